	.target	sm_80

	.elftype	@"ET_EXEC"


//--------------------- .note.nv.tkinfo           --------------------------
	.section	.note.nv.tkinfo,"",@"SHT_NOTE"
	.sectionflags	@"SHF_NOTE_NV_TKINFO"
	.tkinfo
        /*0018*/ 	.word	0x00000002
        /*0030*/ 	.string	""
        /*0030*/ 	.string	"ptxas"
        /*0030*/ 	.string	"Cuda compilation tools, release 13.0, V13.0.88"
        /*0030*/ 	.string	"Build cuda_13.0.r13.0/compiler.36424714_0"
        /*0030*/ 	.string	"-arch sm_80 -m 64 "



//--------------------- .note.nv.cuinfo           --------------------------
	.section	.note.nv.cuinfo,"",@"SHT_NOTE"
	.sectionflags	@"SHF_NOTE_NV_CUINFO"
        /*0018*/ 	.short	0x0002
        /*001a*/ 	.short	0x0050
        /*001c*/ 	.short	0x0082
	.zero		2


//--------------------- .nv.info                  --------------------------
	.section	.nv.info,"",@"SHT_CUDA_INFO"
	.align	4


	//----- nvinfo : EIATTR_REGCOUNT
	.align		4
        /*0000*/ 	.byte	0x04, 0x2f
        /*0002*/ 	.short	(.L_12 - .L_11)
	.align		4
.L_11:
        /*0004*/ 	.word	index@(_ZN5flash25flash_bwd_dot_do_o_kernelILb1E23Flash_bwd_kernel_traitsILi96ELi64ELi128ELi8ELi2ELi4ELi4ELb0ELb0EN7cutlass6half_tE19Flash_kernel_traitsILi96ELi64ELi128ELi8ES3_EEEEvNS_16Flash_bwd_paramsE)
        /*0008*/ 	.word	0x0000002d


	//----- nvinfo : EIATTR_FRAME_SIZE
	.align		4
.L_12:
        /*000c*/ 	.byte	0x04, 0x11
        /*000e*/ 	.short	(.L_14 - .L_13)
	.align		4
.L_13:
        /*0010*/ 	.word	index@(_ZN5flash25flash_bwd_dot_do_o_kernelILb1E23Flash_bwd_kernel_traitsILi96ELi64ELi128ELi8ELi2ELi4ELi4ELb0ELb0EN7cutlass6half_tE19Flash_kernel_traitsILi96ELi64ELi128ELi8ES3_EEEEvNS_16Flash_bwd_paramsE)
        /*0014*/ 	.word	0x00000000


	//----- nvinfo : EIATTR_REGCOUNT
	.align		4
.L_14:
        /*0018*/ 	.byte	0x04, 0x2f
        /*001a*/ 	.short	(.L_16 - .L_15)
	.align		4
.L_15:
        /*001c*/ 	.word	index@(_ZN5flash25flash_bwd_dot_do_o_kernelILb0E23Flash_bwd_kernel_traitsILi96ELi64ELi128ELi8ELi2ELi4ELi4ELb0ELb0EN7cutlass6half_tE19Flash_kernel_traitsILi96ELi64ELi128ELi8ES3_EEEEvNS_16Flash_bwd_paramsE)
        /*0020*/ 	.word	0x0000002b


	//----- nvinfo : EIATTR_FRAME_SIZE
	.align		4
.L_16:
        /*0024*/ 	.byte	0x04, 0x11
        /*0026*/ 	.short	(.L_18 - .L_17)
	.align		4
.L_17:
        /*0028*/ 	.word	index@(_ZN5flash25flash_bwd_dot_do_o_kernelILb0E23Flash_bwd_kernel_traitsILi96ELi64ELi128ELi8ELi2ELi4ELi4ELb0ELb0EN7cutlass6half_tE19Flash_kernel_traitsILi96ELi64ELi128ELi8ES3_EEEEvNS_16Flash_bwd_paramsE)
        /*002c*/ 	.word	0x00000000


	//----- nvinfo : EIATTR_REGCOUNT
	.align		4
.L_18:
        /*0030*/ 	.byte	0x04, 0x2f
        /*0032*/ 	.short	(.L_20 - .L_19)
	.align		4
.L_19:
        /*0034*/ 	.word	index@(_ZN5flash44flash_bwd_dq_dk_dv_loop_seqk_parallel_kernelI23Flash_bwd_kernel_traitsILi96ELi64ELi128ELi8ELi2ELi4ELi4ELb0ELb0EN7cutlass6half_tE19Flash_kernel_traitsILi96ELi64ELi128ELi8ES3_EELb0ELb0ELb1ELb1ELb0ELb0ELb1EEEvNS_16Flash_bwd_paramsE)
        /*0038*/ 	.word	0x000000ff


	//----- nvinfo : EIATTR_FRAME_SIZE
	.align		4
.L_20:
        /*003c*/ 	.byte	0x04, 0x11
        /*003e*/ 	.short	(.L_22 - .L_21)
	.align		4
.L_21:
        /*0040*/ 	.word	index@(_ZN5flash44flash_bwd_dq_dk_dv_loop_seqk_parallel_kernelI23Flash_bwd_kernel_traitsILi96ELi64ELi128ELi8ELi2ELi4ELi4ELb0ELb0EN7cutlass6half_tE19Flash_kernel_traitsILi96ELi64ELi128ELi8ES3_EELb0ELb0ELb1ELb1ELb0ELb0ELb1EEEvNS_16Flash_bwd_paramsE)
        /*0044*/ 	.word	0x00000008


	//----- nvinfo : EIATTR_REGCOUNT
	.align		4
.L_22:
        /*0048*/ 	.byte	0x04, 0x2f
        /*004a*/ 	.short	(.L_24 - .L_23)
	.align		4
.L_23:
        /*004c*/ 	.word	index@(_ZN5flash44flash_bwd_dq_dk_dv_loop_seqk_parallel_kernelI23Flash_bwd_kernel_traitsILi96ELi64ELi128ELi8ELi2ELi4ELi4ELb0ELb0EN7cutlass6half_tE19Flash_kernel_traitsILi96ELi64ELi128ELi8ES3_EELb1ELb0ELb1ELb1ELb0ELb0ELb0EEEvNS_16Flash_bwd_paramsE)
        /*0050*/ 	.word	0x000000ff


	//----- nvinfo : EIATTR_FRAME_SIZE
	.align		4
.L_24:
        /*0054*/ 	.byte	0x04, 0x11
        /*0056*/ 	.short	(.L_26 - .L_25)
	.align		4
.L_25:
        /*0058*/ 	.word	index@(_ZN5flash44flash_bwd_dq_dk_dv_loop_seqk_parallel_kernelI23Flash_bwd_kernel_traitsILi96ELi64ELi128ELi8ELi2ELi4ELi4ELb0ELb0EN7cutlass6half_tE19Flash_kernel_traitsILi96ELi64ELi128ELi8ES3_EELb1ELb0ELb1ELb1ELb0ELb0ELb0EEEvNS_16Flash_bwd_paramsE)
        /*005c*/ 	.word	0x00000000


	//----- nvinfo : EIATTR_REGCOUNT
	.align		4
.L_26:
        /*0060*/ 	.byte	0x04, 0x2f
        /*0062*/ 	.short	(.L_28 - .L_27)
	.align		4
.L_27:
        /*0064*/ 	.word	index@(_ZN5flash44flash_bwd_dq_dk_dv_loop_seqk_parallel_kernelI23Flash_bwd_kernel_traitsILi96ELi64ELi128ELi8ELi2ELi4ELi4ELb0ELb0EN7cutlass6half_tE19Flash_kernel_traitsILi96ELi64ELi128ELi8ES3_EELb0ELb0ELb1ELb0ELb0ELb1ELb1EEEvNS_16Flash_bwd_paramsE)
        /*0068*/ 	.word	0x000000ff


	//----- nvinfo : EIATTR_FRAME_SIZE
	.align		4
.L_28:
        /*006c*/ 	.byte	0x04, 0x11
        /*006e*/ 	.short	(.L_30 - .L_29)
	.align		4
.L_29:
        /*0070*/ 	.word	index@(_ZN5flash44flash_bwd_dq_dk_dv_loop_seqk_parallel_kernelI23Flash_bwd_kernel_traitsILi96ELi64ELi128ELi8ELi2ELi4ELi4ELb0ELb0EN7cutlass6half_tE19Flash_kernel_traitsILi96ELi64ELi128ELi8ES3_EELb0ELb0ELb1ELb0ELb0ELb1ELb1EEEvNS_16Flash_bwd_paramsE)
        /*0074*/ 	.word	0x00000010


	//----- nvinfo : EIATTR_REGCOUNT
	.align		4
.L_30:
        /*0078*/ 	.byte	0x04, 0x2f
        /*007a*/ 	.short	(.L_32 - .L_31)
	.align		4
.L_31:
        /*007c*/ 	.word	index@(_ZN5flash44flash_bwd_dq_dk_dv_loop_seqk_parallel_kernelI23Flash_bwd_kernel_traitsILi96ELi64ELi128ELi8ELi2ELi4ELi4ELb0ELb0EN7cutlass6half_tE19Flash_kernel_traitsILi96ELi64ELi128ELi8ES3_EELb1ELb0ELb1ELb0ELb0ELb1ELb0EEEvNS_16Flash_bwd_paramsE)
        /*0080*/ 	.word	0x000000ff


	//----- nvinfo : EIATTR_FRAME_SIZE
	.align		4
.L_32:
        /*0084*/ 	.byte	0x04, 0x11
        /*0086*/ 	.short	(.L_34 - .L_33)
	.align		4
.L_33:
        /*0088*/ 	.word	index@(_ZN5flash44flash_bwd_dq_dk_dv_loop_seqk_parallel_kernelI23Flash_bwd_kernel_traitsILi96ELi64ELi128ELi8ELi2ELi4ELi4ELb0ELb0EN7cutlass6half_tE19Flash_kernel_traitsILi96ELi64ELi128ELi8ES3_EELb1ELb0ELb1ELb0ELb0ELb1ELb0EEEvNS_16Flash_bwd_paramsE)
        /*008c*/ 	.word	0x00000000


	//----- nvinfo : EIATTR_REGCOUNT
	.align		4
.L_34:
        /*0090*/ 	.byte	0x04, 0x2f
        /*0092*/ 	.short	(.L_36 - .L_35)
	.align		4
.L_35:
        /*0094*/ 	.word	index@(_ZN5flash44flash_bwd_dq_dk_dv_loop_seqk_parallel_kernelI23Flash_bwd_kernel_traitsILi96ELi64ELi128ELi8ELi2ELi4ELi4ELb0ELb0EN7cutlass6half_tE19Flash_kernel_traitsILi96ELi64ELi128ELi8ES3_EELb0ELb0ELb0ELb1ELb0ELb0ELb1EEEvNS_16Flash_bwd_paramsE)
        /*0098*/ 	.word	0x000000ff


	//----- nvinfo : EIATTR_FRAME_SIZE
	.align		4
.L_36:
        /*009c*/ 	.byte	0x04, 0x11
        /*009e*/ 	.short	(.L_38 - .L_37)
	.align		4
.L_37:
        /*00a0*/ 	.word	index@(_ZN5flash44flash_bwd_dq_dk_dv_loop_seqk_parallel_kernelI23Flash_bwd_kernel_traitsILi96ELi64ELi128ELi8ELi2ELi4ELi4ELb0ELb0EN7cutlass6half_tE19Flash_kernel_traitsILi96ELi64ELi128ELi8ES3_EELb0ELb0ELb0ELb1ELb0ELb0ELb1EEEvNS_16Flash_bwd_paramsE)
        /*00a4*/ 	.word	0x00000028


	//----- nvinfo : EIATTR_REGCOUNT
	.align		4
.L_38:
        /*00a8*/ 	.byte	0x04, 0x2f
        /*00aa*/ 	.short	(.L_40 - .L_39)
	.align		4
.L_39:
        /*00ac*/ 	.word	index@(_ZN5flash44flash_bwd_dq_dk_dv_loop_seqk_parallel_kernelI23Flash_bwd_kernel_traitsILi96ELi64ELi128ELi8ELi2ELi4ELi4ELb0ELb0EN7cutlass6half_tE19Flash_kernel_traitsILi96ELi64ELi128ELi8ES3_EELb1ELb0ELb0ELb1ELb0ELb0ELb0EEEvNS_16Flash_bwd_paramsE)
        /*00b0*/ 	.word	0x000000ff


	//----- nvinfo : EIATTR_FRAME_SIZE
	.align		4
.L_40:
        /*00b4*/ 	.byte	0x04, 0x11
        /*00b6*/ 	.short	(.L_42 - .L_41)
	.align		4
.L_41:
        /*00b8*/ 	.word	index@(_ZN5flash44flash_bwd_dq_dk_dv_loop_seqk_parallel_kernelI23Flash_bwd_kernel_traitsILi96ELi64ELi128ELi8ELi2ELi4ELi4ELb0ELb0EN7cutlass6half_tE19Flash_kernel_traitsILi96ELi64ELi128ELi8ES3_EELb1ELb0ELb0ELb1ELb0ELb0ELb0EEEvNS_16Flash_bwd_paramsE)
        /*00bc*/ 	.word	0x00000030


	//----- nvinfo : EIATTR_REGCOUNT
	.align		4
.L_42:
        /*00c0*/ 	.byte	0x04, 0x2f
        /*00c2*/ 	.short	(.L_44 - .L_43)
	.align		4
.L_43:
        /*00c4*/ 	.word	index@(_ZN5flash44flash_bwd_dq_dk_dv_loop_seqk_parallel_kernelI23Flash_bwd_kernel_traitsILi96ELi64ELi128ELi8ELi2ELi4ELi4ELb0ELb0EN7cutlass6half_tE19Flash_kernel_traitsILi96ELi64ELi128ELi8ES3_EELb0ELb0ELb0ELb0ELb1ELb1ELb1EEEvNS_16Flash_bwd_paramsE)
        /*00c8*/ 	.word	0x000000ff


	//----- nvinfo : EIATTR_FRAME_SIZE
	.align		4
.L_44:
        /*00cc*/ 	.byte	0x04, 0x11
        /*00ce*/ 	.short	(.L_46 - .L_45)
	.align		4
.L_45:
        /*00d0*/ 	.word	index@(_ZN5flash44flash_bwd_dq_dk_dv_loop_seqk_parallel_kernelI23Flash_bwd_kernel_traitsILi96ELi64ELi128ELi8ELi2ELi4ELi4ELb0ELb0EN7cutlass6half_tE19Flash_kernel_traitsILi96ELi64ELi128ELi8ES3_EELb0ELb0ELb0ELb0ELb1ELb1ELb1EEEvNS_16Flash_bwd_paramsE)
        /*00d4*/ 	.word	0x00000018


	//----- nvinfo : EIATTR_REGCOUNT
	.align		4
.L_46:
        /*00d8*/ 	.byte	0x04, 0x2f
        /*00da*/ 	.short	(.L_48 - .L_47)
	.align		4
.L_47:
        /*00dc*/ 	.word	index@(_ZN5flash44flash_bwd_dq_dk_dv_loop_seqk_parallel_kernelI23Flash_bwd_kernel_traitsILi96ELi64ELi128ELi8ELi2ELi4ELi4ELb0ELb0EN7cutlass6half_tE19Flash_kernel_traitsILi96ELi64ELi128ELi8ES3_EELb1ELb0ELb0ELb0ELb1ELb1ELb0EEEvNS_16Flash_bwd_paramsE)
        /*00e0*/ 	.word	0x000000ff


	//----- nvinfo : EIATTR_FRAME_SIZE
	.align		4
.L_48:
        /*00e4*/ 	.byte	0x04, 0x11
        /*00e6*/ 	.short	(.L_50 - .L_49)
	.align		4
.L_49:
        /*00e8*/ 	.word	index@(_ZN5flash44flash_bwd_dq_dk_dv_loop_seqk_parallel_kernelI23Flash_bwd_kernel_traitsILi96ELi64ELi128ELi8ELi2ELi4ELi4ELb0ELb0EN7cutlass6half_tE19Flash_kernel_traitsILi96ELi64ELi128ELi8ES3_EELb1ELb0ELb0ELb0ELb1ELb1ELb0EEEvNS_16Flash_bwd_paramsE)
        /*00ec*/ 	.word	0x00000008


	//----- nvinfo : EIATTR_REGCOUNT
	.align		4
.L_50:
        /*00f0*/ 	.byte	0x04, 0x2f
        /*00f2*/ 	.short	(.L_52 - .L_51)
	.align		4
.L_51:
        /*00f4*/ 	.word	index@(_ZN5flash44flash_bwd_dq_dk_dv_loop_seqk_parallel_kernelI23Flash_bwd_kernel_traitsILi96ELi64ELi128ELi8ELi2ELi4ELi4ELb0ELb0EN7cutlass6half_tE19Flash_kernel_traitsILi96ELi64ELi128ELi8ES3_EELb0ELb0ELb1ELb0ELb0ELb0ELb1EEEvNS_16Flash_bwd_paramsE)
        /*00f8*/ 	.word	0x000000ff


	//----- nvinfo : EIATTR_FRAME_SIZE
	.align		4
.L_52:
        /*00fc*/ 	.byte	0x04, 0x11
        /*00fe*/ 	.short	(.L_54 - .L_53)
	.align		4
.L_53:
        /*0100*/ 	.word	index@(_ZN5flash44flash_bwd_dq_dk_dv_loop_seqk_parallel_kernelI23Flash_bwd_kernel_traitsILi96ELi64ELi128ELi8ELi2ELi4ELi4ELb0ELb0EN7cutlass6half_tE19Flash_kernel_traitsILi96ELi64ELi128ELi8ES3_EELb0ELb0ELb1ELb0ELb0ELb0ELb1EEEvNS_16Flash_bwd_paramsE)
        /*0104*/ 	.word	0x00000008


	//----- nvinfo : EIATTR_REGCOUNT
	.align		4
.L_54:
        /*0108*/ 	.byte	0x04, 0x2f
        /*010a*/ 	.short	(.L_56 - .L_55)
	.align		4
.L_55:
        /*010c*/ 	.word	index@(_ZN5flash44flash_bwd_dq_dk_dv_loop_seqk_parallel_kernelI23Flash_bwd_kernel_traitsILi96ELi64ELi128ELi8ELi2ELi4ELi4ELb0ELb0EN7cutlass6half_tE19Flash_kernel_traitsILi96ELi64ELi128ELi8ES3_EELb1ELb0ELb1ELb0ELb0ELb0ELb0EEEvNS_16Flash_bwd_paramsE)
        /*0110*/ 	.word	0x000000ff


	//----- nvinfo : EIATTR_FRAME_SIZE
	.align		4
.L_56:
        /*0114*/ 	.byte	0x04, 0x11
        /*0116*/ 	.short	(.L_58 - .L_57)
	.align		4
.L_57:
        /*0118*/ 	.word	index@(_ZN5flash44flash_bwd_dq_dk_dv_loop_seqk_parallel_kernelI23Flash_bwd_kernel_traitsILi96ELi64ELi128ELi8ELi2ELi4ELi4ELb0ELb0EN7cutlass6half_tE19Flash_kernel_traitsILi96ELi64ELi128ELi8ES3_EELb1ELb0ELb1ELb0ELb0ELb0ELb0EEEvNS_16Flash_bwd_paramsE)
        /*011c*/ 	.word	0x00000000


	//----- nvinfo : EIATTR_REGCOUNT
	.align		4
.L_58:
        /*0120*/ 	.byte	0x04, 0x2f
        /*0122*/ 	.short	(.L_60 - .L_59)
	.align		4
.L_59:
        /*0124*/ 	.word	index@(_ZN5flash44flash_bwd_dq_dk_dv_loop_seqk_parallel_kernelI23Flash_bwd_kernel_traitsILi96ELi64ELi128ELi8ELi2ELi4ELi4ELb0ELb0EN7cutlass6half_tE19Flash_kernel_traitsILi96ELi64ELi128ELi8ES3_EELb0ELb0ELb0ELb0ELb0ELb0ELb1EEEvNS_16Flash_bwd_paramsE)
        /*0128*/ 	.word	0x000000ff


	//----- nvinfo : EIATTR_FRAME_SIZE
	.align		4
.L_60:
        /*012c*/ 	.byte	0x04, 0x11
        /*012e*/ 	.short	(.L_62 - .L_61)
	.align		4
.L_61:
        /*0130*/ 	.word	index@(_ZN5flash44flash_bwd_dq_dk_dv_loop_seqk_parallel_kernelI23Flash_bwd_kernel_traitsILi96ELi64ELi128ELi8ELi2ELi4ELi4ELb0ELb0EN7cutlass6half_tE19Flash_kernel_traitsILi96ELi64ELi128ELi8ES3_EELb0ELb0ELb0ELb0ELb0ELb0ELb1EEEvNS_16Flash_bwd_paramsE)
        /*0134*/ 	.word	0x00000018


	//----- nvinfo : EIATTR_REGCOUNT
	.align		4
.L_62:
        /*0138*/ 	.byte	0x04, 0x2f
        /*013a*/ 	.short	(.L_64 - .L_63)
	.align		4
.L_63:
        /*013c*/ 	.word	index@(_ZN5flash44flash_bwd_dq_dk_dv_loop_seqk_parallel_kernelI23Flash_bwd_kernel_traitsILi96ELi64ELi128ELi8ELi2ELi4ELi4ELb0ELb0EN7cutlass6half_tE19Flash_kernel_traitsILi96ELi64ELi128ELi8ES3_EELb1ELb0ELb0ELb0ELb0ELb0ELb0EEEvNS_16Flash_bwd_paramsE)
        /*0140*/ 	.word	0x000000ff


	//----- nvinfo : EIATTR_FRAME_SIZE
	.align		4
.L_64:
        /*0144*/ 	.byte	0x04, 0x11
        /*0146*/ 	.short	(.L_66 - .L_65)
	.align		4
.L_65:
        /*0148*/ 	.word	index@(_ZN5flash44flash_bwd_dq_dk_dv_loop_seqk_parallel_kernelI23Flash_bwd_kernel_traitsILi96ELi64ELi128ELi8ELi2ELi4ELi4ELb0ELb0EN7cutlass6half_tE19Flash_kernel_traitsILi96ELi64ELi128ELi8ES3_EELb1ELb0ELb0ELb0ELb0ELb0ELb0EEEvNS_16Flash_bwd_paramsE)
        /*014c*/ 	.word	0x00000008


	//----- nvinfo : EIATTR_REGCOUNT
	.align		4
.L_66:
        /*0150*/ 	.byte	0x04, 0x2f
        /*0152*/ 	.short	(.L_68 - .L_67)
	.align		4
.L_67:
        /*0154*/ 	.word	index@(_ZN5flash44flash_bwd_dq_dk_dv_loop_seqk_parallel_kernelI23Flash_bwd_kernel_traitsILi96ELi64ELi128ELi8ELi2ELi4ELi4ELb0ELb0EN7cutlass6half_tE19Flash_kernel_traitsILi96ELi64ELi128ELi8ES3_EELb0ELb0ELb0ELb0ELb0ELb1ELb1EEEvNS_16Flash_bwd_paramsE)
        /*0158*/ 	.word	0x000000ff


	//----- nvinfo : EIATTR_FRAME_SIZE
	.align		4
.L_68:
        /*015c*/ 	.byte	0x04, 0x11
        /*015e*/ 	.short	(.L_70 - .L_69)
	.align		4
.L_69:
        /*0160*/ 	.word	index@(_ZN5flash44flash_bwd_dq_dk_dv_loop_seqk_parallel_kernelI23Flash_bwd_kernel_traitsILi96ELi64ELi128ELi8ELi2ELi4ELi4ELb0ELb0EN7cutlass6half_tE19Flash_kernel_traitsILi96ELi64ELi128ELi8ES3_EELb0ELb0ELb0ELb0ELb0ELb1ELb1EEEvNS_16Flash_bwd_paramsE)
        /*0164*/ 	.word	0x00000020


	//----- nvinfo : EIATTR_REGCOUNT
	.align		4
.L_70:
        /*0168*/ 	.byte	0x04, 0x2f
        /*016a*/ 	.short	(.L_72 - .L_71)
	.align		4
.L_71:
        /*016c*/ 	.word	index@(_ZN5flash44flash_bwd_dq_dk_dv_loop_seqk_parallel_kernelI23Flash_bwd_kernel_traitsILi96ELi64ELi128ELi8ELi2ELi4ELi4ELb0ELb0EN7cutlass6half_tE19Flash_kernel_traitsILi96ELi64ELi128ELi8ES3_EELb1ELb0ELb0ELb0ELb0ELb1ELb0EEEvNS_16Flash_bwd_paramsE)
        /*0170*/ 	.word	0x000000ff


	//----- nvinfo : EIATTR_FRAME_SIZE
	.align		4
.L_72:
        /*0174*/ 	.byte	0x04, 0x11
        /*0176*/ 	.short	(.L_74 - .L_73)
	.align		4
.L_73:
        /*0178*/ 	.word	index@(_ZN5flash44flash_bwd_dq_dk_dv_loop_seqk_parallel_kernelI23Flash_bwd_kernel_traitsILi96ELi64ELi128ELi8ELi2ELi4ELi4ELb0ELb0EN7cutlass6half_tE19Flash_kernel_traitsILi96ELi64ELi128ELi8ES3_EELb1ELb0ELb0ELb0ELb0ELb1ELb0EEEvNS_16Flash_bwd_paramsE)
        /*017c*/ 	.word	0x00000008


	//----- nvinfo : EIATTR_REGCOUNT
	.align		4
.L_74:
        /*0180*/ 	.byte	0x04, 0x2f
        /*0182*/ 	.short	(.L_76 - .L_75)
	.align		4
.L_75:
        /*0184*/ 	.word	index@(_ZN5flash27flash_bwd_convert_dq_kernelI23Flash_bwd_kernel_traitsILi96ELi64ELi128ELi8ELi2ELi4ELi4ELb0ELb0EN7cutlass6half_tE19Flash_kernel_traitsILi96ELi64ELi128ELi8ES3_EEEEvNS_16Flash_bwd_paramsEi)
        /*0188*/ 	.word	0x00000040


	//----- nvinfo : EIATTR_FRAME_SIZE
	.align		4
.L_76:
        /*018c*/ 	.byte	0x04, 0x11
        /*018e*/ 	.short	(.L_78 - .L_77)
	.align		4
.L_77:
        /*0190*/ 	.word	index@(_ZN5flash27flash_bwd_convert_dq_kernelI23Flash_bwd_kernel_traitsILi96ELi64ELi128ELi8ELi2ELi4ELi4ELb0ELb0EN7cutlass6half_tE19Flash_kernel_traitsILi96ELi64ELi128ELi8ES3_EEEEvNS_16Flash_bwd_paramsEi)
        /*0194*/ 	.word	0x00000000


	//----- nvinfo : EIATTR_REGCOUNT
	.align		4
.L_78:
        /*0198*/ 	.byte	0x04, 0x2f
        /*019a*/ 	.short	(.L_80 - .L_79)
	.align		4
.L_79:
        /*019c*/ 	.word	index@(_ZN5flash25flash_bwd_dot_do_o_kernelILb1E23Flash_bwd_kernel_traitsILi96ELi64ELi128ELi8ELi2ELi4ELi4ELb1ELb0EN7cutlass6half_tE19Flash_kernel_traitsILi96ELi64ELi128ELi8ES3_EEEEvNS_16Flash_bwd_paramsE)
        /*01a0*/ 	.word	0x0000002d


	//----- nvinfo : EIATTR_FRAME_SIZE
	.align		4
.L_80:
        /*01a4*/ 	.byte	0x04, 0x11
        /*01a6*/ 	.short	(.L_82 - .L_81)
	.align		4
.L_81:
        /*01a8*/ 	.word	index@(_ZN5flash25flash_bwd_dot_do_o_kernelILb1E23Flash_bwd_kernel_traitsILi96ELi64ELi128ELi8ELi2ELi4ELi4ELb1ELb0EN7cutlass6half_tE19Flash_kernel_traitsILi96ELi64ELi128ELi8ES3_EEEEvNS_16Flash_bwd_paramsE)
        /*01ac*/ 	.word	0x00000000


	//----- nvinfo : EIATTR_REGCOUNT
	.align		4
.L_82:
        /*01b0*/ 	.byte	0x04, 0x2f
        /*01b2*/ 	.short	(.L_84 - .L_83)
	.align		4
.L_83:
        /*01b4*/ 	.word	index@(_ZN5flash25flash_bwd_dot_do_o_kernelILb0E23Flash_bwd_kernel_traitsILi96ELi64ELi128ELi8ELi2ELi4ELi4ELb1ELb0EN7cutlass6half_tE19Flash_kernel_traitsILi96ELi64ELi128ELi8ES3_EEEEvNS_16Flash_bwd_paramsE)
        /*01b8*/ 	.word	0x0000002b


	//----- nvinfo : EIATTR_FRAME_SIZE
	.align		4
.L_84:
        /*01bc*/ 	.byte	0x04, 0x11
        /*01be*/ 	.short	(.L_86 - .L_85)
	.align		4
.L_85:
        /*01c0*/ 	.word	index@(_ZN5flash25flash_bwd_dot_do_o_kernelILb0E23Flash_bwd_kernel_traitsILi96ELi64ELi128ELi8ELi2ELi4ELi4ELb1ELb0EN7cutlass6half_tE19Flash_kernel_traitsILi96ELi64ELi128ELi8ES3_EEEEvNS_16Flash_bwd_paramsE)
        /*01c4*/ 	.word	0x00000000


	//----- nvinfo : EIATTR_REGCOUNT
	.align		4
.L_86:
        /*01c8*/ 	.byte	0x04, 0x2f
        /*01ca*/ 	.short	(.L_88 - .L_87)
	.align		4
.L_87:
        /*01cc*/ 	.word	index@(_ZN5flash44flash_bwd_dq_dk_dv_loop_seqk_parallel_kernelI23Flash_bwd_kernel_traitsILi96ELi64ELi128ELi8ELi2ELi4ELi4ELb1ELb0EN7cutlass6half_tE19Flash_kernel_traitsILi96ELi64ELi128ELi8ES3_EELb0ELb0ELb1ELb1ELb0ELb0ELb1EEEvNS_16Flash_bwd_paramsE)
        /*01d0*/ 	.word	0x000000ff


	//----- nvinfo : EIATTR_FRAME_SIZE
	.align		4
.L_88:
        /*01d4*/ 	.byte	0x04, 0x11
        /*01d6*/ 	.short	(.L_90 - .L_89)
	.align		4
.L_89:
        /*01d8*/ 	.word	index@(_ZN5flash44flash_bwd_dq_dk_dv_loop_seqk_parallel_kernelI23Flash_bwd_kernel_traitsILi96ELi64ELi128ELi8ELi2ELi4ELi4ELb1ELb0EN7cutlass6half_tE19Flash_kernel_traitsILi96ELi64ELi128ELi8ES3_EELb0ELb0ELb1ELb1ELb0ELb0ELb1EEEvNS_16Flash_bwd_paramsE)
        /*01dc*/ 	.word	0x000000c8


	//----- nvinfo : EIATTR_REGCOUNT
	.align		4
.L_90:
        /*01e0*/ 	.byte	0x04, 0x2f
        /*01e2*/ 	.short	(.L_92 - .L_91)
	.align		4
.L_91:
        /*01e4*/ 	.word	index@(_ZN5flash44flash_bwd_dq_dk_dv_loop_seqk_parallel_kernelI23Flash_bwd_kernel_traitsILi96ELi64ELi128ELi8ELi2ELi4ELi4ELb1ELb0EN7cutlass6half_tE19Flash_kernel_traitsILi96ELi64ELi128ELi8ES3_EELb1ELb0ELb1ELb1ELb0ELb0ELb0EEEvNS_16Flash_bwd_paramsE)
        /*01e8*/ 	.word	0x000000ff


	//----- nvinfo : EIATTR_FRAME_SIZE
	.align		4
.L_92:
        /*01ec*/ 	.byte	0x04, 0x11
        /*01ee*/ 	.short	(.L_94 - .L_93)
	.align		4
.L_93:
        /*01f0*/ 	.word	index@(_ZN5flash44flash_bwd_dq_dk_dv_loop_seqk_parallel_kernelI23Flash_bwd_kernel_traitsILi96ELi64ELi128ELi8ELi2ELi4ELi4ELb1ELb0EN7cutlass6half_tE19Flash_kernel_traitsILi96ELi64ELi128ELi8ES3_EELb1ELb0ELb1ELb1ELb0ELb0ELb0EEEvNS_16Flash_bwd_paramsE)
        /*01f4*/ 	.word	0x00000050


	//----- nvinfo : EIATTR_REGCOUNT
	.align		4
.L_94:
        /*01f8*/ 	.byte	0x04, 0x2f
        /*01fa*/ 	.short	(.L_96 - .L_95)
	.align		4
.L_95:
        /*01fc*/ 	.word	index@(_ZN5flash44flash_bwd_dq_dk_dv_loop_seqk_parallel_kernelI23Flash_bwd_kernel_traitsILi96ELi64ELi128ELi8ELi2ELi4ELi4ELb1ELb0EN7cutlass6half_tE19Flash_kernel_traitsILi96ELi64ELi128ELi8ES3_EELb0ELb0ELb1ELb0ELb0ELb1ELb1EEEvNS_16Flash_bwd_paramsE)
        /*0200*/ 	.word	0x000000ff


	//----- nvinfo : EIATTR_FRAME_SIZE
	.align		4
.L_96:
        /*0204*/ 	.byte	0x04, 0x11
        /*0206*/ 	.short	(.L_98 - .L_97)
	.align		4
.L_97:
        /*0208*/ 	.word	index@(_ZN5flash44flash_bwd_dq_dk_dv_loop_seqk_parallel_kernelI23Flash_bwd_kernel_traitsILi96ELi64ELi128ELi8ELi2ELi4ELi4ELb1ELb0EN7cutlass6half_tE19Flash_kernel_traitsILi96ELi64ELi128ELi8ES3_EELb0ELb0ELb1ELb0ELb0ELb1ELb1EEEvNS_16Flash_bwd_paramsE)
        /*020c*/ 	.word	0x000000b8


	//----- nvinfo : EIATTR_REGCOUNT
	.align		4
.L_98:
        /*0210*/ 	.byte	0x04, 0x2f
        /*0212*/ 	.short	(.L_100 - .L_99)
	.align		4
.L_99:
        /*0214*/ 	.word	index@(_ZN5flash44flash_bwd_dq_dk_dv_loop_seqk_parallel_kernelI23Flash_bwd_kernel_traitsILi96ELi64ELi128ELi8ELi2ELi4ELi4ELb1ELb0EN7cutlass6half_tE19Flash_kernel_traitsILi96ELi64ELi128ELi8ES3_EELb1ELb0ELb1ELb0ELb0ELb1ELb0EEEvNS_16Flash_bwd_paramsE)
        /*0218*/ 	.word	0x000000ff


	//----- nvinfo : EIATTR_FRAME_SIZE
	.align		4
.L_100:
        /*021c*/ 	.byte	0x04, 0x11
        /*021e*/ 	.short	(.L_102 - .L_101)
	.align		4
.L_101:
        /*0220*/ 	.word	index@(_ZN5flash44flash_bwd_dq_dk_dv_loop_seqk_parallel_kernelI23Flash_bwd_kernel_traitsILi96ELi64ELi128ELi8ELi2ELi4ELi4ELb1ELb0EN7cutlass6half_tE19Flash_kernel_traitsILi96ELi64ELi128ELi8ES3_EELb1ELb0ELb1ELb0ELb0ELb1ELb0EEEvNS_16Flash_bwd_paramsE)
        /*0224*/ 	.word	0x00000030


	//----- nvinfo : EIATTR_REGCOUNT
	.align		4
.L_102:
        /*0228*/ 	.byte	0x04, 0x2f
        /*022a*/ 	.short	(.L_104 - .L_103)
	.align		4
.L_103:
        /*022c*/ 	.word	index@(_ZN5flash44flash_bwd_dq_dk_dv_loop_seqk_parallel_kernelI23Flash_bwd_kernel_traitsILi96ELi64ELi128ELi8ELi2ELi4ELi4ELb1ELb0EN7cutlass6half_tE19Flash_kernel_traitsILi96ELi64ELi128ELi8ES3_EELb0ELb0ELb0ELb1ELb0ELb0ELb1EEEvNS_16Flash_bwd_paramsE)
        /*0230*/ 	.word	0x000000ff


	//----- nvinfo : EIATTR_FRAME_SIZE
	.align		4
.L_104:
        /*0234*/ 	.byte	0x04, 0x11
        /*0236*/ 	.short	(.L_106 - .L_105)
	.align		4
.L_105:
        /*0238*/ 	.word	index@(_ZN5flash44flash_bwd_dq_dk_dv_loop_seqk_parallel_kernelI23Flash_bwd_kernel_traitsILi96ELi64ELi128ELi8ELi2ELi4ELi4ELb1ELb0EN7cutlass6half_tE19Flash_kernel_traitsILi96ELi64ELi128ELi8ES3_EELb0ELb0ELb0ELb1ELb0ELb0ELb1EEEvNS_16Flash_bwd_paramsE)
        /*023c*/ 	.word	0x000000c8


	//----- nvinfo : EIATTR_REGCOUNT
	.align		4
.L_106:
        /*0240*/ 	.byte	0x04, 0x2f
        /*0242*/ 	.short	(.L_108 - .L_107)
	.align		4
.L_107:
        /*0244*/ 	.word	index@(_ZN5flash44flash_bwd_dq_dk_dv_loop_seqk_parallel_kernelI23Flash_bwd_kernel_traitsILi96ELi64ELi128ELi8ELi2ELi4ELi4ELb1ELb0EN7cutlass6half_tE19Flash_kernel_traitsILi96ELi64ELi128ELi8ES3_EELb1ELb0ELb0ELb1ELb0ELb0ELb0EEEvNS_16Flash_bwd_paramsE)
        /*0248*/ 	.word	0x000000ff


	//----- nvinfo : EIATTR_FRAME_SIZE
	.align		4
.L_108:
        /*024c*/ 	.byte	0x04, 0x11
        /*024e*/ 	.short	(.L_110 - .L_109)
	.align		4
.L_109:
        /*0250*/ 	.word	index@(_ZN5flash44flash_bwd_dq_dk_dv_loop_seqk_parallel_kernelI23Flash_bwd_kernel_traitsILi96ELi64ELi128ELi8ELi2ELi4ELi4ELb1ELb0EN7cutlass6half_tE19Flash_kernel_traitsILi96ELi64ELi128ELi8ES3_EELb1ELb0ELb0ELb1ELb0ELb0ELb0EEEvNS_16Flash_bwd_paramsE)
        /*0254*/ 	.word	0x00000078


	//----- nvinfo : EIATTR_REGCOUNT
	.align		4
.L_110:
        /*0258*/ 	.byte	0x04, 0x2f
        /*025a*/ 	.short	(.L_112 - .L_111)
	.align		4
.L_111:
        /*025c*/ 	.word	index@(_ZN5flash44flash_bwd_dq_dk_dv_loop_seqk_parallel_kernelI23Flash_bwd_kernel_traitsILi96ELi64ELi128ELi8ELi2ELi4ELi4ELb1ELb0EN7cutlass6half_tE19Flash_kernel_traitsILi96ELi64ELi128ELi8ES3_EELb0ELb0ELb0ELb0ELb1ELb1ELb1EEEvNS_16Flash_bwd_paramsE)
        /*0260*/ 	.word	0x000000ff


	//----- nvinfo : EIATTR_FRAME_SIZE
	.align		4
.L_112:
        /*0264*/ 	.byte	0x04, 0x11
        /*0266*/ 	.short	(.L_114 - .L_113)
	.align		4
.L_113:
        /*0268*/ 	.word	index@(_ZN5flash44flash_bwd_dq_dk_dv_loop_seqk_parallel_kernelI23Flash_bwd_kernel_traitsILi96ELi64ELi128ELi8ELi2ELi4ELi4ELb1ELb0EN7cutlass6half_tE19Flash_kernel_traitsILi96ELi64ELi128ELi8ES3_EELb0ELb0ELb0ELb0ELb1ELb1ELb1EEEvNS_16Flash_bwd_paramsE)
        /*026c*/ 	.word	0x000000b0


	//----- nvinfo : EIATTR_REGCOUNT
	.align		4
.L_114:
        /*0270*/ 	.byte	0x04, 0x2f
        /*0272*/ 	.short	(.L_116 - .L_115)
	.align		4
.L_115:
        /*0274*/ 	.word	index@(_ZN5flash44flash_bwd_dq_dk_dv_loop_seqk_parallel_kernelI23Flash_bwd_kernel_traitsILi96ELi64ELi128ELi8ELi2ELi4ELi4ELb1ELb0EN7cutlass6half_tE19Flash_kernel_traitsILi96ELi64ELi128ELi8ES3_EELb1ELb0ELb0ELb0ELb1ELb1ELb0EEEvNS_16Flash_bwd_paramsE)
        /*0278*/ 	.word	0x000000ff


	//----- nvinfo : EIATTR_FRAME_SIZE
	.align		4
.L_116:
        /*027c*/ 	.byte	0x04, 0x11
        /*027e*/ 	.short	(.L_118 - .L_117)
	.align		4
.L_117:
        /*0280*/ 	.word	index@(_ZN5flash44flash_bwd_dq_dk_dv_loop_seqk_parallel_kernelI23Flash_bwd_kernel_traitsILi96ELi64ELi128ELi8ELi2ELi4ELi4ELb1ELb0EN7cutlass6half_tE19Flash_kernel_traitsILi96ELi64ELi128ELi8ES3_EELb1ELb0ELb0ELb0ELb1ELb1ELb0EEEvNS_16Flash_bwd_paramsE)
        /*0284*/ 	.word	0x00000050


	//----- nvinfo : EIATTR_REGCOUNT
	.align		4
.L_118:
        /*0288*/ 	.byte	0x04, 0x2f
        /*028a*/ 	.short	(.L_120 - .L_119)
	.align		4
.L_119:
        /*028c*/ 	.word	index@(_ZN5flash44flash_bwd_dq_dk_dv_loop_seqk_parallel_kernelI23Flash_bwd_kernel_traitsILi96ELi64ELi128ELi8ELi2ELi4ELi4ELb1ELb0EN7cutlass6half_tE19Flash_kernel_traitsILi96ELi64ELi128ELi8ES3_EELb0ELb0ELb1ELb0ELb0ELb0ELb1EEEvNS_16Flash_bwd_paramsE)
        /*0290*/ 	.word	0x000000ff


	//----- nvinfo : EIATTR_FRAME_SIZE
	.align		4
.L_120:
        /*0294*/ 	.byte	0x04, 0x11
        /*0296*/ 	.short	(.L_122 - .L_121)
	.align		4
.L_121:
        /*0298*/ 	.word	index@(_ZN5flash44flash_bwd_dq_dk_dv_loop_seqk_parallel_kernelI23Flash_bwd_kernel_traitsILi96ELi64ELi128ELi8ELi2ELi4ELi4ELb1ELb0EN7cutlass6half_tE19Flash_kernel_traitsILi96ELi64ELi128ELi8ES3_EELb0ELb0ELb1ELb0ELb0ELb0ELb1EEEvNS_16Flash_bwd_paramsE)
        /*029c*/ 	.word	0x000000c8


	//----- nvinfo : EIATTR_REGCOUNT
	.align		4
.L_122:
        /*02a0*/ 	.byte	0x04, 0x2f
        /*02a2*/ 	.short	(.L_124 - .L_123)
	.align		4
.L_123:
        /*02a4*/ 	.word	index@(_ZN5flash44flash_bwd_dq_dk_dv_loop_seqk_parallel_kernelI23Flash_bwd_kernel_traitsILi96ELi64ELi128ELi8ELi2ELi4ELi4ELb1ELb0EN7cutlass6half_tE19Flash_kernel_traitsILi96ELi64ELi128ELi8ES3_EELb1ELb0ELb1ELb0ELb0ELb0ELb0EEEvNS_16Flash_bwd_paramsE)
        /*02a8*/ 	.word	0x000000ff


	//----- nvinfo : EIATTR_FRAME_SIZE
	.align		4
.L_124:
        /*02ac*/ 	.byte	0x04, 0x11
        /*02ae*/ 	.short	(.L_126 - .L_125)
	.align		4
.L_125:
        /*02b0*/ 	.word	index@(_ZN5flash44flash_bwd_dq_dk_dv_loop_seqk_parallel_kernelI23Flash_bwd_kernel_traitsILi96ELi64ELi128ELi8ELi2ELi4ELi4ELb1ELb0EN7cutlass6half_tE19Flash_kernel_traitsILi96ELi64ELi128ELi8ES3_EELb1ELb0ELb1ELb0ELb0ELb0ELb0EEEvNS_16Flash_bwd_paramsE)
        /*02b4*/ 	.word	0x00000048


	//----- nvinfo : EIATTR_REGCOUNT
	.align		4
.L_126:
        /*02b8*/ 	.byte	0x04, 0x2f
        /*02ba*/ 	.short	(.L_128 - .L_127)
	.align		4
.L_127:
        /*02bc*/ 	.word	index@(_ZN5flash44flash_bwd_dq_dk_dv_loop_seqk_parallel_kernelI23Flash_bwd_kernel_traitsILi96ELi64ELi128ELi8ELi2ELi4ELi4ELb1ELb0EN7cutlass6half_tE19Flash_kernel_traitsILi96ELi64ELi128ELi8ES3_EELb0ELb0ELb0ELb0ELb0ELb0ELb1EEEvNS_16Flash_bwd_paramsE)
        /*02c0*/ 	.word	0x000000ff


	//----- nvinfo : EIATTR_FRAME_SIZE
	.align		4
.L_128:
        /*02c4*/ 	.byte	0x04, 0x11
        /*02c6*/ 	.short	(.L_130 - .L_129)
	.align		4
.L_129:
        /*02c8*/ 	.word	index@(_ZN5flash44flash_bwd_dq_dk_dv_loop_seqk_parallel_kernelI23Flash_bwd_kernel_traitsILi96ELi64ELi128ELi8ELi2ELi4ELi4ELb1ELb0EN7cutlass6half_tE19Flash_kernel_traitsILi96ELi64ELi128ELi8ES3_EELb0ELb0ELb0ELb0ELb0ELb0ELb1EEEvNS_16Flash_bwd_paramsE)
        /*02cc*/ 	.word	0x000000c0


	//----- nvinfo : EIATTR_REGCOUNT
	.align		4
.L_130:
        /*02d0*/ 	.byte	0x04, 0x2f
        /*02d2*/ 	.short	(.L_132 - .L_131)
	.align		4
.L_131:
        /*02d4*/ 	.word	index@(_ZN5flash44flash_bwd_dq_dk_dv_loop_seqk_parallel_kernelI23Flash_bwd_kernel_traitsILi96ELi64ELi128ELi8ELi2ELi4ELi4ELb1ELb0EN7cutlass6half_tE19Flash_kernel_traitsILi96ELi64ELi128ELi8ES3_EELb1ELb0ELb0ELb0ELb0ELb0ELb0EEEvNS_16Flash_bwd_paramsE)
        /*02d8*/ 	.word	0x000000ff


	//----- nvinfo : EIATTR_FRAME_SIZE
	.align		4
.L_132:
        /*02dc*/ 	.byte	0x04, 0x11
        /*02de*/ 	.short	(.L_134 - .L_133)
	.align		4
.L_133:
        /*02e0*/ 	.word	index@(_ZN5flash44flash_bwd_dq_dk_dv_loop_seqk_parallel_kernelI23Flash_bwd_kernel_traitsILi96ELi64ELi128ELi8ELi2ELi4ELi4ELb1ELb0EN7cutlass6half_tE19Flash_kernel_traitsILi96ELi64ELi128ELi8ES3_EELb1ELb0ELb0ELb0ELb0ELb0ELb0EEEvNS_16Flash_bwd_paramsE)
        /*02e4*/ 	.word	0x00000050


	//----- nvinfo : EIATTR_REGCOUNT
	.align		4
.L_134:
        /*02e8*/ 	.byte	0x04, 0x2f
        /*02ea*/ 	.short	(.L_136 - .L_135)
	.align		4
.L_135:
        /*02ec*/ 	.word	index@(_ZN5flash44flash_bwd_dq_dk_dv_loop_seqk_parallel_kernelI23Flash_bwd_kernel_traitsILi96ELi64ELi128ELi8ELi2ELi4ELi4ELb1ELb0EN7cutlass6half_tE19Flash_kernel_traitsILi96ELi64ELi128ELi8ES3_EELb0ELb0ELb0ELb0ELb0ELb1ELb1EEEvNS_16Flash_bwd_paramsE)
        /*02f0*/ 	.word	0x000000ff


	//----- nvinfo : EIATTR_FRAME_SIZE
	.align		4
.L_136:
        /*02f4*/ 	.byte	0x04, 0x11
        /*02f6*/ 	.short	(.L_138 - .L_137)
	.align		4
.L_137:
        /*02f8*/ 	.word	index@(_ZN5flash44flash_bwd_dq_dk_dv_loop_seqk_parallel_kernelI23Flash_bwd_kernel_traitsILi96ELi64ELi128ELi8ELi2ELi4ELi4ELb1ELb0EN7cutlass6half_tE19Flash_kernel_traitsILi96ELi64ELi128ELi8ES3_EELb0ELb0ELb0ELb0ELb0ELb1ELb1EEEvNS_16Flash_bwd_paramsE)
        /*02fc*/ 	.word	0x000000b0


	//----- nvinfo : EIATTR_REGCOUNT
	.align		4
.L_138:
        /*0300*/ 	.byte	0x04, 0x2f
        /*0302*/ 	.short	(.L_140 - .L_139)
	.align		4
.L_139:
        /*0304*/ 	.word	index@(_ZN5flash44flash_bwd_dq_dk_dv_loop_seqk_parallel_kernelI23Flash_bwd_kernel_traitsILi96ELi64ELi128ELi8ELi2ELi4ELi4ELb1ELb0EN7cutlass6half_tE19Flash_kernel_traitsILi96ELi64ELi128ELi8ES3_EELb1ELb0ELb0ELb0ELb0ELb1ELb0EEEvNS_16Flash_bwd_paramsE)
        /*0308*/ 	.word	0x000000ff


	//----- nvinfo : EIATTR_FRAME_SIZE
	.align		4
.L_140:
        /*030c*/ 	.byte	0x04, 0x11
        /*030e*/ 	.short	(.L_142 - .L_141)
	.align		4
.L_141:
        /*0310*/ 	.word	index@(_ZN5flash44flash_bwd_dq_dk_dv_loop_seqk_parallel_kernelI23Flash_bwd_kernel_traitsILi96ELi64ELi128ELi8ELi2ELi4ELi4ELb1ELb0EN7cutlass6half_tE19Flash_kernel_traitsILi96ELi64ELi128ELi8ES3_EELb1ELb0ELb0ELb0ELb0ELb1ELb0EEEvNS_16Flash_bwd_paramsE)
        /*0314*/ 	.word	0x00000048


	//----- nvinfo : EIATTR_REGCOUNT
	.align		4
.L_142:
        /*0318*/ 	.byte	0x04, 0x2f
        /*031a*/ 	.short	(.L_144 - .L_143)
	.align		4
.L_143:
        /*031c*/ 	.word	index@(_ZN5flash27flash_bwd_convert_dq_kernelI23Flash_bwd_kernel_traitsILi96ELi64ELi128ELi8ELi2ELi4ELi4ELb1ELb0EN7cutlass6half_tE19Flash_kernel_traitsILi96ELi64ELi128ELi8ES3_EEEEvNS_16Flash_bwd_paramsEi)
        /*0320*/ 	.word	0x00000040


	//----- nvinfo : EIATTR_FRAME_SIZE
	.align		4
.L_144:
        /*0324*/ 	.byte	0x04, 0x11
        /*0326*/ 	.short	(.L_146 - .L_145)
	.align		4
.L_145:
        /*0328*/ 	.word	index@(_ZN5flash27flash_bwd_convert_dq_kernelI23Flash_bwd_kernel_traitsILi96ELi64ELi128ELi8ELi2ELi4ELi4ELb1ELb0EN7cutlass6half_tE19Flash_kernel_traitsILi96ELi64ELi128ELi8ES3_EEEEvNS_16Flash_bwd_paramsEi)
        /*032c*/ 	.word	0x00000000


	//----- nvinfo : EIATTR_REGCOUNT
	.align		4
.L_146:
        /*0330*/ 	.byte	0x04, 0x2f
        /*0332*/ 	.short	(.L_148 - .L_147)
	.align		4
.L_147:
        /*0334*/ 	.word	index@(_ZN5flash44flash_bwd_dq_dk_dv_loop_seqk_parallel_kernelI23Flash_bwd_kernel_traitsILi96ELi64ELi128ELi8ELi2ELi4ELi4ELb1ELb0EN7cutlass6half_tE19Flash_kernel_traitsILi96ELi64ELi128ELi8ES3_EELb0ELb0ELb1ELb1ELb0ELb0ELb0EEEvNS_16Flash_bwd_paramsE)
        /*0338*/ 	.word	0x000000ff


	//----- nvinfo : EIATTR_FRAME_SIZE
	.align		4
.L_148:
        /*033c*/ 	.byte	0x04, 0x11
        /*033e*/ 	.short	(.L_150 - .L_149)
	.align		4
.L_149:
        /*0340*/ 	.word	index@(_ZN5flash44flash_bwd_dq_dk_dv_loop_seqk_parallel_kernelI23Flash_bwd_kernel_traitsILi96ELi64ELi128ELi8ELi2ELi4ELi4ELb1ELb0EN7cutlass6half_tE19Flash_kernel_traitsILi96ELi64ELi128ELi8ES3_EELb0ELb0ELb1ELb1ELb0ELb0ELb0EEEvNS_16Flash_bwd_paramsE)
        /*0344*/ 	.word	0x00000048


	//----- nvinfo : EIATTR_REGCOUNT
	.align		4
.L_150:
        /*0348*/ 	.byte	0x04, 0x2f
        /*034a*/ 	.short	(.L_152 - .L_151)
	.align		4
.L_151:
        /*034c*/ 	.word	index@(_ZN5flash44flash_bwd_dq_dk_dv_loop_seqk_parallel_kernelI23Flash_bwd_kernel_traitsILi96ELi64ELi128ELi8ELi2ELi4ELi4ELb1ELb0EN7cutlass6half_tE19Flash_kernel_traitsILi96ELi64ELi128ELi8ES3_EELb0ELb0ELb1ELb0ELb0ELb1ELb0EEEvNS_16Flash_bwd_paramsE)
        /*0350*/ 	.word	0x000000ff


	//----- nvinfo : EIATTR_FRAME_SIZE
	.align		4
.L_152:
        /*0354*/ 	.byte	0x04, 0x11
        /*0356*/ 	.short	(.L_154 - .L_153)
	.align		4
.L_153:
        /*0358*/ 	.word	index@(_ZN5flash44flash_bwd_dq_dk_dv_loop_seqk_parallel_kernelI23Flash_bwd_kernel_traitsILi96ELi64ELi128ELi8ELi2ELi4ELi4ELb1ELb0EN7cutlass6half_tE19Flash_kernel_traitsILi96ELi64ELi128ELi8ES3_EELb0ELb0ELb1ELb0ELb0ELb1ELb0EEEvNS_16Flash_bwd_paramsE)
        /*035c*/ 	.word	0x00000030


	//----- nvinfo : EIATTR_REGCOUNT
	.align		4
.L_154:
        /*0360*/ 	.byte	0x04, 0x2f
        /*0362*/ 	.short	(.L_156 - .L_155)
	.align		4
.L_155:
        /*0364*/ 	.word	index@(_ZN5flash44flash_bwd_dq_dk_dv_loop_seqk_parallel_kernelI23Flash_bwd_kernel_traitsILi96ELi64ELi128ELi8ELi2ELi4ELi4ELb1ELb0EN7cutlass6half_tE19Flash_kernel_traitsILi96ELi64ELi128ELi8ES3_EELb0ELb0ELb0ELb1ELb0ELb0ELb0EEEvNS_16Flash_bwd_paramsE)
        /*0368*/ 	.word	0x000000ff


	//----- nvinfo : EIATTR_FRAME_SIZE
	.align		4
.L_156:
        /*036c*/ 	.byte	0x04, 0x11
        /*036e*/ 	.short	(.L_158 - .L_157)
	.align		4
.L_157:
        /*0370*/ 	.word	index@(_ZN5flash44flash_bwd_dq_dk_dv_loop_seqk_parallel_kernelI23Flash_bwd_kernel_traitsILi96ELi64ELi128ELi8ELi2ELi4ELi4ELb1ELb0EN7cutlass6half_tE19Flash_kernel_traitsILi96ELi64ELi128ELi8ES3_EELb0ELb0ELb0ELb1ELb0ELb0ELb0EEEvNS_16Flash_bwd_paramsE)
        /*0374*/ 	.word	0x00000050


	//----- nvinfo : EIATTR_REGCOUNT
	.align		4
.L_158:
        /*0378*/ 	.byte	0x04, 0x2f
        /*037a*/ 	.short	(.L_160 - .L_159)
	.align		4
.L_159:
        /*037c*/ 	.word	index@(_ZN5flash44flash_bwd_dq_dk_dv_loop_seqk_parallel_kernelI23Flash_bwd_kernel_traitsILi96ELi64ELi128ELi8ELi2ELi4ELi4ELb1ELb0EN7cutlass6half_tE19Flash_kernel_traitsILi96ELi64ELi128ELi8ES3_EELb0ELb0ELb0ELb0ELb1ELb1ELb0EEEvNS_16Flash_bwd_paramsE)
        /*0380*/ 	.word	0x000000ff


	//----- nvinfo : EIATTR_FRAME_SIZE
	.align		4
.L_160:
        /*0384*/ 	.byte	0x04, 0x11
        /*0386*/ 	.short	(.L_162 - .L_161)
	.align		4
.L_161:
        /*0388*/ 	.word	index@(_ZN5flash44flash_bwd_dq_dk_dv_loop_seqk_parallel_kernelI23Flash_bwd_kernel_traitsILi96ELi64ELi128ELi8ELi2ELi4ELi4ELb1ELb0EN7cutlass6half_tE19Flash_kernel_traitsILi96ELi64ELi128ELi8ES3_EELb0ELb0ELb0ELb0ELb1ELb1ELb0EEEvNS_16Flash_bwd_paramsE)
        /*038c*/ 	.word	0x00000030


	//----- nvinfo : EIATTR_REGCOUNT
	.align		4
.L_162:
        /*0390*/ 	.byte	0x04, 0x2f
        /*0392*/ 	.short	(.L_164 - .L_163)
	.align		4
.L_163:
        /*0394*/ 	.word	index@(_ZN5flash44flash_bwd_dq_dk_dv_loop_seqk_parallel_kernelI23Flash_bwd_kernel_traitsILi96ELi64ELi128ELi8ELi2ELi4ELi4ELb1ELb0EN7cutlass6half_tE19Flash_kernel_traitsILi96ELi64ELi128ELi8ES3_EELb0ELb0ELb1ELb0ELb0ELb0ELb0EEEvNS_16Flash_bwd_paramsE)
        /*0398*/ 	.word	0x000000ff


	//----- nvinfo : EIATTR_FRAME_SIZE
	.align		4
.L_164:
        /*039c*/ 	.byte	0x04, 0x11
        /*039e*/ 	.short	(.L_166 - .L_165)
	.align		4
.L_165:
        /*03a0*/ 	.word	index@(_ZN5flash44flash_bwd_dq_dk_dv_loop_seqk_parallel_kernelI23Flash_bwd_kernel_traitsILi96ELi64ELi128ELi8ELi2ELi4ELi4ELb1ELb0EN7cutlass6half_tE19Flash_kernel_traitsILi96ELi64ELi128ELi8ES3_EELb0ELb0ELb1ELb0ELb0ELb0ELb0EEEvNS_16Flash_bwd_paramsE)
        /*03a4*/ 	.word	0x00000048


	//----- nvinfo : EIATTR_REGCOUNT
	.align		4
.L_166:
        /*03a8*/ 	.byte	0x04, 0x2f
        /*03aa*/ 	.short	(.L_168 - .L_167)
	.align		4
.L_167:
        /*03ac*/ 	.word	index@(_ZN5flash44flash_bwd_dq_dk_dv_loop_seqk_parallel_kernelI23Flash_bwd_kernel_traitsILi96ELi64ELi128ELi8ELi2ELi4ELi4ELb1ELb0EN7cutlass6half_tE19Flash_kernel_traitsILi96ELi64ELi128ELi8ES3_EELb0ELb0ELb0ELb0ELb0ELb0ELb0EEEvNS_16Flash_bwd_paramsE)
        /*03b0*/ 	.word	0x000000ff


	//----- nvinfo : EIATTR_FRAME_SIZE
	.align		4
.L_168:
        /*03b4*/ 	.byte	0x04, 0x11
        /*03b6*/ 	.short	(.L_170 - .L_169)
	.align		4
.L_169:
        /*03b8*/ 	.word	index@(_ZN5flash44flash_bwd_dq_dk_dv_loop_seqk_parallel_kernelI23Flash_bwd_kernel_traitsILi96ELi64ELi128ELi8ELi2ELi4ELi4ELb1ELb0EN7cutlass6half_tE19Flash_kernel_traitsILi96ELi64ELi128ELi8ES3_EELb0ELb0ELb0ELb0ELb0ELb0ELb0EEEvNS_16Flash_bwd_paramsE)
        /*03bc*/ 	.word	0x00000050


	//----- nvinfo : EIATTR_REGCOUNT
	.align		4
.L_170:
        /*03c0*/ 	.byte	0x04, 0x2f
        /*03c2*/ 	.short	(.L_172 - .L_171)
	.align		4
.L_171:
        /*03c4*/ 	.word	index@(_ZN5flash44flash_bwd_dq_dk_dv_loop_seqk_parallel_kernelI23Flash_bwd_kernel_traitsILi96ELi64ELi128ELi8ELi2ELi4ELi4ELb1ELb0EN7cutlass6half_tE19Flash_kernel_traitsILi96ELi64ELi128ELi8ES3_EELb0ELb0ELb0ELb0ELb0ELb1ELb0EEEvNS_16Flash_bwd_paramsE)
        /*03c8*/ 	.word	0x000000ff


	//----- nvinfo : EIATTR_FRAME_SIZE
	.align		4
.L_172:
        /*03cc*/ 	.byte	0x04, 0x11
        /*03ce*/ 	.short	(.L_174 - .L_173)
	.align		4
.L_173:
        /*03d0*/ 	.word	index@(_ZN5flash44flash_bwd_dq_dk_dv_loop_seqk_parallel_kernelI23Flash_bwd_kernel_traitsILi96ELi64ELi128ELi8ELi2ELi4ELi4ELb1ELb0EN7cutlass6half_tE19Flash_kernel_traitsILi96ELi64ELi128ELi8ES3_EELb0ELb0ELb0ELb0ELb0ELb1ELb0EEEvNS_16Flash_bwd_paramsE)
        /*03d4*/ 	.word	0x00000040


	//----- nvinfo : EIATTR_MIN_STACK_SIZE
	.align		4
.L_174:
        /*03d8*/ 	.byte	0x04, 0x12
        /*03da*/ 	.short	(.L_176 - .L_175)
	.align		4
.L_175:
        /*03dc*/ 	.word	index@(_ZN5flash44flash_bwd_dq_dk_dv_loop_seqk_parallel_kernelI23Flash_bwd_kernel_traitsILi96ELi64ELi128ELi8ELi2ELi4ELi4ELb1ELb0EN7cutlass6half_tE19Flash_kernel_traitsILi96ELi64ELi128ELi8ES3_EELb0ELb0ELb0ELb0ELb0ELb1ELb0EEEvNS_16Flash_bwd_paramsE)
        /*03e0*/ 	.word	0x00000040


	//----- nvinfo : EIATTR_MIN_STACK_SIZE
	.align		4
.L_176:
        /*03e4*/ 	.byte	0x04, 0x12
        /*03e6*/ 	.short	(.L_178 - .L_177)
	.align		4
.L_177:
        /*03e8*/ 	.word	index@(_ZN5flash44flash_bwd_dq_dk_dv_loop_seqk_parallel_kernelI23Flash_bwd_kernel_traitsILi96ELi64ELi128ELi8ELi2ELi4ELi4ELb1ELb0EN7cutlass6half_tE19Flash_kernel_traitsILi96ELi64ELi128ELi8ES3_EELb0ELb0ELb0ELb0ELb0ELb0ELb0EEEvNS_16Flash_bwd_paramsE)
        /*03ec*/ 	.word	0x00000050


	//----- nvinfo : EIATTR_MIN_STACK_SIZE
	.align		4
.L_178:
        /*03f0*/ 	.byte	0x04, 0x12
        /*03f2*/ 	.short	(.L_180 - .L_179)
	.align		4
.L_179:
        /*03f4*/ 	.word	index@(_ZN5flash44flash_bwd_dq_dk_dv_loop_seqk_parallel_kernelI23Flash_bwd_kernel_traitsILi96ELi64ELi128ELi8ELi2ELi4ELi4ELb1ELb0EN7cutlass6half_tE19Flash_kernel_traitsILi96ELi64ELi128ELi8ES3_EELb0ELb0ELb1ELb0ELb0ELb0ELb0EEEvNS_16Flash_bwd_paramsE)
        /*03f8*/ 	.word	0x00000048


	//----- nvinfo : EIATTR_MIN_STACK_SIZE
	.align		4
.L_180:
        /*03fc*/ 	.byte	0x04, 0x12
        /*03fe*/ 	.short	(.L_182 - .L_181)
	.align		4
.L_181:
        /*0400*/ 	.word	index@(_ZN5flash44flash_bwd_dq_dk_dv_loop_seqk_parallel_kernelI23Flash_bwd_kernel_traitsILi96ELi64ELi128ELi8ELi2ELi4ELi4ELb1ELb0EN7cutlass6half_tE19Flash_kernel_traitsILi96ELi64ELi128ELi8ES3_EELb0ELb0ELb0ELb0ELb1ELb1ELb0EEEvNS_16Flash_bwd_paramsE)
        /*0404*/ 	.word	0x00000030


	//----- nvinfo : EIATTR_MIN_STACK_SIZE
	.align		4
.L_182:
        /*0408*/ 	.byte	0x04, 0x12
        /*040a*/ 	.short	(.L_184 - .L_183)
	.align		4
.L_183:
        /*040c*/ 	.word	index@(_ZN5flash44flash_bwd_dq_dk_dv_loop_seqk_parallel_kernelI23Flash_bwd_kernel_traitsILi96ELi64ELi128ELi8ELi2ELi4ELi4ELb1ELb0EN7cutlass6half_tE19Flash_kernel_traitsILi96ELi64ELi128ELi8ES3_EELb0ELb0ELb0ELb1ELb0ELb0ELb0EEEvNS_16Flash_bwd_paramsE)
        /*0410*/ 	.word	0x00000050


	//----- nvinfo : EIATTR_MIN_STACK_SIZE
	.align		4
.L_184:
        /*0414*/ 	.byte	0x04, 0x12
        /*0416*/ 	.short	(.L_186 - .L_185)
	.align		4
.L_185:
        /*0418*/ 	.word	index@(_ZN5flash44flash_bwd_dq_dk_dv_loop_seqk_parallel_kernelI23Flash_bwd_kernel_traitsILi96ELi64ELi128ELi8ELi2ELi4ELi4ELb1ELb0EN7cutlass6half_tE19Flash_kernel_traitsILi96ELi64ELi128ELi8ES3_EELb0ELb0ELb1ELb0ELb0ELb1ELb0EEEvNS_16Flash_bwd_paramsE)
        /*041c*/ 	.word	0x00000030


	//----- nvinfo : EIATTR_MIN_STACK_SIZE
	.align		4
.L_186:
        /*0420*/ 	.byte	0x04, 0x12
        /*0422*/ 	.short	(.L_188 - .L_187)
	.align		4
.L_187:
        /*0424*/ 	.word	index@(_ZN5flash44flash_bwd_dq_dk_dv_loop_seqk_parallel_kernelI23Flash_bwd_kernel_traitsILi96ELi64ELi128ELi8ELi2ELi4ELi4ELb1ELb0EN7cutlass6half_tE19Flash_kernel_traitsILi96ELi64ELi128ELi8ES3_EELb0ELb0ELb1ELb1ELb0ELb0ELb0EEEvNS_16Flash_bwd_paramsE)
        /*0428*/ 	.word	0x00000048


	//----- nvinfo : EIATTR_MIN_STACK_SIZE
	.align		4
.L_188:
        /*042c*/ 	.byte	0x04, 0x12
        /*042e*/ 	.short	(.L_190 - .L_189)
	.align		4
.L_189:
        /*0430*/ 	.word	index@(_ZN5flash27flash_bwd_convert_dq_kernelI23Flash_bwd_kernel_traitsILi96ELi64ELi128ELi8ELi2ELi4ELi4ELb1ELb0EN7cutlass6half_tE19Flash_kernel_traitsILi96ELi64ELi128ELi8ES3_EEEEvNS_16Flash_bwd_paramsEi)
        /*0434*/ 	.word	0x00000000


	//----- nvinfo : EIATTR_MIN_STACK_SIZE
	.align		4
.L_190:
        /*0438*/ 	.byte	0x04, 0x12
        /*043a*/ 	.short	(.L_192 - .L_191)
	.align		4
.L_191:
        /*043c*/ 	.word	index@(_ZN5flash44flash_bwd_dq_dk_dv_loop_seqk_parallel_kernelI23Flash_bwd_kernel_traitsILi96ELi64ELi128ELi8ELi2ELi4ELi4ELb1ELb0EN7cutlass6half_tE19Flash_kernel_traitsILi96ELi64ELi128ELi8ES3_EELb1ELb0ELb0ELb0ELb0ELb1ELb0EEEvNS_16Flash_bwd_paramsE)
        /*0440*/ 	.word	0x00000048


	//----- nvinfo : EIATTR_MIN_STACK_SIZE
	.align		4
.L_192:
        /*0444*/ 	.byte	0x04, 0x12
        /*0446*/ 	.short	(.L_194 - .L_193)
	.align		4
.L_193:
        /*0448*/ 	.word	index@(_ZN5flash44flash_bwd_dq_dk_dv_loop_seqk_parallel_kernelI23Flash_bwd_kernel_traitsILi96ELi64ELi128ELi8ELi2ELi4ELi4ELb1ELb0EN7cutlass6half_tE19Flash_kernel_traitsILi96ELi64ELi128ELi8ES3_EELb0ELb0ELb0ELb0ELb0ELb1ELb1EEEvNS_16Flash_bwd_paramsE)
        /*044c*/ 	.word	0x000000b0


	//----- nvinfo : EIATTR_MIN_STACK_SIZE
	.align		4
.L_194:
        /*0450*/ 	.byte	0x04, 0x12
        /*0452*/ 	.short	(.L_196 - .L_195)
	.align		4
.L_195:
        /*0454*/ 	.word	index@(_ZN5flash44flash_bwd_dq_dk_dv_loop_seqk_parallel_kernelI23Flash_bwd_kernel_traitsILi96ELi64ELi128ELi8ELi2ELi4ELi4ELb1ELb0EN7cutlass6half_tE19Flash_kernel_traitsILi96ELi64ELi128ELi8ES3_EELb1ELb0ELb0ELb0ELb0ELb0ELb0EEEvNS_16Flash_bwd_paramsE)
        /*0458*/ 	.word	0x00000050


	//----- nvinfo : EIATTR_MIN_STACK_SIZE
	.align		4
.L_196:
        /*045c*/ 	.byte	0x04, 0x12
        /*045e*/ 	.short	(.L_198 - .L_197)
	.align		4
.L_197:
        /*0460*/ 	.word	index@(_ZN5flash44flash_bwd_dq_dk_dv_loop_seqk_parallel_kernelI23Flash_bwd_kernel_traitsILi96ELi64ELi128ELi8ELi2ELi4ELi4ELb1ELb0EN7cutlass6half_tE19Flash_kernel_traitsILi96ELi64ELi128ELi8ES3_EELb0ELb0ELb0ELb0ELb0ELb0ELb1EEEvNS_16Flash_bwd_paramsE)
        /*0464*/ 	.word	0x000000c0


	//----- nvinfo : EIATTR_MIN_STACK_SIZE
	.align		4
.L_198:
        /*0468*/ 	.byte	0x04, 0x12
        /*046a*/ 	.short	(.L_200 - .L_199)
	.align		4
.L_199:
        /*046c*/ 	.word	index@(_ZN5flash44flash_bwd_dq_dk_dv_loop_seqk_parallel_kernelI23Flash_bwd_kernel_traitsILi96ELi64ELi128ELi8ELi2ELi4ELi4ELb1ELb0EN7cutlass6half_tE19Flash_kernel_traitsILi96ELi64ELi128ELi8ES3_EELb1ELb0ELb1ELb0ELb0ELb0ELb0EEEvNS_16Flash_bwd_paramsE)
        /*0470*/ 	.word	0x00000048


	//----- nvinfo : EIATTR_MIN_STACK_SIZE
	.align		4
.L_200:
        /*0474*/ 	.byte	0x04, 0x12
        /*0476*/ 	.short	(.L_202 - .L_201)
	.align		4
.L_201:
        /*0478*/ 	.word	index@(_ZN5flash44flash_bwd_dq_dk_dv_loop_seqk_parallel_kernelI23Flash_bwd_kernel_traitsILi96ELi64ELi128ELi8ELi2ELi4ELi4ELb1ELb0EN7cutlass6half_tE19Flash_kernel_traitsILi96ELi64ELi128ELi8ES3_EELb0ELb0ELb1ELb0ELb0ELb0ELb1EEEvNS_16Flash_bwd_paramsE)
        /*047c*/ 	.word	0x000000c8


	//----- nvinfo : EIATTR_MIN_STACK_SIZE
	.align		4
.L_202:
        /*0480*/ 	.byte	0x04, 0x12
        /*0482*/ 	.short	(.L_204 - .L_203)
	.align		4
.L_203:
        /*0484*/ 	.word	index@(_ZN5flash44flash_bwd_dq_dk_dv_loop_seqk_parallel_kernelI23Flash_bwd_kernel_traitsILi96ELi64ELi128ELi8ELi2ELi4ELi4ELb1ELb0EN7cutlass6half_tE19Flash_kernel_traitsILi96ELi64ELi128ELi8ES3_EELb1ELb0ELb0ELb0ELb1ELb1ELb0EEEvNS_16Flash_bwd_paramsE)
        /*0488*/ 	.word	0x00000050


	//----- nvinfo : EIATTR_MIN_STACK_SIZE
	.align		4
.L_204:
        /*048c*/ 	.byte	0x04, 0x12
        /*048e*/ 	.short	(.L_206 - .L_205)
	.align		4
.L_205:
        /*0490*/ 	.word	index@(_ZN5flash44flash_bwd_dq_dk_dv_loop_seqk_parallel_kernelI23Flash_bwd_kernel_traitsILi96ELi64ELi128ELi8ELi2ELi4ELi4ELb1ELb0EN7cutlass6half_tE19Flash_kernel_traitsILi96ELi64ELi128ELi8ES3_EELb0ELb0ELb0ELb0ELb1ELb1ELb1EEEvNS_16Flash_bwd_paramsE)
        /*0494*/ 	.word	0x000000b0


	//----- nvinfo : EIATTR_MIN_STACK_SIZE
	.align		4
.L_206:
        /*0498*/ 	.byte	0x04, 0x12
        /*049a*/ 	.short	(.L_208 - .L_207)
	.align		4
.L_207:
        /*049c*/ 	.word	index@(_ZN5flash44flash_bwd_dq_dk_dv_loop_seqk_parallel_kernelI23Flash_bwd_kernel_traitsILi96ELi64ELi128ELi8ELi2ELi4ELi4ELb1ELb0EN7cutlass6half_tE19Flash_kernel_traitsILi96ELi64ELi128ELi8ES3_EELb1ELb0ELb0ELb1ELb0ELb0ELb0EEEvNS_16Flash_bwd_paramsE)
        /*04a0*/ 	.word	0x00000078


	//----- nvinfo : EIATTR_MIN_STACK_SIZE
	.align		4
.L_208:
        /*04a4*/ 	.byte	0x04, 0x12
        /*04a6*/ 	.short	(.L_210 - .L_209)
	.align		4
.L_209:
        /*04a8*/ 	.word	index@(_ZN5flash44flash_bwd_dq_dk_dv_loop_seqk_parallel_kernelI23Flash_bwd_kernel_traitsILi96ELi64ELi128ELi8ELi2ELi4ELi4ELb1ELb0EN7cutlass6half_tE19Flash_kernel_traitsILi96ELi64ELi128ELi8ES3_EELb0ELb0ELb0ELb1ELb0ELb0ELb1EEEvNS_16Flash_bwd_paramsE)
        /*04ac*/ 	.word	0x000000c8


	//----- nvinfo : EIATTR_MIN_STACK_SIZE
	.align		4
.L_210:
        /*04b0*/ 	.byte	0x04, 0x12
        /*04b2*/ 	.short	(.L_212 - .L_211)
	.align		4
.L_211:
        /*04b4*/ 	.word	index@(_ZN5flash44flash_bwd_dq_dk_dv_loop_seqk_parallel_kernelI23Flash_bwd_kernel_traitsILi96ELi64ELi128ELi8ELi2ELi4ELi4ELb1ELb0EN7cutlass6half_tE19Flash_kernel_traitsILi96ELi64ELi128ELi8ES3_EELb1ELb0ELb1ELb0ELb0ELb1ELb0EEEvNS_16Flash_bwd_paramsE)
        /*04b8*/ 	.word	0x00000030


	//----- nvinfo : EIATTR_MIN_STACK_SIZE
	.align		4
.L_212:
        /*04bc*/ 	.byte	0x04, 0x12
        /*04be*/ 	.short	(.L_214 - .L_213)
	.align		4
.L_213:
        /*04c0*/ 	.word	index@(_ZN5flash44flash_bwd_dq_dk_dv_loop_seqk_parallel_kernelI23Flash_bwd_kernel_traitsILi96ELi64ELi128ELi8ELi2ELi4ELi4ELb1ELb0EN7cutlass6half_tE19Flash_kernel_traitsILi96ELi64ELi128ELi8ES3_EELb0ELb0ELb1ELb0ELb0ELb1ELb1EEEvNS_16Flash_bwd_paramsE)
        /*04c4*/ 	.word	0x000000b8


	//----- nvinfo : EIATTR_MIN_STACK_SIZE
	.align		4
.L_214:
        /*04c8*/ 	.byte	0x04, 0x12
        /*04ca*/ 	.short	(.L_216 - .L_215)
	.align		4
.L_215:
        /*04cc*/ 	.word	index@(_ZN5flash44flash_bwd_dq_dk_dv_loop_seqk_parallel_kernelI23Flash_bwd_kernel_traitsILi96ELi64ELi128ELi8ELi2ELi4ELi4ELb1ELb0EN7cutlass6half_tE19Flash_kernel_traitsILi96ELi64ELi128ELi8ES3_EELb1ELb0ELb1ELb1ELb0ELb0ELb0EEEvNS_16Flash_bwd_paramsE)
        /*04d0*/ 	.word	0x00000050


	//----- nvinfo : EIATTR_MIN_STACK_SIZE
	.align		4
.L_216:
        /*04d4*/ 	.byte	0x04, 0x12
        /*04d6*/ 	.short	(.L_218 - .L_217)
	.align		4
.L_217:
        /*04d8*/ 	.word	index@(_ZN5flash44flash_bwd_dq_dk_dv_loop_seqk_parallel_kernelI23Flash_bwd_kernel_traitsILi96ELi64ELi128ELi8ELi2ELi4ELi4ELb1ELb0EN7cutlass6half_tE19Flash_kernel_traitsILi96ELi64ELi128ELi8ES3_EELb0ELb0ELb1ELb1ELb0ELb0ELb1EEEvNS_16Flash_bwd_paramsE)
        /*04dc*/ 	.word	0x000000c8


	//----- nvinfo : EIATTR_MIN_STACK_SIZE
	.align		4
.L_218:
        /*04e0*/ 	.byte	0x04, 0x12
        /*04e2*/ 	.short	(.L_220 - .L_219)
	.align		4
.L_219:
        /*04e4*/ 	.word	index@(_ZN5flash25flash_bwd_dot_do_o_kernelILb0E23Flash_bwd_kernel_traitsILi96ELi64ELi128ELi8ELi2ELi4ELi4ELb1ELb0EN7cutlass6half_tE19Flash_kernel_traitsILi96ELi64ELi128ELi8ES3_EEEEvNS_16Flash_bwd_paramsE)
        /*04e8*/ 	.word	0x00000000


	//----- nvinfo : EIATTR_MIN_STACK_SIZE
	.align		4
.L_220:
        /*04ec*/ 	.byte	0x04, 0x12
        /*04ee*/ 	.short	(.L_222 - .L_221)
	.align		4
.L_221:
        /*04f0*/ 	.word	index@(_ZN5flash25flash_bwd_dot_do_o_kernelILb1E23Flash_bwd_kernel_traitsILi96ELi64ELi128ELi8ELi2ELi4ELi4ELb1ELb0EN7cutlass6half_tE19Flash_kernel_traitsILi96ELi64ELi128ELi8ES3_EEEEvNS_16Flash_bwd_paramsE)
        /*04f4*/ 	.word	0x00000000


	//----- nvinfo : EIATTR_MIN_STACK_SIZE
	.align		4
.L_222:
        /*04f8*/ 	.byte	0x04, 0x12
        /*04fa*/ 	.short	(.L_224 - .L_223)
	.align		4
.L_223:
        /*04fc*/ 	.word	index@(_ZN5flash27flash_bwd_convert_dq_kernelI23Flash_bwd_kernel_traitsILi96ELi64ELi128ELi8ELi2ELi4ELi4ELb0ELb0EN7cutlass6half_tE19Flash_kernel_traitsILi96ELi64ELi128ELi8ES3_EEEEvNS_16Flash_bwd_paramsEi)
        /*0500*/ 	.word	0x00000000


	//----- nvinfo : EIATTR_MIN_STACK_SIZE
	.align		4
.L_224:
        /*0504*/ 	.byte	0x04, 0x12
        /*0506*/ 	.short	(.L_226 - .L_225)
	.align		4
.L_225:
        /*0508*/ 	.word	index@(_ZN5flash44flash_bwd_dq_dk_dv_loop_seqk_parallel_kernelI23Flash_bwd_kernel_traitsILi96ELi64ELi128ELi8ELi2ELi4ELi4ELb0ELb0EN7cutlass6half_tE19Flash_kernel_traitsILi96ELi64ELi128ELi8ES3_EELb1ELb0ELb0ELb0ELb0ELb1ELb0EEEvNS_16Flash_bwd_paramsE)
        /*050c*/ 	.word	0x00000008


	//----- nvinfo : EIATTR_MIN_STACK_SIZE
	.align		4
.L_226:
        /*0510*/ 	.byte	0x04, 0x12
        /*0512*/ 	.short	(.L_228 - .L_227)
	.align		4
.L_227:
        /*0514*/ 	.word	index@(_ZN5flash44flash_bwd_dq_dk_dv_loop_seqk_parallel_kernelI23Flash_bwd_kernel_traitsILi96ELi64ELi128ELi8ELi2ELi4ELi4ELb0ELb0EN7cutlass6half_tE19Flash_kernel_traitsILi96ELi64ELi128ELi8ES3_EELb0ELb0ELb0ELb0ELb0ELb1ELb1EEEvNS_16Flash_bwd_paramsE)
        /*0518*/ 	.word	0x00000020


	//----- nvinfo : EIATTR_MIN_STACK_SIZE
	.align		4
.L_228:
        /*051c*/ 	.byte	0x04, 0x12
        /*051e*/ 	.short	(.L_230 - .L_229)
	.align		4
.L_229:
        /*0520*/ 	.word	index@(_ZN5flash44flash_bwd_dq_dk_dv_loop_seqk_parallel_kernelI23Flash_bwd_kernel_traitsILi96ELi64ELi128ELi8ELi2ELi4ELi4ELb0ELb0EN7cutlass6half_tE19Flash_kernel_traitsILi96ELi64ELi128ELi8ES3_EELb1ELb0ELb0ELb0ELb0ELb0ELb0EEEvNS_16Flash_bwd_paramsE)
        /*0524*/ 	.word	0x00000008


	//----- nvinfo : EIATTR_MIN_STACK_SIZE
	.align		4
.L_230:
        /*0528*/ 	.byte	0x04, 0x12
        /*052a*/ 	.short	(.L_232 - .L_231)
	.align		4
.L_231:
        /*052c*/ 	.word	index@(_ZN5flash44flash_bwd_dq_dk_dv_loop_seqk_parallel_kernelI23Flash_bwd_kernel_traitsILi96ELi64ELi128ELi8ELi2ELi4ELi4ELb0ELb0EN7cutlass6half_tE19Flash_kernel_traitsILi96ELi64ELi128ELi8ES3_EELb0ELb0ELb0ELb0ELb0ELb0ELb1EEEvNS_16Flash_bwd_paramsE)
        /*0530*/ 	.word	0x00000018


	//----- nvinfo : EIATTR_MIN_STACK_SIZE
	.align		4
.L_232:
        /*0534*/ 	.byte	0x04, 0x12
        /*0536*/ 	.short	(.L_234 - .L_233)
	.align		4
.L_233:
        /*0538*/ 	.word	index@(_ZN5flash44flash_bwd_dq_dk_dv_loop_seqk_parallel_kernelI23Flash_bwd_kernel_traitsILi96ELi64ELi128ELi8ELi2ELi4ELi4ELb0ELb0EN7cutlass6half_tE19Flash_kernel_traitsILi96ELi64ELi128ELi8ES3_EELb1ELb0ELb1ELb0ELb0ELb0ELb0EEEvNS_16Flash_bwd_paramsE)
        /*053c*/ 	.word	0x00000000


	//----- nvinfo : EIATTR_MIN_STACK_SIZE
	.align		4
.L_234:
        /*0540*/ 	.byte	0x04, 0x12
        /*0542*/ 	.short	(.L_236 - .L_235)
	.align		4
.L_235:
        /*0544*/ 	.word	index@(_ZN5flash44flash_bwd_dq_dk_dv_loop_seqk_parallel_kernelI23Flash_bwd_kernel_traitsILi96ELi64ELi128ELi8ELi2ELi4ELi4ELb0ELb0EN7cutlass6half_tE19Flash_kernel_traitsILi96ELi64ELi128ELi8ES3_EELb0ELb0ELb1ELb0ELb0ELb0ELb1EEEvNS_16Flash_bwd_paramsE)
        /*0548*/ 	.word	0x00000008


	//----- nvinfo : EIATTR_MIN_STACK_SIZE
	.align		4
.L_236:
        /*054c*/ 	.byte	0x04, 0x12
        /*054e*/ 	.short	(.L_238 - .L_237)
	.align		4
.L_237:
        /*0550*/ 	.word	index@(_ZN5flash44flash_bwd_dq_dk_dv_loop_seqk_parallel_kernelI23Flash_bwd_kernel_traitsILi96ELi64ELi128ELi8ELi2ELi4ELi4ELb0ELb0EN7cutlass6half_tE19Flash_kernel_traitsILi96ELi64ELi128ELi8ES3_EELb1ELb0ELb0ELb0ELb1ELb1ELb0EEEvNS_16Flash_bwd_paramsE)
        /*0554*/ 	.word	0x00000008


	//----- nvinfo : EIATTR_MIN_STACK_SIZE
	.align		4
.L_238:
        /*0558*/ 	.byte	0x04, 0x12
        /*055a*/ 	.short	(.L_240 - .L_239)
	.align		4
.L_239:
        /*055c*/ 	.word	index@(_ZN5flash44flash_bwd_dq_dk_dv_loop_seqk_parallel_kernelI23Flash_bwd_kernel_traitsILi96ELi64ELi128ELi8ELi2ELi4ELi4ELb0ELb0EN7cutlass6half_tE19Flash_kernel_traitsILi96ELi64ELi128ELi8ES3_EELb0ELb0ELb0ELb0ELb1ELb1ELb1EEEvNS_16Flash_bwd_paramsE)
        /*0560*/ 	.word	0x00000018


	//----- nvinfo : EIATTR_MIN_STACK_SIZE
	.align		4
.L_240:
        /*0564*/ 	.byte	0x04, 0x12
        /*0566*/ 	.short	(.L_242 - .L_241)
	.align		4
.L_241:
        /*0568*/ 	.word	index@(_ZN5flash44flash_bwd_dq_dk_dv_loop_seqk_parallel_kernelI23Flash_bwd_kernel_traitsILi96ELi64ELi128ELi8ELi2ELi4ELi4ELb0ELb0EN7cutlass6half_tE19Flash_kernel_traitsILi96ELi64ELi128ELi8ES3_EELb1ELb0ELb0ELb1ELb0ELb0ELb0EEEvNS_16Flash_bwd_paramsE)
        /*056c*/ 	.word	0x00000030


	//----- nvinfo : EIATTR_MIN_STACK_SIZE
	.align		4
.L_242:
        /*0570*/ 	.byte	0x04, 0x12
        /*0572*/ 	.short	(.L_244 - .L_243)
	.align		4
.L_243:
        /*0574*/ 	.word	index@(_ZN5flash44flash_bwd_dq_dk_dv_loop_seqk_parallel_kernelI23Flash_bwd_kernel_traitsILi96ELi64ELi128ELi8ELi2ELi4ELi4ELb0ELb0EN7cutlass6half_tE19Flash_kernel_traitsILi96ELi64ELi128ELi8ES3_EELb0ELb0ELb0ELb1ELb0ELb0ELb1EEEvNS_16Flash_bwd_paramsE)
        /*0578*/ 	.word	0x00000028


	//----- nvinfo : EIATTR_MIN_STACK_SIZE
	.align		4
.L_244:
        /*057c*/ 	.byte	0x04, 0x12
        /*057e*/ 	.short	(.L_246 - .L_245)
	.align		4
.L_245:
        /*0580*/ 	.word	index@(_ZN5flash44flash_bwd_dq_dk_dv_loop_seqk_parallel_kernelI23Flash_bwd_kernel_traitsILi96ELi64ELi128ELi8ELi2ELi4ELi4ELb0ELb0EN7cutlass6half_tE19Flash_kernel_traitsILi96ELi64ELi128ELi8ES3_EELb1ELb0ELb1ELb0ELb0ELb1ELb0EEEvNS_16Flash_bwd_paramsE)
        /*0584*/ 	.word	0x00000000


	//----- nvinfo : EIATTR_MIN_STACK_SIZE
	.align		4
.L_246:
        /*0588*/ 	.byte	0x04, 0x12
        /*058a*/ 	.short	(.L_248 - .L_247)
	.align		4
.L_247:
        /*058c*/ 	.word	index@(_ZN5flash44flash_bwd_dq_dk_dv_loop_seqk_parallel_kernelI23Flash_bwd_kernel_traitsILi96ELi64ELi128ELi8ELi2ELi4ELi4ELb0ELb0EN7cutlass6half_tE19Flash_kernel_traitsILi96ELi64ELi128ELi8ES3_EELb0ELb0ELb1ELb0ELb0ELb1ELb1EEEvNS_16Flash_bwd_paramsE)
        /*0590*/ 	.word	0x00000010


	//----- nvinfo : EIATTR_MIN_STACK_SIZE
	.align		4
.L_248:
        /*0594*/ 	.byte	0x04, 0x12
        /*0596*/ 	.short	(.L_250 - .L_249)
	.align		4
.L_249:
        /*0598*/ 	.word	index@(_ZN5flash44flash_bwd_dq_dk_dv_loop_seqk_parallel_kernelI23Flash_bwd_kernel_traitsILi96ELi64ELi128ELi8ELi2ELi4ELi4ELb0ELb0EN7cutlass6half_tE19Flash_kernel_traitsILi96ELi64ELi128ELi8ES3_EELb1ELb0ELb1ELb1ELb0ELb0ELb0EEEvNS_16Flash_bwd_paramsE)
        /*059c*/ 	.word	0x00000000


	//----- nvinfo : EIATTR_MIN_STACK_SIZE
	.align		4
.L_250:
        /*05a0*/ 	.byte	0x04, 0x12
        /*05a2*/ 	.short	(.L_252 - .L_251)
	.align		4
.L_251:
        /*05a4*/ 	.word	index@(_ZN5flash44flash_bwd_dq_dk_dv_loop_seqk_parallel_kernelI23Flash_bwd_kernel_traitsILi96ELi64ELi128ELi8ELi2ELi4ELi4ELb0ELb0EN7cutlass6half_tE19Flash_kernel_traitsILi96ELi64ELi128ELi8ES3_EELb0ELb0ELb1ELb1ELb0ELb0ELb1EEEvNS_16Flash_bwd_paramsE)
        /*05a8*/ 	.word	0x00000008


	//----- nvinfo : EIATTR_MIN_STACK_SIZE
	.align		4
.L_252:
        /*05ac*/ 	.byte	0x04, 0x12
        /*05ae*/ 	.short	(.L_254 - .L_253)
	.align		4
.L_253:
        /*05b0*/ 	.word	index@(_ZN5flash25flash_bwd_dot_do_o_kernelILb0E23Flash_bwd_kernel_traitsILi96ELi64ELi128ELi8ELi2ELi4ELi4ELb0ELb0EN7cutlass6half_tE19Flash_kernel_traitsILi96ELi64ELi128ELi8ES3_EEEEvNS_16Flash_bwd_paramsE)
        /*05b4*/ 	.word	0x00000000


	//----- nvinfo : EIATTR_MIN_STACK_SIZE
	.align		4
.L_254:
        /*05b8*/ 	.byte	0x04, 0x12
        /*05ba*/ 	.short	(.L_256 - .L_255)
	.align		4
.L_255:
        /*05bc*/ 	.word	index@(_ZN5flash25flash_bwd_dot_do_o_kernelILb1E23Flash_bwd_kernel_traitsILi96ELi64ELi128ELi8ELi2ELi4ELi4ELb0ELb0EN7cutlass6half_tE19Flash_kernel_traitsILi96ELi64ELi128ELi8ES3_EEEEvNS_16Flash_bwd_paramsE)
        /*05c0*/ 	.word	0x00000000
.L_256:


//--------------------- .nv.info._ZN5flash44flash_bwd_dq_dk_dv_loop_seqk_parallel_kernelI23Flash_bwd_kernel_traitsILi96ELi64ELi128ELi8ELi2ELi4ELi4ELb1ELb0EN7cutlass6half_tE19Flash_kernel_traitsILi96ELi64ELi128ELi8ES3_EELb0ELb0ELb0ELb0ELb0ELb1ELb0EEEvNS_16Flash_bwd_paramsE --------------------------
	.section	.nv.info._ZN5flash44flash_bwd_dq_dk_dv_loop_seqk_parallel_kernelI23Flash_bwd_kernel_traitsILi96ELi64ELi128ELi8ELi2ELi4ELi4ELb1ELb0EN7cutlass6half_tE19Flash_kernel_traitsILi96ELi64ELi128ELi8ES3_EELb0ELb0ELb0ELb0ELb0ELb1ELb0EEEvNS_16Flash_bwd_paramsE,"",@"SHT_CUDA_INFO"
	.sectionflags	@""
	.align	4


	//----- nvinfo : EIATTR_CUDA_API_VERSION
	.align		4
        /*0000*/ 	.byte	0x04, 0x37
        /*0002*/ 	.short	(.L_258 - .L_257)
.L_257:
        /*0004*/ 	.word	0x00000082


	//----- nvinfo : EIATTR_SW2861232_WAR
	.align		4
.L_258:
        /*0008*/ 	.byte	0x01, 0x35
	.zero		2


	//----- nvinfo : EIATTR_PARAM_CBANK
	.align		4
        /*000c*/ 	.byte	0x04, 0x0a
        /*000e*/ 	.short	(.L_260 - .L_259)
	.align		4
.L_259:
        /*0010*/ 	.word	index@(.nv.constant0._ZN5flash44flash_bwd_dq_dk_dv_loop_seqk_parallel_kernelI23Flash_bwd_kernel_traitsILi96ELi64ELi128ELi8ELi2ELi4ELi4ELb1ELb0EN7cutlass6half_tE19Flash_kernel_traitsILi96ELi64ELi128ELi8ES3_EELb0ELb0ELb0ELb0ELb0ELb1ELb0EEEvNS_16Flash_bwd_paramsE)
        /*0014*/ 	.short	0x0160
        /*0016*/ 	.short	0x0280


	//----- nvinfo : EIATTR_CBANK_PARAM_SIZE
	.align		4
.L_260:
        /*0018*/ 	.byte	0x03, 0x19
        /*001a*/ 	.short	0x0280


	//----- nvinfo : EIATTR_KPARAM_INFO
	.align		4
        /*001c*/ 	.byte	0x04, 0x17
        /*001e*/ 	.short	(.L_262 - .L_261)
.L_261:
        /*0020*/ 	.word	0x00000000
        /*0024*/ 	.short	0x0000
        /*0026*/ 	.short	0x0000
        /*0028*/ 	.byte	0x00, 0xf0, 0x01, 0x0a


	//----- nvinfo : EIATTR_MAXREG_COUNT
	.align		4
.L_262:
        /*002c*/ 	.byte	0x03, 0x1b
        /*002e*/ 	.short	0x00ff


	//----- nvinfo : EIATTR_NUM_BARRIERS
	.align		4
        /*0030*/ 	.byte	0x02, 0x4c
        /*0032*/ 	.byte	0x01
	.zero		1


	//----- nvinfo : EIATTR_ANNOTATIONS
	.align		4
        /*0034*/ 	.byte	0x04, 0x55
        /*0036*/ 	.short	(.L_264 - .L_263)


	//   ....[0]....
.L_263:
        /*0038*/ 	.word	0x00000001
        /*003c*/ 	.byte	0x40, 0x06, 0x00, 0x00, 0x01, 0x00, 0x00, 0x00, 0x20, 0x0a, 0x00, 0x00, 0x01, 0x00, 0x00, 0x00
        /* <DEDUP_REMOVED lines=18> */
        /*016c*/ 	.byte	0xf0, 0x65, 0x00, 0x00


	//----- nvinfo : EIATTR_MERCURY_ISA_VERSION
	.align		4
.L_264:
        /*0170*/ 	.byte	0x03, 0x5f
        /*0172*/ 	.short	0x0000


	//----- nvinfo : EIATTR_EXIT_INSTR_OFFSETS
	.align		4
        /*0174*/ 	.byte	0x04, 0x1c
        /*0176*/ 	.short	(.L_266 - .L_265)


	//   ....[0]....
.L_265:
        /*0178*/ 	.word	0x000000a0


	//   ....[1]....
        /*017c*/ 	.word	0x000081e0


	//----- nvinfo : EIATTR_CTAIDZ_USED
	.align		4
.L_266:
        /*0180*/ 	.byte	0x01, 0x04
	.zero		2


	//----- nvinfo : EIATTR_CRS_STACK_SIZE
	.align		4
        /*0184*/ 	.byte	0x04, 0x1e
        /*0186*/ 	.short	(.L_268 - .L_267)
.L_267:
        /*0188*/ 	.word	0x00000000
.L_268:


//--------------------- .nv.info._ZN5flash44flash_bwd_dq_dk_dv_loop_seqk_parallel_kernelI23Flash_bwd_kernel_traitsILi96ELi64ELi128ELi8ELi2ELi4ELi4ELb1ELb0EN7cutlass6half_tE19Flash_kernel_traitsILi96ELi64ELi128ELi8ES3_EELb0ELb0ELb0ELb0ELb0ELb0ELb0EEEvNS_16Flash_bwd_paramsE --------------------------
	.section	.nv.info._ZN5flash44flash_bwd_dq_dk_dv_loop_seqk_parallel_kernelI23Flash_bwd_kernel_traitsILi96ELi64ELi128ELi8ELi2ELi4ELi4ELb1ELb0EN7cutlass6half_tE19Flash_kernel_traitsILi96ELi64ELi128ELi8ES3_EELb0ELb0ELb0ELb0ELb0ELb0ELb0EEEvNS_16Flash_bwd_paramsE,"",@"SHT_CUDA_INFO"
	.sectionflags	@""
	.align	4


	//----- nvinfo : EIATTR_CUDA_API_VERSION
	.align		4
        /*0000*/ 	.byte	0x04, 0x37
        /*0002*/ 	.short	(.L_270 - .L_269)
.L_269:
        /*0004*/ 	.word	0x00000082


	//----- nvinfo : EIATTR_SW2861232_WAR
	.align		4
.L_270:
        /*0008*/ 	.byte	0x01, 0x35
	.zero		2


	//----- nvinfo : EIATTR_PARAM_CBANK
	.align		4
        /*000c*/ 	.byte	0x04, 0x0a
        /*000e*/ 	.short	(.L_272 - .L_271)
	.align		4
.L_271:
        /*0010*/ 	.word	index@(.nv.constant0._ZN5flash44flash_bwd_dq_dk_dv_loop_seqk_parallel_kernelI23Flash_bwd_kernel_traitsILi96ELi64ELi128ELi8ELi2ELi4ELi4ELb1ELb0EN7cutlass6half_tE19Flash_kernel_traitsILi96ELi64ELi128ELi8ES3_EELb0ELb0ELb0ELb0ELb0ELb0ELb0EEEvNS_16Flash_bwd_paramsE)
        /*0014*/ 	.short	0x0160
        /*0016*/ 	.short	0x0280


	//----- nvinfo : EIATTR_CBANK_PARAM_SIZE
	.align		4
.L_272:
        /*0018*/ 	.byte	0x03, 0x19
        /*001a*/ 	.short	0x0280


	//----- nvinfo : EIATTR_KPARAM_INFO
	.align		4
        /*001c*/ 	.byte	0x04, 0x17
        /*001e*/ 	.short	(.L_274 - .L_273)
.L_273:
        /*0020*/ 	.word	0x00000000
        /*0024*/ 	.short	0x0000
        /*0026*/ 	.short	0x0000
        /*0028*/ 	.byte	0x00, 0xf0, 0x01, 0x0a


	//----- nvinfo : EIATTR_MAXREG_COUNT
	.align		4
.L_274:
        /*002c*/ 	.byte	0x03, 0x1b
        /*002e*/ 	.short	0x00ff


	//----- nvinfo : EIATTR_NUM_BARRIERS
	.align		4
        /*0030*/ 	.byte	0x02, 0x4c
        /*0032*/ 	.byte	0x01
	.zero		1


	//----- nvinfo : EIATTR_ANNOTATIONS
	.align		4
        /*0034*/ 	.byte	0x04, 0x55
        /*0036*/ 	.short	(.L_276 - .L_275)


	//   ....[0]....
.L_275:
        /* <DEDUP_REMOVED lines=32> */


	//----- nvinfo : EIATTR_MERCURY_ISA_VERSION
	.align		4
.L_276:
        /*0220*/ 	.byte	0x03, 0x5f
        /*0222*/ 	.short	0x0000


	//----- nvinfo : EIATTR_EXIT_INSTR_OFFSETS
	.align		4
        /*0224*/ 	.byte	0x04, 0x1c
        /*0226*/ 	.short	(.L_278 - .L_277)


	//   ....[0]....
.L_277:
        /*0228*/ 	.word	0x000000a0


	//   ....[1]....
        /*022c*/ 	.word	0x00009080


	//----- nvinfo : EIATTR_CTAIDZ_USED
	.align		4
.L_278:
        /*0230*/ 	.byte	0x01, 0x04
	.zero		2


	//----- nvinfo : EIATTR_CRS_STACK_SIZE
	.align		4
        /*0234*/ 	.byte	0x04, 0x1e
        /*0236*/ 	.short	(.L_280 - .L_279)
.L_279:
        /*0238*/ 	.word	0x00000000
.L_280:


//--------------------- .nv.info._ZN5flash44flash_bwd_dq_dk_dv_loop_seqk_parallel_kernelI23Flash_bwd_kernel_traitsILi96ELi64ELi128ELi8ELi2ELi4ELi4ELb1ELb0EN7cutlass6half_tE19Flash_kernel_traitsILi96ELi64ELi128ELi8ES3_EELb0ELb0ELb1ELb0ELb0ELb0ELb0EEEvNS_16Flash_bwd_paramsE --------------------------
	.section	.nv.info._ZN5flash44flash_bwd_dq_dk_dv_loop_seqk_parallel_kernelI23Flash_bwd_kernel_traitsILi96ELi64ELi128ELi8ELi2ELi4ELi4ELb1ELb0EN7cutlass6half_tE19Flash_kernel_traitsILi96ELi64ELi128ELi8ES3_EELb0ELb0ELb1ELb0ELb0ELb0ELb0EEEvNS_16Flash_bwd_paramsE,"",@"SHT_CUDA_INFO"
	.sectionflags	@""
	.align	4


	//----- nvinfo : EIATTR_CUDA_API_VERSION
	.align		4
        /*0000*/ 	.byte	0x04, 0x37
        /*0002*/ 	.short	(.L_282 - .L_281)
.L_281:
        /*0004*/ 	.word	0x00000082


	//----- nvinfo : EIATTR_SW2861232_WAR
	.align		4
.L_282:
        /*0008*/ 	.byte	0x01, 0x35
	.zero		2


	//----- nvinfo : EIATTR_PARAM_CBANK
	.align		4
        /*000c*/ 	.byte	0x04, 0x0a
        /*000e*/ 	.short	(.L_284 - .L_283)
	.align		4
.L_283:
        /*0010*/ 	.word	index@(.nv.constant0._ZN5flash44flash_bwd_dq_dk_dv_loop_seqk_parallel_kernelI23Flash_bwd_kernel_traitsILi96ELi64ELi128ELi8ELi2ELi4ELi4ELb1ELb0EN7cutlass6half_tE19Flash_kernel_traitsILi96ELi64ELi128ELi8ES3_EELb0ELb0ELb1ELb0ELb0ELb0ELb0EEEvNS_16Flash_bwd_paramsE)
        /*0014*/ 	.short	0x0160
        /*0016*/ 	.short	0x0280


	//----- nvinfo : EIATTR_CBANK_PARAM_SIZE
	.align		4
.L_284:
        /*0018*/ 	.byte	0x03, 0x19
        /*001a*/ 	.short	0x0280


	//----- nvinfo : EIATTR_KPARAM_INFO
	.align		4
        /*001c*/ 	.byte	0x04, 0x17
        /*001e*/ 	.short	(.L_286 - .L_285)
.L_285:
        /*0020*/ 	.word	0x00000000
        /*0024*/ 	.short	0x0000
        /*0026*/ 	.short	0x0000
        /*0028*/ 	.byte	0x00, 0xf0, 0x01, 0x0a


	//----- nvinfo : EIATTR_MAXREG_COUNT
	.align		4
.L_286:
        /*002c*/ 	.byte	0x03, 0x1b
        /*002e*/ 	.short	0x00ff


	//----- nvinfo : EIATTR_NUM_BARRIERS
	.align		4
        /*0030*/ 	.byte	0x02, 0x4c
        /*0032*/ 	.byte	0x01
	.zero		1


	//----- nvinfo : EIATTR_ANNOTATIONS
	.align		4
        /*0034*/ 	.byte	0x04, 0x55
        /*0036*/ 	.short	(.L_288 - .L_287)


	//   ....[0]....
.L_287:
        /* <DEDUP_REMOVED lines=26> */
        /*01cc*/ 	.byte	0xf0, 0x7f, 0x00, 0x00, 0x01, 0x00, 0x00, 0x00, 0x00, 0x80, 0x00, 0x00


	//----- nvinfo : EIATTR_MERCURY_ISA_VERSION
	.align		4
.L_288:
        /*01d8*/ 	.byte	0x03, 0x5f
        /*01da*/ 	.short	0x0000


	//----- nvinfo : EIATTR_EXIT_INSTR_OFFSETS
	.align		4
        /*01dc*/ 	.byte	0x04, 0x1c
        /*01de*/ 	.short	(.L_290 - .L_289)


	//   ....[0]....
.L_289:
        /*01e0*/ 	.word	0x000000a0


	//   ....[1]....
        /*01e4*/ 	.word	0x00009430


	//----- nvinfo : EIATTR_CTAIDZ_USED
	.align		4
.L_290:
        /*01e8*/ 	.byte	0x01, 0x04
	.zero		2


	//----- nvinfo : EIATTR_CRS_STACK_SIZE
	.align		4
        /*01ec*/ 	.byte	0x04, 0x1e
        /*01ee*/ 	.short	(.L_292 - .L_291)
.L_291:
        /*01f0*/ 	.word	0x00000000
.L_292:


//--------------------- .nv.info._ZN5flash44flash_bwd_dq_dk_dv_loop_seqk_parallel_kernelI23Flash_bwd_kernel_traitsILi96ELi64ELi128ELi8ELi2ELi4ELi4ELb1ELb0EN7cutlass6half_tE19Flash_kernel_traitsILi96ELi64ELi128ELi8ES3_EELb0ELb0ELb0ELb0ELb1ELb1ELb0EEEvNS_16Flash_bwd_paramsE --------------------------
	.section	.nv.info._ZN5flash44flash_bwd_dq_dk_dv_loop_seqk_parallel_kernelI23Flash_bwd_kernel_traitsILi96ELi64ELi128ELi8ELi2ELi4ELi4ELb1ELb0EN7cutlass6half_tE19Flash_kernel_traitsILi96ELi64ELi128ELi8ES3_EELb0ELb0ELb0ELb0ELb1ELb1ELb0EEEvNS_16Flash_bwd_paramsE,"",@"SHT_CUDA_INFO"
	.sectionflags	@""
	.align	4


	//----- nvinfo : EIATTR_CUDA_API_VERSION
	.align		4
        /*0000*/ 	.byte	0x04, 0x37
        /*0002*/ 	.short	(.L_294 - .L_293)
.L_293:
        /*0004*/ 	.word	0x00000082


	//----- nvinfo : EIATTR_SW2861232_WAR
	.align		4
.L_294:
        /*0008*/ 	.byte	0x01, 0x35
	.zero		2


	//----- nvinfo : EIATTR_PARAM_CBANK
	.align		4
        /*000c*/ 	.byte	0x04, 0x0a
        /*000e*/ 	.short	(.L_296 - .L_295)
	.align		4
.L_295:
        /*0010*/ 	.word	index@(.nv.constant0._ZN5flash44flash_bwd_dq_dk_dv_loop_seqk_parallel_kernelI23Flash_bwd_kernel_traitsILi96ELi64ELi128ELi8ELi2ELi4ELi4ELb1ELb0EN7cutlass6half_tE19Flash_kernel_traitsILi96ELi64ELi128ELi8ES3_EELb0ELb0ELb0ELb0ELb1ELb1ELb0EEEvNS_16Flash_bwd_paramsE)
        /*0014*/ 	.short	0x0160
        /*0016*/ 	.short	0x0280


	//----- nvinfo : EIATTR_CBANK_PARAM_SIZE
	.align		4
.L_296:
        /*0018*/ 	.byte	0x03, 0x19
        /*001a*/ 	.short	0x0280


	//----- nvinfo : EIATTR_KPARAM_INFO
	.align		4
        /*001c*/ 	.byte	0x04, 0x17
        /*001e*/ 	.short	(.L_298 - .L_297)
.L_297:
        /*0020*/ 	.word	0x00000000
        /*0024*/ 	.short	0x0000
        /*0026*/ 	.short	0x0000
        /*0028*/ 	.byte	0x00, 0xf0, 0x01, 0x0a


	//----- nvinfo : EIATTR_MAXREG_COUNT
	.align		4
.L_298:
        /*002c*/ 	.byte	0x03, 0x1b
        /*002e*/ 	.short	0x00ff


	//----- nvinfo : EIATTR_NUM_BARRIERS
	.align		4
        /*0030*/ 	.byte	0x02, 0x4c
        /*0032*/ 	.byte	0x01
	.zero		1


	//----- nvinfo : EIATTR_ANNOTATIONS
	.align		4
        /*0034*/ 	.byte	0x04, 0x55
        /*0036*/ 	.short	(.L_300 - .L_299)


	//   ....[0]....
.L_299:
        /* <DEDUP_REMOVED lines=14> */


	//----- nvinfo : EIATTR_MERCURY_ISA_VERSION
	.align		4
.L_300:
        /*0108*/ 	.byte	0x03, 0x5f
        /*010a*/ 	.short	0x0000


	//----- nvinfo : EIATTR_EXIT_INSTR_OFFSETS
	.align		4
        /*010c*/ 	.byte	0x04, 0x1c
        /*010e*/ 	.short	(.L_302 - .L_301)


	//   ....[0]....
.L_301:
        /*0110*/ 	.word	0x000000a0


	//   ....[1]....
        /*0114*/ 	.word	0x000062c0


	//----- nvinfo : EIATTR_CTAIDZ_USED
	.align		4
.L_302:
        /*0118*/ 	.byte	0x01, 0x04
	.zero		2


//--------------------- .nv.info._ZN5flash44flash_bwd_dq_dk_dv_loop_seqk_parallel_kernelI23Flash_bwd_kernel_traitsILi96ELi64ELi128ELi8ELi2ELi4ELi4ELb1ELb0EN7cutlass6half_tE19Flash_kernel_traitsILi96ELi64ELi128ELi8ES3_EELb0ELb0ELb0ELb1ELb0ELb0ELb0EEEvNS_16Flash_bwd_paramsE --------------------------
	.section	.nv.info._ZN5flash44flash_bwd_dq_dk_dv_loop_seqk_parallel_kernelI23Flash_bwd_kernel_traitsILi96ELi64ELi128ELi8ELi2ELi4ELi4ELb1ELb0EN7cutlass6half_tE19Flash_kernel_traitsILi96ELi64ELi128ELi8ES3_EELb0ELb0ELb0ELb1ELb0ELb0ELb0EEEvNS_16Flash_bwd_paramsE,"",@"SHT_CUDA_INFO"
	.sectionflags	@""
	.align	4


	//----- nvinfo : EIATTR_CUDA_API_VERSION
	.align		4
        /*0000*/ 	.byte	0x04, 0x37
        /*0002*/ 	.short	(.L_304 - .L_303)
.L_303:
        /*0004*/ 	.word	0x00000082


	//----- nvinfo : EIATTR_SW2861232_WAR
	.align		4
.L_304:
        /*0008*/ 	.byte	0x01, 0x35
	.zero		2


	//----- nvinfo : EIATTR_PARAM_CBANK
	.align		4
        /*000c*/ 	.byte	0x04, 0x0a
        /*000e*/ 	.short	(.L_306 - .L_305)
	.align		4
.L_305:
        /*0010*/ 	.word	index@(.nv.constant0._ZN5flash44flash_bwd_dq_dk_dv_loop_seqk_parallel_kernelI23Flash_bwd_kernel_traitsILi96ELi64ELi128ELi8ELi2ELi4ELi4ELb1ELb0EN7cutlass6half_tE19Flash_kernel_traitsILi96ELi64ELi128ELi8ES3_EELb0ELb0ELb0ELb1ELb0ELb0ELb0EEEvNS_16Flash_bwd_paramsE)
        /*0014*/ 	.short	0x0160
        /*0016*/ 	.short	0x0280


	//----- nvinfo : EIATTR_CBANK_PARAM_SIZE
	.align		4
.L_306:
        /*0018*/ 	.byte	0x03, 0x19
        /*001a*/ 	.short	0x0280


	//----- nvinfo : EIATTR_KPARAM_INFO
	.align		4
        /*001c*/ 	.byte	0x04, 0x17
        /*001e*/ 	.short	(.L_308 - .L_307)
.L_307:
        /*0020*/ 	.word	0x00000000
        /*0024*/ 	.short	0x0000
        /*0026*/ 	.short	0x0000
        /*0028*/ 	.byte	0x00, 0xf0, 0x01, 0x0a


	//----- nvinfo : EIATTR_MAXREG_COUNT
	.align		4
.L_308:
        /*002c*/ 	.byte	0x03, 0x1b
        /*002e*/ 	.short	0x00ff


	//----- nvinfo : EIATTR_NUM_BARRIERS
	.align		4
        /*0030*/ 	.byte	0x02, 0x4c
        /*0032*/ 	.byte	0x01
	.zero		1


	//----- nvinfo : EIATTR_ANNOTATIONS
	.align		4
        /*0034*/ 	.byte	0x04, 0x55
        /*0036*/ 	.short	(.L_310 - .L_309)


	//   ....[0]....
.L_309:
        /* <DEDUP_REMOVED lines=33> */


	//----- nvinfo : EIATTR_MERCURY_ISA_VERSION
	.align		4
.L_310:
        /*0238*/ 	.byte	0x03, 0x5f
        /*023a*/ 	.short	0x0000


	//----- nvinfo : EIATTR_EXIT_INSTR_OFFSETS
	.align		4
        /*023c*/ 	.byte	0x04, 0x1c
        /*023e*/ 	.short	(.L_312 - .L_311)


	//   ....[0]....
.L_311:
        /*0240*/ 	.word	0x000000a0


	//   ....[1]....
        /*0244*/ 	.word	0x00009970


	//----- nvinfo : EIATTR_CTAIDZ_USED
	.align		4
.L_312:
        /*0248*/ 	.byte	0x01, 0x04
	.zero		2


	//----- nvinfo : EIATTR_CRS_STACK_SIZE
	.align		4
        /*024c*/ 	.byte	0x04, 0x1e
        /*024e*/ 	.short	(.L_314 - .L_313)
.L_313:
        /*0250*/ 	.word	0x00000000
.L_314:


//--------------------- .nv.info._ZN5flash44flash_bwd_dq_dk_dv_loop_seqk_parallel_kernelI23Flash_bwd_kernel_traitsILi96ELi64ELi128ELi8ELi2ELi4ELi4ELb1ELb0EN7cutlass6half_tE19Flash_kernel_traitsILi96ELi64ELi128ELi8ES3_EELb0ELb0ELb1ELb0ELb0ELb1ELb0EEEvNS_16Flash_bwd_paramsE --------------------------
	.section	.nv.info._ZN5flash44flash_bwd_dq_dk_dv_loop_seqk_parallel_kernelI23Flash_bwd_kernel_traitsILi96ELi64ELi128ELi8ELi2ELi4ELi4ELb1ELb0EN7cutlass6half_tE19Flash_kernel_traitsILi96ELi64ELi128ELi8ES3_EELb0ELb0ELb1ELb0ELb0ELb1ELb0EEEvNS_16Flash_bwd_paramsE,"",@"SHT_CUDA_INFO"
	.sectionflags	@""
	.align	4


	//----- nvinfo : EIATTR_CUDA_API_VERSION
	.align		4
        /*0000*/ 	.byte	0x04, 0x37
        /*0002*/ 	.short	(.L_316 - .L_315)
.L_315:
        /*0004*/ 	.word	0x00000082


	//----- nvinfo : EIATTR_SW2861232_WAR
	.align		4
.L_316:
        /*0008*/ 	.byte	0x01, 0x35
	.zero		2


	//----- nvinfo : EIATTR_PARAM_CBANK
	.align		4
        /*000c*/ 	.byte	0x04, 0x0a
        /*000e*/ 	.short	(.L_318 - .L_317)
	.align		4
.L_317:
        /*0010*/ 	.word	index@(.nv.constant0._ZN5flash44flash_bwd_dq_dk_dv_loop_seqk_parallel_kernelI23Flash_bwd_kernel_traitsILi96ELi64ELi128ELi8ELi2ELi4ELi4ELb1ELb0EN7cutlass6half_tE19Flash_kernel_traitsILi96ELi64ELi128ELi8ES3_EELb0ELb0ELb1ELb0ELb0ELb1ELb0EEEvNS_16Flash_bwd_paramsE)
        /*0014*/ 	.short	0x0160
        /*0016*/ 	.short	0x0280


	//----- nvinfo : EIATTR_CBANK_PARAM_SIZE
	.align		4
.L_318:
        /*0018*/ 	.byte	0x03, 0x19
        /*001a*/ 	.short	0x0280


	//----- nvinfo : EIATTR_KPARAM_INFO
	.align		4
        /*001c*/ 	.byte	0x04, 0x17
        /*001e*/ 	.short	(.L_320 - .L_319)
.L_319:
        /*0020*/ 	.word	0x00000000
        /*0024*/ 	.short	0x0000
        /*0026*/ 	.short	0x0000
        /*0028*/ 	.byte	0x00, 0xf0, 0x01, 0x0a


	//----- nvinfo : EIATTR_MAXREG_COUNT
	.align		4
.L_320:
        /*002c*/ 	.byte	0x03, 0x1b
        /*002e*/ 	.short	0x00ff


	//----- nvinfo : EIATTR_NUM_BARRIERS
	.align		4
        /*0030*/ 	.byte	0x02, 0x4c
        /*0032*/ 	.byte	0x01
	.zero		1


	//----- nvinfo : EIATTR_ANNOTATIONS
	.align		4
        /*0034*/ 	.byte	0x04, 0x55
        /*0036*/ 	.short	(.L_322 - .L_321)


	//   ....[0]....
.L_321:
        /* <DEDUP_REMOVED lines=13> */


	//----- nvinfo : EIATTR_MERCURY_ISA_VERSION
	.align		4
.L_322:
        /*00f8*/ 	.byte	0x03, 0x5f
        /*00fa*/ 	.short	0x0000


	//----- nvinfo : EIATTR_EXIT_INSTR_OFFSETS
	.align		4
        /*00fc*/ 	.byte	0x04, 0x1c
        /*00fe*/ 	.short	(.L_324 - .L_323)


	//   ....[0]....
.L_323:
        /*0100*/ 	.word	0x000000a0


	//   ....[1]....
        /*0104*/ 	.word	0x000083d0


	//----- nvinfo : EIATTR_CTAIDZ_USED
	.align		4
.L_324:
        /*0108*/ 	.byte	0x01, 0x04
	.zero		2


	//----- nvinfo : EIATTR_CRS_STACK_SIZE
	.align		4
        /*010c*/ 	.byte	0x04, 0x1e
        /*010e*/ 	.short	(.L_326 - .L_325)
.L_325:
        /*0110*/ 	.word	0x00000000
.L_326:


//--------------------- .nv.info._ZN5flash44flash_bwd_dq_dk_dv_loop_seqk_parallel_kernelI23Flash_bwd_kernel_traitsILi96ELi64ELi128ELi8ELi2ELi4ELi4ELb1ELb0EN7cutlass6half_tE19Flash_kernel_traitsILi96ELi64ELi128ELi8ES3_EELb0ELb0ELb1ELb1ELb0ELb0ELb0EEEvNS_16Flash_bwd_paramsE --------------------------
	.section	.nv.info._ZN5flash44flash_bwd_dq_dk_dv_loop_seqk_parallel_kernelI23Flash_bwd_kernel_traitsILi96ELi64ELi128ELi8ELi2ELi4ELi4ELb1ELb0EN7cutlass6half_tE19Flash_kernel_traitsILi96ELi64ELi128ELi8ES3_EELb0ELb0ELb1ELb1ELb0ELb0ELb0EEEvNS_16Flash_bwd_paramsE,"",@"SHT_CUDA_INFO"
	.sectionflags	@""
	.align	4


	//----- nvinfo : EIATTR_CUDA_API_VERSION
	.align		4
        /*0000*/ 	.byte	0x04, 0x37
        /*0002*/ 	.short	(.L_328 - .L_327)
.L_327:
        /*0004*/ 	.word	0x00000082


	//----- nvinfo : EIATTR_SW2861232_WAR
	.align		4
.L_328:
        /*0008*/ 	.byte	0x01, 0x35
	.zero		2


	//----- nvinfo : EIATTR_PARAM_CBANK
	.align		4
        /*000c*/ 	.byte	0x04, 0x0a
        /*000e*/ 	.short	(.L_330 - .L_329)
	.align		4
.L_329:
        /*0010*/ 	.word	index@(.nv.constant0._ZN5flash44flash_bwd_dq_dk_dv_loop_seqk_parallel_kernelI23Flash_bwd_kernel_traitsILi96ELi64ELi128ELi8ELi2ELi4ELi4ELb1ELb0EN7cutlass6half_tE19Flash_kernel_traitsILi96ELi64ELi128ELi8ES3_EELb0ELb0ELb1ELb1ELb0ELb0ELb0EEEvNS_16Flash_bwd_paramsE)
        /*0014*/ 	.short	0x0160
        /*0016*/ 	.short	0x0280


	//----- nvinfo : EIATTR_CBANK_PARAM_SIZE
	.align		4
.L_330:
        /*0018*/ 	.byte	0x03, 0x19
        /*001a*/ 	.short	0x0280


	//----- nvinfo : EIATTR_KPARAM_INFO
	.align		4
        /*001c*/ 	.byte	0x04, 0x17
        /*001e*/ 	.short	(.L_332 - .L_331)
.L_331:
        /*0020*/ 	.word	0x00000000
        /*0024*/ 	.short	0x0000
        /*0026*/ 	.short	0x0000
        /*0028*/ 	.byte	0x00, 0xf0, 0x01, 0x0a


	//----- nvinfo : EIATTR_MAXREG_COUNT
	.align		4
.L_332:
        /*002c*/ 	.byte	0x03, 0x1b
        /*002e*/ 	.short	0x00ff


	//----- nvinfo : EIATTR_NUM_BARRIERS
	.align		4
        /*0030*/ 	.byte	0x02, 0x4c
        /*0032*/ 	.byte	0x01
	.zero		1


	//----- nvinfo : EIATTR_ANNOTATIONS
	.align		4
        /*0034*/ 	.byte	0x04, 0x55
        /*0036*/ 	.short	(.L_334 - .L_333)


	//   ....[0]....
.L_333:
        /* <DEDUP_REMOVED lines=28> */


	//----- nvinfo : EIATTR_MERCURY_ISA_VERSION
	.align		4
.L_334:
        /*01e8*/ 	.byte	0x03, 0x5f
        /*01ea*/ 	.short	0x0000


	//----- nvinfo : EIATTR_EXIT_INSTR_OFFSETS
	.align		4
        /*01ec*/ 	.byte	0x04, 0x1c
        /*01ee*/ 	.short	(.L_336 - .L_335)


	//   ....[0]....
.L_335:
        /*01f0*/ 	.word	0x000000a0


	//   ....[1]....
        /*01f4*/ 	.word	0x00009bb0


	//----- nvinfo : EIATTR_CTAIDZ_USED
	.align		4
.L_336:
        /*01f8*/ 	.byte	0x01, 0x04
	.zero		2


	//----- nvinfo : EIATTR_CRS_STACK_SIZE
	.align		4
        /*01fc*/ 	.byte	0x04, 0x1e
        /*01fe*/ 	.short	(.L_338 - .L_337)
.L_337:
        /*0200*/ 	.word	0x00000000
.L_338:


//--------------------- .nv.info._ZN5flash27flash_bwd_convert_dq_kernelI23Flash_bwd_kernel_traitsILi96ELi64ELi128ELi8ELi2ELi4ELi4ELb1ELb0EN7cutlass6half_tE19Flash_kernel_traitsILi96ELi64ELi128ELi8ES3_EEEEvNS_16Flash_bwd_paramsEi --------------------------
	.section	.nv.info._ZN5flash27flash_bwd_convert_dq_kernelI23Flash_bwd_kernel_traitsILi96ELi64ELi128ELi8ELi2ELi4ELi4ELb1ELb0EN7cutlass6half_tE19Flash_kernel_traitsILi96ELi64ELi128ELi8ES3_EEEEvNS_16Flash_bwd_paramsEi,"",@"SHT_CUDA_INFO"
	.sectionflags	@""
	.align	4


	//----- nvinfo : EIATTR_CUDA_API_VERSION
	.align		4
        /*0000*/ 	.byte	0x04, 0x37
        /*0002*/ 	.short	(.L_340 - .L_339)
.L_339:
        /*0004*/ 	.word	0x00000082


	//----- nvinfo : EIATTR_SW2861232_WAR
	.align		4
.L_340:
        /*0008*/ 	.byte	0x01, 0x35
	.zero		2


	//----- nvinfo : EIATTR_PARAM_CBANK
	.align		4
        /*000c*/ 	.byte	0x04, 0x0a
        /*000e*/ 	.short	(.L_342 - .L_341)
	.align		4
.L_341:
        /*0010*/ 	.word	index@(.nv.constant0._ZN5flash27flash_bwd_convert_dq_kernelI23Flash_bwd_kernel_traitsILi96ELi64ELi128ELi8ELi2ELi4ELi4ELb1ELb0EN7cutlass6half_tE19Flash_kernel_traitsILi96ELi64ELi128ELi8ES3_EEEEvNS_16Flash_bwd_paramsEi)
        /*0014*/ 	.short	0x0160
        /*0016*/ 	.short	0x0284


	//----- nvinfo : EIATTR_CBANK_PARAM_SIZE
	.align		4
.L_342:
        /*0018*/ 	.byte	0x03, 0x19
        /*001a*/ 	.short	0x0284


	//----- nvinfo : EIATTR_KPARAM_INFO
	.align		4
        /*001c*/ 	.byte	0x04, 0x17
        /*001e*/ 	.short	(.L_344 - .L_343)
.L_343:
        /*0020*/ 	.word	0x00000000
        /*0024*/ 	.short	0x0001
        /*0026*/ 	.short	0x0280
        /*0028*/ 	.byte	0x00, 0xf0, 0x11, 0x00


	//----- nvinfo : EIATTR_KPARAM_INFO
	.align		4
.L_344:
        /*002c*/ 	.byte	0x04, 0x17
        /*002e*/ 	.short	(.L_346 - .L_345)
.L_345:
        /*0030*/ 	.word	0x00000000
        /*0034*/ 	.short	0x0000
        /*0036*/ 	.short	0x0000
        /*0038*/ 	.byte	0x00, 0xf0, 0x01, 0x0a


	//----- nvinfo : EIATTR_MAXREG_COUNT
	.align		4
.L_346:
        /*003c*/ 	.byte	0x03, 0x1b
        /*003e*/ 	.short	0x00ff


	//----- nvinfo : EIATTR_NUM_BARRIERS
	.align		4
        /*0040*/ 	.byte	0x02, 0x4c
        /*0042*/ 	.byte	0x01
	.zero		1


	//----- nvinfo : EIATTR_MERCURY_ISA_VERSION
	.align		4
        /*0044*/ 	.byte	0x03, 0x5f
        /*0046*/ 	.short	0x0000


	//----- nvinfo : EIATTR_EXIT_INSTR_OFFSETS
	.align		4
        /*0048*/ 	.byte	0x04, 0x1c
        /*004a*/ 	.short	(.L_348 - .L_347)


	//   ....[0]....
.L_347:
        /*004c*/ 	.word	0x00000170


	//   ....[1]....
        /*0050*/ 	.word	0x000014f0


	//   ....[2]....
        /*0054*/ 	.word	0x00001710


	//   ....[3]....
        /*0058*/ 	.word	0x00001740


	//----- nvinfo : EIATTR_CTAIDZ_USED
	.align		4
.L_348:
        /*005c*/ 	.byte	0x01, 0x04
	.zero		2


//--------------------- .nv.info._ZN5flash44flash_bwd_dq_dk_dv_loop_seqk_parallel_kernelI23Flash_bwd_kernel_traitsILi96ELi64ELi128ELi8ELi2ELi4ELi4ELb1ELb0EN7cutlass6half_tE19Flash_kernel_traitsILi96ELi64ELi128ELi8ES3_EELb1ELb0ELb0ELb0ELb0ELb1ELb0EEEvNS_16Flash_bwd_paramsE --------------------------
	.section	.nv.info._ZN5flash44flash_bwd_dq_dk_dv_loop_seqk_parallel_kernelI23Flash_bwd_kernel_traitsILi96ELi64ELi128ELi8ELi2ELi4ELi4ELb1ELb0EN7cutlass6half_tE19Flash_kernel_traitsILi96ELi64ELi128ELi8ES3_EELb1ELb0ELb0ELb0ELb0ELb1ELb0EEEvNS_16Flash_bwd_paramsE,"",@"SHT_CUDA_INFO"
	.sectionflags	@""
	.align	4


	//----- nvinfo : EIATTR_CUDA_API_VERSION
	.align		4
        /*0000*/ 	.byte	0x04, 0x37
        /*0002*/ 	.short	(.L_350 - .L_349)
.L_349:
        /*0004*/ 	.word	0x00000082


	//----- nvinfo : EIATTR_SW2861232_WAR
	.align		4
.L_350:
        /*0008*/ 	.byte	0x01, 0x35
	.zero		2


	//----- nvinfo : EIATTR_PARAM_CBANK
	.align		4
        /*000c*/ 	.byte	0x04, 0x0a
        /*000e*/ 	.short	(.L_352 - .L_351)
	.align		4
.L_351:
        /*0010*/ 	.word	index@(.nv.constant0._ZN5flash44flash_bwd_dq_dk_dv_loop_seqk_parallel_kernelI23Flash_bwd_kernel_traitsILi96ELi64ELi128ELi8ELi2ELi4ELi4ELb1ELb0EN7cutlass6half_tE19Flash_kernel_traitsILi96ELi64ELi128ELi8ES3_EELb1ELb0ELb0ELb0ELb0ELb1ELb0EEEvNS_16Flash_bwd_paramsE)
        /*0014*/ 	.short	0x0160
        /*0016*/ 	.short	0x0280


	//----- nvinfo : EIATTR_CBANK_PARAM_SIZE
	.align		4
.L_352:
        /*0018*/ 	.byte	0x03, 0x19
        /*001a*/ 	.short	0x0280


	//----- nvinfo : EIATTR_KPARAM_INFO
	.align		4
        /*001c*/ 	.byte	0x04, 0x17
        /*001e*/ 	.short	(.L_354 - .L_353)
.L_353:
        /*0020*/ 	.word	0x00000000
        /*0024*/ 	.short	0x0000
        /*0026*/ 	.short	0x0000
        /*0028*/ 	.byte	0x00, 0xf0, 0x01, 0x0a


	//----- nvinfo : EIATTR_MAXREG_COUNT
	.align		4
.L_354:
        /*002c*/ 	.byte	0x03, 0x1b
        /*002e*/ 	.short	0x00ff


	//----- nvinfo : EIATTR_NUM_BARRIERS
	.align		4
        /*0030*/ 	.byte	0x02, 0x4c
        /*0032*/ 	.byte	0x01
	.zero		1


	//----- nvinfo : EIATTR_ANNOTATIONS
	.align		4
        /*0034*/ 	.byte	0x04, 0x55
        /*0036*/ 	.short	(.L_356 - .L_355)


	//   ....[0]....
.L_355:
        /* <DEDUP_REMOVED lines=17> */


	//----- nvinfo : EIATTR_MERCURY_ISA_VERSION
	.align		4
.L_356:
        /*0138*/ 	.byte	0x03, 0x5f
        /*013a*/ 	.short	0x0000


	//----- nvinfo : EIATTR_EXIT_INSTR_OFFSETS
	.align		4
        /*013c*/ 	.byte	0x04, 0x1c
        /*013e*/ 	.short	(.L_358 - .L_357)


	//   ....[0]....
.L_357:
        /*0140*/ 	.word	0x000000a0


	//   ....[1]....
        /*0144*/ 	.word	0x00009550


	//----- nvinfo : EIATTR_CTAIDZ_USED
	.align		4
.L_358:
        /*0148*/ 	.byte	0x01, 0x04
	.zero		2


	//----- nvinfo : EIATTR_CRS_STACK_SIZE
	.align		4
        /*014c*/ 	.byte	0x04, 0x1e
        /*014e*/ 	.short	(.L_360 - .L_359)
.L_359:
        /*0150*/ 	.word	0x00000000
.L_360:


//--------------------- .nv.info._ZN5flash44flash_bwd_dq_dk_dv_loop_seqk_parallel_kernelI23Flash_bwd_kernel_traitsILi96ELi64ELi128ELi8ELi2ELi4ELi4ELb1ELb0EN7cutlass6half_tE19Flash_kernel_traitsILi96ELi64ELi128ELi8ES3_EELb0ELb0ELb0ELb0ELb0ELb1ELb1EEEvNS_16Flash_bwd_paramsE --------------------------
	.section	.nv.info._ZN5flash44flash_bwd_dq_dk_dv_loop_seqk_parallel_kernelI23Flash_bwd_kernel_traitsILi96ELi64ELi128ELi8ELi2ELi4ELi4ELb1ELb0EN7cutlass6half_tE19Flash_kernel_traitsILi96ELi64ELi128ELi8ES3_EELb0ELb0ELb0ELb0ELb0ELb1ELb1EEEvNS_16Flash_bwd_paramsE,"",@"SHT_CUDA_INFO"
	.sectionflags	@""
	.align	4


	//----- nvinfo : EIATTR_CUDA_API_VERSION
	.align		4
        /*0000*/ 	.byte	0x04, 0x37
        /*0002*/ 	.short	(.L_362 - .L_361)
.L_361:
        /*0004*/ 	.word	0x00000082


	//----- nvinfo : EIATTR_SW2861232_WAR
	.align		4
.L_362:
        /*0008*/ 	.byte	0x01, 0x35
	.zero		2


	//----- nvinfo : EIATTR_PARAM_CBANK
	.align		4
        /*000c*/ 	.byte	0x04, 0x0a
        /*000e*/ 	.short	(.L_364 - .L_363)
	.align		4
.L_363:
        /*0010*/ 	.word	index@(.nv.constant0._ZN5flash44flash_bwd_dq_dk_dv_loop_seqk_parallel_kernelI23Flash_bwd_kernel_traitsILi96ELi64ELi128ELi8ELi2ELi4ELi4ELb1ELb0EN7cutlass6half_tE19Flash_kernel_traitsILi96ELi64ELi128ELi8ES3_EELb0ELb0ELb0ELb0ELb0ELb1ELb1EEEvNS_16Flash_bwd_paramsE)
        /*0014*/ 	.short	0x0160
        /*0016*/ 	.short	0x0280


	//----- nvinfo : EIATTR_CBANK_PARAM_SIZE
	.align		4
.L_364:
        /*0018*/ 	.byte	0x03, 0x19
        /*001a*/ 	.short	0x0280


	//----- nvinfo : EIATTR_KPARAM_INFO
	.align		4
        /*001c*/ 	.byte	0x04, 0x17
        /*001e*/ 	.short	(.L_366 - .L_365)
.L_365:
        /*0020*/ 	.word	0x00000000
        /*0024*/ 	.short	0x0000
        /*0026*/ 	.short	0x0000
        /*0028*/ 	.byte	0x00, 0xf0, 0x01, 0x0a


	//----- nvinfo : EIATTR_MAXREG_COUNT
	.align		4
.L_366:
        /*002c*/ 	.byte	0x03, 0x1b
        /*002e*/ 	.short	0x00ff


	//----- nvinfo : EIATTR_NUM_BARRIERS
	.align		4
        /*0030*/ 	.byte	0x02, 0x4c
        /*0032*/ 	.byte	0x01
	.zero		1


	//----- nvinfo : EIATTR_ANNOTATIONS
	.align		4
        /*0034*/ 	.byte	0x04, 0x55
        /*0036*/ 	.short	(.L_368 - .L_367)


	//   ....[0]....
.L_367:
        /* <DEDUP_REMOVED lines=51> */


	//----- nvinfo : EIATTR_MERCURY_ISA_VERSION
	.align		4
.L_368:
        /*0350*/ 	.byte	0x03, 0x5f
        /*0352*/ 	.short	0x0000


	//----- nvinfo : EIATTR_EXIT_INSTR_OFFSETS
	.align		4
        /*0354*/ 	.byte	0x04, 0x1c
        /*0356*/ 	.short	(.L_370 - .L_369)


	//   ....[0]....
.L_369:
        /*0358*/ 	.word	0x000000a0


	//   ....[1]....
        /*035c*/ 	.word	0x00009150


	//----- nvinfo : EIATTR_CTAIDZ_USED
	.align		4
.L_370:
        /*0360*/ 	.byte	0x01, 0x04
	.zero		2


	//----- nvinfo : EIATTR_CRS_STACK_SIZE
	.align		4
        /*0364*/ 	.byte	0x04, 0x1e
        /*0366*/ 	.short	(.L_372 - .L_371)
.L_371:
        /*0368*/ 	.word	0x00000000
.L_372:


//--------------------- .nv.info._ZN5flash44flash_bwd_dq_dk_dv_loop_seqk_parallel_kernelI23Flash_bwd_kernel_traitsILi96ELi64ELi128ELi8ELi2ELi4ELi4ELb1ELb0EN7cutlass6half_tE19Flash_kernel_traitsILi96ELi64ELi128ELi8ES3_EELb1ELb0ELb0ELb0ELb0ELb0ELb0EEEvNS_16Flash_bwd_paramsE --------------------------
	.section	.nv.info._ZN5flash44flash_bwd_dq_dk_dv_loop_seqk_parallel_kernelI23Flash_bwd_kernel_traitsILi96ELi64ELi128ELi8ELi2ELi4ELi4ELb1ELb0EN7cutlass6half_tE19Flash_kernel_traitsILi96ELi64ELi128ELi8ES3_EELb1ELb0ELb0ELb0ELb0ELb0ELb0EEEvNS_16Flash_bwd_paramsE,"",@"SHT_CUDA_INFO"
	.sectionflags	@""
	.align	4


	//----- nvinfo : EIATTR_CUDA_API_VERSION
	.align		4
        /*0000*/ 	.byte	0x04, 0x37
        /*0002*/ 	.short	(.L_374 - .L_373)
.L_373:
        /*0004*/ 	.word	0x00000082


	//----- nvinfo : EIATTR_SW2861232_WAR
	.align		4
.L_374:
        /*0008*/ 	.byte	0x01, 0x35
	.zero		2


	//----- nvinfo : EIATTR_PARAM_CBANK
	.align		4
        /*000c*/ 	.byte	0x04, 0x0a
        /*000e*/ 	.short	(.L_376 - .L_375)
	.align		4
.L_375:
        /*0010*/ 	.word	index@(.nv.constant0._ZN5flash44flash_bwd_dq_dk_dv_loop_seqk_parallel_kernelI23Flash_bwd_kernel_traitsILi96ELi64ELi128ELi8ELi2ELi4ELi4ELb1ELb0EN7cutlass6half_tE19Flash_kernel_traitsILi96ELi64ELi128ELi8ES3_EELb1ELb0ELb0ELb0ELb0ELb0ELb0EEEvNS_16Flash_bwd_paramsE)
        /*0014*/ 	.short	0x0160
        /*0016*/ 	.short	0x0280


	//----- nvinfo : EIATTR_CBANK_PARAM_SIZE
	.align		4
.L_376:
        /*0018*/ 	.byte	0x03, 0x19
        /*001a*/ 	.short	0x0280


	//----- nvinfo : EIATTR_KPARAM_INFO
	.align		4
        /*001c*/ 	.byte	0x04, 0x17
        /*001e*/ 	.short	(.L_378 - .L_377)
.L_377:
        /*0020*/ 	.word	0x00000000
        /*0024*/ 	.short	0x0000
        /*0026*/ 	.short	0x0000
        /*0028*/ 	.byte	0x00, 0xf0, 0x01, 0x0a


	//----- nvinfo : EIATTR_MAXREG_COUNT
	.align		4
.L_378:
        /*002c*/ 	.byte	0x03, 0x1b
        /*002e*/ 	.short	0x00ff


	//----- nvinfo : EIATTR_NUM_BARRIERS
	.align		4
        /*0030*/ 	.byte	0x02, 0x4c
        /*0032*/ 	.byte	0x01
	.zero		1


	//----- nvinfo : EIATTR_ANNOTATIONS
	.align		4
        /*0034*/ 	.byte	0x04, 0x55
        /*0036*/ 	.short	(.L_380 - .L_379)


	//   ....[0]....
.L_379:
        /* <DEDUP_REMOVED lines=30> */


	//----- nvinfo : EIATTR_MERCURY_ISA_VERSION
	.align		4
.L_380:
        /*0200*/ 	.byte	0x03, 0x5f
        /*0202*/ 	.short	0x0000


	//----- nvinfo : EIATTR_EXIT_INSTR_OFFSETS
	.align		4
        /*0204*/ 	.byte	0x04, 0x1c
        /*0206*/ 	.short	(.L_382 - .L_381)


	//   ....[0]....
.L_381:
        /*0208*/ 	.word	0x000000a0


	//   ....[1]....
        /*020c*/ 	.word	0x0000a4f0


	//----- nvinfo : EIATTR_CTAIDZ_USED
	.align		4
.L_382:
        /*0210*/ 	.byte	0x01, 0x04
	.zero		2


	//----- nvinfo : EIATTR_CRS_STACK_SIZE
	.align		4
        /*0214*/ 	.byte	0x04, 0x1e
        /*0216*/ 	.short	(.L_384 - .L_383)
.L_383:
        /*0218*/ 	.word	0x00000000
.L_384:


//--------------------- .nv.info._ZN5flash44flash_bwd_dq_dk_dv_loop_seqk_parallel_kernelI23Flash_bwd_kernel_traitsILi96ELi64ELi128ELi8ELi2ELi4ELi4ELb1ELb0EN7cutlass6half_tE19Flash_kernel_traitsILi96ELi64ELi128ELi8ES3_EELb0ELb0ELb0ELb0ELb0ELb0ELb1EEEvNS_16Flash_bwd_paramsE --------------------------
	.section	.nv.info._ZN5flash44flash_bwd_dq_dk_dv_loop_seqk_parallel_kernelI23Flash_bwd_kernel_traitsILi96ELi64ELi128ELi8ELi2ELi4ELi4ELb1ELb0EN7cutlass6half_tE19Flash_kernel_traitsILi96ELi64ELi128ELi8ES3_EELb0ELb0ELb0ELb0ELb0ELb0ELb1EEEvNS_16Flash_bwd_paramsE,"",@"SHT_CUDA_INFO"
	.sectionflags	@""
	.align	4


	//----- nvinfo : EIATTR_CUDA_API_VERSION
	.align		4
        /*0000*/ 	.byte	0x04, 0x37
        /*0002*/ 	.short	(.L_386 - .L_385)
.L_385:
        /*0004*/ 	.word	0x00000082


	//----- nvinfo : EIATTR_SW2861232_WAR
	.align		4
.L_386:
        /*0008*/ 	.byte	0x01, 0x35
	.zero		2


	//----- nvinfo : EIATTR_PARAM_CBANK
	.align		4
        /*000c*/ 	.byte	0x04, 0x0a
        /*000e*/ 	.short	(.L_388 - .L_387)
	.align		4
.L_387:
        /*0010*/ 	.word	index@(.nv.constant0._ZN5flash44flash_bwd_dq_dk_dv_loop_seqk_parallel_kernelI23Flash_bwd_kernel_traitsILi96ELi64ELi128ELi8ELi2ELi4ELi4ELb1ELb0EN7cutlass6half_tE19Flash_kernel_traitsILi96ELi64ELi128ELi8ES3_EELb0ELb0ELb0ELb0ELb0ELb0ELb1EEEvNS_16Flash_bwd_paramsE)
        /*0014*/ 	.short	0x0160
        /*0016*/ 	.short	0x0280


	//----- nvinfo : EIATTR_CBANK_PARAM_SIZE
	.align		4
.L_388:
        /*0018*/ 	.byte	0x03, 0x19
        /*001a*/ 	.short	0x0280


	//----- nvinfo : EIATTR_KPARAM_INFO
	.align		4
        /*001c*/ 	.byte	0x04, 0x17
        /*001e*/ 	.short	(.L_390 - .L_389)
.L_389:
        /*0020*/ 	.word	0x00000000
        /*0024*/ 	.short	0x0000
        /*0026*/ 	.short	0x0000
        /*0028*/ 	.byte	0x00, 0xf0, 0x01, 0x0a


	//----- nvinfo : EIATTR_MAXREG_COUNT
	.align		4
.L_390:
        /*002c*/ 	.byte	0x03, 0x1b
        /*002e*/ 	.short	0x00ff


	//----- nvinfo : EIATTR_NUM_BARRIERS
	.align		4
        /*0030*/ 	.byte	0x02, 0x4c
        /*0032*/ 	.byte	0x01
	.zero		1


	//----- nvinfo : EIATTR_ANNOTATIONS
	.align		4
        /*0034*/ 	.byte	0x04, 0x55
        /*0036*/ 	.short	(.L_392 - .L_391)


	//   ....[0]....
.L_391:
        /* <DEDUP_REMOVED lines=61> */


	//----- nvinfo : EIATTR_MERCURY_ISA_VERSION
	.align		4
.L_392:
        /*03f8*/ 	.byte	0x03, 0x5f
        /*03fa*/ 	.short	0x0000


	//----- nvinfo : EIATTR_EXIT_INSTR_OFFSETS
	.align		4
        /*03fc*/ 	.byte	0x04, 0x1c
        /*03fe*/ 	.short	(.L_394 - .L_393)


	//   ....[0]....
.L_393:
        /*0400*/ 	.word	0x000000a0


	//   ....[1]....
        /*0404*/ 	.word	0x0000a040


	//----- nvinfo : EIATTR_CTAIDZ_USED
	.align		4
.L_394:
        /*0408*/ 	.byte	0x01, 0x04
	.zero		2


	//----- nvinfo : EIATTR_CRS_STACK_SIZE
	.align		4
        /*040c*/ 	.byte	0x04, 0x1e
        /*040e*/ 	.short	(.L_396 - .L_395)
.L_395:
        /*0410*/ 	.word	0x00000000
.L_396:


//--------------------- .nv.info._ZN5flash44flash_bwd_dq_dk_dv_loop_seqk_parallel_kernelI23Flash_bwd_kernel_traitsILi96ELi64ELi128ELi8ELi2ELi4ELi4ELb1ELb0EN7cutlass6half_tE19Flash_kernel_traitsILi96ELi64ELi128ELi8ES3_EELb1ELb0ELb1ELb0ELb0ELb0ELb0EEEvNS_16Flash_bwd_paramsE --------------------------
	.section	.nv.info._ZN5flash44flash_bwd_dq_dk_dv_loop_seqk_parallel_kernelI23Flash_bwd_kernel_traitsILi96ELi64ELi128ELi8ELi2ELi4ELi4ELb1ELb0EN7cutlass6half_tE19Flash_kernel_traitsILi96ELi64ELi128ELi8ES3_EELb1ELb0ELb1ELb0ELb0ELb0ELb0EEEvNS_16Flash_bwd_paramsE,"",@"SHT_CUDA_INFO"
	.sectionflags	@""
	.align	4


	//----- nvinfo : EIATTR_CUDA_API_VERSION
	.align		4
        /*0000*/ 	.byte	0x04, 0x37
        /*0002*/ 	.short	(.L_398 - .L_397)
.L_397:
        /*0004*/ 	.word	0x00000082


	//----- nvinfo : EIATTR_SW2861232_WAR
	.align		4
.L_398:
        /*0008*/ 	.byte	0x01, 0x35
	.zero		2


	//----- nvinfo : EIATTR_PARAM_CBANK
	.align		4
        /*000c*/ 	.byte	0x04, 0x0a
        /*000e*/ 	.short	(.L_400 - .L_399)
	.align		4
.L_399:
        /*0010*/ 	.word	index@(.nv.constant0._ZN5flash44flash_bwd_dq_dk_dv_loop_seqk_parallel_kernelI23Flash_bwd_kernel_traitsILi96ELi64ELi128ELi8ELi2ELi4ELi4ELb1ELb0EN7cutlass6half_tE19Flash_kernel_traitsILi96ELi64ELi128ELi8ES3_EELb1ELb0ELb1ELb0ELb0ELb0ELb0EEEvNS_16Flash_bwd_paramsE)
        /*0014*/ 	.short	0x0160
        /*0016*/ 	.short	0x0280


	//----- nvinfo : EIATTR_CBANK_PARAM_SIZE
	.align		4
.L_400:
        /*0018*/ 	.byte	0x03, 0x19
        /*001a*/ 	.short	0x0280


	//----- nvinfo : EIATTR_KPARAM_INFO
	.align		4
        /*001c*/ 	.byte	0x04, 0x17
        /*001e*/ 	.short	(.L_402 - .L_401)
.L_401:
        /*0020*/ 	.word	0x00000000
        /*0024*/ 	.short	0x0000
        /*0026*/ 	.short	0x0000
        /*0028*/ 	.byte	0x00, 0xf0, 0x01, 0x0a


	//----- nvinfo : EIATTR_MAXREG_COUNT
	.align		4
.L_402:
        /*002c*/ 	.byte	0x03, 0x1b
        /*002e*/ 	.short	0x00ff


	//----- nvinfo : EIATTR_NUM_BARRIERS
	.align		4
        /*0030*/ 	.byte	0x02, 0x4c
        /*0032*/ 	.byte	0x01
	.zero		1


	//----- nvinfo : EIATTR_ANNOTATIONS
	.align		4
        /*0034*/ 	.byte	0x04, 0x55
        /*0036*/ 	.short	(.L_404 - .L_403)


	//   ....[0]....
.L_403:
        /* <DEDUP_REMOVED lines=29> */


	//----- nvinfo : EIATTR_MERCURY_ISA_VERSION
	.align		4
.L_404:
        /*01f0*/ 	.byte	0x03, 0x5f
        /*01f2*/ 	.short	0x0000


	//----- nvinfo : EIATTR_EXIT_INSTR_OFFSETS
	.align		4
        /*01f4*/ 	.byte	0x04, 0x1c
        /*01f6*/ 	.short	(.L_406 - .L_405)


	//   ....[0]....
.L_405:
        /*01f8*/ 	.word	0x000000a0


	//   ....[1]....
        /*01fc*/ 	.word	0x0000ad30


	//----- nvinfo : EIATTR_CTAIDZ_USED
	.align		4
.L_406:
        /*0200*/ 	.byte	0x01, 0x04
	.zero		2


	//----- nvinfo : EIATTR_CRS_STACK_SIZE
	.align		4
        /*0204*/ 	.byte	0x04, 0x1e
        /*0206*/ 	.short	(.L_408 - .L_407)
.L_407:
        /*0208*/ 	.word	0x00000000
.L_408:


//--------------------- .nv.info._ZN5flash44flash_bwd_dq_dk_dv_loop_seqk_parallel_kernelI23Flash_bwd_kernel_traitsILi96ELi64ELi128ELi8ELi2ELi4ELi4ELb1ELb0EN7cutlass6half_tE19Flash_kernel_traitsILi96ELi64ELi128ELi8ES3_EELb0ELb0ELb1ELb0ELb0ELb0ELb1EEEvNS_16Flash_bwd_paramsE --------------------------
	.section	.nv.info._ZN5flash44flash_bwd_dq_dk_dv_loop_seqk_parallel_kernelI23Flash_bwd_kernel_traitsILi96ELi64ELi128ELi8ELi2ELi4ELi4ELb1ELb0EN7cutlass6half_tE19Flash_kernel_traitsILi96ELi64ELi128ELi8ES3_EELb0ELb0ELb1ELb0ELb0ELb0ELb1EEEvNS_16Flash_bwd_paramsE,"",@"SHT_CUDA_INFO"
	.sectionflags	@""
	.align	4


	//----- nvinfo : EIATTR_CUDA_API_VERSION
	.align		4
        /*0000*/ 	.byte	0x04, 0x37
        /*0002*/ 	.short	(.L_410 - .L_409)
.L_409:
        /*0004*/ 	.word	0x00000082


	//----- nvinfo : EIATTR_SW2861232_WAR
	.align		4
.L_410:
        /*0008*/ 	.byte	0x01, 0x35
	.zero		2


	//----- nvinfo : EIATTR_PARAM_CBANK
	.align		4
        /*000c*/ 	.byte	0x04, 0x0a
        /*000e*/ 	.short	(.L_412 - .L_411)
	.align		4
.L_411:
        /*0010*/ 	.word	index@(.nv.constant0._ZN5flash44flash_bwd_dq_dk_dv_loop_seqk_parallel_kernelI23Flash_bwd_kernel_traitsILi96ELi64ELi128ELi8ELi2ELi4ELi4ELb1ELb0EN7cutlass6half_tE19Flash_kernel_traitsILi96ELi64ELi128ELi8ES3_EELb0ELb0ELb1ELb0ELb0ELb0ELb1EEEvNS_16Flash_bwd_paramsE)
        /*0014*/ 	.short	0x0160
        /*0016*/ 	.short	0x0280


	//----- nvinfo : EIATTR_CBANK_PARAM_SIZE
	.align		4
.L_412:
        /*0018*/ 	.byte	0x03, 0x19
        /*001a*/ 	.short	0x0280


	//----- nvinfo : EIATTR_KPARAM_INFO
	.align		4
        /*001c*/ 	.byte	0x04, 0x17
        /*001e*/ 	.short	(.L_414 - .L_413)
.L_413:
        /*0020*/ 	.word	0x00000000
        /*0024*/ 	.short	0x0000
        /*0026*/ 	.short	0x0000
        /*0028*/ 	.byte	0x00, 0xf0, 0x01, 0x0a


	//----- nvinfo : EIATTR_MAXREG_COUNT
	.align		4
.L_414:
        /*002c*/ 	.byte	0x03, 0x1b
        /*002e*/ 	.short	0x00ff


	//----- nvinfo : EIATTR_NUM_BARRIERS
	.align		4
        /*0030*/ 	.byte	0x02, 0x4c
        /*0032*/ 	.byte	0x01
	.zero		1


	//----- nvinfo : EIATTR_ANNOTATIONS
	.align		4
        /*0034*/ 	.byte	0x04, 0x55
        /*0036*/ 	.short	(.L_416 - .L_415)


	//   ....[0]....
.L_415:
        /* <DEDUP_REMOVED lines=63> */


	//----- nvinfo : EIATTR_MERCURY_ISA_VERSION
	.align		4
.L_416:
        /*0410*/ 	.byte	0x03, 0x5f
        /*0412*/ 	.short	0x0000


	//----- nvinfo : EIATTR_EXIT_INSTR_OFFSETS
	.align		4
        /*0414*/ 	.byte	0x04, 0x1c
        /*0416*/ 	.short	(.L_418 - .L_417)


	//   ....[0]....
.L_417:
        /*0418*/ 	.word	0x000000a0


	//   ....[1]....
        /*041c*/ 	.word	0x0000a410


	//----- nvinfo : EIATTR_CTAIDZ_USED
	.align		4
.L_418:
        /*0420*/ 	.byte	0x01, 0x04
	.zero		2


	//----- nvinfo : EIATTR_CRS_STACK_SIZE
	.align		4
        /*0424*/ 	.byte	0x04, 0x1e
        /*0426*/ 	.short	(.L_420 - .L_419)
.L_419:
        /*0428*/ 	.word	0x00000000
.L_420:


//--------------------- .nv.info._ZN5flash44flash_bwd_dq_dk_dv_loop_seqk_parallel_kernelI23Flash_bwd_kernel_traitsILi96ELi64ELi128ELi8ELi2ELi4ELi4ELb1ELb0EN7cutlass6half_tE19Flash_kernel_traitsILi96ELi64ELi128ELi8ES3_EELb1ELb0ELb0ELb0ELb1ELb1ELb0EEEvNS_16Flash_bwd_paramsE --------------------------
	.section	.nv.info._ZN5flash44flash_bwd_dq_dk_dv_loop_seqk_parallel_kernelI23Flash_bwd_kernel_traitsILi96ELi64ELi128ELi8ELi2ELi4ELi4ELb1ELb0EN7cutlass6half_tE19Flash_kernel_traitsILi96ELi64ELi128ELi8ES3_EELb1ELb0ELb0ELb0ELb1ELb1ELb0EEEvNS_16Flash_bwd_paramsE,"",@"SHT_CUDA_INFO"
	.sectionflags	@""
	.align	4


	//----- nvinfo : EIATTR_CUDA_API_VERSION
	.align		4
        /*0000*/ 	.byte	0x04, 0x37
        /*0002*/ 	.short	(.L_422 - .L_421)
.L_421:
        /*0004*/ 	.word	0x00000082


	//----- nvinfo : EIATTR_SW2861232_WAR
	.align		4
.L_422:
        /*0008*/ 	.byte	0x01, 0x35
	.zero		2


	//----- nvinfo : EIATTR_PARAM_CBANK
	.align		4
        /*000c*/ 	.byte	0x04, 0x0a
        /*000e*/ 	.short	(.L_424 - .L_423)
	.align		4
.L_423:
        /*0010*/ 	.word	index@(.nv.constant0._ZN5flash44flash_bwd_dq_dk_dv_loop_seqk_parallel_kernelI23Flash_bwd_kernel_traitsILi96ELi64ELi128ELi8ELi2ELi4ELi4ELb1ELb0EN7cutlass6half_tE19Flash_kernel_traitsILi96ELi64ELi128ELi8ES3_EELb1ELb0ELb0ELb0ELb1ELb1ELb0EEEvNS_16Flash_bwd_paramsE)
        /*0014*/ 	.short	0x0160
        /*0016*/ 	.short	0x0280


	//----- nvinfo : EIATTR_CBANK_PARAM_SIZE
	.align		4
.L_424:
        /*0018*/ 	.byte	0x03, 0x19
        /*001a*/ 	.short	0x0280


	//----- nvinfo : EIATTR_KPARAM_INFO
	.align		4
        /*001c*/ 	.byte	0x04, 0x17
        /*001e*/ 	.short	(.L_426 - .L_425)
.L_425:
        /*0020*/ 	.word	0x00000000
        /*0024*/ 	.short	0x0000
        /*0026*/ 	.short	0x0000
        /*0028*/ 	.byte	0x00, 0xf0, 0x01, 0x0a


	//----- nvinfo : EIATTR_MAXREG_COUNT
	.align		4
.L_426:
        /*002c*/ 	.byte	0x03, 0x1b
        /*002e*/ 	.short	0x00ff


	//----- nvinfo : EIATTR_NUM_BARRIERS
	.align		4
        /*0030*/ 	.byte	0x02, 0x4c
        /*0032*/ 	.byte	0x01
	.zero		1


	//----- nvinfo : EIATTR_ANNOTATIONS
	.align		4
        /*0034*/ 	.byte	0x04, 0x55
        /*0036*/ 	.short	(.L_428 - .L_427)


	//   ....[0]....
.L_427:
        /* <DEDUP_REMOVED lines=19> */


	//----- nvinfo : EIATTR_MERCURY_ISA_VERSION
	.align		4
.L_428:
        /*0158*/ 	.byte	0x03, 0x5f
        /*015a*/ 	.short	0x0000


	//----- nvinfo : EIATTR_EXIT_INSTR_OFFSETS
	.align		4
        /*015c*/ 	.byte	0x04, 0x1c
        /*015e*/ 	.short	(.L_430 - .L_429)


	//   ....[0]....
.L_429:
        /*0160*/ 	.word	0x000000a0


	//   ....[1]....
        /*0164*/ 	.word	0x000076d0


	//----- nvinfo : EIATTR_CTAIDZ_USED
	.align		4
.L_430:
        /*0168*/ 	.byte	0x01, 0x04
	.zero		2


//--------------------- .nv.info._ZN5flash44flash_bwd_dq_dk_dv_loop_seqk_parallel_kernelI23Flash_bwd_kernel_traitsILi96ELi64ELi128ELi8ELi2ELi4ELi4ELb1ELb0EN7cutlass6half_tE19Flash_kernel_traitsILi96ELi64ELi128ELi8ES3_EELb0ELb0ELb0ELb0ELb1ELb1ELb1EEEvNS_16Flash_bwd_paramsE --------------------------
	.section	.nv.info._ZN5flash44flash_bwd_dq_dk_dv_loop_seqk_parallel_kernelI23Flash_bwd_kernel_traitsILi96ELi64ELi128ELi8ELi2ELi4ELi4ELb1ELb0EN7cutlass6half_tE19Flash_kernel_traitsILi96ELi64ELi128ELi8ES3_EELb0ELb0ELb0ELb0ELb1ELb1ELb1EEEvNS_16Flash_bwd_paramsE,"",@"SHT_CUDA_INFO"
	.sectionflags	@""
	.align	4


	//----- nvinfo : EIATTR_CUDA_API_VERSION
	.align		4
        /*0000*/ 	.byte	0x04, 0x37
        /*0002*/ 	.short	(.L_432 - .L_431)
.L_431:
        /*0004*/ 	.word	0x00000082


	//----- nvinfo : EIATTR_SW2861232_WAR
	.align		4
.L_432:
        /*0008*/ 	.byte	0x01, 0x35
	.zero		2


	//----- nvinfo : EIATTR_PARAM_CBANK
	.align		4
        /*000c*/ 	.byte	0x04, 0x0a
        /*000e*/ 	.short	(.L_434 - .L_433)
	.align		4
.L_433:
        /*0010*/ 	.word	index@(.nv.constant0._ZN5flash44flash_bwd_dq_dk_dv_loop_seqk_parallel_kernelI23Flash_bwd_kernel_traitsILi96ELi64ELi128ELi8ELi2ELi4ELi4ELb1ELb0EN7cutlass6half_tE19Flash_kernel_traitsILi96ELi64ELi128ELi8ES3_EELb0ELb0ELb0ELb0ELb1ELb1ELb1EEEvNS_16Flash_bwd_paramsE)
        /*0014*/ 	.short	0x0160
        /*0016*/ 	.short	0x0280


	//----- nvinfo : EIATTR_CBANK_PARAM_SIZE
	.align		4
.L_434:
        /*0018*/ 	.byte	0x03, 0x19
        /*001a*/ 	.short	0x0280


	//----- nvinfo : EIATTR_KPARAM_INFO
	.align		4
        /*001c*/ 	.byte	0x04, 0x17
        /*001e*/ 	.short	(.L_436 - .L_435)
.L_435:
        /*0020*/ 	.word	0x00000000
        /*0024*/ 	.short	0x0000
        /*0026*/ 	.short	0x0000
        /*0028*/ 	.byte	0x00, 0xf0, 0x01, 0x0a


	//----- nvinfo : EIATTR_MAXREG_COUNT
	.align		4
.L_436:
        /*002c*/ 	.byte	0x03, 0x1b
        /*002e*/ 	.short	0x00ff


	//----- nvinfo : EIATTR_NUM_BARRIERS
	.align		4
        /*0030*/ 	.byte	0x02, 0x4c
        /*0032*/ 	.byte	0x01
	.zero		1


	//----- nvinfo : EIATTR_ANNOTATIONS
	.align		4
        /*0034*/ 	.byte	0x04, 0x55
        /*0036*/ 	.short	(.L_438 - .L_437)


	//   ....[0]....
.L_437:
        /* <DEDUP_REMOVED lines=50> */


	//----- nvinfo : EIATTR_MERCURY_ISA_VERSION
	.align		4
.L_438:
        /*0340*/ 	.byte	0x03, 0x5f
        /*0342*/ 	.short	0x0000


	//----- nvinfo : EIATTR_EXIT_INSTR_OFFSETS
	.align		4
        /*0344*/ 	.byte	0x04, 0x1c
        /*0346*/ 	.short	(.L_440 - .L_439)


	//   ....[0]....
.L_439:
        /*0348*/ 	.word	0x000000a0


	//   ....[1]....
        /*034c*/ 	.word	0x00007140


	//----- nvinfo : EIATTR_CTAIDZ_USED
	.align		4
.L_440:
        /*0350*/ 	.byte	0x01, 0x04
	.zero		2


//--------------------- .nv.info._ZN5flash44flash_bwd_dq_dk_dv_loop_seqk_parallel_kernelI23Flash_bwd_kernel_traitsILi96ELi64ELi128ELi8ELi2ELi4ELi4ELb1ELb0EN7cutlass6half_tE19Flash_kernel_traitsILi96ELi64ELi128ELi8ES3_EELb1ELb0ELb0ELb1ELb0ELb0ELb0EEEvNS_16Flash_bwd_paramsE --------------------------
	.section	.nv.info._ZN5flash44flash_bwd_dq_dk_dv_loop_seqk_parallel_kernelI23Flash_bwd_kernel_traitsILi96ELi64ELi128ELi8ELi2ELi4ELi4ELb1ELb0EN7cutlass6half_tE19Flash_kernel_traitsILi96ELi64ELi128ELi8ES3_EELb1ELb0ELb0ELb1ELb0ELb0ELb0EEEvNS_16Flash_bwd_paramsE,"",@"SHT_CUDA_INFO"
	.sectionflags	@""
	.align	4


	//----- nvinfo : EIATTR_CUDA_API_VERSION
	.align		4
        /*0000*/ 	.byte	0x04, 0x37
        /*0002*/ 	.short	(.L_442 - .L_441)
.L_441:
        /*0004*/ 	.word	0x00000082


	//----- nvinfo : EIATTR_SW2861232_WAR
	.align		4
.L_442:
        /*0008*/ 	.byte	0x01, 0x35
	.zero		2


	//----- nvinfo : EIATTR_PARAM_CBANK
	.align		4
        /*000c*/ 	.byte	0x04, 0x0a
        /*000e*/ 	.short	(.L_444 - .L_443)
	.align		4
.L_443:
        /*0010*/ 	.word	index@(.nv.constant0._ZN5flash44flash_bwd_dq_dk_dv_loop_seqk_parallel_kernelI23Flash_bwd_kernel_traitsILi96ELi64ELi128ELi8ELi2ELi4ELi4ELb1ELb0EN7cutlass6half_tE19Flash_kernel_traitsILi96ELi64ELi128ELi8ES3_EELb1ELb0ELb0ELb1ELb0ELb0ELb0EEEvNS_16Flash_bwd_paramsE)
        /*0014*/ 	.short	0x0160
        /*0016*/ 	.short	0x0280


	//----- nvinfo : EIATTR_CBANK_PARAM_SIZE
	.align		4
.L_444:
        /*0018*/ 	.byte	0x03, 0x19
        /*001a*/ 	.short	0x0280


	//----- nvinfo : EIATTR_KPARAM_INFO
	.align		4
        /*001c*/ 	.byte	0x04, 0x17
        /*001e*/ 	.short	(.L_446 - .L_445)
.L_445:
        /*0020*/ 	.word	0x00000000
        /*0024*/ 	.short	0x0000
        /*0026*/ 	.short	0x0000
        /*0028*/ 	.byte	0x00, 0xf0, 0x01, 0x0a


	//----- nvinfo : EIATTR_MAXREG_COUNT
	.align		4
.L_446:
        /*002c*/ 	.byte	0x03, 0x1b
        /*002e*/ 	.short	0x00ff


	//----- nvinfo : EIATTR_NUM_BARRIERS
	.align		4
        /*0030*/ 	.byte	0x02, 0x4c
        /*0032*/ 	.byte	0x01
	.zero		1


	//----- nvinfo : EIATTR_ANNOTATIONS
	.align		4
        /*0034*/ 	.byte	0x04, 0x55
        /*0036*/ 	.short	(.L_448 - .L_447)


	//   ....[0]....
.L_447:
        /* <DEDUP_REMOVED lines=44> */


	//----- nvinfo : EIATTR_MERCURY_ISA_VERSION
	.align		4
.L_448:
        /*02e8*/ 	.byte	0x03, 0x5f
        /*02ea*/ 	.short	0x0000


	//----- nvinfo : EIATTR_EXIT_INSTR_OFFSETS
	.align		4
        /*02ec*/ 	.byte	0x04, 0x1c
        /*02ee*/ 	.short	(.L_450 - .L_449)


	//   ....[0]....
.L_449:
        /*02f0*/ 	.word	0x000000a0


	//   ....[1]....
        /*02f4*/ 	.word	0x0000ada0


	//----- nvinfo : EIATTR_CTAIDZ_USED
	.align		4
.L_450:
        /*02f8*/ 	.byte	0x01, 0x04
	.zero		2


	//----- nvinfo : EIATTR_CRS_STACK_SIZE
	.align		4
        /*02fc*/ 	.byte	0x04, 0x1e
        /*02fe*/ 	.short	(.L_452 - .L_451)
.L_451:
        /*0300*/ 	.word	0x00000000
.L_452:


//--------------------- .nv.info._ZN5flash44flash_bwd_dq_dk_dv_loop_seqk_parallel_kernelI23Flash_bwd_kernel_traitsILi96ELi64ELi128ELi8ELi2ELi4ELi4ELb1ELb0EN7cutlass6half_tE19Flash_kernel_traitsILi96ELi64ELi128ELi8ES3_EELb0ELb0ELb0ELb1ELb0ELb0ELb1EEEvNS_16Flash_bwd_paramsE --------------------------
	.section	.nv.info._ZN5flash44flash_bwd_dq_dk_dv_loop_seqk_parallel_kernelI23Flash_bwd_kernel_traitsILi96ELi64ELi128ELi8ELi2ELi4ELi4ELb1ELb0EN7cutlass6half_tE19Flash_kernel_traitsILi96ELi64ELi128ELi8ES3_EELb0ELb0ELb0ELb1ELb0ELb0ELb1EEEvNS_16Flash_bwd_paramsE,"",@"SHT_CUDA_INFO"
	.sectionflags	@""
	.align	4


	//----- nvinfo : EIATTR_CUDA_API_VERSION
	.align		4
        /*0000*/ 	.byte	0x04, 0x37
        /*0002*/ 	.short	(.L_454 - .L_453)
.L_453:
        /*0004*/ 	.word	0x00000082


	//----- nvinfo : EIATTR_SW2861232_WAR
	.align		4
.L_454:
        /*0008*/ 	.byte	0x01, 0x35
	.zero		2


	//----- nvinfo : EIATTR_PARAM_CBANK
	.align		4
        /*000c*/ 	.byte	0x04, 0x0a
        /*000e*/ 	.short	(.L_456 - .L_455)
	.align		4
.L_455:
        /*0010*/ 	.word	index@(.nv.constant0._ZN5flash44flash_bwd_dq_dk_dv_loop_seqk_parallel_kernelI23Flash_bwd_kernel_traitsILi96ELi64ELi128ELi8ELi2ELi4ELi4ELb1ELb0EN7cutlass6half_tE19Flash_kernel_traitsILi96ELi64ELi128ELi8ES3_EELb0ELb0ELb0ELb1ELb0ELb0ELb1EEEvNS_16Flash_bwd_paramsE)
        /*0014*/ 	.short	0x0160
        /*0016*/ 	.short	0x0280


	//----- nvinfo : EIATTR_CBANK_PARAM_SIZE
	.align		4
.L_456:
        /*0018*/ 	.byte	0x03, 0x19
        /*001a*/ 	.short	0x0280


	//----- nvinfo : EIATTR_KPARAM_INFO
	.align		4
        /*001c*/ 	.byte	0x04, 0x17
        /*001e*/ 	.short	(.L_458 - .L_457)
.L_457:
        /*0020*/ 	.word	0x00000000
        /*0024*/ 	.short	0x0000
        /*0026*/ 	.short	0x0000
        /*0028*/ 	.byte	0x00, 0xf0, 0x01, 0x0a


	//----- nvinfo : EIATTR_MAXREG_COUNT
	.align		4
.L_458:
        /*002c*/ 	.byte	0x03, 0x1b
        /*002e*/ 	.short	0x00ff


	//----- nvinfo : EIATTR_NUM_BARRIERS
	.align		4
        /*0030*/ 	.byte	0x02, 0x4c
        /*0032*/ 	.byte	0x01
	.zero		1


	//----- nvinfo : EIATTR_ANNOTATIONS
	.align		4
        /*0034*/ 	.byte	0x04, 0x55
        /*0036*/ 	.short	(.L_460 - .L_459)


	//   ....[0]....
.L_459:
        /* <DEDUP_REMOVED lines=63> */


	//----- nvinfo : EIATTR_MERCURY_ISA_VERSION
	.align		4
.L_460:
        /*0418*/ 	.byte	0x03, 0x5f
        /*041a*/ 	.short	0x0000


	//----- nvinfo : EIATTR_EXIT_INSTR_OFFSETS
	.align		4
        /*041c*/ 	.byte	0x04, 0x1c
        /*041e*/ 	.short	(.L_462 - .L_461)


	//   ....[0]....
.L_461:
        /*0420*/ 	.word	0x000000a0


	//   ....[1]....
        /*0424*/ 	.word	0x0000a6a0


	//----- nvinfo : EIATTR_CTAIDZ_USED
	.align		4
.L_462:
        /*0428*/ 	.byte	0x01, 0x04
	.zero		2


	//----- nvinfo : EIATTR_CRS_STACK_SIZE
	.align		4
        /*042c*/ 	.byte	0x04, 0x1e
        /*042e*/ 	.short	(.L_464 - .L_463)
.L_463:
        /*0430*/ 	.word	0x00000000
.L_464:


//--------------------- .nv.info._ZN5flash44flash_bwd_dq_dk_dv_loop_seqk_parallel_kernelI23Flash_bwd_kernel_traitsILi96ELi64ELi128ELi8ELi2ELi4ELi4ELb1ELb0EN7cutlass6half_tE19Flash_kernel_traitsILi96ELi64ELi128ELi8ES3_EELb1ELb0ELb1ELb0ELb0ELb1ELb0EEEvNS_16Flash_bwd_paramsE --------------------------
	.section	.nv.info._ZN5flash44flash_bwd_dq_dk_dv_loop_seqk_parallel_kernelI23Flash_bwd_kernel_traitsILi96ELi64ELi128ELi8ELi2ELi4ELi4ELb1ELb0EN7cutlass6half_tE19Flash_kernel_traitsILi96ELi64ELi128ELi8ES3_EELb1ELb0ELb1ELb0ELb0ELb1ELb0EEEvNS_16Flash_bwd_paramsE,"",@"SHT_CUDA_INFO"
	.sectionflags	@""
	.align	4


	//----- nvinfo : EIATTR_CUDA_API_VERSION
	.align		4
        /*0000*/ 	.byte	0x04, 0x37
        /*0002*/ 	.short	(.L_466 - .L_465)
.L_465:
        /*0004*/ 	.word	0x00000082


	//----- nvinfo : EIATTR_SW2861232_WAR
	.align		4
.L_466:
        /*0008*/ 	.byte	0x01, 0x35
	.zero		2


	//----- nvinfo : EIATTR_PARAM_CBANK
	.align		4
        /*000c*/ 	.byte	0x04, 0x0a
        /*000e*/ 	.short	(.L_468 - .L_467)
	.align		4
.L_467:
        /*0010*/ 	.word	index@(.nv.constant0._ZN5flash44flash_bwd_dq_dk_dv_loop_seqk_parallel_kernelI23Flash_bwd_kernel_traitsILi96ELi64ELi128ELi8ELi2ELi4ELi4ELb1ELb0EN7cutlass6half_tE19Flash_kernel_traitsILi96ELi64ELi128ELi8ES3_EELb1ELb0ELb1ELb0ELb0ELb1ELb0EEEvNS_16Flash_bwd_paramsE)
        /*0014*/ 	.short	0x0160
        /*0016*/ 	.short	0x0280


	//----- nvinfo : EIATTR_CBANK_PARAM_SIZE
	.align		4
.L_468:
        /*0018*/ 	.byte	0x03, 0x19
        /*001a*/ 	.short	0x0280


	//----- nvinfo : EIATTR_KPARAM_INFO
	.align		4
        /*001c*/ 	.byte	0x04, 0x17
        /*001e*/ 	.short	(.L_470 - .L_469)
.L_469:
        /*0020*/ 	.word	0x00000000
        /*0024*/ 	.short	0x0000
        /*0026*/ 	.short	0x0000
        /*0028*/ 	.byte	0x00, 0xf0, 0x01, 0x0a


	//----- nvinfo : EIATTR_MAXREG_COUNT
	.align		4
.L_470:
        /*002c*/ 	.byte	0x03, 0x1b
        /*002e*/ 	.short	0x00ff


	//----- nvinfo : EIATTR_NUM_BARRIERS
	.align		4
        /*0030*/ 	.byte	0x02, 0x4c
        /*0032*/ 	.byte	0x01
	.zero		1


	//----- nvinfo : EIATTR_ANNOTATIONS
	.align		4
        /*0034*/ 	.byte	0x04, 0x55
        /*0036*/ 	.short	(.L_472 - .L_471)


	//   ....[0]....
.L_471:
        /* <DEDUP_REMOVED lines=14> */


	//----- nvinfo : EIATTR_MERCURY_ISA_VERSION
	.align		4
.L_472:
        /*0108*/ 	.byte	0x03, 0x5f
        /*010a*/ 	.short	0x0000


	//----- nvinfo : EIATTR_EXIT_INSTR_OFFSETS
	.align		4
        /*010c*/ 	.byte	0x04, 0x1c
        /*010e*/ 	.short	(.L_474 - .L_473)


	//   ....[0]....
.L_473:
        /*0110*/ 	.word	0x000000a0


	//   ....[1]....
        /*0114*/ 	.word	0x00009a20


	//----- nvinfo : EIATTR_CTAIDZ_USED
	.align		4
.L_474:
        /*0118*/ 	.byte	0x01, 0x04
	.zero		2


	//----- nvinfo : EIATTR_CRS_STACK_SIZE
	.align		4
        /*011c*/ 	.byte	0x04, 0x1e
        /*011e*/ 	.short	(.L_476 - .L_475)
.L_475:
        /*0120*/ 	.word	0x00000000
.L_476:


//--------------------- .nv.info._ZN5flash44flash_bwd_dq_dk_dv_loop_seqk_parallel_kernelI23Flash_bwd_kernel_traitsILi96ELi64ELi128ELi8ELi2ELi4ELi4ELb1ELb0EN7cutlass6half_tE19Flash_kernel_traitsILi96ELi64ELi128ELi8ES3_EELb0ELb0ELb1ELb0ELb0ELb1ELb1EEEvNS_16Flash_bwd_paramsE --------------------------
	.section	.nv.info._ZN5flash44flash_bwd_dq_dk_dv_loop_seqk_parallel_kernelI23Flash_bwd_kernel_traitsILi96ELi64ELi128ELi8ELi2ELi4ELi4ELb1ELb0EN7cutlass6half_tE19Flash_kernel_traitsILi96ELi64ELi128ELi8ES3_EELb0ELb0ELb1ELb0ELb0ELb1ELb1EEEvNS_16Flash_bwd_paramsE,"",@"SHT_CUDA_INFO"
	.sectionflags	@""
	.align	4


	//----- nvinfo : EIATTR_CUDA_API_VERSION
	.align		4
        /*0000*/ 	.byte	0x04, 0x37
        /*0002*/ 	.short	(.L_478 - .L_477)
.L_477:
        /*0004*/ 	.word	0x00000082


	//----- nvinfo : EIATTR_SW2861232_WAR
	.align		4
.L_478:
        /*0008*/ 	.byte	0x01, 0x35
	.zero		2


	//----- nvinfo : EIATTR_PARAM_CBANK
	.align		4
        /*000c*/ 	.byte	0x04, 0x0a
        /*000e*/ 	.short	(.L_480 - .L_479)
	.align		4
.L_479:
        /*0010*/ 	.word	index@(.nv.constant0._ZN5flash44flash_bwd_dq_dk_dv_loop_seqk_parallel_kernelI23Flash_bwd_kernel_traitsILi96ELi64ELi128ELi8ELi2ELi4ELi4ELb1ELb0EN7cutlass6half_tE19Flash_kernel_traitsILi96ELi64ELi128ELi8ES3_EELb0ELb0ELb1ELb0ELb0ELb1ELb1EEEvNS_16Flash_bwd_paramsE)
        /*0014*/ 	.short	0x0160
        /*0016*/ 	.short	0x0280


	//----- nvinfo : EIATTR_CBANK_PARAM_SIZE
	.align		4
.L_480:
        /*0018*/ 	.byte	0x03, 0x19
        /*001a*/ 	.short	0x0280


	//----- nvinfo : EIATTR_KPARAM_INFO
	.align		4
        /*001c*/ 	.byte	0x04, 0x17
        /*001e*/ 	.short	(.L_482 - .L_481)
.L_481:
        /*0020*/ 	.word	0x00000000
        /*0024*/ 	.short	0x0000
        /*0026*/ 	.short	0x0000
        /*0028*/ 	.byte	0x00, 0xf0, 0x01, 0x0a


	//----- nvinfo : EIATTR_MAXREG_COUNT
	.align		4
.L_482:
        /*002c*/ 	.byte	0x03, 0x1b
        /*002e*/ 	.short	0x00ff


	//----- nvinfo : EIATTR_NUM_BARRIERS
	.align		4
        /*0030*/ 	.byte	0x02, 0x4c
        /*0032*/ 	.byte	0x01
	.zero		1


	//----- nvinfo : EIATTR_ANNOTATIONS
	.align		4
        /*0034*/ 	.byte	0x04, 0x55
        /*0036*/ 	.short	(.L_484 - .L_483)


	//   ....[0]....
.L_483:
        /* <DEDUP_REMOVED lines=51> */


	//----- nvinfo : EIATTR_MERCURY_ISA_VERSION
	.align		4
.L_484:
        /*0350*/ 	.byte	0x03, 0x5f
        /*0352*/ 	.short	0x0000


	//----- nvinfo : EIATTR_EXIT_INSTR_OFFSETS
	.align		4
        /*0354*/ 	.byte	0x04, 0x1c
        /*0356*/ 	.short	(.L_486 - .L_485)


	//   ....[0]....
.L_485:
        /*0358*/ 	.word	0x000000a0


	//   ....[1]....
        /*035c*/ 	.word	0x00009490


	//----- nvinfo : EIATTR_CTAIDZ_USED
	.align		4
.L_486:
        /*0360*/ 	.byte	0x01, 0x04
	.zero		2


	//----- nvinfo : EIATTR_CRS_STACK_SIZE
	.align		4
        /*0364*/ 	.byte	0x04, 0x1e
        /*0366*/ 	.short	(.L_488 - .L_487)
.L_487:
        /*0368*/ 	.word	0x00000000
.L_488:


//--------------------- .nv.info._ZN5flash44flash_bwd_dq_dk_dv_loop_seqk_parallel_kernelI23Flash_bwd_kernel_traitsILi96ELi64ELi128ELi8ELi2ELi4ELi4ELb1ELb0EN7cutlass6half_tE19Flash_kernel_traitsILi96ELi64ELi128ELi8ES3_EELb1ELb0ELb1ELb1ELb0ELb0ELb0EEEvNS_16Flash_bwd_paramsE --------------------------
	.section	.nv.info._ZN5flash44flash_bwd_dq_dk_dv_loop_seqk_parallel_kernelI23Flash_bwd_kernel_traitsILi96ELi64ELi128ELi8ELi2ELi4ELi4ELb1ELb0EN7cutlass6half_tE19Flash_kernel_traitsILi96ELi64ELi128ELi8ES3_EELb1ELb0ELb1ELb1ELb0ELb0ELb0EEEvNS_16Flash_bwd_paramsE,"",@"SHT_CUDA_INFO"
	.sectionflags	@""
	.align	4


	//----- nvinfo : EIATTR_CUDA_API_VERSION
	.align		4
        /*0000*/ 	.byte	0x04, 0x37
        /*0002*/ 	.short	(.L_490 - .L_489)
.L_489:
        /*0004*/ 	.word	0x00000082


	//----- nvinfo : EIATTR_SW2861232_WAR
	.align		4
.L_490:
        /*0008*/ 	.byte	0x01, 0x35
	.zero		2


	//----- nvinfo : EIATTR_PARAM_CBANK
	.align		4
        /*000c*/ 	.byte	0x04, 0x0a
        /*000e*/ 	.short	(.L_492 - .L_491)
	.align		4
.L_491:
        /*0010*/ 	.word	index@(.nv.constant0._ZN5flash44flash_bwd_dq_dk_dv_loop_seqk_parallel_kernelI23Flash_bwd_kernel_traitsILi96ELi64ELi128ELi8ELi2ELi4ELi4ELb1ELb0EN7cutlass6half_tE19Flash_kernel_traitsILi96ELi64ELi128ELi8ES3_EELb1ELb0ELb1ELb1ELb0ELb0ELb0EEEvNS_16Flash_bwd_paramsE)
        /*0014*/ 	.short	0x0160
        /*0016*/ 	.short	0x0280


	//----- nvinfo : EIATTR_CBANK_PARAM_SIZE
	.align		4
.L_492:
        /*0018*/ 	.byte	0x03, 0x19
        /*001a*/ 	.short	0x0280


	//----- nvinfo : EIATTR_KPARAM_INFO
	.align		4
        /*001c*/ 	.byte	0x04, 0x17
        /*001e*/ 	.short	(.L_494 - .L_493)
.L_493:
        /*0020*/ 	.word	0x00000000
        /*0024*/ 	.short	0x0000
        /*0026*/ 	.short	0x0000
        /*0028*/ 	.byte	0x00, 0xf0, 0x01, 0x0a


	//----- nvinfo : EIATTR_MAXREG_COUNT
	.align		4
.L_494:
        /*002c*/ 	.byte	0x03, 0x1b
        /*002e*/ 	.short	0x00ff


	//----- nvinfo : EIATTR_NUM_BARRIERS
	.align		4
        /*0030*/ 	.byte	0x02, 0x4c
        /*0032*/ 	.byte	0x01
	.zero		1


	//----- nvinfo : EIATTR_ANNOTATIONS
	.align		4
        /*0034*/ 	.byte	0x04, 0x55
        /*0036*/ 	.short	(.L_496 - .L_495)


	//   ....[0]....
.L_495:
        /* <DEDUP_REMOVED lines=29> */


	//----- nvinfo : EIATTR_MERCURY_ISA_VERSION
	.align		4
.L_496:
        /*01f0*/ 	.byte	0x03, 0x5f
        /*01f2*/ 	.short	0x0000


	//----- nvinfo : EIATTR_EXIT_INSTR_OFFSETS
	.align		4
        /*01f4*/ 	.byte	0x04, 0x1c
        /*01f6*/ 	.short	(.L_498 - .L_497)


	//   ....[0]....
.L_497:
        /*01f8*/ 	.word	0x000000a0


	//   ....[1]....
        /*01fc*/ 	.word	0x0000af20


	//----- nvinfo : EIATTR_CTAIDZ_USED
	.align		4
.L_498:
        /*0200*/ 	.byte	0x01, 0x04
	.zero		2


	//----- nvinfo : EIATTR_CRS_STACK_SIZE
	.align		4
        /*0204*/ 	.byte	0x04, 0x1e
        /*0206*/ 	.short	(.L_500 - .L_499)
.L_499:
        /*0208*/ 	.word	0x00000000
.L_500:


//--------------------- .nv.info._ZN5flash44flash_bwd_dq_dk_dv_loop_seqk_parallel_kernelI23Flash_bwd_kernel_traitsILi96ELi64ELi128ELi8ELi2ELi4ELi4ELb1ELb0EN7cutlass6half_tE19Flash_kernel_traitsILi96ELi64ELi128ELi8ES3_EELb0ELb0ELb1ELb1ELb0ELb0ELb1EEEvNS_16Flash_bwd_paramsE --------------------------
	.section	.nv.info._ZN5flash44flash_bwd_dq_dk_dv_loop_seqk_parallel_kernelI23Flash_bwd_kernel_traitsILi96ELi64ELi128ELi8ELi2ELi4ELi4ELb1ELb0EN7cutlass6half_tE19Flash_kernel_traitsILi96ELi64ELi128ELi8ES3_EELb0ELb0ELb1ELb1ELb0ELb0ELb1EEEvNS_16Flash_bwd_paramsE,"",@"SHT_CUDA_INFO"
	.sectionflags	@""
	.align	4


	//----- nvinfo : EIATTR_CUDA_API_VERSION
	.align		4
        /*0000*/ 	.byte	0x04, 0x37
        /*0002*/ 	.short	(.L_502 - .L_501)
.L_501:
        /*0004*/ 	.word	0x00000082


	//----- nvinfo : EIATTR_SW2861232_WAR
	.align		4
.L_502:
        /*0008*/ 	.byte	0x01, 0x35
	.zero		2


	//----- nvinfo : EIATTR_PARAM_CBANK
	.align		4
        /*000c*/ 	.byte	0x04, 0x0a
        /*000e*/ 	.short	(.L_504 - .L_503)
	.align		4
.L_503:
        /*0010*/ 	.word	index@(.nv.constant0._ZN5flash44flash_bwd_dq_dk_dv_loop_seqk_parallel_kernelI23Flash_bwd_kernel_traitsILi96ELi64ELi128ELi8ELi2ELi4ELi4ELb1ELb0EN7cutlass6half_tE19Flash_kernel_traitsILi96ELi64ELi128ELi8ES3_EELb0ELb0ELb1ELb1ELb0ELb0ELb1EEEvNS_16Flash_bwd_paramsE)
        /*0014*/ 	.short	0x0160
        /*0016*/ 	.short	0x0280


	//----- nvinfo : EIATTR_CBANK_PARAM_SIZE
	.align		4
.L_504:
        /*0018*/ 	.byte	0x03, 0x19
        /*001a*/ 	.short	0x0280


	//----- nvinfo : EIATTR_KPARAM_INFO
	.align		4
        /*001c*/ 	.byte	0x04, 0x17
        /*001e*/ 	.short	(.L_506 - .L_505)
.L_505:
        /*0020*/ 	.word	0x00000000
        /*0024*/ 	.short	0x0000
        /*0026*/ 	.short	0x0000
        /*0028*/ 	.byte	0x00, 0xf0, 0x01, 0x0a


	//----- nvinfo : EIATTR_MAXREG_COUNT
	.align		4
.L_506:
        /*002c*/ 	.byte	0x03, 0x1b
        /*002e*/ 	.short	0x00ff


	//----- nvinfo : EIATTR_NUM_BARRIERS
	.align		4
        /*0030*/ 	.byte	0x02, 0x4c
        /*0032*/ 	.byte	0x01
	.zero		1


	//----- nvinfo : EIATTR_ANNOTATIONS
	.align		4
        /*0034*/ 	.byte	0x04, 0x55
        /*0036*/ 	.short	(.L_508 - .L_507)


	//   ....[0]....
.L_507:
        /* <DEDUP_REMOVED lines=64> */


	//----- nvinfo : EIATTR_MERCURY_ISA_VERSION
	.align		4
.L_508:
        /*0428*/ 	.byte	0x03, 0x5f
        /*042a*/ 	.short	0x0000


	//----- nvinfo : EIATTR_EXIT_INSTR_OFFSETS
	.align		4
        /*042c*/ 	.byte	0x04, 0x1c
        /*042e*/ 	.short	(.L_510 - .L_509)


	//   ....[0]....
.L_509:
        /*0430*/ 	.word	0x000000a0


	//   ....[1]....
        /*0434*/ 	.word	0x0000aa20


	//----- nvinfo : EIATTR_CTAIDZ_USED
	.align		4
.L_510:
        /*0438*/ 	.byte	0x01, 0x04
	.zero		2


	//----- nvinfo : EIATTR_CRS_STACK_SIZE
	.align		4
        /*043c*/ 	.byte	0x04, 0x1e
        /*043e*/ 	.short	(.L_512 - .L_511)
.L_511:
        /*0440*/ 	.word	0x00000000
.L_512:


//--------------------- .nv.info._ZN5flash25flash_bwd_dot_do_o_kernelILb0E23Flash_bwd_kernel_traitsILi96ELi64ELi128ELi8ELi2ELi4ELi4ELb1ELb0EN7cutlass6half_tE19Flash_kernel_traitsILi96ELi64ELi128ELi8ES3_EEEEvNS_16Flash_bwd_paramsE --------------------------
	.section	.nv.info._ZN5flash25flash_bwd_dot_do_o_kernelILb0E23Flash_bwd_kernel_traitsILi96ELi64ELi128ELi8ELi2ELi4ELi4ELb1ELb0EN7cutlass6half_tE19Flash_kernel_traitsILi96ELi64ELi128ELi8ES3_EEEEvNS_16Flash_bwd_paramsE,"",@"SHT_CUDA_INFO"
	.sectionflags	@""
	.align	4


	//----- nvinfo : EIATTR_CUDA_API_VERSION
	.align		4
        /*0000*/ 	.byte	0x04, 0x37
        /*0002*/ 	.short	(.L_514 - .L_513)
.L_513:
        /*0004*/ 	.word	0x00000082


	//----- nvinfo : EIATTR_SW2861232_WAR
	.align		4
.L_514:
        /*0008*/ 	.byte	0x01, 0x35
	.zero		2


	//----- nvinfo : EIATTR_PARAM_CBANK
	.align		4
        /*000c*/ 	.byte	0x04, 0x0a
        /*000e*/ 	.short	(.L_516 - .L_515)
	.align		4
.L_515:
        /*0010*/ 	.word	index@(.nv.constant0._ZN5flash25flash_bwd_dot_do_o_kernelILb0E23Flash_bwd_kernel_traitsILi96ELi64ELi128ELi8ELi2ELi4ELi4ELb1ELb0EN7cutlass6half_tE19Flash_kernel_traitsILi96ELi64ELi128ELi8ES3_EEEEvNS_16Flash_bwd_paramsE)
        /*0014*/ 	.short	0x0160
        /*0016*/ 	.short	0x0280


	//----- nvinfo : EIATTR_CBANK_PARAM_SIZE
	.align		4
.L_516:
        /*0018*/ 	.byte	0x03, 0x19
        /*001a*/ 	.short	0x0280


	//----- nvinfo : EIATTR_KPARAM_INFO
	.align		4
        /*001c*/ 	.byte	0x04, 0x17
        /*001e*/ 	.short	(.L_518 - .L_517)
.L_517:
        /*0020*/ 	.word	0x00000000
        /*0024*/ 	.short	0x0000
        /*0026*/ 	.short	0x0000
        /*0028*/ 	.byte	0x00, 0xf0, 0x01, 0x0a


	//----- nvinfo : EIATTR_MAXREG_COUNT
	.align		4
.L_518:
        /*002c*/ 	.byte	0x03, 0x1b
        /*002e*/ 	.short	0x00ff


	//----- nvinfo : EIATTR_MERCURY_ISA_VERSION
	.align		4
        /*0030*/ 	.byte	0x03, 0x5f
        /*0032*/ 	.short	0x0000


	//----- nvinfo : EIATTR_COOP_GROUP_MASK_REGIDS
	.align		4
        /*0034*/ 	.byte	0x04, 0x29
        /*0036*/ 	.short	(.L_520 - .L_519)


	//   ....[0]....
.L_519:
        /*0038*/ 	.word	0xffffffff


	//   ....[1]....
        /*003c*/ 	.word	0xffffffff


	//----- nvinfo : EIATTR_COOP_GROUP_INSTR_OFFSETS
	.align		4
.L_520:
        /*0040*/ 	.byte	0x04, 0x28
        /*0042*/ 	.short	(.L_522 - .L_521)


	//   ....[0]....
.L_521:
        /*0044*/ 	.word	0x00000d30


	//   ....[1]....
        /*0048*/ 	.word	0x00000d50


	//----- nvinfo : EIATTR_EXIT_INSTR_OFFSETS
	.align		4
.L_522:
        /*004c*/ 	.byte	0x04, 0x1c
        /*004e*/ 	.short	(.L_524 - .L_523)


	//   ....[0]....
.L_523:
        /*0050*/ 	.word	0x000000f0


	//   ....[1]....
        /*0054*/ 	.word	0x00000d60


	//   ....[2]....
        /*0058*/ 	.word	0x00000de0


	//----- nvinfo : EIATTR_CTAIDZ_USED
	.align		4
.L_524:
        /*005c*/ 	.byte	0x01, 0x04
	.zero		2


	//----- nvinfo : EIATTR_CRS_STACK_SIZE
	.align		4
        /*0060*/ 	.byte	0x04, 0x1e
        /*0062*/ 	.short	(.L_526 - .L_525)
.L_525:
        /*0064*/ 	.word	0x00000000
.L_526:


//--------------------- .nv.info._ZN5flash25flash_bwd_dot_do_o_kernelILb1E23Flash_bwd_kernel_traitsILi96ELi64ELi128ELi8ELi2ELi4ELi4ELb1ELb0EN7cutlass6half_tE19Flash_kernel_traitsILi96ELi64ELi128ELi8ES3_EEEEvNS_16Flash_bwd_paramsE --------------------------
	.section	.nv.info._ZN5flash25flash_bwd_dot_do_o_kernelILb1E23Flash_bwd_kernel_traitsILi96ELi64ELi128ELi8ELi2ELi4ELi4ELb1ELb0EN7cutlass6half_tE19Flash_kernel_traitsILi96ELi64ELi128ELi8ES3_EEEEvNS_16Flash_bwd_paramsE,"",@"SHT_CUDA_INFO"
	.sectionflags	@""
	.align	4


	//----- nvinfo : EIATTR_CUDA_API_VERSION
	.align		4
        /*0000*/ 	.byte	0x04, 0x37
        /*0002*/ 	.short	(.L_528 - .L_527)
.L_527:
        /*0004*/ 	.word	0x00000082


	//----- nvinfo : EIATTR_SW2861232_WAR
	.align		4
.L_528:
        /*0008*/ 	.byte	0x01, 0x35
	.zero		2


	//----- nvinfo : EIATTR_PARAM_CBANK
	.align		4
        /*000c*/ 	.byte	0x04, 0x0a
        /*000e*/ 	.short	(.L_530 - .L_529)
	.align		4
.L_529:
        /*0010*/ 	.word	index@(.nv.constant0._ZN5flash25flash_bwd_dot_do_o_kernelILb1E23Flash_bwd_kernel_traitsILi96ELi64ELi128ELi8ELi2ELi4ELi4ELb1ELb0EN7cutlass6half_tE19Flash_kernel_traitsILi96ELi64ELi128ELi8ES3_EEEEvNS_16Flash_bwd_paramsE)
        /*0014*/ 	.short	0x0160
        /*0016*/ 	.short	0x0280


	//----- nvinfo : EIATTR_CBANK_PARAM_SIZE
	.align		4
.L_530:
        /*0018*/ 	.byte	0x03, 0x19
        /*001a*/ 	.short	0x0280


	//----- nvinfo : EIATTR_KPARAM_INFO
	.align		4
        /*001c*/ 	.byte	0x04, 0x17
        /*001e*/ 	.short	(.L_532 - .L_531)
.L_531:
        /*0020*/ 	.word	0x00000000
        /*0024*/ 	.short	0x0000
        /*0026*/ 	.short	0x0000
        /*0028*/ 	.byte	0x00, 0xf0, 0x01, 0x0a


	//----- nvinfo : EIATTR_MAXREG_COUNT
	.align		4
.L_532:
        /*002c*/ 	.byte	0x03, 0x1b
        /*002e*/ 	.short	0x00ff


	//----- nvinfo : EIATTR_MERCURY_ISA_VERSION
	.align		4
        /*0030*/ 	.byte	0x03, 0x5f
        /*0032*/ 	.short	0x0000


	//----- nvinfo : EIATTR_COOP_GROUP_MASK_REGIDS
	.align		4
        /*0034*/ 	.byte	0x04, 0x29
        /*0036*/ 	.short	(.L_534 - .L_533)


	//   ....[0]....
.L_533:
        /*0038*/ 	.word	0xffffffff


	//   ....[1]....
        /*003c*/ 	.word	0xffffffff


	//----- nvinfo : EIATTR_COOP_GROUP_INSTR_OFFSETS
	.align		4
.L_534:
        /*0040*/ 	.byte	0x04, 0x28
        /*0042*/ 	.short	(.L_536 - .L_535)


	//   ....[0]....
.L_535:
        /*0044*/ 	.word	0x00001030


	//   ....[1]....
        /*0048*/ 	.word	0x00001050


	//----- nvinfo : EIATTR_EXIT_INSTR_OFFSETS
	.align		4
.L_536:
        /*004c*/ 	.byte	0x04, 0x1c
        /*004e*/ 	.short	(.L_538 - .L_537)


	//   ....[0]....
.L_537:
        /*0050*/ 	.word	0x000000f0


	//   ....[1]....
        /*0054*/ 	.word	0x00001100


	//----- nvinfo : EIATTR_CTAIDZ_USED
	.align		4
.L_538:
        /*0058*/ 	.byte	0x01, 0x04
	.zero		2


	//----- nvinfo : EIATTR_CRS_STACK_SIZE
	.align		4
        /*005c*/ 	.byte	0x04, 0x1e
        /*005e*/ 	.short	(.L_540 - .L_539)
.L_539:
        /*0060*/ 	.word	0x00000000
.L_540:


//--------------------- .nv.info._ZN5flash27flash_bwd_convert_dq_kernelI23Flash_bwd_kernel_traitsILi96ELi64ELi128ELi8ELi2ELi4ELi4ELb0ELb0EN7cutlass6half_tE19Flash_kernel_traitsILi96ELi64ELi128ELi8ES3_EEEEvNS_16Flash_bwd_paramsEi --------------------------
	.section	.nv.info._ZN5flash27flash_bwd_convert_dq_kernelI23Flash_bwd_kernel_traitsILi96ELi64ELi128ELi8ELi2ELi4ELi4ELb0ELb0EN7cutlass6half_tE19Flash_kernel_traitsILi96ELi64ELi128ELi8ES3_EEEEvNS_16Flash_bwd_paramsEi,"",@"SHT_CUDA_INFO"
	.sectionflags	@""
	.align	4


	//----- nvinfo : EIATTR_CUDA_API_VERSION
	.align		4
        /*0000*/ 	.byte	0x04, 0x37
        /*0002*/ 	.short	(.L_542 - .L_541)
.L_541:
        /*0004*/ 	.word	0x00000082


	//----- nvinfo : EIATTR_SW2861232_WAR
	.align		4
.L_542:
        /*0008*/ 	.byte	0x01, 0x35
	.zero		2


	//----- nvinfo : EIATTR_PARAM_CBANK
	.align		4
        /*000c*/ 	.byte	0x04, 0x0a
        /*000e*/ 	.short	(.L_544 - .L_543)
	.align		4
.L_543:
        /*0010*/ 	.word	index@(.nv.constant0._ZN5flash27flash_bwd_convert_dq_kernelI23Flash_bwd_kernel_traitsILi96ELi64ELi128ELi8ELi2ELi4ELi4ELb0ELb0EN7cutlass6half_tE19Flash_kernel_traitsILi96ELi64ELi128ELi8ES3_EEEEvNS_16Flash_bwd_paramsEi)
        /*0014*/ 	.short	0x0160
        /*0016*/ 	.short	0x0284


	//----- nvinfo : EIATTR_CBANK_PARAM_SIZE
	.align		4
.L_544:
        /*0018*/ 	.byte	0x03, 0x19
        /*001a*/ 	.short	0x0284


	//----- nvinfo : EIATTR_KPARAM_INFO
	.align		4
        /*001c*/ 	.byte	0x04, 0x17
        /*001e*/ 	.short	(.L_546 - .L_545)
.L_545:
        /*0020*/ 	.word	0x00000000
        /*0024*/ 	.short	0x0001
        /*0026*/ 	.short	0x0280
        /*0028*/ 	.byte	0x00, 0xf0, 0x11, 0x00


	//----- nvinfo : EIATTR_KPARAM_INFO
	.align		4
.L_546:
        /*002c*/ 	.byte	0x04, 0x17
        /*002e*/ 	.short	(.L_548 - .L_547)
.L_547:
        /*0030*/ 	.word	0x00000000
        /*0034*/ 	.short	0x0000
        /*0036*/ 	.short	0x0000
        /*0038*/ 	.byte	0x00, 0xf0, 0x01, 0x0a


	//----- nvinfo : EIATTR_MAXREG_COUNT
	.align		4
.L_548:
        /*003c*/ 	.byte	0x03, 0x1b
        /*003e*/ 	.short	0x00ff


	//----- nvinfo : EIATTR_NUM_BARRIERS
	.align		4
        /*0040*/ 	.byte	0x02, 0x4c
        /*0042*/ 	.byte	0x01
	.zero		1


	//----- nvinfo : EIATTR_MERCURY_ISA_VERSION
	.align		4
        /*0044*/ 	.byte	0x03, 0x5f
        /*0046*/ 	.short	0x0000


	//----- nvinfo : EIATTR_EXIT_INSTR_OFFSETS
	.align		4
        /*0048*/ 	.byte	0x04, 0x1c
        /*004a*/ 	.short	(.L_550 - .L_549)


	//   ....[0]....
.L_549:
        /*004c*/ 	.word	0x00000170


	//   ....[1]....
        /*0050*/ 	.word	0x000014f0


	//   ....[2]....
        /*0054*/ 	.word	0x00001710


	//   ....[3]....
        /*0058*/ 	.word	0x00001740


	//----- nvinfo : EIATTR_CTAIDZ_USED
	.align		4
.L_550:
        /*005c*/ 	.byte	0x01, 0x04
	.zero		2


//--------------------- .nv.info._ZN5flash44flash_bwd_dq_dk_dv_loop_seqk_parallel_kernelI23Flash_bwd_kernel_traitsILi96ELi64ELi128ELi8ELi2ELi4ELi4ELb0ELb0EN7cutlass6half_tE19Flash_kernel_traitsILi96ELi64ELi128ELi8ES3_EELb1ELb0ELb0ELb0ELb0ELb1ELb0EEEvNS_16Flash_bwd_paramsE --------------------------
	.section	.nv.info._ZN5flash44flash_bwd_dq_dk_dv_loop_seqk_parallel_kernelI23Flash_bwd_kernel_traitsILi96ELi64ELi128ELi8ELi2ELi4ELi4ELb0ELb0EN7cutlass6half_tE19Flash_kernel_traitsILi96ELi64ELi128ELi8ES3_EELb1ELb0ELb0ELb0ELb0ELb1ELb0EEEvNS_16Flash_bwd_paramsE,"",@"SHT_CUDA_INFO"
	.sectionflags	@""
	.align	4


	//----- nvinfo : EIATTR_CUDA_API_VERSION
	.align		4
        /*0000*/ 	.byte	0x04, 0x37
        /*0002*/ 	.short	(.L_552 - .L_551)
.L_551:
        /*0004*/ 	.word	0x00000082


	//----- nvinfo : EIATTR_SW2861232_WAR
	.align		4
.L_552:
        /*0008*/ 	.byte	0x01, 0x35
	.zero		2


	//----- nvinfo : EIATTR_PARAM_CBANK
	.align		4
        /*000c*/ 	.byte	0x04, 0x0a
        /*000e*/ 	.short	(.L_554 - .L_553)
	.align		4
.L_553:
        /*0010*/ 	.word	index@(.nv.constant0._ZN5flash44flash_bwd_dq_dk_dv_loop_seqk_parallel_kernelI23Flash_bwd_kernel_traitsILi96ELi64ELi128ELi8ELi2ELi4ELi4ELb0ELb0EN7cutlass6half_tE19Flash_kernel_traitsILi96ELi64ELi128ELi8ES3_EELb1ELb0ELb0ELb0ELb0ELb1ELb0EEEvNS_16Flash_bwd_paramsE)
        /*0014*/ 	.short	0x0160
        /*0016*/ 	.short	0x0280


	//----- nvinfo : EIATTR_CBANK_PARAM_SIZE
	.align		4
.L_554:
        /*0018*/ 	.byte	0x03, 0x19
        /*001a*/ 	.short	0x0280


	//----- nvinfo : EIATTR_KPARAM_INFO
	.align		4
        /*001c*/ 	.byte	0x04, 0x17
        /*001e*/ 	.short	(.L_556 - .L_555)
.L_555:
        /*0020*/ 	.word	0x00000000
        /*0024*/ 	.short	0x0000
        /*0026*/ 	.short	0x0000
        /*0028*/ 	.byte	0x00, 0xf0, 0x01, 0x0a


	//----- nvinfo : EIATTR_MAXREG_COUNT
	.align		4
.L_556:
        /*002c*/ 	.byte	0x03, 0x1b
        /*002e*/ 	.short	0x00ff


	//----- nvinfo : EIATTR_NUM_BARRIERS
	.align		4
        /*0030*/ 	.byte	0x02, 0x4c
        /*0032*/ 	.byte	0x01
	.zero		1


	//----- nvinfo : EIATTR_ANNOTATIONS
	.align		4
        /*0034*/ 	.byte	0x04, 0x55
        /*0036*/ 	.short	(.L_558 - .L_557)


	//   ....[0]....
.L_557:
        /*0038*/ 	.word	0x00000001
        /*003c*/ 	.byte	0xf0, 0x04, 0x00, 0x00, 0x01, 0x00, 0x00, 0x00, 0xe0, 0x19, 0x00, 0x00


	//----- nvinfo : EIATTR_MERCURY_ISA_VERSION
	.align		4
.L_558:
        /*0048*/ 	.byte	0x03, 0x5f
        /*004a*/ 	.short	0x0000


	//----- nvinfo : EIATTR_EXIT_INSTR_OFFSETS
	.align		4
        /*004c*/ 	.byte	0x04, 0x1c
        /*004e*/ 	.short	(.L_560 - .L_559)


	//   ....[0]....
.L_559:
        /*0050*/ 	.word	0x00000090


	//   ....[1]....
        /*0054*/ 	.word	0x00008580


	//----- nvinfo : EIATTR_CTAIDZ_USED
	.align		4
.L_560:
        /*0058*/ 	.byte	0x01, 0x04
	.zero		2


	//----- nvinfo : EIATTR_CRS_STACK_SIZE
	.align		4
        /*005c*/ 	.byte	0x04, 0x1e
        /*005e*/ 	.short	(.L_562 - .L_561)
.L_561:
        /*0060*/ 	.word	0x00000000
.L_562:


//--------------------- .nv.info._ZN5flash44flash_bwd_dq_dk_dv_loop_seqk_parallel_kernelI23Flash_bwd_kernel_traitsILi96ELi64ELi128ELi8ELi2ELi4ELi4ELb0ELb0EN7cutlass6half_tE19Flash_kernel_traitsILi96ELi64ELi128ELi8ES3_EELb0ELb0ELb0ELb0ELb0ELb1ELb1EEEvNS_16Flash_bwd_paramsE --------------------------
	.section	.nv.info._ZN5flash44flash_bwd_dq_dk_dv_loop_seqk_parallel_kernelI23Flash_bwd_kernel_traitsILi96ELi64ELi128ELi8ELi2ELi4ELi4ELb0ELb0EN7cutlass6half_tE19Flash_kernel_traitsILi96ELi64ELi128ELi8ES3_EELb0ELb0ELb0ELb0ELb0ELb1ELb1EEEvNS_16Flash_bwd_paramsE,"",@"SHT_CUDA_INFO"
	.sectionflags	@""
	.align	4


	//----- nvinfo : EIATTR_CUDA_API_VERSION
	.align		4
        /*0000*/ 	.byte	0x04, 0x37
        /*0002*/ 	.short	(.L_564 - .L_563)
.L_563:
        /*0004*/ 	.word	0x00000082


	//----- nvinfo : EIATTR_SW2861232_WAR
	.align		4
.L_564:
        /*0008*/ 	.byte	0x01, 0x35
	.zero		2


	//----- nvinfo : EIATTR_PARAM_CBANK
	.align		4
        /*000c*/ 	.byte	0x04, 0x0a
        /*000e*/ 	.short	(.L_566 - .L_565)
	.align		4
.L_565:
        /*0010*/ 	.word	index@(.nv.constant0._ZN5flash44flash_bwd_dq_dk_dv_loop_seqk_parallel_kernelI23Flash_bwd_kernel_traitsILi96ELi64ELi128ELi8ELi2ELi4ELi4ELb0ELb0EN7cutlass6half_tE19Flash_kernel_traitsILi96ELi64ELi128ELi8ES3_EELb0ELb0ELb0ELb0ELb0ELb1ELb1EEEvNS_16Flash_bwd_paramsE)
        /*0014*/ 	.short	0x0160
        /*0016*/ 	.short	0x0280


	//----- nvinfo : EIATTR_CBANK_PARAM_SIZE
	.align		4
.L_566:
        /*0018*/ 	.byte	0x03, 0x19
        /*001a*/ 	.short	0x0280


	//----- nvinfo : EIATTR_KPARAM_INFO
	.align		4
        /*001c*/ 	.byte	0x04, 0x17
        /*001e*/ 	.short	(.L_568 - .L_567)
.L_567:
        /*0020*/ 	.word	0x00000000
        /*0024*/ 	.short	0x0000
        /*0026*/ 	.short	0x0000
        /*0028*/ 	.byte	0x00, 0xf0, 0x01, 0x0a


	//----- nvinfo : EIATTR_MAXREG_COUNT
	.align		4
.L_568:
        /*002c*/ 	.byte	0x03, 0x1b
        /*002e*/ 	.short	0x00ff


	//----- nvinfo : EIATTR_NUM_BARRIERS
	.align		4
        /*0030*/ 	.byte	0x02, 0x4c
        /*0032*/ 	.byte	0x01
	.zero		1


	//----- nvinfo : EIATTR_ANNOTATIONS
	.align		4
        /*0034*/ 	.byte	0x04, 0x55
        /*0036*/ 	.short	(.L_570 - .L_569)


	//   ....[0]....
.L_569:
        /*0038*/ 	.word	0x00000001
        /*003c*/ 	.byte	0x40, 0x05, 0x00, 0x00, 0x01, 0x00, 0x00, 0x00, 0x20, 0x0a, 0x00, 0x00, 0x01, 0x00, 0x00, 0x00
        /*004c*/ 	.byte	0x30, 0x0d, 0x00, 0x00, 0x01, 0x00, 0x00, 0x00, 0xd0, 0x0d, 0x00, 0x00, 0x01, 0x00, 0x00, 0x00
        /*005c*/ 	.byte	0xe0, 0x0d, 0x00, 0x00, 0x01, 0x00, 0x00, 0x00, 0x80, 0x1a, 0x00, 0x00, 0x01, 0x00, 0x00, 0x00
        /*006c*/ 	.byte	0x90, 0x1a, 0x00, 0x00, 0x01, 0x00, 0x00, 0x00, 0x30, 0x1c, 0x00, 0x00, 0x01, 0x00, 0x00, 0x00
        /*007c*/ 	.byte	0xc0, 0x1e, 0x00, 0x00, 0x01, 0x00, 0x00, 0x00, 0x90, 0x2e, 0x00, 0x00, 0x01, 0x00, 0x00, 0x00
        /*008c*/ 	.byte	0x90, 0x5e, 0x00, 0x00, 0x01, 0x00, 0x00, 0x00, 0xd0, 0x5e, 0x00, 0x00, 0x01, 0x00, 0x00, 0x00
        /*009c*/ 	.byte	0xa0, 0x79, 0x00, 0x00, 0x01, 0x00, 0x00, 0x00, 0xc0, 0x82, 0x00, 0x00


	//----- nvinfo : EIATTR_MERCURY_ISA_VERSION
	.align		4
.L_570:
        /*00a8*/ 	.byte	0x03, 0x5f
        /*00aa*/ 	.short	0x0000


	//----- nvinfo : EIATTR_EXIT_INSTR_OFFSETS
	.align		4
        /*00ac*/ 	.byte	0x04, 0x1c
        /*00ae*/ 	.short	(.L_572 - .L_571)


	//   ....[0]....
.L_571:
        /*00b0*/ 	.word	0x000000a0


	//   ....[1]....
        /*00b4*/ 	.word	0x00008930


	//----- nvinfo : EIATTR_CTAIDZ_USED
	.align		4
.L_572:
        /*00b8*/ 	.byte	0x01, 0x04
	.zero		2


	//----- nvinfo : EIATTR_CRS_STACK_SIZE
	.align		4
        /*00bc*/ 	.byte	0x04, 0x1e
        /*00be*/ 	.short	(.L_574 - .L_573)
.L_573:
        /*00c0*/ 	.word	0x00000000
.L_574:


//--------------------- .nv.info._ZN5flash44flash_bwd_dq_dk_dv_loop_seqk_parallel_kernelI23Flash_bwd_kernel_traitsILi96ELi64ELi128ELi8ELi2ELi4ELi4ELb0ELb0EN7cutlass6half_tE19Flash_kernel_traitsILi96ELi64ELi128ELi8ES3_EELb1ELb0ELb0ELb0ELb0ELb0ELb0EEEvNS_16Flash_bwd_paramsE --------------------------
	.section	.nv.info._ZN5flash44flash_bwd_dq_dk_dv_loop_seqk_parallel_kernelI23Flash_bwd_kernel_traitsILi96ELi64ELi128ELi8ELi2ELi4ELi4ELb0ELb0EN7cutlass6half_tE19Flash_kernel_traitsILi96ELi64ELi128ELi8ES3_EELb1ELb0ELb0ELb0ELb0ELb0ELb0EEEvNS_16Flash_bwd_paramsE,"",@"SHT_CUDA_INFO"
	.sectionflags	@""
	.align	4


	//----- nvinfo : EIATTR_CUDA_API_VERSION
	.align		4
        /*0000*/ 	.byte	0x04, 0x37
        /*0002*/ 	.short	(.L_576 - .L_575)
.L_575:
        /*0004*/ 	.word	0x00000082


	//----- nvinfo : EIATTR_SW2861232_WAR
	.align		4
.L_576:
        /*0008*/ 	.byte	0x01, 0x35
	.zero		2


	//----- nvinfo : EIATTR_PARAM_CBANK
	.align		4
        /*000c*/ 	.byte	0x04, 0x0a
        /*000e*/ 	.short	(.L_578 - .L_577)
	.align		4
.L_577:
        /*0010*/ 	.word	index@(.nv.constant0._ZN5flash44flash_bwd_dq_dk_dv_loop_seqk_parallel_kernelI23Flash_bwd_kernel_traitsILi96ELi64ELi128ELi8ELi2ELi4ELi4ELb0ELb0EN7cutlass6half_tE19Flash_kernel_traitsILi96ELi64ELi128ELi8ES3_EELb1ELb0ELb0ELb0ELb0ELb0ELb0EEEvNS_16Flash_bwd_paramsE)
        /*0014*/ 	.short	0x0160
        /*0016*/ 	.short	0x0280


	//----- nvinfo : EIATTR_CBANK_PARAM_SIZE
	.align		4
.L_578:
        /*0018*/ 	.byte	0x03, 0x19
        /*001a*/ 	.short	0x0280


	//----- nvinfo : EIATTR_KPARAM_INFO
	.align		4
        /*001c*/ 	.byte	0x04, 0x17
        /*001e*/ 	.short	(.L_580 - .L_579)
.L_579:
        /*0020*/ 	.word	0x00000000
        /*0024*/ 	.short	0x0000
        /*0026*/ 	.short	0x0000
        /*0028*/ 	.byte	0x00, 0xf0, 0x01, 0x0a


	//----- nvinfo : EIATTR_MAXREG_COUNT
	.align		4
.L_580:
        /*002c*/ 	.byte	0x03, 0x1b
        /*002e*/ 	.short	0x00ff


	//----- nvinfo : EIATTR_NUM_BARRIERS
	.align		4
        /*0030*/ 	.byte	0x02, 0x4c
        /*0032*/ 	.byte	0x01
	.zero		1


	//----- nvinfo : EIATTR_ANNOTATIONS
	.align		4
        /*0034*/ 	.byte	0x04, 0x55
        /*0036*/ 	.short	(.L_582 - .L_581)


	//   ....[0]....
.L_581:
        /*0038*/ 	.word	0x00000001
        /*003c*/ 	.byte	0x90, 0x0c, 0x00, 0x00, 0x01, 0x00, 0x00, 0x00, 0x10, 0x76, 0x00, 0x00, 0x01, 0x00, 0x00, 0x00
        /*004c*/ 	.byte	0x50, 0x8b, 0x00, 0x00


	//----- nvinfo : EIATTR_MERCURY_ISA_VERSION
	.align		4
.L_582:
        /*0050*/ 	.byte	0x03, 0x5f
        /*0052*/ 	.short	0x0000


	//----- nvinfo : EIATTR_EXIT_INSTR_OFFSETS
	.align		4
        /*0054*/ 	.byte	0x04, 0x1c
        /*0056*/ 	.short	(.L_584 - .L_583)


	//   ....[0]....
.L_583:
        /*0058*/ 	.word	0x00000090


	//   ....[1]....
        /*005c*/ 	.word	0x00009420


	//----- nvinfo : EIATTR_CTAIDZ_USED
	.align		4
.L_584:
        /*0060*/ 	.byte	0x01, 0x04
	.zero		2


	//----- nvinfo : EIATTR_CRS_STACK_SIZE
	.align		4
        /*0064*/ 	.byte	0x04, 0x1e
        /*0066*/ 	.short	(.L_586 - .L_585)
.L_585:
        /*0068*/ 	.word	0x00000000
.L_586:


//--------------------- .nv.info._ZN5flash44flash_bwd_dq_dk_dv_loop_seqk_parallel_kernelI23Flash_bwd_kernel_traitsILi96ELi64ELi128ELi8ELi2ELi4ELi4ELb0ELb0EN7cutlass6half_tE19Flash_kernel_traitsILi96ELi64ELi128ELi8ES3_EELb0ELb0ELb0ELb0ELb0ELb0ELb1EEEvNS_16Flash_bwd_paramsE --------------------------
	.section	.nv.info._ZN5flash44flash_bwd_dq_dk_dv_loop_seqk_parallel_kernelI23Flash_bwd_kernel_traitsILi96ELi64ELi128ELi8ELi2ELi4ELi4ELb0ELb0EN7cutlass6half_tE19Flash_kernel_traitsILi96ELi64ELi128ELi8ES3_EELb0ELb0ELb0ELb0ELb0ELb0ELb1EEEvNS_16Flash_bwd_paramsE,"",@"SHT_CUDA_INFO"
	.sectionflags	@""
	.align	4


	//----- nvinfo : EIATTR_CUDA_API_VERSION
	.align		4
        /*0000*/ 	.byte	0x04, 0x37
        /*0002*/ 	.short	(.L_588 - .L_587)
.L_587:
        /*0004*/ 	.word	0x00000082


	//----- nvinfo : EIATTR_SW2861232_WAR
	.align		4
.L_588:
        /*0008*/ 	.byte	0x01, 0x35
	.zero		2


	//----- nvinfo : EIATTR_PARAM_CBANK
	.align		4
        /*000c*/ 	.byte	0x04, 0x0a
        /*000e*/ 	.short	(.L_590 - .L_589)
	.align		4
.L_589:
        /*0010*/ 	.word	index@(.nv.constant0._ZN5flash44flash_bwd_dq_dk_dv_loop_seqk_parallel_kernelI23Flash_bwd_kernel_traitsILi96ELi64ELi128ELi8ELi2ELi4ELi4ELb0ELb0EN7cutlass6half_tE19Flash_kernel_traitsILi96ELi64ELi128ELi8ES3_EELb0ELb0ELb0ELb0ELb0ELb0ELb1EEEvNS_16Flash_bwd_paramsE)
        /*0014*/ 	.short	0x0160
        /*0016*/ 	.short	0x0280


	//----- nvinfo : EIATTR_CBANK_PARAM_SIZE
	.align		4
.L_590:
        /*0018*/ 	.byte	0x03, 0x19
        /*001a*/ 	.short	0x0280


	//----- nvinfo : EIATTR_KPARAM_INFO
	.align		4
        /*001c*/ 	.byte	0x04, 0x17
        /*001e*/ 	.short	(.L_592 - .L_591)
.L_591:
        /*0020*/ 	.word	0x00000000
        /*0024*/ 	.short	0x0000
        /*0026*/ 	.short	0x0000
        /*0028*/ 	.byte	0x00, 0xf0, 0x01, 0x0a


	//----- nvinfo : EIATTR_MAXREG_COUNT
	.align		4
.L_592:
        /*002c*/ 	.byte	0x03, 0x1b
        /*002e*/ 	.short	0x00ff


	//----- nvinfo : EIATTR_NUM_BARRIERS
	.align		4
        /*0030*/ 	.byte	0x02, 0x4c
        /*0032*/ 	.byte	0x01
	.zero		1


	//----- nvinfo : EIATTR_ANNOTATIONS
	.align		4
        /*0034*/ 	.byte	0x04, 0x55
        /*0036*/ 	.short	(.L_594 - .L_593)


	//   ....[0]....
.L_593:
        /*0038*/ 	.word	0x00000001
        /*003c*/ 	.byte	0x30, 0x07, 0x00, 0x00, 0x01, 0x00, 0x00, 0x00, 0x50, 0x0a, 0x00, 0x00, 0x01, 0x00, 0x00, 0x00
        /*004c*/ 	.byte	0x40, 0x0d, 0x00, 0x00, 0x01, 0x00, 0x00, 0x00, 0xe0, 0x0d, 0x00, 0x00, 0x01, 0x00, 0x00, 0x00
        /*005c*/ 	.byte	0xf0, 0x0d, 0x00, 0x00, 0x01, 0x00, 0x00, 0x00, 0xc0, 0x1e, 0x00, 0x00, 0x01, 0x00, 0x00, 0x00
        /*006c*/ 	.byte	0xa0, 0x25, 0x00, 0x00, 0x01, 0x00, 0x00, 0x00, 0x80, 0x33, 0x00, 0x00, 0x01, 0x00, 0x00, 0x00
        /*007c*/ 	.byte	0x20, 0x38, 0x00, 0x00, 0x01, 0x00, 0x00, 0x00, 0x80, 0x3c, 0x00, 0x00, 0x01, 0x00, 0x00, 0x00
        /*008c*/ 	.byte	0xe0, 0x61, 0x00, 0x00, 0x01, 0x00, 0x00, 0x00, 0x50, 0x6b, 0x00, 0x00, 0x01, 0x00, 0x00, 0x00
        /*009c*/ 	.byte	0x90, 0x6b, 0x00, 0x00


	//----- nvinfo : EIATTR_MERCURY_ISA_VERSION
	.align		4
.L_594:
        /*00a0*/ 	.byte	0x03, 0x5f
        /*00a2*/ 	.short	0x0000


	//----- nvinfo : EIATTR_EXIT_INSTR_OFFSETS
	.align		4
        /*00a4*/ 	.byte	0x04, 0x1c
        /*00a6*/ 	.short	(.L_596 - .L_595)


	//   ....[0]....
.L_595:
        /*00a8*/ 	.word	0x000000a0


	//   ....[1]....
        /*00ac*/ 	.word	0x00009880


	//----- nvinfo : EIATTR_CTAIDZ_USED
	.align		4
.L_596:
        /*00b0*/ 	.byte	0x01, 0x04
	.zero		2


	//----- nvinfo : EIATTR_CRS_STACK_SIZE
	.align		4
        /*00b4*/ 	.byte	0x04, 0x1e
        /*00b6*/ 	.short	(.L_598 - .L_597)
.L_597:
        /*00b8*/ 	.word	0x00000000
.L_598:


//--------------------- .nv.info._ZN5flash44flash_bwd_dq_dk_dv_loop_seqk_parallel_kernelI23Flash_bwd_kernel_traitsILi96ELi64ELi128ELi8ELi2ELi4ELi4ELb0ELb0EN7cutlass6half_tE19Flash_kernel_traitsILi96ELi64ELi128ELi8ES3_EELb1ELb0ELb1ELb0ELb0ELb0ELb0EEEvNS_16Flash_bwd_paramsE --------------------------
	.section	.nv.info._ZN5flash44flash_bwd_dq_dk_dv_loop_seqk_parallel_kernelI23Flash_bwd_kernel_traitsILi96ELi64ELi128ELi8ELi2ELi4ELi4ELb0ELb0EN7cutlass6half_tE19Flash_kernel_traitsILi96ELi64ELi128ELi8ES3_EELb1ELb0ELb1ELb0ELb0ELb0ELb0EEEvNS_16Flash_bwd_paramsE,"",@"SHT_CUDA_INFO"
	.sectionflags	@""
	.align	4


	//----- nvinfo : EIATTR_CUDA_API_VERSION
	.align		4
        /*0000*/ 	.byte	0x04, 0x37
        /*0002*/ 	.short	(.L_600 - .L_599)
.L_599:
        /*0004*/ 	.word	0x00000082


	//----- nvinfo : EIATTR_SW2861232_WAR
	.align		4
.L_600:
        /*0008*/ 	.byte	0x01, 0x35
	.zero		2


	//----- nvinfo : EIATTR_PARAM_CBANK
	.align		4
        /*000c*/ 	.byte	0x04, 0x0a
        /*000e*/ 	.short	(.L_602 - .L_601)
	.align		4
.L_601:
        /*0010*/ 	.word	index@(.nv.constant0._ZN5flash44flash_bwd_dq_dk_dv_loop_seqk_parallel_kernelI23Flash_bwd_kernel_traitsILi96ELi64ELi128ELi8ELi2ELi4ELi4ELb0ELb0EN7cutlass6half_tE19Flash_kernel_traitsILi96ELi64ELi128ELi8ES3_EELb1ELb0ELb1ELb0ELb0ELb0ELb0EEEvNS_16Flash_bwd_paramsE)
        /*0014*/ 	.short	0x0160
        /*0016*/ 	.short	0x0280


	//----- nvinfo : EIATTR_CBANK_PARAM_SIZE
	.align		4
.L_602:
        /*0018*/ 	.byte	0x03, 0x19
        /*001a*/ 	.short	0x0280


	//----- nvinfo : EIATTR_KPARAM_INFO
	.align		4
        /*001c*/ 	.byte	0x04, 0x17
        /*001e*/ 	.short	(.L_604 - .L_603)
.L_603:
        /*0020*/ 	.word	0x00000000
        /*0024*/ 	.short	0x0000
        /*0026*/ 	.short	0x0000
        /*0028*/ 	.byte	0x00, 0xf0, 0x01, 0x0a


	//----- nvinfo : EIATTR_MAXREG_COUNT
	.align		4
.L_604:
        /*002c*/ 	.byte	0x03, 0x1b
        /*002e*/ 	.short	0x00ff


	//----- nvinfo : EIATTR_NUM_BARRIERS
	.align		4
        /*0030*/ 	.byte	0x02, 0x4c
        /*0032*/ 	.byte	0x01
	.zero		1


	//----- nvinfo : EIATTR_MERCURY_ISA_VERSION
	.align		4
        /*0034*/ 	.byte	0x03, 0x5f
        /*0036*/ 	.short	0x0000


	//----- nvinfo : EIATTR_EXIT_INSTR_OFFSETS
	.align		4
        /*0038*/ 	.byte	0x04, 0x1c
        /*003a*/ 	.short	(.L_606 - .L_605)


	//   ....[0]....
.L_605:
        /*003c*/ 	.word	0x00000080


	//   ....[1]....
        /*0040*/ 	.word	0x000097d0


	//----- nvinfo : EIATTR_CTAIDZ_USED
	.align		4
.L_606:
        /*0044*/ 	.byte	0x01, 0x04
	.zero		2


	//----- nvinfo : EIATTR_CRS_STACK_SIZE
	.align		4
        /*0048*/ 	.byte	0x04, 0x1e
        /*004a*/ 	.short	(.L_608 - .L_607)
.L_607:
        /*004c*/ 	.word	0x00000000
.L_608:


//--------------------- .nv.info._ZN5flash44flash_bwd_dq_dk_dv_loop_seqk_parallel_kernelI23Flash_bwd_kernel_traitsILi96ELi64ELi128ELi8ELi2ELi4ELi4ELb0ELb0EN7cutlass6half_tE19Flash_kernel_traitsILi96ELi64ELi128ELi8ES3_EELb0ELb0ELb1ELb0ELb0ELb0ELb1EEEvNS_16Flash_bwd_paramsE --------------------------
	.section	.nv.info._ZN5flash44flash_bwd_dq_dk_dv_loop_seqk_parallel_kernelI23Flash_bwd_kernel_traitsILi96ELi64ELi128ELi8ELi2ELi4ELi4ELb0ELb0EN7cutlass6half_tE19Flash_kernel_traitsILi96ELi64ELi128ELi8ES3_EELb0ELb0ELb1ELb0ELb0ELb0ELb1EEEvNS_16Flash_bwd_paramsE,"",@"SHT_CUDA_INFO"
	.sectionflags	@""
	.align	4


	//----- nvinfo : EIATTR_CUDA_API_VERSION
	.align		4
        /*0000*/ 	.byte	0x04, 0x37
        /*0002*/ 	.short	(.L_610 - .L_609)
.L_609:
        /*0004*/ 	.word	0x00000082


	//----- nvinfo : EIATTR_SW2861232_WAR
	.align		4
.L_610:
        /*0008*/ 	.byte	0x01, 0x35
	.zero		2


	//----- nvinfo : EIATTR_PARAM_CBANK
	.align		4
        /*000c*/ 	.byte	0x04, 0x0a
        /*000e*/ 	.short	(.L_612 - .L_611)
	.align		4
.L_611:
        /*0010*/ 	.word	index@(.nv.constant0._ZN5flash44flash_bwd_dq_dk_dv_loop_seqk_parallel_kernelI23Flash_bwd_kernel_traitsILi96ELi64ELi128ELi8ELi2ELi4ELi4ELb0ELb0EN7cutlass6half_tE19Flash_kernel_traitsILi96ELi64ELi128ELi8ES3_EELb0ELb0ELb1ELb0ELb0ELb0ELb1EEEvNS_16Flash_bwd_paramsE)
        /*0014*/ 	.short	0x0160
        /*0016*/ 	.short	0x0280


	//----- nvinfo : EIATTR_CBANK_PARAM_SIZE
	.align		4
.L_612:
        /*0018*/ 	.byte	0x03, 0x19
        /*001a*/ 	.short	0x0280


	//----- nvinfo : EIATTR_KPARAM_INFO
	.align		4
        /*001c*/ 	.byte	0x04, 0x17
        /*001e*/ 	.short	(.L_614 - .L_613)
.L_613:
        /*0020*/ 	.word	0x00000000
        /*0024*/ 	.short	0x0000
        /*0026*/ 	.short	0x0000
        /*0028*/ 	.byte	0x00, 0xf0, 0x01, 0x0a


	//----- nvinfo : EIATTR_MAXREG_COUNT
	.align		4
.L_614:
        /*002c*/ 	.byte	0x03, 0x1b
        /*002e*/ 	.short	0x00ff


	//----- nvinfo : EIATTR_NUM_BARRIERS
	.align		4
        /*0030*/ 	.byte	0x02, 0x4c
        /*0032*/ 	.byte	0x01
	.zero		1


	//----- nvinfo : EIATTR_ANNOTATIONS
	.align		4
        /*0034*/ 	.byte	0x04, 0x55
        /*0036*/ 	.short	(.L_616 - .L_615)


	//   ....[0]....
.L_615:
        /*0038*/ 	.word	0x00000001
        /*003c*/ 	.byte	0x50, 0x07, 0x00, 0x00, 0x01, 0x00, 0x00, 0x00, 0x40, 0x0a, 0x00, 0x00, 0x01, 0x00, 0x00, 0x00
        /*004c*/ 	.byte	0x90, 0x28, 0x00, 0x00, 0x01, 0x00, 0x00, 0x00, 0x10, 0x4d, 0x00, 0x00, 0x01, 0x00, 0x00, 0x00
        /*005c*/ 	.byte	0xe0, 0x6d, 0x00, 0x00


	//----- nvinfo : EIATTR_MERCURY_ISA_VERSION
	.align		4
.L_616:
        /*0060*/ 	.byte	0x03, 0x5f
        /*0062*/ 	.short	0x0000


	//----- nvinfo : EIATTR_EXIT_INSTR_OFFSETS
	.align		4
        /*0064*/ 	.byte	0x04, 0x1c
        /*0066*/ 	.short	(.L_618 - .L_617)


	//   ....[0]....
.L_617:
        /*0068*/ 	.word	0x000000a0


	//   ....[1]....
        /*006c*/ 	.word	0x00009bc0


	//----- nvinfo : EIATTR_CTAIDZ_USED
	.align		4
.L_618:
        /*0070*/ 	.byte	0x01, 0x04
	.zero		2


	//----- nvinfo : EIATTR_CRS_STACK_SIZE
	.align		4
        /*0074*/ 	.byte	0x04, 0x1e
        /*0076*/ 	.short	(.L_620 - .L_619)
.L_619:
        /*0078*/ 	.word	0x00000000
.L_620:


//--------------------- .nv.info._ZN5flash44flash_bwd_dq_dk_dv_loop_seqk_parallel_kernelI23Flash_bwd_kernel_traitsILi96ELi64ELi128ELi8ELi2ELi4ELi4ELb0ELb0EN7cutlass6half_tE19Flash_kernel_traitsILi96ELi64ELi128ELi8ES3_EELb1ELb0ELb0ELb0ELb1ELb1ELb0EEEvNS_16Flash_bwd_paramsE --------------------------
	.section	.nv.info._ZN5flash44flash_bwd_dq_dk_dv_loop_seqk_parallel_kernelI23Flash_bwd_kernel_traitsILi96ELi64ELi128ELi8ELi2ELi4ELi4ELb0ELb0EN7cutlass6half_tE19Flash_kernel_traitsILi96ELi64ELi128ELi8ES3_EELb1ELb0ELb0ELb0ELb1ELb1ELb0EEEvNS_16Flash_bwd_paramsE,"",@"SHT_CUDA_INFO"
	.sectionflags	@""
	.align	4


	//----- nvinfo : EIATTR_CUDA_API_VERSION
	.align		4
        /*0000*/ 	.byte	0x04, 0x37
        /*0002*/ 	.short	(.L_622 - .L_621)
.L_621:
        /*0004*/ 	.word	0x00000082


	//----- nvinfo : EIATTR_SW2861232_WAR
	.align		4
.L_622:
        /*0008*/ 	.byte	0x01, 0x35
	.zero		2


	//----- nvinfo : EIATTR_PARAM_CBANK
	.align		4
        /*000c*/ 	.byte	0x04, 0x0a
        /*000e*/ 	.short	(.L_624 - .L_623)
	.align		4
.L_623:
        /*0010*/ 	.word	index@(.nv.constant0._ZN5flash44flash_bwd_dq_dk_dv_loop_seqk_parallel_kernelI23Flash_bwd_kernel_traitsILi96ELi64ELi128ELi8ELi2ELi4ELi4ELb0ELb0EN7cutlass6half_tE19Flash_kernel_traitsILi96ELi64ELi128ELi8ES3_EELb1ELb0ELb0ELb0ELb1ELb1ELb0EEEvNS_16Flash_bwd_paramsE)
        /*0014*/ 	.short	0x0160
        /*0016*/ 	.short	0x0280


	//----- nvinfo : EIATTR_CBANK_PARAM_SIZE
	.align		4
.L_624:
        /*0018*/ 	.byte	0x03, 0x19
        /*001a*/ 	.short	0x0280


	//----- nvinfo : EIATTR_KPARAM_INFO
	.align		4
        /*001c*/ 	.byte	0x04, 0x17
        /*001e*/ 	.short	(.L_626 - .L_625)
.L_625:
        /*0020*/ 	.word	0x00000000
        /*0024*/ 	.short	0x0000
        /*0026*/ 	.short	0x0000
        /*0028*/ 	.byte	0x00, 0xf0, 0x01, 0x0a


	//----- nvinfo : EIATTR_MAXREG_COUNT
	.align		4
.L_626:
        /*002c*/ 	.byte	0x03, 0x1b
        /*002e*/ 	.short	0x00ff


	//----- nvinfo : EIATTR_NUM_BARRIERS
	.align		4
        /*0030*/ 	.byte	0x02, 0x4c
        /*0032*/ 	.byte	0x01
	.zero		1


	//----- nvinfo : EIATTR_ANNOTATIONS
	.align		4
        /*0034*/ 	.byte	0x04, 0x55
        /*0036*/ 	.short	(.L_628 - .L_627)


	//   ....[0]....
.L_627:
        /*0038*/ 	.word	0x00000001
        /*003c*/ 	.byte	0x80, 0x04, 0x00, 0x00, 0x01, 0x00, 0x00, 0x00, 0x00, 0x06, 0x00, 0x00, 0x01, 0x00, 0x00, 0x00
        /*004c*/ 	.byte	0x40, 0x11, 0x00, 0x00, 0x01, 0x00, 0x00, 0x00, 0x50, 0x11, 0x00, 0x00


	//----- nvinfo : EIATTR_MERCURY_ISA_VERSION
	.align		4
.L_628:
        /*0058*/ 	.byte	0x03, 0x5f
        /*005a*/ 	.short	0x0000


	//----- nvinfo : EIATTR_EXIT_INSTR_OFFSETS
	.align		4
        /*005c*/ 	.byte	0x04, 0x1c
        /*005e*/ 	.short	(.L_630 - .L_629)


	//   ....[0]....
.L_629:
        /*0060*/ 	.word	0x00000090


	//   ....[1]....
        /*0064*/ 	.word	0x00006de0


	//----- nvinfo : EIATTR_CTAIDZ_USED
	.align		4
.L_630:
        /*0068*/ 	.byte	0x01, 0x04
	.zero		2


//--------------------- .nv.info._ZN5flash44flash_bwd_dq_dk_dv_loop_seqk_parallel_kernelI23Flash_bwd_kernel_traitsILi96ELi64ELi128ELi8ELi2ELi4ELi4ELb0ELb0EN7cutlass6half_tE19Flash_kernel_traitsILi96ELi64ELi128ELi8ES3_EELb0ELb0ELb0ELb0ELb1ELb1ELb1EEEvNS_16Flash_bwd_paramsE --------------------------
	.section	.nv.info._ZN5flash44flash_bwd_dq_dk_dv_loop_seqk_parallel_kernelI23Flash_bwd_kernel_traitsILi96ELi64ELi128ELi8ELi2ELi4ELi4ELb0ELb0EN7cutlass6half_tE19Flash_kernel_traitsILi96ELi64ELi128ELi8ES3_EELb0ELb0ELb0ELb0ELb1ELb1ELb1EEEvNS_16Flash_bwd_paramsE,"",@"SHT_CUDA_INFO"
	.sectionflags	@""
	.align	4


	//----- nvinfo : EIATTR_CUDA_API_VERSION
	.align		4
        /*0000*/ 	.byte	0x04, 0x37
        /*0002*/ 	.short	(.L_632 - .L_631)
.L_631:
        /*0004*/ 	.word	0x00000082


	//----- nvinfo : EIATTR_SW2861232_WAR
	.align		4
.L_632:
        /*0008*/ 	.byte	0x01, 0x35
	.zero		2


	//----- nvinfo : EIATTR_PARAM_CBANK
	.align		4
        /*000c*/ 	.byte	0x04, 0x0a
        /*000e*/ 	.short	(.L_634 - .L_633)
	.align		4
.L_633:
        /*0010*/ 	.word	index@(.nv.constant0._ZN5flash44flash_bwd_dq_dk_dv_loop_seqk_parallel_kernelI23Flash_bwd_kernel_traitsILi96ELi64ELi128ELi8ELi2ELi4ELi4ELb0ELb0EN7cutlass6half_tE19Flash_kernel_traitsILi96ELi64ELi128ELi8ES3_EELb0ELb0ELb0ELb0ELb1ELb1ELb1EEEvNS_16Flash_bwd_paramsE)
        /*0014*/ 	.short	0x0160
        /*0016*/ 	.short	0x0280


	//----- nvinfo : EIATTR_CBANK_PARAM_SIZE
	.align		4
.L_634:
        /*0018*/ 	.byte	0x03, 0x19
        /*001a*/ 	.short	0x0280


	//----- nvinfo : EIATTR_KPARAM_INFO
	.align		4
        /*001c*/ 	.byte	0x04, 0x17
        /*001e*/ 	.short	(.L_636 - .L_635)
.L_635:
        /*0020*/ 	.word	0x00000000
        /*0024*/ 	.short	0x0000
        /*0026*/ 	.short	0x0000
        /*0028*/ 	.byte	0x00, 0xf0, 0x01, 0x0a


	//----- nvinfo : EIATTR_MAXREG_COUNT
	.align		4
.L_636:
        /*002c*/ 	.byte	0x03, 0x1b
        /*002e*/ 	.short	0x00ff


	//----- nvinfo : EIATTR_NUM_BARRIERS
	.align		4
        /*0030*/ 	.byte	0x02, 0x4c
        /*0032*/ 	.byte	0x01
	.zero		1


	//----- nvinfo : EIATTR_ANNOTATIONS
	.align		4
        /*0034*/ 	.byte	0x04, 0x55
        /*0036*/ 	.short	(.L_638 - .L_637)


	//   ....[0]....
.L_637:
        /*0038*/ 	.word	0x00000001
        /*003c*/ 	.byte	0x80, 0x04, 0x00, 0x00, 0x01, 0x00, 0x00, 0x00, 0x80, 0x0b, 0x00, 0x00, 0x01, 0x00, 0x00, 0x00
        /*004c*/ 	.byte	0x40, 0x0c, 0x00, 0x00, 0x01, 0x00, 0x00, 0x00, 0x60, 0x0c, 0x00, 0x00, 0x01, 0x00, 0x00, 0x00
        /*005c*/ 	.byte	0x30, 0x13, 0x00, 0x00, 0x01, 0x00, 0x00, 0x00, 0x50, 0x13, 0x00, 0x00, 0x01, 0x00, 0x00, 0x00
        /*006c*/ 	.byte	0xb0, 0x15, 0x00, 0x00, 0x01, 0x00, 0x00, 0x00, 0xd0, 0x15, 0x00, 0x00, 0x01, 0x00, 0x00, 0x00
        /*007c*/ 	.byte	0x60, 0x4b, 0x00, 0x00, 0x01, 0x00, 0x00, 0x00, 0xa0, 0x4b, 0x00, 0x00, 0x01, 0x00, 0x00, 0x00
        /*008c*/ 	.byte	0xd0, 0x5a, 0x00, 0x00


	//----- nvinfo : EIATTR_MERCURY_ISA_VERSION
	.align		4
.L_638:
        /*0090*/ 	.byte	0x03, 0x5f
        /*0092*/ 	.short	0x0000


	//----- nvinfo : EIATTR_EXIT_INSTR_OFFSETS
	.align		4
        /*0094*/ 	.byte	0x04, 0x1c
        /*0096*/ 	.short	(.L_640 - .L_639)


	//   ....[0]....
.L_639:
        /*0098*/ 	.word	0x000000a0


	//   ....[1]....
        /*009c*/ 	.word	0x000069f0


	//----- nvinfo : EIATTR_CTAIDZ_USED
	.align		4
.L_640:
        /*00a0*/ 	.byte	0x01, 0x04
	.zero		2


//--------------------- .nv.info._ZN5flash44flash_bwd_dq_dk_dv_loop_seqk_parallel_kernelI23Flash_bwd_kernel_traitsILi96ELi64ELi128ELi8ELi2ELi4ELi4ELb0ELb0EN7cutlass6half_tE19Flash_kernel_traitsILi96ELi64ELi128ELi8ES3_EELb1ELb0ELb0ELb1ELb0ELb0ELb0EEEvNS_16Flash_bwd_paramsE --------------------------
	.section	.nv.info._ZN5flash44flash_bwd_dq_dk_dv_loop_seqk_parallel_kernelI23Flash_bwd_kernel_traitsILi96ELi64ELi128ELi8ELi2ELi4ELi4ELb0ELb0EN7cutlass6half_tE19Flash_kernel_traitsILi96ELi64ELi128ELi8ES3_EELb1ELb0ELb0ELb1ELb0ELb0ELb0EEEvNS_16Flash_bwd_paramsE,"",@"SHT_CUDA_INFO"
	.sectionflags	@""
	.align	4


	//----- nvinfo : EIATTR_CUDA_API_VERSION
	.align		4
        /*0000*/ 	.byte	0x04, 0x37
        /*0002*/ 	.short	(.L_642 - .L_641)
.L_641:
        /*0004*/ 	.word	0x00000082


	//----- nvinfo : EIATTR_SW2861232_WAR
	.align		4
.L_642:
        /*0008*/ 	.byte	0x01, 0x35
	.zero		2


	//----- nvinfo : EIATTR_PARAM_CBANK
	.align		4
        /*000c*/ 	.byte	0x04, 0x0a
        /*000e*/ 	.short	(.L_644 - .L_643)
	.align		4
.L_643:
        /*0010*/ 	.word	index@(.nv.constant0._ZN5flash44flash_bwd_dq_dk_dv_loop_seqk_parallel_kernelI23Flash_bwd_kernel_traitsILi96ELi64ELi128ELi8ELi2ELi4ELi4ELb0ELb0EN7cutlass6half_tE19Flash_kernel_traitsILi96ELi64ELi128ELi8ES3_EELb1ELb0ELb0ELb1ELb0ELb0ELb0EEEvNS_16Flash_bwd_paramsE)
        /*0014*/ 	.short	0x0160
        /*0016*/ 	.short	0x0280


	//----- nvinfo : EIATTR_CBANK_PARAM_SIZE
	.align		4
.L_644:
        /*0018*/ 	.byte	0x03, 0x19
        /*001a*/ 	.short	0x0280


	//----- nvinfo : EIATTR_KPARAM_INFO
	.align		4
        /*001c*/ 	.byte	0x04, 0x17
        /*001e*/ 	.short	(.L_646 - .L_645)
.L_645:
        /*0020*/ 	.word	0x00000000
        /*0024*/ 	.short	0x0000
        /*0026*/ 	.short	0x0000
        /*0028*/ 	.byte	0x00, 0xf0, 0x01, 0x0a


	//----- nvinfo : EIATTR_MAXREG_COUNT
	.align		4
.L_646:
        /*002c*/ 	.byte	0x03, 0x1b
        /*002e*/ 	.short	0x00ff


	//----- nvinfo : EIATTR_NUM_BARRIERS
	.align		4
        /*0030*/ 	.byte	0x02, 0x4c
        /*0032*/ 	.byte	0x01
	.zero		1


	//----- nvinfo : EIATTR_ANNOTATIONS
	.align		4
        /*0034*/ 	.byte	0x04, 0x55
        /*0036*/ 	.short	(.L_648 - .L_647)


	//   ....[0]....
.L_647:
        /* <DEDUP_REMOVED lines=16> */


	//----- nvinfo : EIATTR_MERCURY_ISA_VERSION
	.align		4
.L_648:
        /*0128*/ 	.byte	0x03, 0x5f
        /*012a*/ 	.short	0x0000


	//----- nvinfo : EIATTR_EXIT_INSTR_OFFSETS
	.align		4
        /*012c*/ 	.byte	0x04, 0x1c
        /*012e*/ 	.short	(.L_650 - .L_649)


	//   ....[0]....
.L_649:
        /*0130*/ 	.word	0x00000090


	//   ....[1]....
        /*0134*/ 	.word	0x00009f20


	//----- nvinfo : EIATTR_CTAIDZ_USED
	.align		4
.L_650:
        /*0138*/ 	.byte	0x01, 0x04
	.zero		2


	//----- nvinfo : EIATTR_CRS_STACK_SIZE
	.align		4
        /*013c*/ 	.byte	0x04, 0x1e
        /*013e*/ 	.short	(.L_652 - .L_651)
.L_651:
        /*0140*/ 	.word	0x00000000
.L_652:


//--------------------- .nv.info._ZN5flash44flash_bwd_dq_dk_dv_loop_seqk_parallel_kernelI23Flash_bwd_kernel_traitsILi96ELi64ELi128ELi8ELi2ELi4ELi4ELb0ELb0EN7cutlass6half_tE19Flash_kernel_traitsILi96ELi64ELi128ELi8ES3_EELb0ELb0ELb0ELb1ELb0ELb0ELb1EEEvNS_16Flash_bwd_paramsE --------------------------
	.section	.nv.info._ZN5flash44flash_bwd_dq_dk_dv_loop_seqk_parallel_kernelI23Flash_bwd_kernel_traitsILi96ELi64ELi128ELi8ELi2ELi4ELi4ELb0ELb0EN7cutlass6half_tE19Flash_kernel_traitsILi96ELi64ELi128ELi8ES3_EELb0ELb0ELb0ELb1ELb0ELb0ELb1EEEvNS_16Flash_bwd_paramsE,"",@"SHT_CUDA_INFO"
	.sectionflags	@""
	.align	4


	//----- nvinfo : EIATTR_CUDA_API_VERSION
	.align		4
        /*0000*/ 	.byte	0x04, 0x37
        /*0002*/ 	.short	(.L_654 - .L_653)
.L_653:
        /*0004*/ 	.word	0x00000082


	//----- nvinfo : EIATTR_SW2861232_WAR
	.align		4
.L_654:
        /*0008*/ 	.byte	0x01, 0x35
	.zero		2


	//----- nvinfo : EIATTR_PARAM_CBANK
	.align		4
        /*000c*/ 	.byte	0x04, 0x0a
        /*000e*/ 	.short	(.L_656 - .L_655)
	.align		4
.L_655:
        /*0010*/ 	.word	index@(.nv.constant0._ZN5flash44flash_bwd_dq_dk_dv_loop_seqk_parallel_kernelI23Flash_bwd_kernel_traitsILi96ELi64ELi128ELi8ELi2ELi4ELi4ELb0ELb0EN7cutlass6half_tE19Flash_kernel_traitsILi96ELi64ELi128ELi8ES3_EELb0ELb0ELb0ELb1ELb0ELb0ELb1EEEvNS_16Flash_bwd_paramsE)
        /*0014*/ 	.short	0x0160
        /*0016*/ 	.short	0x0280


	//----- nvinfo : EIATTR_CBANK_PARAM_SIZE
	.align		4
.L_656:
        /*0018*/ 	.byte	0x03, 0x19
        /*001a*/ 	.short	0x0280


	//----- nvinfo : EIATTR_KPARAM_INFO
	.align		4
        /*001c*/ 	.byte	0x04, 0x17
        /*001e*/ 	.short	(.L_658 - .L_657)
.L_657:
        /*0020*/ 	.word	0x00000000
        /*0024*/ 	.short	0x0000
        /*0026*/ 	.short	0x0000
        /*0028*/ 	.byte	0x00, 0xf0, 0x01, 0x0a


	//----- nvinfo : EIATTR_MAXREG_COUNT
	.align		4
.L_658:
        /*002c*/ 	.byte	0x03, 0x1b
        /*002e*/ 	.short	0x00ff


	//----- nvinfo : EIATTR_NUM_BARRIERS
	.align		4
        /*0030*/ 	.byte	0x02, 0x4c
        /*0032*/ 	.byte	0x01
	.zero		1


	//----- nvinfo : EIATTR_ANNOTATIONS
	.align		4
        /*0034*/ 	.byte	0x04, 0x55
        /*0036*/ 	.short	(.L_660 - .L_659)


	//   ....[0]....
.L_659:
        /* <DEDUP_REMOVED lines=11> */


	//----- nvinfo : EIATTR_MERCURY_ISA_VERSION
	.align		4
.L_660:
        /*00d8*/ 	.byte	0x03, 0x5f
        /*00da*/ 	.short	0x0000


	//----- nvinfo : EIATTR_EXIT_INSTR_OFFSETS
	.align		4
        /*00dc*/ 	.byte	0x04, 0x1c
        /*00de*/ 	.short	(.L_662 - .L_661)


	//   ....[0]....
.L_661:
        /*00e0*/ 	.word	0x000000a0


	//   ....[1]....
        /*00e4*/ 	.word	0x00009ef0


	//----- nvinfo : EIATTR_CTAIDZ_USED
	.align		4
.L_662:
        /*00e8*/ 	.byte	0x01, 0x04
	.zero		2


	//----- nvinfo : EIATTR_CRS_STACK_SIZE
	.align		4
        /*00ec*/ 	.byte	0x04, 0x1e
        /*00ee*/ 	.short	(.L_664 - .L_663)
.L_663:
        /*00f0*/ 	.word	0x00000000
.L_664:


//--------------------- .nv.info._ZN5flash44flash_bwd_dq_dk_dv_loop_seqk_parallel_kernelI23Flash_bwd_kernel_traitsILi96ELi64ELi128ELi8ELi2ELi4ELi4ELb0ELb0EN7cutlass6half_tE19Flash_kernel_traitsILi96ELi64ELi128ELi8ES3_EELb1ELb0ELb1ELb0ELb0ELb1ELb0EEEvNS_16Flash_bwd_paramsE --------------------------
	.section	.nv.info._ZN5flash44flash_bwd_dq_dk_dv_loop_seqk_parallel_kernelI23Flash_bwd_kernel_traitsILi96ELi64ELi128ELi8ELi2ELi4ELi4ELb0ELb0EN7cutlass6half_tE19Flash_kernel_traitsILi96ELi64ELi128ELi8ES3_EELb1ELb0ELb1ELb0ELb0ELb1ELb0EEEvNS_16Flash_bwd_paramsE,"",@"SHT_CUDA_INFO"
	.sectionflags	@""
	.align	4


	//----- nvinfo : EIATTR_CUDA_API_VERSION
	.align		4
        /*0000*/ 	.byte	0x04, 0x37
        /*0002*/ 	.short	(.L_666 - .L_665)
.L_665:
        /*0004*/ 	.word	0x00000082


	//----- nvinfo : EIATTR_SW2861232_WAR
	.align		4
.L_666:
        /*0008*/ 	.byte	0x01, 0x35
	.zero		2


	//----- nvinfo : EIATTR_PARAM_CBANK
	.align		4
        /*000c*/ 	.byte	0x04, 0x0a
        /*000e*/ 	.short	(.L_668 - .L_667)
	.align		4
.L_667:
        /*0010*/ 	.word	index@(.nv.constant0._ZN5flash44flash_bwd_dq_dk_dv_loop_seqk_parallel_kernelI23Flash_bwd_kernel_traitsILi96ELi64ELi128ELi8ELi2ELi4ELi4ELb0ELb0EN7cutlass6half_tE19Flash_kernel_traitsILi96ELi64ELi128ELi8ES3_EELb1ELb0ELb1ELb0ELb0ELb1ELb0EEEvNS_16Flash_bwd_paramsE)
        /*0014*/ 	.short	0x0160
        /*0016*/ 	.short	0x0280


	//----- nvinfo : EIATTR_CBANK_PARAM_SIZE
	.align		4
.L_668:
        /*0018*/ 	.byte	0x03, 0x19
        /*001a*/ 	.short	0x0280


	//----- nvinfo : EIATTR_KPARAM_INFO
	.align		4
        /*001c*/ 	.byte	0x04, 0x17
        /*001e*/ 	.short	(.L_670 - .L_669)
.L_669:
        /*0020*/ 	.word	0x00000000
        /*0024*/ 	.short	0x0000
        /*0026*/ 	.short	0x0000
        /*0028*/ 	.byte	0x00, 0xf0, 0x01, 0x0a


	//----- nvinfo : EIATTR_MAXREG_COUNT
	.align		4
.L_670:
        /*002c*/ 	.byte	0x03, 0x1b
        /*002e*/ 	.short	0x00ff


	//----- nvinfo : EIATTR_NUM_BARRIERS
	.align		4
        /*0030*/ 	.byte	0x02, 0x4c
        /*0032*/ 	.byte	0x01
	.zero		1


	//----- nvinfo : EIATTR_MERCURY_ISA_VERSION
	.align		4
        /*0034*/ 	.byte	0x03, 0x5f
        /*0036*/ 	.short	0x0000


	//----- nvinfo : EIATTR_EXIT_INSTR_OFFSETS
	.align		4
        /*0038*/ 	.byte	0x04, 0x1c
        /*003a*/ 	.short	(.L_672 - .L_671)


	//   ....[0]....
.L_671:
        /*003c*/ 	.word	0x00000080


	//   ....[1]....
        /*0040*/ 	.word	0x00008a50


	//----- nvinfo : EIATTR_CTAIDZ_USED
	.align		4
.L_672:
        /*0044*/ 	.byte	0x01, 0x04
	.zero		2


	//----- nvinfo : EIATTR_CRS_STACK_SIZE
	.align		4
        /*0048*/ 	.byte	0x04, 0x1e
        /*004a*/ 	.short	(.L_674 - .L_673)
.L_673:
        /*004c*/ 	.word	0x00000000
.L_674:


//--------------------- .nv.info._ZN5flash44flash_bwd_dq_dk_dv_loop_seqk_parallel_kernelI23Flash_bwd_kernel_traitsILi96ELi64ELi128ELi8ELi2ELi4ELi4ELb0ELb0EN7cutlass6half_tE19Flash_kernel_traitsILi96ELi64ELi128ELi8ES3_EELb0ELb0ELb1ELb0ELb0ELb1ELb1EEEvNS_16Flash_bwd_paramsE --------------------------
	.section	.nv.info._ZN5flash44flash_bwd_dq_dk_dv_loop_seqk_parallel_kernelI23Flash_bwd_kernel_traitsILi96ELi64ELi128ELi8ELi2ELi4ELi4ELb0ELb0EN7cutlass6half_tE19Flash_kernel_traitsILi96ELi64ELi128ELi8ES3_EELb0ELb0ELb1ELb0ELb0ELb1ELb1EEEvNS_16Flash_bwd_paramsE,"",@"SHT_CUDA_INFO"
	.sectionflags	@""
	.align	4


	//----- nvinfo : EIATTR_CUDA_API_VERSION
	.align		4
        /*0000*/ 	.byte	0x04, 0x37
        /*0002*/ 	.short	(.L_676 - .L_675)
.L_675:
        /*0004*/ 	.word	0x00000082


	//----- nvinfo : EIATTR_SW2861232_WAR
	.align		4
.L_676:
        /*0008*/ 	.byte	0x01, 0x35
	.zero		2


	//----- nvinfo : EIATTR_PARAM_CBANK
	.align		4
        /*000c*/ 	.byte	0x04, 0x0a
        /*000e*/ 	.short	(.L_678 - .L_677)
	.align		4
.L_677:
        /*0010*/ 	.word	index@(.nv.constant0._ZN5flash44flash_bwd_dq_dk_dv_loop_seqk_parallel_kernelI23Flash_bwd_kernel_traitsILi96ELi64ELi128ELi8ELi2ELi4ELi4ELb0ELb0EN7cutlass6half_tE19Flash_kernel_traitsILi96ELi64ELi128ELi8ES3_EELb0ELb0ELb1ELb0ELb0ELb1ELb1EEEvNS_16Flash_bwd_paramsE)
        /*0014*/ 	.short	0x0160
        /*0016*/ 	.short	0x0280


	//----- nvinfo : EIATTR_CBANK_PARAM_SIZE
	.align		4
.L_678:
        /*0018*/ 	.byte	0x03, 0x19
        /*001a*/ 	.short	0x0280


	//----- nvinfo : EIATTR_KPARAM_INFO
	.align		4
        /*001c*/ 	.byte	0x04, 0x17
        /*001e*/ 	.short	(.L_680 - .L_679)
.L_679:
        /*0020*/ 	.word	0x00000000
        /*0024*/ 	.short	0x0000
        /*0026*/ 	.short	0x0000
        /*0028*/ 	.byte	0x00, 0xf0, 0x01, 0x0a


	//----- nvinfo : EIATTR_MAXREG_COUNT
	.align		4
.L_680:
        /*002c*/ 	.byte	0x03, 0x1b
        /*002e*/ 	.short	0x00ff


	//----- nvinfo : EIATTR_NUM_BARRIERS
	.align		4
        /*0030*/ 	.byte	0x02, 0x4c
        /*0032*/ 	.byte	0x01
	.zero		1


	//----- nvinfo : EIATTR_ANNOTATIONS
	.align		4
        /*0034*/ 	.byte	0x04, 0x55
        /*0036*/ 	.short	(.L_682 - .L_681)


	//   ....[0]....
.L_681:
        /*0038*/ 	.word	0x00000001
        /*003c*/ 	.byte	0x80, 0x05, 0x00, 0x00, 0x01, 0x00, 0x00, 0x00, 0xf0, 0x09, 0x00, 0x00, 0x01, 0x00, 0x00, 0x00
        /*004c*/ 	.byte	0xd0, 0x1a, 0x00, 0x00, 0x01, 0x00, 0x00, 0x00, 0xe0, 0x1a, 0x00, 0x00, 0x01, 0x00, 0x00, 0x00
        /*005c*/ 	.byte	0x20, 0x1e, 0x00, 0x00, 0x01, 0x00, 0x00, 0x00, 0x50, 0x43, 0x00, 0x00, 0x01, 0x00, 0x00, 0x00
        /*006c*/ 	.byte	0xa0, 0x85, 0x00, 0x00


	//----- nvinfo : EIATTR_MERCURY_ISA_VERSION
	.align		4
.L_682:
        /*0070*/ 	.byte	0x03, 0x5f
        /*0072*/ 	.short	0x0000


	//----- nvinfo : EIATTR_EXIT_INSTR_OFFSETS
	.align		4
        /*0074*/ 	.byte	0x04, 0x1c
        /*0076*/ 	.short	(.L_684 - .L_683)


	//   ....[0]....
.L_683:
        /*0078*/ 	.word	0x000000a0


	//   ....[1]....
        /*007c*/ 	.word	0x00008d50


	//----- nvinfo : EIATTR_CTAIDZ_USED
	.align		4
.L_684:
        /*0080*/ 	.byte	0x01, 0x04
	.zero		2


	//----- nvinfo : EIATTR_CRS_STACK_SIZE
	.align		4
        /*0084*/ 	.byte	0x04, 0x1e
        /*0086*/ 	.short	(.L_686 - .L_685)
.L_685:
        /*0088*/ 	.word	0x00000000
.L_686:


//--------------------- .nv.info._ZN5flash44flash_bwd_dq_dk_dv_loop_seqk_parallel_kernelI23Flash_bwd_kernel_traitsILi96ELi64ELi128ELi8ELi2ELi4ELi4ELb0ELb0EN7cutlass6half_tE19Flash_kernel_traitsILi96ELi64ELi128ELi8ES3_EELb1ELb0ELb1ELb1ELb0ELb0ELb0EEEvNS_16Flash_bwd_paramsE --------------------------
	.section	.nv.info._ZN5flash44flash_bwd_dq_dk_dv_loop_seqk_parallel_kernelI23Flash_bwd_kernel_traitsILi96ELi64ELi128ELi8ELi2ELi4ELi4ELb0ELb0EN7cutlass6half_tE19Flash_kernel_traitsILi96ELi64ELi128ELi8ES3_EELb1ELb0ELb1ELb1ELb0ELb0ELb0EEEvNS_16Flash_bwd_paramsE,"",@"SHT_CUDA_INFO"
	.sectionflags	@""
	.align	4


	//----- nvinfo : EIATTR_CUDA_API_VERSION
	.align		4
        /*0000*/ 	.byte	0x04, 0x37
        /*0002*/ 	.short	(.L_688 - .L_687)
.L_687:
        /*0004*/ 	.word	0x00000082


	//----- nvinfo : EIATTR_SW2861232_WAR
	.align		4
.L_688:
        /*0008*/ 	.byte	0x01, 0x35
	.zero		2


	//----- nvinfo : EIATTR_PARAM_CBANK
	.align		4
        /*000c*/ 	.byte	0x04, 0x0a
        /*000e*/ 	.short	(.L_690 - .L_689)
	.align		4
.L_689:
        /*0010*/ 	.word	index@(.nv.constant0._ZN5flash44flash_bwd_dq_dk_dv_loop_seqk_parallel_kernelI23Flash_bwd_kernel_traitsILi96ELi64ELi128ELi8ELi2ELi4ELi4ELb0ELb0EN7cutlass6half_tE19Flash_kernel_traitsILi96ELi64ELi128ELi8ES3_EELb1ELb0ELb1ELb1ELb0ELb0ELb0EEEvNS_16Flash_bwd_paramsE)
        /*0014*/ 	.short	0x0160
        /*0016*/ 	.short	0x0280


	//----- nvinfo : EIATTR_CBANK_PARAM_SIZE
	.align		4
.L_690:
        /*0018*/ 	.byte	0x03, 0x19
        /*001a*/ 	.short	0x0280


	//----- nvinfo : EIATTR_KPARAM_INFO
	.align		4
        /*001c*/ 	.byte	0x04, 0x17
        /*001e*/ 	.short	(.L_692 - .L_691)
.L_691:
        /*0020*/ 	.word	0x00000000
        /*0024*/ 	.short	0x0000
        /*0026*/ 	.short	0x0000
        /*0028*/ 	.byte	0x00, 0xf0, 0x01, 0x0a


	//----- nvinfo : EIATTR_MAXREG_COUNT
	.align		4
.L_692:
        /*002c*/ 	.byte	0x03, 0x1b
        /*002e*/ 	.short	0x00ff


	//----- nvinfo : EIATTR_NUM_BARRIERS
	.align		4
        /*0030*/ 	.byte	0x02, 0x4c
        /*0032*/ 	.byte	0x01
	.zero		1


	//----- nvinfo : EIATTR_MERCURY_ISA_VERSION
	.align		4
        /*0034*/ 	.byte	0x03, 0x5f
        /*0036*/ 	.short	0x0000


	//----- nvinfo : EIATTR_EXIT_INSTR_OFFSETS
	.align		4
        /*0038*/ 	.byte	0x04, 0x1c
        /*003a*/ 	.short	(.L_694 - .L_693)


	//   ....[0]....
.L_693:
        /*003c*/ 	.word	0x00000080


	//   ....[1]....
        /*0040*/ 	.word	0x0000a020


	//----- nvinfo : EIATTR_CTAIDZ_USED
	.align		4
.L_694:
        /*0044*/ 	.byte	0x01, 0x04
	.zero		2


	//----- nvinfo : EIATTR_CRS_STACK_SIZE
	.align		4
        /*0048*/ 	.byte	0x04, 0x1e
        /*004a*/ 	.short	(.L_696 - .L_695)
.L_695:
        /*004c*/ 	.word	0x00000000
.L_696:


//--------------------- .nv.info._ZN5flash44flash_bwd_dq_dk_dv_loop_seqk_parallel_kernelI23Flash_bwd_kernel_traitsILi96ELi64ELi128ELi8ELi2ELi4ELi4ELb0ELb0EN7cutlass6half_tE19Flash_kernel_traitsILi96ELi64ELi128ELi8ES3_EELb0ELb0ELb1ELb1ELb0ELb0ELb1EEEvNS_16Flash_bwd_paramsE --------------------------
	.section	.nv.info._ZN5flash44flash_bwd_dq_dk_dv_loop_seqk_parallel_kernelI23Flash_bwd_kernel_traitsILi96ELi64ELi128ELi8ELi2ELi4ELi4ELb0ELb0EN7cutlass6half_tE19Flash_kernel_traitsILi96ELi64ELi128ELi8ES3_EELb0ELb0ELb1ELb1ELb0ELb0ELb1EEEvNS_16Flash_bwd_paramsE,"",@"SHT_CUDA_INFO"
	.sectionflags	@""
	.align	4


	//----- nvinfo : EIATTR_CUDA_API_VERSION
	.align		4
        /*0000*/ 	.byte	0x04, 0x37
        /*0002*/ 	.short	(.L_698 - .L_697)
.L_697:
        /*0004*/ 	.word	0x00000082


	//----- nvinfo : EIATTR_SW2861232_WAR
	.align		4
.L_698:
        /*0008*/ 	.byte	0x01, 0x35
	.zero		2


	//----- nvinfo : EIATTR_PARAM_CBANK
	.align		4
        /*000c*/ 	.byte	0x04, 0x0a
        /*000e*/ 	.short	(.L_700 - .L_699)
	.align		4
.L_699:
        /*0010*/ 	.word	index@(.nv.constant0._ZN5flash44flash_bwd_dq_dk_dv_loop_seqk_parallel_kernelI23Flash_bwd_kernel_traitsILi96ELi64ELi128ELi8ELi2ELi4ELi4ELb0ELb0EN7cutlass6half_tE19Flash_kernel_traitsILi96ELi64ELi128ELi8ES3_EELb0ELb0ELb1ELb1ELb0ELb0ELb1EEEvNS_16Flash_bwd_paramsE)
        /*0014*/ 	.short	0x0160
        /*0016*/ 	.short	0x0280


	//----- nvinfo : EIATTR_CBANK_PARAM_SIZE
	.align		4
.L_700:
        /*0018*/ 	.byte	0x03, 0x19
        /*001a*/ 	.short	0x0280


	//----- nvinfo : EIATTR_KPARAM_INFO
	.align		4
        /*001c*/ 	.byte	0x04, 0x17
        /*001e*/ 	.short	(.L_702 - .L_701)
.L_701:
        /*0020*/ 	.word	0x00000000
        /*0024*/ 	.short	0x0000
        /*0026*/ 	.short	0x0000
        /*0028*/ 	.byte	0x00, 0xf0, 0x01, 0x0a


	//----- nvinfo : EIATTR_MAXREG_COUNT
	.align		4
.L_702:
        /*002c*/ 	.byte	0x03, 0x1b
        /*002e*/ 	.short	0x00ff


	//----- nvinfo : EIATTR_NUM_BARRIERS
	.align		4
        /*0030*/ 	.byte	0x02, 0x4c
        /*0032*/ 	.byte	0x01
	.zero		1


	//----- nvinfo : EIATTR_ANNOTATIONS
	.align		4
        /*0034*/ 	.byte	0x04, 0x55
        /*0036*/ 	.short	(.L_704 - .L_703)


	//   ....[0]....
.L_703:
        /*0038*/ 	.word	0x00000001
        /*003c*/ 	.byte	0x50, 0x06, 0x00, 0x00, 0x01, 0x00, 0x00, 0x00, 0x90, 0x28, 0x00, 0x00, 0x01, 0x00, 0x00, 0x00
        /*004c*/ 	.byte	0xe0, 0x41, 0x00, 0x00, 0x01, 0x00, 0x00, 0x00, 0xa0, 0x42, 0x00, 0x00, 0x01, 0x00, 0x00, 0x00
        /*005c*/ 	.byte	0x50, 0x74, 0x00, 0x00


	//----- nvinfo : EIATTR_MERCURY_ISA_VERSION
	.align		4
.L_704:
        /*0060*/ 	.byte	0x03, 0x5f
        /*0062*/ 	.short	0x0000


	//----- nvinfo : EIATTR_EXIT_INSTR_OFFSETS
	.align		4
        /*0064*/ 	.byte	0x04, 0x1c
        /*0066*/ 	.short	(.L_706 - .L_705)


	//   ....[0]....
.L_705:
        /*0068*/ 	.word	0x000000a0


	//   ....[1]....
        /*006c*/ 	.word	0x0000a210


	//----- nvinfo : EIATTR_CTAIDZ_USED
	.align		4
.L_706:
        /*0070*/ 	.byte	0x01, 0x04
	.zero		2


	//----- nvinfo : EIATTR_CRS_STACK_SIZE
	.align		4
        /*0074*/ 	.byte	0x04, 0x1e
        /*0076*/ 	.short	(.L_708 - .L_707)
.L_707:
        /*0078*/ 	.word	0x00000000
.L_708:


//--------------------- .nv.info._ZN5flash25flash_bwd_dot_do_o_kernelILb0E23Flash_bwd_kernel_traitsILi96ELi64ELi128ELi8ELi2ELi4ELi4ELb0ELb0EN7cutlass6half_tE19Flash_kernel_traitsILi96ELi64ELi128ELi8ES3_EEEEvNS_16Flash_bwd_paramsE --------------------------
	.section	.nv.info._ZN5flash25flash_bwd_dot_do_o_kernelILb0E23Flash_bwd_kernel_traitsILi96ELi64ELi128ELi8ELi2ELi4ELi4ELb0ELb0EN7cutlass6half_tE19Flash_kernel_traitsILi96ELi64ELi128ELi8ES3_EEEEvNS_16Flash_bwd_paramsE,"",@"SHT_CUDA_INFO"
	.sectionflags	@""
	.align	4


	//----- nvinfo : EIATTR_CUDA_API_VERSION
	.align		4
        /*0000*/ 	.byte	0x04, 0x37
        /*0002*/ 	.short	(.L_710 - .L_709)
.L_709:
        /*0004*/ 	.word	0x00000082


	//----- nvinfo : EIATTR_SW2861232_WAR
	.align		4
.L_710:
        /*0008*/ 	.byte	0x01, 0x35
	.zero		2


	//----- nvinfo : EIATTR_PARAM_CBANK
	.align		4
        /*000c*/ 	.byte	0x04, 0x0a
        /*000e*/ 	.short	(.L_712 - .L_711)
	.align		4
.L_711:
        /*0010*/ 	.word	index@(.nv.constant0._ZN5flash25flash_bwd_dot_do_o_kernelILb0E23Flash_bwd_kernel_traitsILi96ELi64ELi128ELi8ELi2ELi4ELi4ELb0ELb0EN7cutlass6half_tE19Flash_kernel_traitsILi96ELi64ELi128ELi8ES3_EEEEvNS_16Flash_bwd_paramsE)
        /*0014*/ 	.short	0x0160
        /*0016*/ 	.short	0x0280


	//----- nvinfo : EIATTR_CBANK_PARAM_SIZE
	.align		4
.L_712:
        /*0018*/ 	.byte	0x03, 0x19
        /*001a*/ 	.short	0x0280


	//----- nvinfo : EIATTR_KPARAM_INFO
	.align		4
        /*001c*/ 	.byte	0x04, 0x17
        /*001e*/ 	.short	(.L_714 - .L_713)
.L_713:
        /*0020*/ 	.word	0x00000000
        /*0024*/ 	.short	0x0000
        /*0026*/ 	.short	0x0000
        /*0028*/ 	.byte	0x00, 0xf0, 0x01, 0x0a


	//----- nvinfo : EIATTR_MAXREG_COUNT
	.align		4
.L_714:
        /*002c*/ 	.byte	0x03, 0x1b
        /*002e*/ 	.short	0x00ff


	//----- nvinfo : EIATTR_MERCURY_ISA_VERSION
	.align		4
        /*0030*/ 	.byte	0x03, 0x5f
        /*0032*/ 	.short	0x0000


	//----- nvinfo : EIATTR_COOP_GROUP_MASK_REGIDS
	.align		4
        /*0034*/ 	.byte	0x04, 0x29
        /*0036*/ 	.short	(.L_716 - .L_715)


	//   ....[0]....
.L_715:
        /*0038*/ 	.word	0xffffffff


	//   ....[1]....
        /*003c*/ 	.word	0xffffffff


	//----- nvinfo : EIATTR_COOP_GROUP_INSTR_OFFSETS
	.align		4
.L_716:
        /*0040*/ 	.byte	0x04, 0x28
        /*0042*/ 	.short	(.L_718 - .L_717)


	//   ....[0]....
.L_717:
        /*0044*/ 	.word	0x00000d30


	//   ....[1]....
        /*0048*/ 	.word	0x00000d50


	//----- nvinfo : EIATTR_EXIT_INSTR_OFFSETS
	.align		4
.L_718:
        /*004c*/ 	.byte	0x04, 0x1c
        /*004e*/ 	.short	(.L_720 - .L_719)


	//   ....[0]....
.L_719:
        /*0050*/ 	.word	0x000000f0


	//   ....[1]....
        /*0054*/ 	.word	0x00000d60


	//   ....[2]....
        /*0058*/ 	.word	0x00000de0


	//----- nvinfo : EIATTR_CTAIDZ_USED
	.align		4
.L_720:
        /*005c*/ 	.byte	0x01, 0x04
	.zero		2


	//----- nvinfo : EIATTR_CRS_STACK_SIZE
	.align		4
        /*0060*/ 	.byte	0x04, 0x1e
        /*0062*/ 	.short	(.L_722 - .L_721)
.L_721:
        /*0064*/ 	.word	0x00000000
.L_722:


//--------------------- .nv.info._ZN5flash25flash_bwd_dot_do_o_kernelILb1E23Flash_bwd_kernel_traitsILi96ELi64ELi128ELi8ELi2ELi4ELi4ELb0ELb0EN7cutlass6half_tE19Flash_kernel_traitsILi96ELi64ELi128ELi8ES3_EEEEvNS_16Flash_bwd_paramsE --------------------------
	.section	.nv.info._ZN5flash25flash_bwd_dot_do_o_kernelILb1E23Flash_bwd_kernel_traitsILi96ELi64ELi128ELi8ELi2ELi4ELi4ELb0ELb0EN7cutlass6half_tE19Flash_kernel_traitsILi96ELi64ELi128ELi8ES3_EEEEvNS_16Flash_bwd_paramsE,"",@"SHT_CUDA_INFO"
	.sectionflags	@""
	.align	4


	//----- nvinfo : EIATTR_CUDA_API_VERSION
	.align		4
        /*0000*/ 	.byte	0x04, 0x37
        /*0002*/ 	.short	(.L_724 - .L_723)
.L_723:
        /*0004*/ 	.word	0x00000082


	//----- nvinfo : EIATTR_SW2861232_WAR
	.align		4
.L_724:
        /*0008*/ 	.byte	0x01, 0x35
	.zero		2


	//----- nvinfo : EIATTR_PARAM_CBANK
	.align		4
        /*000c*/ 	.byte	0x04, 0x0a
        /*000e*/ 	.short	(.L_726 - .L_725)
	.align		4
.L_725:
        /*0010*/ 	.word	index@(.nv.constant0._ZN5flash25flash_bwd_dot_do_o_kernelILb1E23Flash_bwd_kernel_traitsILi96ELi64ELi128ELi8ELi2ELi4ELi4ELb0ELb0EN7cutlass6half_tE19Flash_kernel_traitsILi96ELi64ELi128ELi8ES3_EEEEvNS_16Flash_bwd_paramsE)
        /*0014*/ 	.short	0x0160
        /*0016*/ 	.short	0x0280


	//----- nvinfo : EIATTR_CBANK_PARAM_SIZE
	.align		4
.L_726:
        /*0018*/ 	.byte	0x03, 0x19
        /*001a*/ 	.short	0x0280


	//----- nvinfo : EIATTR_KPARAM_INFO
	.align		4
        /*001c*/ 	.byte	0x04, 0x17
        /*001e*/ 	.short	(.L_728 - .L_727)
.L_727:
        /*0020*/ 	.word	0x00000000
        /*0024*/ 	.short	0x0000
        /*0026*/ 	.short	0x0000
        /*0028*/ 	.byte	0x00, 0xf0, 0x01, 0x0a


	//----- nvinfo : EIATTR_MAXREG_COUNT
	.align		4
.L_728:
        /*002c*/ 	.byte	0x03, 0x1b
        /*002e*/ 	.short	0x00ff


	//----- nvinfo : EIATTR_MERCURY_ISA_VERSION
	.align		4
        /*0030*/ 	.byte	0x03, 0x5f
        /*0032*/ 	.short	0x0000


	//----- nvinfo : EIATTR_COOP_GROUP_MASK_REGIDS
	.align		4
        /*0034*/ 	.byte	0x04, 0x29
        /*0036*/ 	.short	(.L_730 - .L_729)


	//   ....[0]....
.L_729:
        /*0038*/ 	.word	0xffffffff


	//   ....[1]....
        /*003c*/ 	.word	0xffffffff


	//----- nvinfo : EIATTR_COOP_GROUP_INSTR_OFFSETS
	.align		4
.L_730:
        /*0040*/ 	.byte	0x04, 0x28
        /*0042*/ 	.short	(.L_732 - .L_731)


	//   ....[0]....
.L_731:
        /*0044*/ 	.word	0x00001030


	//   ....[1]....
        /*0048*/ 	.word	0x00001050


	//----- nvinfo : EIATTR_EXIT_INSTR_OFFSETS
	.align		4
.L_732:
        /*004c*/ 	.byte	0x04, 0x1c
        /*004e*/ 	.short	(.L_734 - .L_733)


	//   ....[0]....
.L_733:
        /*0050*/ 	.word	0x000000f0


	//   ....[1]....
        /*0054*/ 	.word	0x00001100


	//----- nvinfo : EIATTR_CTAIDZ_USED
	.align		4
.L_734:
        /*0058*/ 	.byte	0x01, 0x04
	.zero		2


	//----- nvinfo : EIATTR_CRS_STACK_SIZE
	.align		4
        /*005c*/ 	.byte	0x04, 0x1e
        /*005e*/ 	.short	(.L_736 - .L_735)
.L_735:
        /*0060*/ 	.word	0x00000000
.L_736:


//--------------------- .nv.callgraph             --------------------------
	.section	.nv.callgraph,"",@"SHT_CUDA_CALLGRAPH"
	.align	4
	.sectionentsize	8
	.align		4
        /*0000*/ 	.word	0x00000000
	.align		4
        /*0004*/ 	.word	0xffffffff
	.align		4
        /*0008*/ 	.word	0x00000000
	.align		4
        /*000c*/ 	.word	0xfffffffe
	.align		4
        /*0010*/ 	.word	0x00000000
	.align		4
        /*0014*/ 	.word	0xfffffffd
	.align		4
        /*0018*/ 	.word	0x00000000
	.align		4
        /*001c*/ 	.word	0xfffffffc


//--------------------- .nv.rel.action            --------------------------
	.section	.nv.rel.action,"",@"SHT_CUDA_RELOCINFO"
	.align	8
	.sectionentsize	8
        /*0000*/ 	.byte	0x73, 0x00, 0x00, 0x00, 0x00, 0x00, 0x00, 0x00, 0x00, 0x00, 0x00, 0x11, 0x25, 0x00, 0x05, 0x36


//--------------------- .nv.constant4             --------------------------
	.section	.nv.constant4,"a",@progbits
	.align	8
	.align		8
.nv.constant4:
        /*0000*/ 	.dword	_ZN65_INTERNAL_d347571c_29_flash_bwd_hdim96_fp16_sm80_cu_93b96ec2_33034cuda3std3__45__cpo5beginE
	.align		8
        /*0008*/ 	.dword	_ZN65_INTERNAL_d347571c_29_flash_bwd_hdim96_fp16_sm80_cu_93b96ec2_33034cuda3std3__45__cpo3endE
	.align		8
        /*0010*/ 	.dword	_ZN65_INTERNAL_d347571c_29_flash_bwd_hdim96_fp16_sm80_cu_93b96ec2_33034cuda3std3__45__cpo6cbeginE
	.align		8
        /*0018*/ 	.dword	_ZN65_INTERNAL_d347571c_29_flash_bwd_hdim96_fp16_sm80_cu_93b96ec2_33034cuda3std3__45__cpo4cendE
	.align		8
        /*0020*/ 	.dword	_ZN65_INTERNAL_d347571c_29_flash_bwd_hdim96_fp16_sm80_cu_93b96ec2_33034cuda3std3__467_GLOBAL__N__d347571c_29_flash_bwd_hdim96_fp16_sm80_cu_93b96ec2_33036ignoreE
	.align		8
        /*0028*/ 	.dword	_ZN65_INTERNAL_d347571c_29_flash_bwd_hdim96_fp16_sm80_cu_93b96ec2_33034cuda3std3__419piecewise_constructE
	.align		8
        /*0030*/ 	.dword	_ZN65_INTERNAL_d347571c_29_flash_bwd_hdim96_fp16_sm80_cu_93b96ec2_33034cuda3std3__48in_placeE
	.align		8
        /*0038*/ 	.dword	_ZN65_INTERNAL_d347571c_29_flash_bwd_hdim96_fp16_sm80_cu_93b96ec2_33034cuda3std6ranges3__45__cpo4swapE
	.align		8
        /*0040*/ 	.dword	_ZN65_INTERNAL_d347571c_29_flash_bwd_hdim96_fp16_sm80_cu_93b96ec2_33034cuda3std6ranges3__45__cpo9iter_moveE
	.align		8
        /*0048*/ 	.dword	_ZN65_INTERNAL_d347571c_29_flash_bwd_hdim96_fp16_sm80_cu_93b96ec2_33034cute7productE
	.align		8
        /*0050*/ 	.dword	_ZN65_INTERNAL_d347571c_29_flash_bwd_hdim96_fp16_sm80_cu_93b96ec2_33034cute1_E


//--------------------- .nv.constant0._ZN5flash44flash_bwd_dq_dk_dv_loop_seqk_parallel_kernelI23Flash_bwd_kernel_traitsILi96ELi64ELi128ELi8ELi2ELi4ELi4ELb1ELb0EN7cutlass6half_tE19Flash_kernel_traitsILi96ELi64ELi128ELi8ES3_EELb0ELb0ELb0ELb0ELb0ELb1ELb0EEEvNS_16Flash_bwd_paramsE --------------------------
	.section	.nv.constant0._ZN5flash44flash_bwd_dq_dk_dv_loop_seqk_parallel_kernelI23Flash_bwd_kernel_traitsILi96ELi64ELi128ELi8ELi2ELi4ELi4ELb1ELb0EN7cutlass6half_tE19Flash_kernel_traitsILi96ELi64ELi128ELi8ES3_EELb0ELb0ELb0ELb0ELb0ELb1ELb0EEEvNS_16Flash_bwd_paramsE,"a",@progbits
	.sectionflags	@""
	.align	4
.nv.constant0._ZN5flash44flash_bwd_dq_dk_dv_loop_seqk_parallel_kernelI23Flash_bwd_kernel_traitsILi96ELi64ELi128ELi8ELi2ELi4ELi4ELb1ELb0EN7cutlass6half_tE19Flash_kernel_traitsILi96ELi64ELi128ELi8ES3_EELb0ELb0ELb0ELb0ELb0ELb1ELb0EEEvNS_16Flash_bwd_paramsE:
	.zero		992


//--------------------- .nv.constant0._ZN5flash44flash_bwd_dq_dk_dv_loop_seqk_parallel_kernelI23Flash_bwd_kernel_traitsILi96ELi64ELi128ELi8ELi2ELi4ELi4ELb1ELb0EN7cutlass6half_tE19Flash_kernel_traitsILi96ELi64ELi128ELi8ES3_EELb0ELb0ELb0ELb0ELb0ELb0ELb0EEEvNS_16Flash_bwd_paramsE --------------------------
	.section	.nv.constant0._ZN5flash44flash_bwd_dq_dk_dv_loop_seqk_parallel_kernelI23Flash_bwd_kernel_traitsILi96ELi64ELi128ELi8ELi2ELi4ELi4ELb1ELb0EN7cutlass6half_tE19Flash_kernel_traitsILi96ELi64ELi128ELi8ES3_EELb0ELb0ELb0ELb0ELb0ELb0ELb0EEEvNS_16Flash_bwd_paramsE,"a",@progbits
	.sectionflags	@""
	.align	4
.nv.constant0._ZN5flash44flash_bwd_dq_dk_dv_loop_seqk_parallel_kernelI23Flash_bwd_kernel_traitsILi96ELi64ELi128ELi8ELi2ELi4ELi4ELb1ELb0EN7cutlass6half_tE19Flash_kernel_traitsILi96ELi64ELi128ELi8ES3_EELb0ELb0ELb0ELb0ELb0ELb0ELb0EEEvNS_16Flash_bwd_paramsE:
	.zero		992


//--------------------- .nv.constant0._ZN5flash44flash_bwd_dq_dk_dv_loop_seqk_parallel_kernelI23Flash_bwd_kernel_traitsILi96ELi64ELi128ELi8ELi2ELi4ELi4ELb1ELb0EN7cutlass6half_tE19Flash_kernel_traitsILi96ELi64ELi128ELi8ES3_EELb0ELb0ELb1ELb0ELb0ELb0ELb0EEEvNS_16Flash_bwd_paramsE --------------------------
	.section	.nv.constant0._ZN5flash44flash_bwd_dq_dk_dv_loop_seqk_parallel_kernelI23Flash_bwd_kernel_traitsILi96ELi64ELi128ELi8ELi2ELi4ELi4ELb1ELb0EN7cutlass6half_tE19Flash_kernel_traitsILi96ELi64ELi128ELi8ES3_EELb0ELb0ELb1ELb0ELb0ELb0ELb0EEEvNS_16Flash_bwd_paramsE,"a",@progbits
	.sectionflags	@""
	.align	4
.nv.constant0._ZN5flash44flash_bwd_dq_dk_dv_loop_seqk_parallel_kernelI23Flash_bwd_kernel_traitsILi96ELi64ELi128ELi8ELi2ELi4ELi4ELb1ELb0EN7cutlass6half_tE19Flash_kernel_traitsILi96ELi64ELi128ELi8ES3_EELb0ELb0ELb1ELb0ELb0ELb0ELb0EEEvNS_16Flash_bwd_paramsE:
	.zero		992


//--------------------- .nv.constant0._ZN5flash44flash_bwd_dq_dk_dv_loop_seqk_parallel_kernelI23Flash_bwd_kernel_traitsILi96ELi64ELi128ELi8ELi2ELi4ELi4ELb1ELb0EN7cutlass6half_tE19Flash_kernel_traitsILi96ELi64ELi128ELi8ES3_EELb0ELb0ELb0ELb0ELb1ELb1ELb0EEEvNS_16Flash_bwd_paramsE --------------------------
	.section	.nv.constant0._ZN5flash44flash_bwd_dq_dk_dv_loop_seqk_parallel_kernelI23Flash_bwd_kernel_traitsILi96ELi64ELi128ELi8ELi2ELi4ELi4ELb1ELb0EN7cutlass6half_tE19Flash_kernel_traitsILi96ELi64ELi128ELi8ES3_EELb0ELb0ELb0ELb0ELb1ELb1ELb0EEEvNS_16Flash_bwd_paramsE,"a",@progbits
	.sectionflags	@""
	.align	4
.nv.constant0._ZN5flash44flash_bwd_dq_dk_dv_loop_seqk_parallel_kernelI23Flash_bwd_kernel_traitsILi96ELi64ELi128ELi8ELi2ELi4ELi4ELb1ELb0EN7cutlass6half_tE19Flash_kernel_traitsILi96ELi64ELi128ELi8ES3_EELb0ELb0ELb0ELb0ELb1ELb1ELb0EEEvNS_16Flash_bwd_paramsE:
	.zero		992


//--------------------- .nv.constant0._ZN5flash44flash_bwd_dq_dk_dv_loop_seqk_parallel_kernelI23Flash_bwd_kernel_traitsILi96ELi64ELi128ELi8ELi2ELi4ELi4ELb1ELb0EN7cutlass6half_tE19Flash_kernel_traitsILi96ELi64ELi128ELi8ES3_EELb0ELb0ELb0ELb1ELb0ELb0ELb0EEEvNS_16Flash_bwd_paramsE --------------------------
	.section	.nv.constant0._ZN5flash44flash_bwd_dq_dk_dv_loop_seqk_parallel_kernelI23Flash_bwd_kernel_traitsILi96ELi64ELi128ELi8ELi2ELi4ELi4ELb1ELb0EN7cutlass6half_tE19Flash_kernel_traitsILi96ELi64ELi128ELi8ES3_EELb0ELb0ELb0ELb1ELb0ELb0ELb0EEEvNS_16Flash_bwd_paramsE,"a",@progbits
	.sectionflags	@""
	.align	4
.nv.constant0._ZN5flash44flash_bwd_dq_dk_dv_loop_seqk_parallel_kernelI23Flash_bwd_kernel_traitsILi96ELi64ELi128ELi8ELi2ELi4ELi4ELb1ELb0EN7cutlass6half_tE19Flash_kernel_traitsILi96ELi64ELi128ELi8ES3_EELb0ELb0ELb0ELb1ELb0ELb0ELb0EEEvNS_16Flash_bwd_paramsE:
	.zero		992


//--------------------- .nv.constant0._ZN5flash44flash_bwd_dq_dk_dv_loop_seqk_parallel_kernelI23Flash_bwd_kernel_traitsILi96ELi64ELi128ELi8ELi2ELi4ELi4ELb1ELb0EN7cutlass6half_tE19Flash_kernel_traitsILi96ELi64ELi128ELi8ES3_EELb0ELb0ELb1ELb0ELb0ELb1ELb0EEEvNS_16Flash_bwd_paramsE --------------------------
	.section	.nv.constant0._ZN5flash44flash_bwd_dq_dk_dv_loop_seqk_parallel_kernelI23Flash_bwd_kernel_traitsILi96ELi64ELi128ELi8ELi2ELi4ELi4ELb1ELb0EN7cutlass6half_tE19Flash_kernel_traitsILi96ELi64ELi128ELi8ES3_EELb0ELb0ELb1ELb0ELb0ELb1ELb0EEEvNS_16Flash_bwd_paramsE,"a",@progbits
	.sectionflags	@""
	.align	4
.nv.constant0._ZN5flash44flash_bwd_dq_dk_dv_loop_seqk_parallel_kernelI23Flash_bwd_kernel_traitsILi96ELi64ELi128ELi8ELi2ELi4ELi4ELb1ELb0EN7cutlass6half_tE19Flash_kernel_traitsILi96ELi64ELi128ELi8ES3_EELb0ELb0ELb1ELb0ELb0ELb1ELb0EEEvNS_16Flash_bwd_paramsE:
	.zero		992


//--------------------- .nv.constant0._ZN5flash44flash_bwd_dq_dk_dv_loop_seqk_parallel_kernelI23Flash_bwd_kernel_traitsILi96ELi64ELi128ELi8ELi2ELi4ELi4ELb1ELb0EN7cutlass6half_tE19Flash_kernel_traitsILi96ELi64ELi128ELi8ES3_EELb0ELb0ELb1ELb1ELb0ELb0ELb0EEEvNS_16Flash_bwd_paramsE --------------------------
	.section	.nv.constant0._ZN5flash44flash_bwd_dq_dk_dv_loop_seqk_parallel_kernelI23Flash_bwd_kernel_traitsILi96ELi64ELi128ELi8ELi2ELi4ELi4ELb1ELb0EN7cutlass6half_tE19Flash_kernel_traitsILi96ELi64ELi128ELi8ES3_EELb0ELb0ELb1ELb1ELb0ELb0ELb0EEEvNS_16Flash_bwd_paramsE,"a",@progbits
	.sectionflags	@""
	.align	4
.nv.constant0._ZN5flash44flash_bwd_dq_dk_dv_loop_seqk_parallel_kernelI23Flash_bwd_kernel_traitsILi96ELi64ELi128ELi8ELi2ELi4ELi4ELb1ELb0EN7cutlass6half_tE19Flash_kernel_traitsILi96ELi64ELi128ELi8ES3_EELb0ELb0ELb1ELb1ELb0ELb0ELb0EEEvNS_16Flash_bwd_paramsE:
	.zero		992


//--------------------- .nv.constant0._ZN5flash27flash_bwd_convert_dq_kernelI23Flash_bwd_kernel_traitsILi96ELi64ELi128ELi8ELi2ELi4ELi4ELb1ELb0EN7cutlass6half_tE19Flash_kernel_traitsILi96ELi64ELi128ELi8ES3_EEEEvNS_16Flash_bwd_paramsEi --------------------------
	.section	.nv.constant0._ZN5flash27flash_bwd_convert_dq_kernelI23Flash_bwd_kernel_traitsILi96ELi64ELi128ELi8ELi2ELi4ELi4ELb1ELb0EN7cutlass6half_tE19Flash_kernel_traitsILi96ELi64ELi128ELi8ES3_EEEEvNS_16Flash_bwd_paramsEi,"a",@progbits
	.sectionflags	@""
	.align	4
.nv.constant0._ZN5flash27flash_bwd_convert_dq_kernelI23Flash_bwd_kernel_traitsILi96ELi64ELi128ELi8ELi2ELi4ELi4ELb1ELb0EN7cutlass6half_tE19Flash_kernel_traitsILi96ELi64ELi128ELi8ES3_EEEEvNS_16Flash_bwd_paramsEi:
	.zero		996


//--------------------- .nv.constant0._ZN5flash44flash_bwd_dq_dk_dv_loop_seqk_parallel_kernelI23Flash_bwd_kernel_traitsILi96ELi64ELi128ELi8ELi2ELi4ELi4ELb1ELb0EN7cutlass6half_tE19Flash_kernel_traitsILi96ELi64ELi128ELi8ES3_EELb1ELb0ELb0ELb0ELb0ELb1ELb0EEEvNS_16Flash_bwd_paramsE --------------------------
	.section	.nv.constant0._ZN5flash44flash_bwd_dq_dk_dv_loop_seqk_parallel_kernelI23Flash_bwd_kernel_traitsILi96ELi64ELi128ELi8ELi2ELi4ELi4ELb1ELb0EN7cutlass6half_tE19Flash_kernel_traitsILi96ELi64ELi128ELi8ES3_EELb1ELb0ELb0ELb0ELb0ELb1ELb0EEEvNS_16Flash_bwd_paramsE,"a",@progbits
	.sectionflags	@""
	.align	4
.nv.constant0._ZN5flash44flash_bwd_dq_dk_dv_loop_seqk_parallel_kernelI23Flash_bwd_kernel_traitsILi96ELi64ELi128ELi8ELi2ELi4ELi4ELb1ELb0EN7cutlass6half_tE19Flash_kernel_traitsILi96ELi64ELi128ELi8ES3_EELb1ELb0ELb0ELb0ELb0ELb1ELb0EEEvNS_16Flash_bwd_paramsE:
	.zero		992


//--------------------- .nv.constant0._ZN5flash44flash_bwd_dq_dk_dv_loop_seqk_parallel_kernelI23Flash_bwd_kernel_traitsILi96ELi64ELi128ELi8ELi2ELi4ELi4ELb1ELb0EN7cutlass6half_tE19Flash_kernel_traitsILi96ELi64ELi128ELi8ES3_EELb0ELb0ELb0ELb0ELb0ELb1ELb1EEEvNS_16Flash_bwd_paramsE --------------------------
	.section	.nv.constant0._ZN5flash44flash_bwd_dq_dk_dv_loop_seqk_parallel_kernelI23Flash_bwd_kernel_traitsILi96ELi64ELi128ELi8ELi2ELi4ELi4ELb1ELb0EN7cutlass6half_tE19Flash_kernel_traitsILi96ELi64ELi128ELi8ES3_EELb0ELb0ELb0ELb0ELb0ELb1ELb1EEEvNS_16Flash_bwd_paramsE,"a",@progbits
	.sectionflags	@""
	.align	4
.nv.constant0._ZN5flash44flash_bwd_dq_dk_dv_loop_seqk_parallel_kernelI23Flash_bwd_kernel_traitsILi96ELi64ELi128ELi8ELi2ELi4ELi4ELb1ELb0EN7cutlass6half_tE19Flash_kernel_traitsILi96ELi64ELi128ELi8ES3_EELb0ELb0ELb0ELb0ELb0ELb1ELb1EEEvNS_16Flash_bwd_paramsE:
	.zero		992


//--------------------- .nv.constant0._ZN5flash44flash_bwd_dq_dk_dv_loop_seqk_parallel_kernelI23Flash_bwd_kernel_traitsILi96ELi64ELi128ELi8ELi2ELi4ELi4ELb1ELb0EN7cutlass6half_tE19Flash_kernel_traitsILi96ELi64ELi128ELi8ES3_EELb1ELb0ELb0ELb0ELb0ELb0ELb0EEEvNS_16Flash_bwd_paramsE --------------------------
	.section	.nv.constant0._ZN5flash44flash_bwd_dq_dk_dv_loop_seqk_parallel_kernelI23Flash_bwd_kernel_traitsILi96ELi64ELi128ELi8ELi2ELi4ELi4ELb1ELb0EN7cutlass6half_tE19Flash_kernel_traitsILi96ELi64ELi128ELi8ES3_EELb1ELb0ELb0ELb0ELb0ELb0ELb0EEEvNS_16Flash_bwd_paramsE,"a",@progbits
	.sectionflags	@""
	.align	4
.nv.constant0._ZN5flash44flash_bwd_dq_dk_dv_loop_seqk_parallel_kernelI23Flash_bwd_kernel_traitsILi96ELi64ELi128ELi8ELi2ELi4ELi4ELb1ELb0EN7cutlass6half_tE19Flash_kernel_traitsILi96ELi64ELi128ELi8ES3_EELb1ELb0ELb0ELb0ELb0ELb0ELb0EEEvNS_16Flash_bwd_paramsE:
	.zero		992


//--------------------- .nv.constant0._ZN5flash44flash_bwd_dq_dk_dv_loop_seqk_parallel_kernelI23Flash_bwd_kernel_traitsILi96ELi64ELi128ELi8ELi2ELi4ELi4ELb1ELb0EN7cutlass6half_tE19Flash_kernel_traitsILi96ELi64ELi128ELi8ES3_EELb0ELb0ELb0ELb0ELb0ELb0ELb1EEEvNS_16Flash_bwd_paramsE --------------------------
	.section	.nv.constant0._ZN5flash44flash_bwd_dq_dk_dv_loop_seqk_parallel_kernelI23Flash_bwd_kernel_traitsILi96ELi64ELi128ELi8ELi2ELi4ELi4ELb1ELb0EN7cutlass6half_tE19Flash_kernel_traitsILi96ELi64ELi128ELi8ES3_EELb0ELb0ELb0ELb0ELb0ELb0ELb1EEEvNS_16Flash_bwd_paramsE,"a",@progbits
	.sectionflags	@""
	.align	4
.nv.constant0._ZN5flash44flash_bwd_dq_dk_dv_loop_seqk_parallel_kernelI23Flash_bwd_kernel_traitsILi96ELi64ELi128ELi8ELi2ELi4ELi4ELb1ELb0EN7cutlass6half_tE19Flash_kernel_traitsILi96ELi64ELi128ELi8ES3_EELb0ELb0ELb0ELb0ELb0ELb0ELb1EEEvNS_16Flash_bwd_paramsE:
	.zero		992


//--------------------- .nv.constant0._ZN5flash44flash_bwd_dq_dk_dv_loop_seqk_parallel_kernelI23Flash_bwd_kernel_traitsILi96ELi64ELi128ELi8ELi2ELi4ELi4ELb1ELb0EN7cutlass6half_tE19Flash_kernel_traitsILi96ELi64ELi128ELi8ES3_EELb1ELb0ELb1ELb0ELb0ELb0ELb0EEEvNS_16Flash_bwd_paramsE --------------------------
	.section	.nv.constant0._ZN5flash44flash_bwd_dq_dk_dv_loop_seqk_parallel_kernelI23Flash_bwd_kernel_traitsILi96ELi64ELi128ELi8ELi2ELi4ELi4ELb1ELb0EN7cutlass6half_tE19Flash_kernel_traitsILi96ELi64ELi128ELi8ES3_EELb1ELb0ELb1ELb0ELb0ELb0ELb0EEEvNS_16Flash_bwd_paramsE,"a",@progbits
	.sectionflags	@""
	.align	4
.nv.constant0._ZN5flash44flash_bwd_dq_dk_dv_loop_seqk_parallel_kernelI23Flash_bwd_kernel_traitsILi96ELi64ELi128ELi8ELi2ELi4ELi4ELb1ELb0EN7cutlass6half_tE19Flash_kernel_traitsILi96ELi64ELi128ELi8ES3_EELb1ELb0ELb1ELb0ELb0ELb0ELb0EEEvNS_16Flash_bwd_paramsE:
	.zero		992


//--------------------- .nv.constant0._ZN5flash44flash_bwd_dq_dk_dv_loop_seqk_parallel_kernelI23Flash_bwd_kernel_traitsILi96ELi64ELi128ELi8ELi2ELi4ELi4ELb1ELb0EN7cutlass6half_tE19Flash_kernel_traitsILi96ELi64ELi128ELi8ES3_EELb0ELb0ELb1ELb0ELb0ELb0ELb1EEEvNS_16Flash_bwd_paramsE --------------------------
	.section	.nv.constant0._ZN5flash44flash_bwd_dq_dk_dv_loop_seqk_parallel_kernelI23Flash_bwd_kernel_traitsILi96ELi64ELi128ELi8ELi2ELi4ELi4ELb1ELb0EN7cutlass6half_tE19Flash_kernel_traitsILi96ELi64ELi128ELi8ES3_EELb0ELb0ELb1ELb0ELb0ELb0ELb1EEEvNS_16Flash_bwd_paramsE,"a",@progbits
	.sectionflags	@""
	.align	4
.nv.constant0._ZN5flash44flash_bwd_dq_dk_dv_loop_seqk_parallel_kernelI23Flash_bwd_kernel_traitsILi96ELi64ELi128ELi8ELi2ELi4ELi4ELb1ELb0EN7cutlass6half_tE19Flash_kernel_traitsILi96ELi64ELi128ELi8ES3_EELb0ELb0ELb1ELb0ELb0ELb0ELb1EEEvNS_16Flash_bwd_paramsE:
	.zero		992


//--------------------- .nv.constant0._ZN5flash44flash_bwd_dq_dk_dv_loop_seqk_parallel_kernelI23Flash_bwd_kernel_traitsILi96ELi64ELi128ELi8ELi2ELi4ELi4ELb1ELb0EN7cutlass6half_tE19Flash_kernel_traitsILi96ELi64ELi128ELi8ES3_EELb1ELb0ELb0ELb0ELb1ELb1ELb0EEEvNS_16Flash_bwd_paramsE --------------------------
	.section	.nv.constant0._ZN5flash44flash_bwd_dq_dk_dv_loop_seqk_parallel_kernelI23Flash_bwd_kernel_traitsILi96ELi64ELi128ELi8ELi2ELi4ELi4ELb1ELb0EN7cutlass6half_tE19Flash_kernel_traitsILi96ELi64ELi128ELi8ES3_EELb1ELb0ELb0ELb0ELb1ELb1ELb0EEEvNS_16Flash_bwd_paramsE,"a",@progbits
	.sectionflags	@""
	.align	4
.nv.constant0._ZN5flash44flash_bwd_dq_dk_dv_loop_seqk_parallel_kernelI23Flash_bwd_kernel_traitsILi96ELi64ELi128ELi8ELi2ELi4ELi4ELb1ELb0EN7cutlass6half_tE19Flash_kernel_traitsILi96ELi64ELi128ELi8ES3_EELb1ELb0ELb0ELb0ELb1ELb1ELb0EEEvNS_16Flash_bwd_paramsE:
	.zero		992


//--------------------- .nv.constant0._ZN5flash44flash_bwd_dq_dk_dv_loop_seqk_parallel_kernelI23Flash_bwd_kernel_traitsILi96ELi64ELi128ELi8ELi2ELi4ELi4ELb1ELb0EN7cutlass6half_tE19Flash_kernel_traitsILi96ELi64ELi128ELi8ES3_EELb0ELb0ELb0ELb0ELb1ELb1ELb1EEEvNS_16Flash_bwd_paramsE --------------------------
	.section	.nv.constant0._ZN5flash44flash_bwd_dq_dk_dv_loop_seqk_parallel_kernelI23Flash_bwd_kernel_traitsILi96ELi64ELi128ELi8ELi2ELi4ELi4ELb1ELb0EN7cutlass6half_tE19Flash_kernel_traitsILi96ELi64ELi128ELi8ES3_EELb0ELb0ELb0ELb0ELb1ELb1ELb1EEEvNS_16Flash_bwd_paramsE,"a",@progbits
	.sectionflags	@""
	.align	4
.nv.constant0._ZN5flash44flash_bwd_dq_dk_dv_loop_seqk_parallel_kernelI23Flash_bwd_kernel_traitsILi96ELi64ELi128ELi8ELi2ELi4ELi4ELb1ELb0EN7cutlass6half_tE19Flash_kernel_traitsILi96ELi64ELi128ELi8ES3_EELb0ELb0ELb0ELb0ELb1ELb1ELb1EEEvNS_16Flash_bwd_paramsE:
	.zero		992


//--------------------- .nv.constant0._ZN5flash44flash_bwd_dq_dk_dv_loop_seqk_parallel_kernelI23Flash_bwd_kernel_traitsILi96ELi64ELi128ELi8ELi2ELi4ELi4ELb1ELb0EN7cutlass6half_tE19Flash_kernel_traitsILi96ELi64ELi128ELi8ES3_EELb1ELb0ELb0ELb1ELb0ELb0ELb0EEEvNS_16Flash_bwd_paramsE --------------------------
	.section	.nv.constant0._ZN5flash44flash_bwd_dq_dk_dv_loop_seqk_parallel_kernelI23Flash_bwd_kernel_traitsILi96ELi64ELi128ELi8ELi2ELi4ELi4ELb1ELb0EN7cutlass6half_tE19Flash_kernel_traitsILi96ELi64ELi128ELi8ES3_EELb1ELb0ELb0ELb1ELb0ELb0ELb0EEEvNS_16Flash_bwd_paramsE,"a",@progbits
	.sectionflags	@""
	.align	4
.nv.constant0._ZN5flash44flash_bwd_dq_dk_dv_loop_seqk_parallel_kernelI23Flash_bwd_kernel_traitsILi96ELi64ELi128ELi8ELi2ELi4ELi4ELb1ELb0EN7cutlass6half_tE19Flash_kernel_traitsILi96ELi64ELi128ELi8ES3_EELb1ELb0ELb0ELb1ELb0ELb0ELb0EEEvNS_16Flash_bwd_paramsE:
	.zero		992


//--------------------- .nv.constant0._ZN5flash44flash_bwd_dq_dk_dv_loop_seqk_parallel_kernelI23Flash_bwd_kernel_traitsILi96ELi64ELi128ELi8ELi2ELi4ELi4ELb1ELb0EN7cutlass6half_tE19Flash_kernel_traitsILi96ELi64ELi128ELi8ES3_EELb0ELb0ELb0ELb1ELb0ELb0ELb1EEEvNS_16Flash_bwd_paramsE --------------------------
	.section	.nv.constant0._ZN5flash44flash_bwd_dq_dk_dv_loop_seqk_parallel_kernelI23Flash_bwd_kernel_traitsILi96ELi64ELi128ELi8ELi2ELi4ELi4ELb1ELb0EN7cutlass6half_tE19Flash_kernel_traitsILi96ELi64ELi128ELi8ES3_EELb0ELb0ELb0ELb1ELb0ELb0ELb1EEEvNS_16Flash_bwd_paramsE,"a",@progbits
	.sectionflags	@""
	.align	4
.nv.constant0._ZN5flash44flash_bwd_dq_dk_dv_loop_seqk_parallel_kernelI23Flash_bwd_kernel_traitsILi96ELi64ELi128ELi8ELi2ELi4ELi4ELb1ELb0EN7cutlass6half_tE19Flash_kernel_traitsILi96ELi64ELi128ELi8ES3_EELb0ELb0ELb0ELb1ELb0ELb0ELb1EEEvNS_16Flash_bwd_paramsE:
	.zero		992


//--------------------- .nv.constant0._ZN5flash44flash_bwd_dq_dk_dv_loop_seqk_parallel_kernelI23Flash_bwd_kernel_traitsILi96ELi64ELi128ELi8ELi2ELi4ELi4ELb1ELb0EN7cutlass6half_tE19Flash_kernel_traitsILi96ELi64ELi128ELi8ES3_EELb1ELb0ELb1ELb0ELb0ELb1ELb0EEEvNS_16Flash_bwd_paramsE --------------------------
	.section	.nv.constant0._ZN5flash44flash_bwd_dq_dk_dv_loop_seqk_parallel_kernelI23Flash_bwd_kernel_traitsILi96ELi64ELi128ELi8ELi2ELi4ELi4ELb1ELb0EN7cutlass6half_tE19Flash_kernel_traitsILi96ELi64ELi128ELi8ES3_EELb1ELb0ELb1ELb0ELb0ELb1ELb0EEEvNS_16Flash_bwd_paramsE,"a",@progbits
	.sectionflags	@""
	.align	4
.nv.constant0._ZN5flash44flash_bwd_dq_dk_dv_loop_seqk_parallel_kernelI23Flash_bwd_kernel_traitsILi96ELi64ELi128ELi8ELi2ELi4ELi4ELb1ELb0EN7cutlass6half_tE19Flash_kernel_traitsILi96ELi64ELi128ELi8ES3_EELb1ELb0ELb1ELb0ELb0ELb1ELb0EEEvNS_16Flash_bwd_paramsE:
	.zero		992


//--------------------- .nv.constant0._ZN5flash44flash_bwd_dq_dk_dv_loop_seqk_parallel_kernelI23Flash_bwd_kernel_traitsILi96ELi64ELi128ELi8ELi2ELi4ELi4ELb1ELb0EN7cutlass6half_tE19Flash_kernel_traitsILi96ELi64ELi128ELi8ES3_EELb0ELb0ELb1ELb0ELb0ELb1ELb1EEEvNS_16Flash_bwd_paramsE --------------------------
	.section	.nv.constant0._ZN5flash44flash_bwd_dq_dk_dv_loop_seqk_parallel_kernelI23Flash_bwd_kernel_traitsILi96ELi64ELi128ELi8ELi2ELi4ELi4ELb1ELb0EN7cutlass6half_tE19Flash_kernel_traitsILi96ELi64ELi128ELi8ES3_EELb0ELb0ELb1ELb0ELb0ELb1ELb1EEEvNS_16Flash_bwd_paramsE,"a",@progbits
	.sectionflags	@""
	.align	4
.nv.constant0._ZN5flash44flash_bwd_dq_dk_dv_loop_seqk_parallel_kernelI23Flash_bwd_kernel_traitsILi96ELi64ELi128ELi8ELi2ELi4ELi4ELb1ELb0EN7cutlass6half_tE19Flash_kernel_traitsILi96ELi64ELi128ELi8ES3_EELb0ELb0ELb1ELb0ELb0ELb1ELb1EEEvNS_16Flash_bwd_paramsE:
	.zero		992


//--------------------- .nv.constant0._ZN5flash44flash_bwd_dq_dk_dv_loop_seqk_parallel_kernelI23Flash_bwd_kernel_traitsILi96ELi64ELi128ELi8ELi2ELi4ELi4ELb1ELb0EN7cutlass6half_tE19Flash_kernel_traitsILi96ELi64ELi128ELi8ES3_EELb1ELb0ELb1ELb1ELb0ELb0ELb0EEEvNS_16Flash_bwd_paramsE --------------------------
	.section	.nv.constant0._ZN5flash44flash_bwd_dq_dk_dv_loop_seqk_parallel_kernelI23Flash_bwd_kernel_traitsILi96ELi64ELi128ELi8ELi2ELi4ELi4ELb1ELb0EN7cutlass6half_tE19Flash_kernel_traitsILi96ELi64ELi128ELi8ES3_EELb1ELb0ELb1ELb1ELb0ELb0ELb0EEEvNS_16Flash_bwd_paramsE,"a",@progbits
	.sectionflags	@""
	.align	4
.nv.constant0._ZN5flash44flash_bwd_dq_dk_dv_loop_seqk_parallel_kernelI23Flash_bwd_kernel_traitsILi96ELi64ELi128ELi8ELi2ELi4ELi4ELb1ELb0EN7cutlass6half_tE19Flash_kernel_traitsILi96ELi64ELi128ELi8ES3_EELb1ELb0ELb1ELb1ELb0ELb0ELb0EEEvNS_16Flash_bwd_paramsE:
	.zero		992


//--------------------- .nv.constant0._ZN5flash44flash_bwd_dq_dk_dv_loop_seqk_parallel_kernelI23Flash_bwd_kernel_traitsILi96ELi64ELi128ELi8ELi2ELi4ELi4ELb1ELb0EN7cutlass6half_tE19Flash_kernel_traitsILi96ELi64ELi128ELi8ES3_EELb0ELb0ELb1ELb1ELb0ELb0ELb1EEEvNS_16Flash_bwd_paramsE --------------------------
	.section	.nv.constant0._ZN5flash44flash_bwd_dq_dk_dv_loop_seqk_parallel_kernelI23Flash_bwd_kernel_traitsILi96ELi64ELi128ELi8ELi2ELi4ELi4ELb1ELb0EN7cutlass6half_tE19Flash_kernel_traitsILi96ELi64ELi128ELi8ES3_EELb0ELb0ELb1ELb1ELb0ELb0ELb1EEEvNS_16Flash_bwd_paramsE,"a",@progbits
	.sectionflags	@""
	.align	4
.nv.constant0._ZN5flash44flash_bwd_dq_dk_dv_loop_seqk_parallel_kernelI23Flash_bwd_kernel_traitsILi96ELi64ELi128ELi8ELi2ELi4ELi4ELb1ELb0EN7cutlass6half_tE19Flash_kernel_traitsILi96ELi64ELi128ELi8ES3_EELb0ELb0ELb1ELb1ELb0ELb0ELb1EEEvNS_16Flash_bwd_paramsE:
	.zero		992


//--------------------- .nv.constant0._ZN5flash25flash_bwd_dot_do_o_kernelILb0E23Flash_bwd_kernel_traitsILi96ELi64ELi128ELi8ELi2ELi4ELi4ELb1ELb0EN7cutlass6half_tE19Flash_kernel_traitsILi96ELi64ELi128ELi8ES3_EEEEvNS_16Flash_bwd_paramsE --------------------------
	.section	.nv.constant0._ZN5flash25flash_bwd_dot_do_o_kernelILb0E23Flash_bwd_kernel_traitsILi96ELi64ELi128ELi8ELi2ELi4ELi4ELb1ELb0EN7cutlass6half_tE19Flash_kernel_traitsILi96ELi64ELi128ELi8ES3_EEEEvNS_16Flash_bwd_paramsE,"a",@progbits
	.sectionflags	@""
	.align	4
.nv.constant0._ZN5flash25flash_bwd_dot_do_o_kernelILb0E23Flash_bwd_kernel_traitsILi96ELi64ELi128ELi8ELi2ELi4ELi4ELb1ELb0EN7cutlass6half_tE19Flash_kernel_traitsILi96ELi64ELi128ELi8ES3_EEEEvNS_16Flash_bwd_paramsE:
	.zero		992


//--------------------- .nv.constant0._ZN5flash25flash_bwd_dot_do_o_kernelILb1E23Flash_bwd_kernel_traitsILi96ELi64ELi128ELi8ELi2ELi4ELi4ELb1ELb0EN7cutlass6half_tE19Flash_kernel_traitsILi96ELi64ELi128ELi8ES3_EEEEvNS_16Flash_bwd_paramsE --------------------------
	.section	.nv.constant0._ZN5flash25flash_bwd_dot_do_o_kernelILb1E23Flash_bwd_kernel_traitsILi96ELi64ELi128ELi8ELi2ELi4ELi4ELb1ELb0EN7cutlass6half_tE19Flash_kernel_traitsILi96ELi64ELi128ELi8ES3_EEEEvNS_16Flash_bwd_paramsE,"a",@progbits
	.sectionflags	@""
	.align	4
.nv.constant0._ZN5flash25flash_bwd_dot_do_o_kernelILb1E23Flash_bwd_kernel_traitsILi96ELi64ELi128ELi8ELi2ELi4ELi4ELb1ELb0EN7cutlass6half_tE19Flash_kernel_traitsILi96ELi64ELi128ELi8ES3_EEEEvNS_16Flash_bwd_paramsE:
	.zero		992


//--------------------- .nv.constant0._ZN5flash27flash_bwd_convert_dq_kernelI23Flash_bwd_kernel_traitsILi96ELi64ELi128ELi8ELi2ELi4ELi4ELb0ELb0EN7cutlass6half_tE19Flash_kernel_traitsILi96ELi64ELi128ELi8ES3_EEEEvNS_16Flash_bwd_paramsEi --------------------------
	.section	.nv.constant0._ZN5flash27flash_bwd_convert_dq_kernelI23Flash_bwd_kernel_traitsILi96ELi64ELi128ELi8ELi2ELi4ELi4ELb0ELb0EN7cutlass6half_tE19Flash_kernel_traitsILi96ELi64ELi128ELi8ES3_EEEEvNS_16Flash_bwd_paramsEi,"a",@progbits
	.sectionflags	@""
	.align	4
.nv.constant0._ZN5flash27flash_bwd_convert_dq_kernelI23Flash_bwd_kernel_traitsILi96ELi64ELi128ELi8ELi2ELi4ELi4ELb0ELb0EN7cutlass6half_tE19Flash_kernel_traitsILi96ELi64ELi128ELi8ES3_EEEEvNS_16Flash_bwd_paramsEi:
	.zero		996


//--------------------- .nv.constant0._ZN5flash44flash_bwd_dq_dk_dv_loop_seqk_parallel_kernelI23Flash_bwd_kernel_traitsILi96ELi64ELi128ELi8ELi2ELi4ELi4ELb0ELb0EN7cutlass6half_tE19Flash_kernel_traitsILi96ELi64ELi128ELi8ES3_EELb1ELb0ELb0ELb0ELb0ELb1ELb0EEEvNS_16Flash_bwd_paramsE --------------------------
	.section	.nv.constant0._ZN5flash44flash_bwd_dq_dk_dv_loop_seqk_parallel_kernelI23Flash_bwd_kernel_traitsILi96ELi64ELi128ELi8ELi2ELi4ELi4ELb0ELb0EN7cutlass6half_tE19Flash_kernel_traitsILi96ELi64ELi128ELi8ES3_EELb1ELb0ELb0ELb0ELb0ELb1ELb0EEEvNS_16Flash_bwd_paramsE,"a",@progbits
	.sectionflags	@""
	.align	4
.nv.constant0._ZN5flash44flash_bwd_dq_dk_dv_loop_seqk_parallel_kernelI23Flash_bwd_kernel_traitsILi96ELi64ELi128ELi8ELi2ELi4ELi4ELb0ELb0EN7cutlass6half_tE19Flash_kernel_traitsILi96ELi64ELi128ELi8ES3_EELb1ELb0ELb0ELb0ELb0ELb1ELb0EEEvNS_16Flash_bwd_paramsE:
	.zero		992


//--------------------- .nv.constant0._ZN5flash44flash_bwd_dq_dk_dv_loop_seqk_parallel_kernelI23Flash_bwd_kernel_traitsILi96ELi64ELi128ELi8ELi2ELi4ELi4ELb0ELb0EN7cutlass6half_tE19Flash_kernel_traitsILi96ELi64ELi128ELi8ES3_EELb0ELb0ELb0ELb0ELb0ELb1ELb1EEEvNS_16Flash_bwd_paramsE --------------------------
	.section	.nv.constant0._ZN5flash44flash_bwd_dq_dk_dv_loop_seqk_parallel_kernelI23Flash_bwd_kernel_traitsILi96ELi64ELi128ELi8ELi2ELi4ELi4ELb0ELb0EN7cutlass6half_tE19Flash_kernel_traitsILi96ELi64ELi128ELi8ES3_EELb0ELb0ELb0ELb0ELb0ELb1ELb1EEEvNS_16Flash_bwd_paramsE,"a",@progbits
	.sectionflags	@""
	.align	4
.nv.constant0._ZN5flash44flash_bwd_dq_dk_dv_loop_seqk_parallel_kernelI23Flash_bwd_kernel_traitsILi96ELi64ELi128ELi8ELi2ELi4ELi4ELb0ELb0EN7cutlass6half_tE19Flash_kernel_traitsILi96ELi64ELi128ELi8ES3_EELb0ELb0ELb0ELb0ELb0ELb1ELb1EEEvNS_16Flash_bwd_paramsE:
	.zero		992


//--------------------- .nv.constant0._ZN5flash44flash_bwd_dq_dk_dv_loop_seqk_parallel_kernelI23Flash_bwd_kernel_traitsILi96ELi64ELi128ELi8ELi2ELi4ELi4ELb0ELb0EN7cutlass6half_tE19Flash_kernel_traitsILi96ELi64ELi128ELi8ES3_EELb1ELb0ELb0ELb0ELb0ELb0ELb0EEEvNS_16Flash_bwd_paramsE --------------------------
	.section	.nv.constant0._ZN5flash44flash_bwd_dq_dk_dv_loop_seqk_parallel_kernelI23Flash_bwd_kernel_traitsILi96ELi64ELi128ELi8ELi2ELi4ELi4ELb0ELb0EN7cutlass6half_tE19Flash_kernel_traitsILi96ELi64ELi128ELi8ES3_EELb1ELb0ELb0ELb0ELb0ELb0ELb0EEEvNS_16Flash_bwd_paramsE,"a",@progbits
	.sectionflags	@""
	.align	4
.nv.constant0._ZN5flash44flash_bwd_dq_dk_dv_loop_seqk_parallel_kernelI23Flash_bwd_kernel_traitsILi96ELi64ELi128ELi8ELi2ELi4ELi4ELb0ELb0EN7cutlass6half_tE19Flash_kernel_traitsILi96ELi64ELi128ELi8ES3_EELb1ELb0ELb0ELb0ELb0ELb0ELb0EEEvNS_16Flash_bwd_paramsE:
	.zero		992


//--------------------- .nv.constant0._ZN5flash44flash_bwd_dq_dk_dv_loop_seqk_parallel_kernelI23Flash_bwd_kernel_traitsILi96ELi64ELi128ELi8ELi2ELi4ELi4ELb0ELb0EN7cutlass6half_tE19Flash_kernel_traitsILi96ELi64ELi128ELi8ES3_EELb0ELb0ELb0ELb0ELb0ELb0ELb1EEEvNS_16Flash_bwd_paramsE --------------------------
	.section	.nv.constant0._ZN5flash44flash_bwd_dq_dk_dv_loop_seqk_parallel_kernelI23Flash_bwd_kernel_traitsILi96ELi64ELi128ELi8ELi2ELi4ELi4ELb0ELb0EN7cutlass6half_tE19Flash_kernel_traitsILi96ELi64ELi128ELi8ES3_EELb0ELb0ELb0ELb0ELb0ELb0ELb1EEEvNS_16Flash_bwd_paramsE,"a",@progbits
	.sectionflags	@""
	.align	4
.nv.constant0._ZN5flash44flash_bwd_dq_dk_dv_loop_seqk_parallel_kernelI23Flash_bwd_kernel_traitsILi96ELi64ELi128ELi8ELi2ELi4ELi4ELb0ELb0EN7cutlass6half_tE19Flash_kernel_traitsILi96ELi64ELi128ELi8ES3_EELb0ELb0ELb0ELb0ELb0ELb0ELb1EEEvNS_16Flash_bwd_paramsE:
	.zero		992


//--------------------- .nv.constant0._ZN5flash44flash_bwd_dq_dk_dv_loop_seqk_parallel_kernelI23Flash_bwd_kernel_traitsILi96ELi64ELi128ELi8ELi2ELi4ELi4ELb0ELb0EN7cutlass6half_tE19Flash_kernel_traitsILi96ELi64ELi128ELi8ES3_EELb1ELb0ELb1ELb0ELb0ELb0ELb0EEEvNS_16Flash_bwd_paramsE --------------------------
	.section	.nv.constant0._ZN5flash44flash_bwd_dq_dk_dv_loop_seqk_parallel_kernelI23Flash_bwd_kernel_traitsILi96ELi64ELi128ELi8ELi2ELi4ELi4ELb0ELb0EN7cutlass6half_tE19Flash_kernel_traitsILi96ELi64ELi128ELi8ES3_EELb1ELb0ELb1ELb0ELb0ELb0ELb0EEEvNS_16Flash_bwd_paramsE,"a",@progbits
	.sectionflags	@""
	.align	4
.nv.constant0._ZN5flash44flash_bwd_dq_dk_dv_loop_seqk_parallel_kernelI23Flash_bwd_kernel_traitsILi96ELi64ELi128ELi8ELi2ELi4ELi4ELb0ELb0EN7cutlass6half_tE19Flash_kernel_traitsILi96ELi64ELi128ELi8ES3_EELb1ELb0ELb1ELb0ELb0ELb0ELb0EEEvNS_16Flash_bwd_paramsE:
	.zero		992


//--------------------- .nv.constant0._ZN5flash44flash_bwd_dq_dk_dv_loop_seqk_parallel_kernelI23Flash_bwd_kernel_traitsILi96ELi64ELi128ELi8ELi2ELi4ELi4ELb0ELb0EN7cutlass6half_tE19Flash_kernel_traitsILi96ELi64ELi128ELi8ES3_EELb0ELb0ELb1ELb0ELb0ELb0ELb1EEEvNS_16Flash_bwd_paramsE --------------------------
	.section	.nv.constant0._ZN5flash44flash_bwd_dq_dk_dv_loop_seqk_parallel_kernelI23Flash_bwd_kernel_traitsILi96ELi64ELi128ELi8ELi2ELi4ELi4ELb0ELb0EN7cutlass6half_tE19Flash_kernel_traitsILi96ELi64ELi128ELi8ES3_EELb0ELb0ELb1ELb0ELb0ELb0ELb1EEEvNS_16Flash_bwd_paramsE,"a",@progbits
	.sectionflags	@""
	.align	4
.nv.constant0._ZN5flash44flash_bwd_dq_dk_dv_loop_seqk_parallel_kernelI23Flash_bwd_kernel_traitsILi96ELi64ELi128ELi8ELi2ELi4ELi4ELb0ELb0EN7cutlass6half_tE19Flash_kernel_traitsILi96ELi64ELi128ELi8ES3_EELb0ELb0ELb1ELb0ELb0ELb0ELb1EEEvNS_16Flash_bwd_paramsE:
	.zero		992


//--------------------- .nv.constant0._ZN5flash44flash_bwd_dq_dk_dv_loop_seqk_parallel_kernelI23Flash_bwd_kernel_traitsILi96ELi64ELi128ELi8ELi2ELi4ELi4ELb0ELb0EN7cutlass6half_tE19Flash_kernel_traitsILi96ELi64ELi128ELi8ES3_EELb1ELb0ELb0ELb0ELb1ELb1ELb0EEEvNS_16Flash_bwd_paramsE --------------------------
	.section	.nv.constant0._ZN5flash44flash_bwd_dq_dk_dv_loop_seqk_parallel_kernelI23Flash_bwd_kernel_traitsILi96ELi64ELi128ELi8ELi2ELi4ELi4ELb0ELb0EN7cutlass6half_tE19Flash_kernel_traitsILi96ELi64ELi128ELi8ES3_EELb1ELb0ELb0ELb0ELb1ELb1ELb0EEEvNS_16Flash_bwd_paramsE,"a",@progbits
	.sectionflags	@""
	.align	4
.nv.constant0._ZN5flash44flash_bwd_dq_dk_dv_loop_seqk_parallel_kernelI23Flash_bwd_kernel_traitsILi96ELi64ELi128ELi8ELi2ELi4ELi4ELb0ELb0EN7cutlass6half_tE19Flash_kernel_traitsILi96ELi64ELi128ELi8ES3_EELb1ELb0ELb0ELb0ELb1ELb1ELb0EEEvNS_16Flash_bwd_paramsE:
	.zero		992


//--------------------- .nv.constant0._ZN5flash44flash_bwd_dq_dk_dv_loop_seqk_parallel_kernelI23Flash_bwd_kernel_traitsILi96ELi64ELi128ELi8ELi2ELi4ELi4ELb0ELb0EN7cutlass6half_tE19Flash_kernel_traitsILi96ELi64ELi128ELi8ES3_EELb0ELb0ELb0ELb0ELb1ELb1ELb1EEEvNS_16Flash_bwd_paramsE --------------------------
	.section	.nv.constant0._ZN5flash44flash_bwd_dq_dk_dv_loop_seqk_parallel_kernelI23Flash_bwd_kernel_traitsILi96ELi64ELi128ELi8ELi2ELi4ELi4ELb0ELb0EN7cutlass6half_tE19Flash_kernel_traitsILi96ELi64ELi128ELi8ES3_EELb0ELb0ELb0ELb0ELb1ELb1ELb1EEEvNS_16Flash_bwd_paramsE,"a",@progbits
	.sectionflags	@""
	.align	4
.nv.constant0._ZN5flash44flash_bwd_dq_dk_dv_loop_seqk_parallel_kernelI23Flash_bwd_kernel_traitsILi96ELi64ELi128ELi8ELi2ELi4ELi4ELb0ELb0EN7cutlass6half_tE19Flash_kernel_traitsILi96ELi64ELi128ELi8ES3_EELb0ELb0ELb0ELb0ELb1ELb1ELb1EEEvNS_16Flash_bwd_paramsE:
	.zero		992


//--------------------- .nv.constant0._ZN5flash44flash_bwd_dq_dk_dv_loop_seqk_parallel_kernelI23Flash_bwd_kernel_traitsILi96ELi64ELi128ELi8ELi2ELi4ELi4ELb0ELb0EN7cutlass6half_tE19Flash_kernel_traitsILi96ELi64ELi128ELi8ES3_EELb1ELb0ELb0ELb1ELb0ELb0ELb0EEEvNS_16Flash_bwd_paramsE --------------------------
	.section	.nv.constant0._ZN5flash44flash_bwd_dq_dk_dv_loop_seqk_parallel_kernelI23Flash_bwd_kernel_traitsILi96ELi64ELi128ELi8ELi2ELi4ELi4ELb0ELb0EN7cutlass6half_tE19Flash_kernel_traitsILi96ELi64ELi128ELi8ES3_EELb1ELb0ELb0ELb1ELb0ELb0ELb0EEEvNS_16Flash_bwd_paramsE,"a",@progbits
	.sectionflags	@""
	.align	4
.nv.constant0._ZN5flash44flash_bwd_dq_dk_dv_loop_seqk_parallel_kernelI23Flash_bwd_kernel_traitsILi96ELi64ELi128ELi8ELi2ELi4ELi4ELb0ELb0EN7cutlass6half_tE19Flash_kernel_traitsILi96ELi64ELi128ELi8ES3_EELb1ELb0ELb0ELb1ELb0ELb0ELb0EEEvNS_16Flash_bwd_paramsE:
	.zero		992


//--------------------- .nv.constant0._ZN5flash44flash_bwd_dq_dk_dv_loop_seqk_parallel_kernelI23Flash_bwd_kernel_traitsILi96ELi64ELi128ELi8ELi2ELi4ELi4ELb0ELb0EN7cutlass6half_tE19Flash_kernel_traitsILi96ELi64ELi128ELi8ES3_EELb0ELb0ELb0ELb1ELb0ELb0ELb1EEEvNS_16Flash_bwd_paramsE --------------------------
	.section	.nv.constant0._ZN5flash44flash_bwd_dq_dk_dv_loop_seqk_parallel_kernelI23Flash_bwd_kernel_traitsILi96ELi64ELi128ELi8ELi2ELi4ELi4ELb0ELb0EN7cutlass6half_tE19Flash_kernel_traitsILi96ELi64ELi128ELi8ES3_EELb0ELb0ELb0ELb1ELb0ELb0ELb1EEEvNS_16Flash_bwd_paramsE,"a",@progbits
	.sectionflags	@""
	.align	4
.nv.constant0._ZN5flash44flash_bwd_dq_dk_dv_loop_seqk_parallel_kernelI23Flash_bwd_kernel_traitsILi96ELi64ELi128ELi8ELi2ELi4ELi4ELb0ELb0EN7cutlass6half_tE19Flash_kernel_traitsILi96ELi64ELi128ELi8ES3_EELb0ELb0ELb0ELb1ELb0ELb0ELb1EEEvNS_16Flash_bwd_paramsE:
	.zero		992


//--------------------- .nv.constant0._ZN5flash44flash_bwd_dq_dk_dv_loop_seqk_parallel_kernelI23Flash_bwd_kernel_traitsILi96ELi64ELi128ELi8ELi2ELi4ELi4ELb0ELb0EN7cutlass6half_tE19Flash_kernel_traitsILi96ELi64ELi128ELi8ES3_EELb1ELb0ELb1ELb0ELb0ELb1ELb0EEEvNS_16Flash_bwd_paramsE --------------------------
	.section	.nv.constant0._ZN5flash44flash_bwd_dq_dk_dv_loop_seqk_parallel_kernelI23Flash_bwd_kernel_traitsILi96ELi64ELi128ELi8ELi2ELi4ELi4ELb0ELb0EN7cutlass6half_tE19Flash_kernel_traitsILi96ELi64ELi128ELi8ES3_EELb1ELb0ELb1ELb0ELb0ELb1ELb0EEEvNS_16Flash_bwd_paramsE,"a",@progbits
	.sectionflags	@""
	.align	4
.nv.constant0._ZN5flash44flash_bwd_dq_dk_dv_loop_seqk_parallel_kernelI23Flash_bwd_kernel_traitsILi96ELi64ELi128ELi8ELi2ELi4ELi4ELb0ELb0EN7cutlass6half_tE19Flash_kernel_traitsILi96ELi64ELi128ELi8ES3_EELb1ELb0ELb1ELb0ELb0ELb1ELb0EEEvNS_16Flash_bwd_paramsE:
	.zero		992


//--------------------- .nv.constant0._ZN5flash44flash_bwd_dq_dk_dv_loop_seqk_parallel_kernelI23Flash_bwd_kernel_traitsILi96ELi64ELi128ELi8ELi2ELi4ELi4ELb0ELb0EN7cutlass6half_tE19Flash_kernel_traitsILi96ELi64ELi128ELi8ES3_EELb0ELb0ELb1ELb0ELb0ELb1ELb1EEEvNS_16Flash_bwd_paramsE --------------------------
	.section	.nv.constant0._ZN5flash44flash_bwd_dq_dk_dv_loop_seqk_parallel_kernelI23Flash_bwd_kernel_traitsILi96ELi64ELi128ELi8ELi2ELi4ELi4ELb0ELb0EN7cutlass6half_tE19Flash_kernel_traitsILi96ELi64ELi128ELi8ES3_EELb0ELb0ELb1ELb0ELb0ELb1ELb1EEEvNS_16Flash_bwd_paramsE,"a",@progbits
	.sectionflags	@""
	.align	4
.nv.constant0._ZN5flash44flash_bwd_dq_dk_dv_loop_seqk_parallel_kernelI23Flash_bwd_kernel_traitsILi96ELi64ELi128ELi8ELi2ELi4ELi4ELb0ELb0EN7cutlass6half_tE19Flash_kernel_traitsILi96ELi64ELi128ELi8ES3_EELb0ELb0ELb1ELb0ELb0ELb1ELb1EEEvNS_16Flash_bwd_paramsE:
	.zero		992


//--------------------- .nv.constant0._ZN5flash44flash_bwd_dq_dk_dv_loop_seqk_parallel_kernelI23Flash_bwd_kernel_traitsILi96ELi64ELi128ELi8ELi2ELi4ELi4ELb0ELb0EN7cutlass6half_tE19Flash_kernel_traitsILi96ELi64ELi128ELi8ES3_EELb1ELb0ELb1ELb1ELb0ELb0ELb0EEEvNS_16Flash_bwd_paramsE --------------------------
	.section	.nv.constant0._ZN5flash44flash_bwd_dq_dk_dv_loop_seqk_parallel_kernelI23Flash_bwd_kernel_traitsILi96ELi64ELi128ELi8ELi2ELi4ELi4ELb0ELb0EN7cutlass6half_tE19Flash_kernel_traitsILi96ELi64ELi128ELi8ES3_EELb1ELb0ELb1ELb1ELb0ELb0ELb0EEEvNS_16Flash_bwd_paramsE,"a",@progbits
	.sectionflags	@""
	.align	4
.nv.constant0._ZN5flash44flash_bwd_dq_dk_dv_loop_seqk_parallel_kernelI23Flash_bwd_kernel_traitsILi96ELi64ELi128ELi8ELi2ELi4ELi4ELb0ELb0EN7cutlass6half_tE19Flash_kernel_traitsILi96ELi64ELi128ELi8ES3_EELb1ELb0ELb1ELb1ELb0ELb0ELb0EEEvNS_16Flash_bwd_paramsE:
	.zero		992


//--------------------- .nv.constant0._ZN5flash44flash_bwd_dq_dk_dv_loop_seqk_parallel_kernelI23Flash_bwd_kernel_traitsILi96ELi64ELi128ELi8ELi2ELi4ELi4ELb0ELb0EN7cutlass6half_tE19Flash_kernel_traitsILi96ELi64ELi128ELi8ES3_EELb0ELb0ELb1ELb1ELb0ELb0ELb1EEEvNS_16Flash_bwd_paramsE --------------------------
	.section	.nv.constant0._ZN5flash44flash_bwd_dq_dk_dv_loop_seqk_parallel_kernelI23Flash_bwd_kernel_traitsILi96ELi64ELi128ELi8ELi2ELi4ELi4ELb0ELb0EN7cutlass6half_tE19Flash_kernel_traitsILi96ELi64ELi128ELi8ES3_EELb0ELb0ELb1ELb1ELb0ELb0ELb1EEEvNS_16Flash_bwd_paramsE,"a",@progbits
	.sectionflags	@""
	.align	4
.nv.constant0._ZN5flash44flash_bwd_dq_dk_dv_loop_seqk_parallel_kernelI23Flash_bwd_kernel_traitsILi96ELi64ELi128ELi8ELi2ELi4ELi4ELb0ELb0EN7cutlass6half_tE19Flash_kernel_traitsILi96ELi64ELi128ELi8ES3_EELb0ELb0ELb1ELb1ELb0ELb0ELb1EEEvNS_16Flash_bwd_paramsE:
	.zero		992


//--------------------- .nv.constant0._ZN5flash25flash_bwd_dot_do_o_kernelILb0E23Flash_bwd_kernel_traitsILi96ELi64ELi128ELi8ELi2ELi4ELi4ELb0ELb0EN7cutlass6half_tE19Flash_kernel_traitsILi96ELi64ELi128ELi8ES3_EEEEvNS_16Flash_bwd_paramsE --------------------------
	.section	.nv.constant0._ZN5flash25flash_bwd_dot_do_o_kernelILb0E23Flash_bwd_kernel_traitsILi96ELi64ELi128ELi8ELi2ELi4ELi4ELb0ELb0EN7cutlass6half_tE19Flash_kernel_traitsILi96ELi64ELi128ELi8ES3_EEEEvNS_16Flash_bwd_paramsE,"a",@progbits
	.sectionflags	@""
	.align	4
.nv.constant0._ZN5flash25flash_bwd_dot_do_o_kernelILb0E23Flash_bwd_kernel_traitsILi96ELi64ELi128ELi8ELi2ELi4ELi4ELb0ELb0EN7cutlass6half_tE19Flash_kernel_traitsILi96ELi64ELi128ELi8ES3_EEEEvNS_16Flash_bwd_paramsE:
	.zero		992


//--------------------- .nv.constant0._ZN5flash25flash_bwd_dot_do_o_kernelILb1E23Flash_bwd_kernel_traitsILi96ELi64ELi128ELi8ELi2ELi4ELi4ELb0ELb0EN7cutlass6half_tE19Flash_kernel_traitsILi96ELi64ELi128ELi8ES3_EEEEvNS_16Flash_bwd_paramsE --------------------------
	.section	.nv.constant0._ZN5flash25flash_bwd_dot_do_o_kernelILb1E23Flash_bwd_kernel_traitsILi96ELi64ELi128ELi8ELi2ELi4ELi4ELb0ELb0EN7cutlass6half_tE19Flash_kernel_traitsILi96ELi64ELi128ELi8ES3_EEEEvNS_16Flash_bwd_paramsE,"a",@progbits
	.sectionflags	@""
	.align	4
.nv.constant0._ZN5flash25flash_bwd_dot_do_o_kernelILb1E23Flash_bwd_kernel_traitsILi96ELi64ELi128ELi8ELi2ELi4ELi4ELb0ELb0EN7cutlass6half_tE19Flash_kernel_traitsILi96ELi64ELi128ELi8ES3_EEEEvNS_16Flash_bwd_paramsE:
	.zero		992


//--------------------- .text._ZN5flash44flash_bwd_dq_dk_dv_loop_seqk_parallel_kernelI23Flash_bwd_kernel_traitsILi96ELi64ELi128ELi8ELi2ELi4ELi4ELb1ELb0EN7cutlass6half_tE19Flash_kernel_traitsILi96ELi64ELi128ELi8ES3_EELb0ELb0ELb0ELb0ELb0ELb1ELb0EEEvNS_16Flash_bwd_paramsE --------------------------
	.section	.text._ZN5flash44flash_bwd_dq_dk_dv_loop_seqk_parallel_kernelI23Flash_bwd_kernel_traitsILi96ELi64ELi128ELi8ELi2ELi4ELi4ELb1ELb0EN7cutlass6half_tE19Flash_kernel_traitsILi96ELi64ELi128ELi8ES3_EELb0ELb0ELb0ELb0ELb0ELb1ELb0EEEvNS_16Flash_bwd_paramsE,"ax",@progbits
	.sectioninfo	@"SHI_REGISTERS=255"
	.align	128
        .global         _ZN5flash44flash_bwd_dq_dk_dv_loop_seqk_parallel_kernelI23Flash_bwd_kernel_traitsILi96ELi64ELi128ELi8ELi2ELi4ELi4ELb1ELb0EN7cutlass6half_tE19Flash_kernel_traitsILi96ELi64ELi128ELi8ES3_EELb0ELb0ELb0ELb0ELb0ELb1ELb0EEEvNS_16Flash_bwd_paramsE
        .type           _ZN5flash44flash_bwd_dq_dk_dv_loop_seqk_parallel_kernelI23Flash_bwd_kernel_traitsILi96ELi64ELi128ELi8ELi2ELi4ELi4ELb1ELb0EN7cutlass6half_tE19Flash_kernel_traitsILi96ELi64ELi128ELi8ES3_EELb0ELb0ELb0ELb0ELb0ELb1ELb0EEEvNS_16Flash_bwd_paramsE,@function
        .size           _ZN5flash44flash_bwd_dq_dk_dv_loop_seqk_parallel_kernelI23Flash_bwd_kernel_traitsILi96ELi64ELi128ELi8ELi2ELi4ELi4ELb1ELb0EN7cutlass6half_tE19Flash_kernel_traitsILi96ELi64ELi128ELi8ES3_EELb0ELb0ELb0ELb0ELb0ELb1ELb0EEEvNS_16Flash_bwd_paramsE,(.L_x_1274 - _ZN5flash44flash_bwd_dq_dk_dv_loop_seqk_parallel_kernelI23Flash_bwd_kernel_traitsILi96ELi64ELi128ELi8ELi2ELi4ELi4ELb1ELb0EN7cutlass6half_tE19Flash_kernel_traitsILi96ELi64ELi128ELi8ES3_EELb0ELb0ELb0ELb0ELb0ELb1ELb0EEEvNS_16Flash_bwd_paramsE)
        .other          _ZN5flash44flash_bwd_dq_dk_dv_loop_seqk_parallel_kernelI23Flash_bwd_kernel_traitsILi96ELi64ELi128ELi8ELi2ELi4ELi4ELb1ELb0EN7cutlass6half_tE19Flash_kernel_traitsILi96ELi64ELi128ELi8ES3_EELb0ELb0ELb0ELb0ELb0ELb1ELb0EEEvNS_16Flash_bwd_paramsE,@"STO_CUDA_ENTRY STV_DEFAULT"
_ZN5flash44flash_bwd_dq_dk_dv_loop_seqk_parallel_kernelI23Flash_bwd_kernel_traitsILi96ELi64ELi128ELi8ELi2ELi4ELi4ELb1ELb0EN7cutlass6half_tE19Flash_kernel_traitsILi96ELi64ELi128ELi8ES3_EELb0ELb0ELb0ELb0ELb0ELb1ELb0EEEvNS_16Flash_bwd_paramsE:
.text._ZN5flash44flash_bwd_dq_dk_dv_loop_seqk_parallel_kernelI23Flash_bwd_kernel_traitsILi96ELi64ELi128ELi8ELi2ELi4ELi4ELb1ELb0EN7cutlass6half_tE19Flash_kernel_traitsILi96ELi64ELi128ELi8ES3_EELb0ELb0ELb0ELb0ELb0ELb1ELb0EEEvNS_16Flash_bwd_paramsE:
[----:B------:R-:W-:Y:S02]  /*0000*/  MOV R1, c[0x0][0x28] ;  /* 0x00000a0000017a02 */ /* 0x000fe40000000f00 */
[----:B------:R-:W1:Y:S01]  /*0010*/  S2UR UR18, SR_CTAID.X ;  /* 0x00000000001279c3 */ /* 0x000e620000002500 */
[----:B------:R-:W-:Y:S01]  /*0020*/  ULDC UR4, c[0x0][0x218] ;  /* 0x0000860000047ab9 */ /* 0x000fe20000000800 */
[----:B------:R-:W-:Y:S01]  /*0030*/  IADD3 R1, R1, -0x40, RZ ;  /* 0xffffffc001017810 */ /* 0x000fe20007ffe0ff */
[----:B------:R-:W-:-:S04]  /*0040*/  UIADD3 UR5, UR4, 0x7f, URZ ;  /* 0x0000007f04057890 */ /* 0x000fc8000fffe03f */
[----:B------:R-:W-:-:S04]  /*0050*/  USHF.R.S32.HI UR4, URZ, 0x1f, UR5 ;  /* 0x0000001f3f047899 */ /* 0x000fc80008011405 */
[----:B------:R-:W-:-:S04]  /*0060*/  ULEA.HI UR4, UR4, UR5, URZ, 0x7 ;  /* 0x0000000504047291 */ /* 0x000fc8000f8f383f */
[----:B------:R-:W-:-:S04]  /*0070*/  USHF.R.S32.HI UR4, URZ, 0x7, UR4 ;  /* 0x000000073f047899 */ /* 0x000fc80008011404 */
[----:B-1----:R-:W-:-:S06]  /*0080*/  UISETP.GE.AND UP0, UPT, UR18, UR4, UPT ;  /* 0x000000041200728c */ /* 0x002fcc000bf06270 */
[----:B------:R-:W-:-:S13]  /*0090*/  PLOP3.LUT P0, PT, PT, PT, UP0, 0x80, 0x0 ;  /* 0x000000000000781c */ /* 0x000fda0003f0f008 */
[----:B------:R-:W-:Y:S05]  /*00a0*/  @P0 EXIT ;  /* 0x000000000000094d */ /* 0x000fea0003800000 */
[----:B------:R-:W1:Y:S01]  /*00b0*/  S2R R21, SR_TID.X ;  /* 0x0000000000157919 */ /* 0x000e620000002100 */
[----:B------:R-:W2:Y:S01]  /*00c0*/  S2UR UR31, SR_CTAID.Y ;  /* 0x00000000001f79c3 */ /* 0x000ea20000002600 */
[----:B------:R-:W-:Y:S01]  /*00d0*/  ULDC UR14, c[0x0][0x224] ;  /* 0x00008900000e7ab9 */ /* 0x000fe20000000800 */
[----:B------:R-:W-:Y:S01]  /*00e0*/  IMAD.MOV.U32 R226, RZ, RZ, 0x20 ;  /* 0x00000020ffe27424 */ /* 0x000fe200078e00ff */
[----:B------:R-:W-:Y:S01]  /*00f0*/  USHF.R.S32.HI UR7, URZ, 0x1f, UR14 ;  /* 0x0000001f3f077899 */ /* 0x000fe2000801140e */
[----:B------:R-:W-:Y:S01]  /*0100*/  IMAD.MOV.U32 R228, RZ, RZ, -0x10 ;  /* 0xfffffff0ffe47424 */ /* 0x000fe200078e00ff */
[----:B------:R-:W-:Y:S01]  /*0110*/  ULDC.U8 UR9, c[0x0][0x328] ;  /* 0x0000ca0000097ab9 */ /* 0x000fe20000000000 */
[----:B------:R-:W-:Y:S01]  /*0120*/  IMAD.MOV.U32 R223, RZ, RZ, -0x40 ;  /* 0xffffffc0ffdf7424 */ /* 0x000fe200078e00ff */
[----:B------:R-:W-:Y:S01]  /*0130*/  UISETP.NE.AND UP5, UPT, UR9, URZ, UPT ;  /* 0x0000003f0900728c */ /* 0x000fe2000bfa5270 */
[----:B------:R-:W3:Y:S01]  /*0140*/  S2UR UR38, SR_CTAID.Z ;  /* 0x00000000002679c3 */ /* 0x000ee20000002700 */
[----:B------:R-:W-:-:S02]  /*0150*/  ULDC UR46, c[0x0][0x22c] ;  /* 0x00008b00002e7ab9 */ /* 0x000fc40000000800 */
[----:B------:R-:W-:Y:S02]  /*0160*/  ULDC UR36, c[0x0][0x1c0] ;  /* 0x0000700000247ab9 */ /* 0x000fe40000000800 */
[----:B------:R-:W-:Y:S02]  /*0170*/  ULDC UR12, c[0x0][0x1c0] ;  /* 0x00007000000c7ab9 */ /* 0x000fe40000000800 */
[----:B------:R-:W-:Y:S02]  /*0180*/  UIMAD.WIDE UR36, UR46, UR36, URZ ;  /* 0x000000242e2472a5 */ /* 0x000fe4000f8e023f */
[----:B------:R-:W-:Y:S02]  /*0190*/  UMOV UR8, 0x80 ;  /* 0x0000008000087882 */ /* 0x000fe40000000000 */
[----:B------:R-:W-:Y:S02]  /*01a0*/  ULDC UR6, c[0x0][0x210] ;  /* 0x0000840000067ab9 */ /* 0x000fe40000000800 */
[----:B------:R-:W-:Y:S01]  /*01b0*/  ULDC UR55, c[0x0][0x234] ;  /* 0x00008d0000377ab9 */ /* 0x000fe20000000800 */
[----:B-1----:R-:W-:Y:S01]  /*01c0*/  SHF.R.S32.HI R19, RZ, 0x1f, R21 ;  /* 0x0000001fff137819 */ /* 0x002fe20000011415 */
[----:B--2---:R-:W-:-:S02]  /*01d0*/  UIMAD.WIDE.U32 UR44, UR31, UR14, URZ ;  /* 0x0000000e1f2c72a5 */ /* 0x004fc4000f8e003f */
[----:B------:R-:W-:Y:S01]  /*01e0*/  USHF.L.U32 UR14, UR31, 0x7, URZ ;  /* 0x000000071f0e7899 */ /* 0x000fe2000800063f */
[CC--:B------:R-:W-:Y:S01]  /*01f0*/  LEA.HI R11, R19.reuse, R21.reuse, RZ, 0x4 ;  /* 0x00000015130b7211 */ /* 0x0c0fe200078f20ff */
[----:B------:R-:W-:Y:S01]  /*0200*/  ULDC UR13, c[0x0][0x1c0] ;  /* 0x00007000000d7ab9 */ /* 0x000fe20000000800 */
[-C--:B------:R-:W-:Y:S01]  /*0210*/  LEA.HI R5, R19, R21.reuse, RZ, 0x5 ;  /* 0x0000001513057211 */ /* 0x080fe200078f28ff */
[----:B------:R-:W-:Y:S01]  /*0220*/  ULDC UR11, c[0x0][0x1c0] ;  /* 0x00007000000b7ab9 */ /* 0x000fe20000000800 */
[----:B------:R-:W-:Y:S01]  /*0230*/  SHF.R.S32.HI R4, RZ, 0x4, R11 ;  /* 0x00000004ff047819 */ /* 0x000fe2000001140b */
[----:B---3--:R-:W-:Y:S01]  /*0240*/  UIMAD UR47, UR38, UR46, URZ ;  /* 0x0000002e262f72a4 */ /* 0x008fe2000f8e023f */
[----:B------:R-:W-:Y:S01]  /*0250*/  LOP3.LUT R0, R5, 0xffffffe0, RZ, 0xc0, !PT ;  /* 0xffffffe005007812 */ /* 0x000fe200078ec0ff */
[----:B------:R-:W-:Y:S01]  /*0260*/  UIMAD UR46, UR46, UR12, URZ ;  /* 0x0000000c2e2e72a4 */ /* 0x000fe2000f8e023f */
[----:B------:R-:W-:Y:S01]  /*0270*/  LEA.HI R2, R11, R4, RZ, 0x1 ;  /* 0x000000040b027211 */ /* 0x000fe200078f08ff */
[----:B------:R-:W-:Y:S01]  /*0280*/  UIMAD UR55, UR8, UR6, UR55 ;  /* 0x00000006083772a4 */ /* 0x000fe2000f8e0237 */
[-C--:B------:R-:W-:Y:S01]  /*0290*/  LEA.HI R10, R19, R21.reuse, RZ, 0x2 ;  /* 0x00000015130a7211 */ /* 0x080fe200078f10ff */
[----:B------:R-:W-:Y:S01]  /*02a0*/  IMAD.IADD R0, R21, 0x1, -R0 ;  /* 0x0000000115007824 */ /* 0x000fe200078e0a00 */
[----:B------:R-:W-:Y:S01]  /*02b0*/  LOP3.LUT R2, R2, 0xfffffffe, RZ, 0xc0, !PT ;  /* 0xfffffffe02027812 */ /* 0x000fe200078ec0ff */
[----:B------:R-:W-:Y:S01]  /*02c0*/  UIMAD UR52, UR7, UR31, URZ ;  /* 0x0000001f073472a4 */ /* 0x000fe2000f8e023f */
[----:B------:R-:W-:Y:S01]  /*02d0*/  LEA.HI R17, R19, R21, RZ, 0x3 ;  /* 0x0000001513117211 */ /* 0x000fe200078f18ff */
[----:B------:R-:W-:Y:S01]  /*02e0*/  UIMAD UR6, UR31, UR11, UR38 ;  /* 0x0000000b1f0672a4 */ /* 0x000fe2000f8e0226 */
[----:B------:R-:W-:Y:S01]  /*02f0*/  SHF.R.S32.HI R3, RZ, 0x1f, R0 ;  /* 0x0000001fff037819 */ /* 0x000fe20000011400 */
[----:B------:R-:W-:Y:S01]  /*0300*/  IMAD.IADD R14, R4, 0x1, -R2 ;  /* 0x00000001040e7824 */ /* 0x000fe200078e0a02 */
[----:B------:R-:W-:Y:S01]  /*0310*/  SHF.R.S32.HI R15, RZ, 0x2, R10 ;  /* 0x00000002ff0f7819 */ /* 0x000fe2000001140a */
[----:B------:R-:W-:Y:S01]  /*0320*/  @!UP5 UIMAD UR7, UR31, UR13, UR38 ;  /* 0x0000000d1f07d2a4 */ /* 0x000fe2000f8e0226 */
[----:B------:R-:W-:Y:S01]  /*0330*/  LEA.HI R22, R3, R0, RZ, 0x2 ;  /* 0x0000000003167211 */ /* 0x000fe200078f10ff */
[----:B------:R-:W-:Y:S01]  /*0340*/  USHF.L.U32 UR41, UR46, 0x6, URZ ;  /* 0x000000062e297899 */ /* 0x000fe2000800063f */
[----:B------:R-:W-:Y:S01]  /*0350*/  LOP3.LUT R4, R17, 0xfffffff8, RZ, 0xc0, !PT ;  /* 0xfffffff811047812 */ /* 0x000fe200078ec0ff */
[----:B------:R-:W-:Y:S01]  /*0360*/  ULDC UR49, c[0x0][0x214] ;  /* 0x0000850000317ab9 */ /* 0x000fe20000000800 */
[----:B------:R-:W-:Y:S01]  /*0370*/  SHF.R.S32.HI R0, RZ, 0x5, R5 ;  /* 0x00000005ff007819 */ /* 0x000fe20000011405 */
[----:B------:R-:W-:Y:S01]  /*0380*/  ULDC UR56, c[0x0][0x1c8] ;  /* 0x0000720000387ab9 */ /* 0x000fe20000000800 */
[----:B------:R-:W-:Y:S01]  /*0390*/  SHF.R.S32.HI R8, RZ, 0x3, R17 ;  /* 0x00000003ff087819 */ /* 0x000fe20000011411 */
[----:B------:R-:W-:Y:S01]  /*03a0*/  IMAD.IADD R7, R21, 0x1, -R4 ;  /* 0x0000000115077824 */ /* 0x000fe200078e0a04 */
[----:B------:R-:W-:Y:S01]  /*03b0*/  SHF.R.S32.HI R2, RZ, 0x1f, R5 ;  /* 0x0000001fff027819 */ /* 0x000fe20000011405 */
[----:B------:R-:W-:Y:S01]  /*03c0*/  ULDC.U8 UR10, c[0x0][0x3d0] ;  /* 0x0000f400000a7ab9 */ /* 0x000fe20000000000 */
[----:B------:R-:W-:Y:S01]  /*03d0*/  LOP3.LUT R9, R10, 0xfffffffc, RZ, 0xc0, !PT ;  /* 0xfffffffc0a097812 */ /* 0x000fe200078ec0ff */
[----:B------:R-:W-:Y:S01]  /*03e0*/  IMAD.SHL.U32 R4, R8, 0x40, RZ ;  /* 0x0000004008047824 */ /* 0x000fe200078e00ff */
[----:B------:R-:W-:Y:S01]  /*03f0*/  LEA.HI R6, R10, R15, RZ, 0x1 ;  /* 0x0000000f0a067211 */ /* 0x000fe200078f08ff */
[----:B------:R-:W-:Y:S01]  /*0400*/  ULDC UR50, c[0x0][0x224] ;  /* 0x0000890000327ab9 */ /* 0x000fe20000000800 */
[-C--:B------:R-:W-:Y:S01]  /*0410*/  LEA.HI R3, R5, R0.reuse, RZ, 0x1 ;  /* 0x0000000005037211 */ /* 0x080fe200078f08ff */
[----:B------:R-:W-:Y:S01]  /*0420*/  IMAD.IADD R16, R21, 0x1, -R9 ;  /* 0x0000000115107824 */ /* 0x000fe200078e0a09 */
[----:B------:R-:W-:Y:S01]  /*0430*/  LEA.HI R2, R2, R0, RZ, 0x2 ;  /* 0x0000000002027211 */ /* 0x000fe200078f10ff */
[----:B------:R-:W-:Y:S01]  /*0440*/  @UP5 UIMAD UR54, UR31, UR49, URZ ;  /* 0x000000311f3652a4 */ /* 0x000fe2000f8e023f */
[----:B------:R-:W-:Y:S01]  /*0450*/  LOP3.LUT R6, R6, 0x7fffffe, RZ, 0xc0, !PT ;  /* 0x07fffffe06067812 */ /* 0x000fe200078ec0ff */
[----:B------:R-:W-:Y:S01]  /*0460*/  IMAD.SHL.U32 R8, R16, 0x8, RZ ;  /* 0x0000000810087824 */ /* 0x000fe200078e00ff */
[----:B------:R-:W-:Y:S01]  /*0470*/  LOP3.LUT R5, R3, 0xfffffffe, RZ, 0xc0, !PT ;  /* 0xfffffffe03057812 */ /* 0x000fe200078ec0ff */
[----:B------:R-:W-:Y:S01]  /*0480*/  ULDC.64 UR4, c[0x0][0x118] ;  /* 0x0000460000047ab9 */ /* 0x000fe20000000a00 */
[----:B------:R-:W-:Y:S01]  /*0490*/  LOP3.LUT R3, R2, 0xfffffffc, RZ, 0xc0, !PT ;  /* 0xfffffffc02037812 */ /* 0x000fe200078ec0ff */
[----:B------:R-:W-:Y:S01]  /*04a0*/  ULOP3.LUT UR56, UR38, UR56, URZ, 0x3c, !UPT ;  /* 0x0000003826387292 */ /* 0x000fe2000f8e3c3f */
[----:B------:R-:W-:Y:S01]  /*04b0*/  LOP3.LUT R2, R4, 0xc0, RZ, 0xc0, !PT ;  /* 0x000000c004027812 */ /* 0x000fe200078ec0ff */
[----:B------:R-:W-:Y:S01]  /*04c0*/  IMAD.IADD R4, R15, 0x1, -R6 ;  /* 0x000000010f047824 */ /* 0x000fe200078e0a06 */
[----:B------:R-:W-:Y:S01]  /*04d0*/  LEA.HI R9, R7, R7, RZ, 0x1 ;  /* 0x0000000707097211 */ /* 0x000fe200078f08ff */
[C---:B------:R-:W-:Y:S01]  /*04e0*/  IMAD.IADD R12, R0.reuse, 0x1, -R3 ;  /* 0x00000001000c7824 */ /* 0x040fe200078e0a03 */
[----:B------:R-:W-:Y:S01]  /*04f0*/  LEA.HI R13, R19, R21, RZ, 0x6 ;  /* 0x00000015130d7211 */ /* 0x000fe200078f30ff */
[----:B------:R-:W-:Y:S01]  /*0500*/  IMAD.IADD R227, R0, 0x1, -R5 ;  /* 0x0000000100e37824 */ /* 0x000fe200078e0a05 */
[----:B------:R-:W-:Y:S01]  /*0510*/  LOP3.LUT R3, R2, 0x18, R8, 0xf8, !PT ;  /* 0x0000001802037812 */ /* 0x000fe200078ef808 */
[----:B------:R-:W-:Y:S01]  /*0520*/  IMAD R4, R0, 0x8, R4 ;  /* 0x0000000800047824 */ /* 0x000fe200078e0204 */
[----:B------:R-:W-:Y:S01]  /*0530*/  SHF.R.U32.HI R2, RZ, 0x3, R2 ;  /* 0x00000003ff027819 */ /* 0x000fe20000011602 */
[----:B------:R-:W-:Y:S01]  /*0540*/  USHF.R.S32.HI UR61, URZ, 0x1f, UR38 ;  /* 0x0000001f3f3d7899 */ /* 0x000fe20008011426 */
[----:B------:R-:W-:Y:S01]  /*0550*/  LOP3.LUT R0, R9, 0x3fffffe, RZ, 0xc0, !PT ;  /* 0x03fffffe09007812 */ /* 0x000fe200078ec0ff */
[----:B------:R-:W-:Y:S01]  /*0560*/  UISETP.NE.AND UP6, UPT, UR10, URZ, UPT ;  /* 0x0000003f0a00728c */ /* 0x000fe2000bfc5270 */
[----:B------:R-:W-:Y:S01]  /*0570*/  SHF.R.S32.HI R13, RZ, 0x6, R13 ;  /* 0x00000006ff0d7819 */ /* 0x000fe2000001140d */
[----:B------:R-:W-:Y:S01]  /*0580*/  USHF.R.S32.HI UR60, URZ, 0x1f, UR31 ;  /* 0x0000001f3f3c7899 */ /* 0x000fe2000801141f */
[----:B------:R-:W-:Y:S01]  /*0590*/  LOP3.LUT R3, R3, R2, RZ, 0x3c, !PT ;  /* 0x0000000203037212 */ /* 0x000fe200078e3cff */
[----:B------:R-:W-:Y:S01]  /*05a0*/  IMAD.IADD R2, R7, 0x1, -R0 ;  /* 0x0000000107027824 */ /* 0x000fe200078e0a00 */
[----:B------:R-:W-:Y:S01]  /*05b0*/  USHF.R.S32.HI UR59, URZ, 0x1f, UR38 ;  /* 0x0000001f3f3b7899 */ /* 0x000fe20008011426 */
[----:B------:R-:W-:Y:S01]  /*05c0*/  IMAD R0, R13, 0x4, R14 ;  /* 0x000000040d007824 */ /* 0x000fe200078e020e */
[----:B------:R-:W-:Y:S01]  /*05d0*/  USHF.R.S32.HI UR58, URZ, 0x1f, UR31 ;  /* 0x0000001f3f3a7899 */ /* 0x000fe2000801141f */
[----:B------:R-:W-:Y:S01]  /*05e0*/  IMAD.U32 R3, R4, 0x20, R3 ;  /* 0x0000002004037824 */ /* 0x000fe200078e0003 */
[----:B------:R-:W-:Y:S01]  /*05f0*/  USHF.R.S32.HI UR57, URZ, 0x1f, UR38 ;  /* 0x0000001f3f397899 */ /* 0x000fe20008011426 */
[----:B------:R-:W-:Y:S01]  /*0600*/  IMAD R20, R0, 0x8, R2 ;  /* 0x0000000800147824 */ /* 0x000fe200078e0202 */
[----:B------:R-:W-:Y:S01]  /*0610*/  LOP3.LUT R0, R11, 0xfffffff0, RZ, 0xc0, !PT ;  /* 0xfffffff00b007812 */ /* 0x000fe200078ec0ff */
[----:B------:R-:W-:Y:S01]  /*0620*/  UIMAD.WIDE.U32 UR42, UR36, UR44, URZ ;  /* 0x0000002c242a72a5 */ /* 0x000fe2000f8e003f */
[----:B------:R-:W-:Y:S01]  /*0630*/  SHF.R.S32.HI R2, RZ, 0x1f, R10 ;  /* 0x0000001fff027819 */ /* 0x000fe2000001140a */
[----:B------:R1:W-:Y:S01]  /*0640*/  STL [R1+0x2c], R3 ;  /* 0x00002c0301007387 */ /* 0x0003e20000100800 */
[----:B------:R-:W-:Y:S01]  /*0650*/  UIMAD UR51, UR37, UR44, URZ ;  /* 0x0000002c253372a4 */ /* 0x000fe2000f8e023f */
[----:B------:R-:W-:Y:S01]  /*0660*/  IMAD.IADD R0, R21, 0x1, -R0 ;  /* 0x0000000115007824 */ /* 0x000fe200078e0a00 */
[----:B------:R-:W-:Y:S01]  /*0670*/  LEA.HI R2, R2, R15, RZ, 0x3 ;  /* 0x0000000f02027211 */ /* 0x000fe200078f18ff */
[----:B------:R-:W-:-:S02]  /*0680*/  USHF.R.S32.HI UR53, URZ, 0x1f, UR47 ;  /* 0x0000001f3f357899 */ /* 0x000fc4000801142f */
[----:B------:R-:W-:Y:S01]  /*0690*/  UIMAD UR50, UR6, UR50, URZ ;  /* 0x00000032063272a4 */ /* 0x000fe2000f8e023f */
[----:B------:R-:W-:Y:S01]  /*06a0*/  SHF.R.S32.HI R4, RZ, 0x1f, R0 ;  /* 0x0000001fff047819 */ /* 0x000fe20000011400 */
[----:B------:R-:W-:Y:S01]  /*06b0*/  @!UP5 UIMAD UR49, UR7, UR49, URZ ;  /* 0x000000310731d2a4 */ /* 0x000fe2000f8e023f */
[----:B------:R-:W-:Y:S01]  /*06c0*/  LOP3.LUT R2, R2, 0xfffffff8, RZ, 0xc0, !PT ;  /* 0xfffffff802027812 */ /* 0x000fe200078ec0ff */
[----:B------:R-:W-:Y:S01]  /*06d0*/  USHF.R.S32.HI UR48, URZ, 0x1f, UR41 ;  /* 0x0000001f3f307899 */ /* 0x000fe20008011429 */
[----:B------:R-:W-:Y:S01]  /*06e0*/  LEA.HI R10, R4, R0, RZ, 0x3 ;  /* 0x00000000040a7211 */ /* 0x000fe200078f18ff */
[----:B------:R-:W-:Y:S02]  /*06f0*/  UMOV UR40, 0xffffd000 ;  /* 0xffffd00000287882 */ /* 0x000fe40000000000 */
[----:B------:R-:W-:Y:S01]  /*0700*/  IMAD.IADD R6, R15, 0x1, -R2 ;  /* 0x000000010f067824 */ /* 0x000fe200078e0a02 */
[----:B------:R-:W-:-:S04]  /*0710*/  LOP3.LUT R2, R10, 0xfffffff8, RZ, 0xc0, !PT ;  /* 0xfffffff80a027812 */ /* 0x000fc800078ec0ff */
[----:B------:R-:W-:Y:S01]  /*0720*/  LOP3.LUT R4, R6, 0x1, RZ, 0xc0, !PT ;  /* 0x0000000106047812 */ /* 0x000fe200078ec0ff */
[----:B------:R-:W-:Y:S01]  /*0730*/  IMAD.IADD R15, R0, 0x1, -R2 ;  /* 0x00000001000f7824 */ /* 0x000fe200078e0a02 */
[----:B------:R-:W-:Y:S02]  /*0740*/  SHF.R.S32.HI R2, RZ, 0x1, R9 ;  /* 0x00000001ff027819 */ /* 0x000fe40000011409 */
[----:B------:R-:W-:Y:S02]  /*0750*/  ISETP.NE.U32.AND P5, PT, R4, 0x1, PT ;  /* 0x000000010400780c */ /* 0x000fe40003fa5070 */
[----:B-1----:R-:W-:Y:S02]  /*0760*/  LEA.HI R3, R0, R0, RZ, 0x1 ;  /* 0x0000000000037211 */ /* 0x002fe400078f08ff */
[----:B------:R-:W-:Y:S02]  /*0770*/  LOP3.LUT P6, RZ, R2, 0x2, RZ, 0xc0, !PT ;  /* 0x0000000202ff7812 */ /* 0x000fe400078cc0ff */
[----:B------:R-:W-:-:S02]  /*0780*/  LOP3.LUT R5, R3, 0x7fffffe, RZ, 0xc0, !PT ;  /* 0x07fffffe03057812 */ /* 0x000fc400078ec0ff */
[----:B------:R-:W-:Y:S02]  /*0790*/  SHF.R.S32.HI R4, RZ, 0x1f, R3 ;  /* 0x0000001fff047819 */ /* 0x000fe40000011403 */
[----:B------:R-:W-:Y:S01]  /*07a0*/  LEA.HI R9, R19, R21, RZ, 0x7 ;  /* 0x0000001513097211 */ /* 0x000fe200078f38ff */
[----:B------:R-:W-:Y:S01]  /*07b0*/  IMAD.IADD R18, R0, 0x1, -R5 ;  /* 0x0000000100127824 */ /* 0x000fe200078e0a05 */
[----:B------:R-:W-:Y:S01]  /*07c0*/  LOP3.LUT P4, RZ, R6, 0x2, RZ, 0xc0, !PT ;  /* 0x0000000206ff7812 */ /* 0x000fe2000788c0ff */
[----:B------:R-:W-:Y:S01]  /*07d0*/  IMAD.SHL.U32 R0, R7, 0x40, RZ ;  /* 0x0000004007007824 */ /* 0x000fe200078e00ff */
[----:B------:R-:W-:Y:S01]  /*07e0*/  SHF.R.S32.HI R7, RZ, 0x1, R3 ;  /* 0x00000001ff077819 */ /* 0x000fe20000011403 */
[----:B------:R-:W-:Y:S01]  /*07f0*/  IMAD.SHL.U32 R3, R2, 0x40, RZ ;  /* 0x0000004002037824 */ /* 0x000fe200078e00ff */
[----:B------:R-:W-:Y:S01]  /*0800*/  SEL R217, R226, 0xffffffe0, !P6 ;  /* 0xffffffe0e2d97807 */ /* 0x000fe20007000000 */
[----:B------:R-:W-:Y:S01]  /*0810*/  IMAD.SHL.U32 R21, R21, 0x2, RZ ;  /* 0x0000000215157824 */ /* 0x000fe200078e00ff */
[----:B------:R-:W-:Y:S01]  /*0820*/  LOP3.LUT R5, R0, 0x1c0, RZ, 0xc0, !PT ;  /* 0x000001c000057812 */ /* 0x000fe200078ec0ff */
[----:B------:R-:W-:Y:S01]  /*0830*/  IMAD.SHL.U32 R0, R12, 0x10, RZ ;  /* 0x000000100c007824 */ /* 0x000fe200078e00ff */
[----:B------:R-:W-:-:S02]  /*0840*/  LEA.HI R4, R4, R7, RZ, 0x2 ;  /* 0x0000000704047211 */ /* 0x000fc400078f10ff */
[----:B------:R-:W-:Y:S02]  /*0850*/  SEL R228, R228, 0x10, !P5 ;  /* 0x00000010e4e47807 */ /* 0x000fe40006800000 */
[----:B------:R-:W-:Y:S02]  /*0860*/  LOP3.LUT R2, R5, 0x30, R0, 0xf8, !PT ;  /* 0x0000003005027812 */ /* 0x000fe400078ef800 */
[----:B------:R-:W-:Y:S02]  /*0870*/  LOP3.LUT R0, R3, 0xc0, RZ, 0xc0, !PT ;  /* 0x000000c003007812 */ /* 0x000fe400078ec0ff */
[----:B------:R-:W-:Y:S02]  /*0880*/  LOP3.LUT R3, R4, 0xfffffffc, RZ, 0xc0, !PT ;  /* 0xfffffffc04037812 */ /* 0x000fe400078ec0ff */
[--C-:B------:R-:W-:Y:S02]  /*0890*/  LOP3.LUT R4, R2, 0x8, R17.reuse, 0xf8, !PT ;  /* 0x0000000802047812 */ /* 0x100fe400078ef811 */
[----:B------:R-:W-:Y:S01]  /*08a0*/  LOP3.LUT R2, R0, 0x8, R17, 0xf8, !PT ;  /* 0x0000000800027812 */ /* 0x000fe200078ef811 */
[----:B------:R-:W-:Y:S01]  /*08b0*/  IMAD.IADD R11, R7, 0x1, -R3 ;  /* 0x00000001070b7824 */ /* 0x000fe200078e0a03 */
[----:B------:R-:W-:-:S02]  /*08c0*/  SHF.R.U32.HI R0, RZ, 0x3, R0 ;  /* 0x00000003ff007819 */ /* 0x000fc40000011600 */
[----:B------:R-:W-:Y:S02]  /*08d0*/  LEA.HI R7, R6, R6, RZ, 0x1 ;  /* 0x0000000606077211 */ /* 0x000fe400078f08ff */
[----:B------:R-:W-:Y:S01]  /*08e0*/  LOP3.LUT R218, R2, R0, RZ, 0x3c, !PT ;  /* 0x0000000002da7212 */ /* 0x000fe200078e3cff */
[----:B------:R-:W-:Y:S01]  /*08f0*/  IMAD.SHL.U32 R2, R6, 0x40, RZ ;  /* 0x0000004006027824 */ /* 0x000fe200078e00ff */
[----:B------:R-:W-:Y:S01]  /*0900*/  SHF.R.U32.HI R0, RZ, 0x3, R5 ;  /* 0x00000003ff007819 */ /* 0x000fe20000011605 */
[----:B------:R-:W-:Y:S01]  /*0910*/  IMAD.SHL.U32 R5, R16, 0x2, RZ ;  /* 0x0000000210057824 */ /* 0x000fe200078e00ff */
[----:B------:R-:W-:Y:S01]  /*0920*/  SHF.R.S32.HI R3, RZ, 0x3, R10 ;  /* 0x00000003ff037819 */ /* 0x000fe2000001140a */
[----:B------:R-:W-:Y:S01]  /*0930*/  IMAD.U32 R218, R20, 0x20, R218 ;  /* 0x0000002014da7824 */ /* 0x000fe200078e00da */
[----:B------:R-:W-:Y:S02]  /*0940*/  LOP3.LUT R17, R4, R0, RZ, 0x3c, !PT ;  /* 0x0000000004117212 */ /* 0x000fe400078e3cff */
[----:B------:R-:W-:Y:S01]  /*0950*/  LOP3.LUT R0, R7, 0x3fffffe, RZ, 0xc0, !PT ;  /* 0x03fffffe07007812 */ /* 0x000fe200078ec0ff */
[----:B------:R-:W-:Y:S01]  /*0960*/  IMAD R18, R3, 0x8, R18 ;  /* 0x0000000803127824 */ /* 0x000fe200078e0212 */
[----:B------:R-:W-:Y:S01]  /*0970*/  LOP3.LUT R2, R2, 0x1c0, RZ, 0xc0, !PT ;  /* 0x000001c002027812 */ /* 0x000fe200078ec0ff */
[----:B------:R-:W-:-:S02]  /*0980*/  IMAD R221, R12, 0x2, R3 ;  /* 0x000000020cdd7824 */ /* 0x000fc400078e0203 */
[----:B------:R-:W-:Y:S02]  /*0990*/  IMAD.IADD R8, R6, 0x1, -R0 ;  /* 0x0000000106087824 */ /* 0x000fe400078e0a00 */
[----:B------:R-:W-:Y:S02]  /*09a0*/  IMAD.SHL.U32 R0, R13, 0x20, RZ ;  /* 0x000000200d007824 */ /* 0x000fe400078e00ff */
[----:B------:R-:W-:Y:S02]  /*09b0*/  IMAD.U32 R3, RZ, RZ, UR14 ;  /* 0x0000000eff037e24 */ /* 0x000fe4000f8e00ff */
[----:B------:R-:W-:Y:S01]  /*09c0*/  IMAD R217, R218, 0x2, R217 ;  /* 0x00000002dad97824 */ /* 0x000fe200078e02d9 */
[----:B------:R-:W-:Y:S01]  /*09d0*/  LOP3.LUT R6, R0, 0x6, R21, 0xf8, !PT ;  /* 0x0000000600067812 */ /* 0x000fe200078ef815 */
[----:B------:R-:W-:Y:S01]  /*09e0*/  IMAD.SHL.U32 R218, R218, 0x2, RZ ;  /* 0x00000002dada7824 */ /* 0x000fe200078e00ff */
[----:B------:R-:W-:Y:S01]  /*09f0*/  LOP3.LUT R4, R2, 0x20, R0, 0xf8, !PT ;  /* 0x0000002002047812 */ /* 0x000fe200078ef800 */
[----:B------:R-:W-:Y:S01]  /*0a00*/  IMAD R0, R12, 0x200, R5 ;  /* 0x000002000c007824 */ /* 0x000fe200078e0205 */
[----:B------:R-:W-:Y:S01]  /*0a10*/  SHF.R.U32.HI R2, RZ, 0x3, R2 ;  /* 0x00000003ff027819 */ /* 0x000fe20000011602 */
[----:B------:R1:W-:Y:S02]  /*0a20*/  STL [R1+0x38], R6 ;  /* 0x0000380601007387 */ /* 0x0003e40000100800 */
[----:B------:R-:W-:Y:S01]  /*0a30*/  IMAD R10, R8, 0x20, R0 ;  /* 0x00000020080a7824 */ /* 0x000fe200078e0200 */
[----:B------:R-:W-:-:S04]  /*0a40*/  SHF.R.S32.HI R0, RZ, 0x1, R7 ;  /* 0x00000001ff007819 */ /* 0x000fc80000011407 */
[C---:B------:R-:W-:Y:S01]  /*0a50*/  LOP3.LUT P3, RZ, R0.reuse, 0x2, RZ, 0xc0, !PT ;  /* 0x0000000200ff7812 */ /* 0x040fe2000786c0ff */
[----:B------:R-:W-:-:S03]  /*0a60*/  IMAD.SHL.U32 R0, R0, 0x40, RZ ;  /* 0x0000004000007824 */ /* 0x000fc600078e00ff */
[----:B------:R-:W-:Y:S02]  /*0a70*/  R2P PR, R15, 0x6 ;  /* 0x000000060f007804 */ /* 0x000fe40000000000 */
[----:B------:R-:W-:Y:S02]  /*0a80*/  LOP3.LUT R0, R0, 0xc0, RZ, 0xc0, !PT ;  /* 0x000000c000007812 */ /* 0x000fe400078ec0ff */
[----:B------:R-:W-:Y:S02]  /*0a90*/  LOP3.LUT P0, RZ, R11, 0x2, RZ, 0xc0, !PT ;  /* 0x000000020bff7812 */ /* 0x000fe4000780c0ff */
[C---:B------:R-:W-:Y:S02]  /*0aa0*/  SEL R222, R226.reuse, 0xffffffe0, !P1 ;  /* 0xffffffe0e2de7807 */ /* 0x040fe40004800000 */
[----:B------:R-:W-:Y:S02]  /*0ab0*/  SEL R223, R223, 0x40, P2 ;  /* 0x00000040dfdf7807 */ /* 0x000fe40001000000 */
[----:B------:R-:W-:-:S02]  /*0ac0*/  SEL R226, R226, 0xffffffe0, !P0 ;  /* 0xffffffe0e2e27807 */ /* 0x000fc40004000000 */
[----:B-1----:R-:W-:Y:S01]  /*0ad0*/  LOP3.LUT R6, R4, R2, RZ, 0x3c, !PT ;  /* 0x0000000204067212 */ /* 0x002fe200078e3cff */
[----:B------:R-:W-:Y:S01]  /*0ae0*/  IMAD.SHL.U32 R4, R14, 0x10, RZ ;  /* 0x000000100e047824 */ /* 0x000fe200078e00ff */
[----:B------:R-:W-:-:S05]  /*0af0*/  SHF.R.S32.HI R2, RZ, 0x7, R9 ;  /* 0x00000007ff027819 */ /* 0x000fca0000011409 */
[C---:B------:R-:W-:Y:S02]  /*0b00*/  IMAD R3, R2.reuse, 0x1000, R5 ;  /* 0x0000100002037824 */ /* 0x040fe400078e0205 */
[----:B------:R-:W-:Y:S02]  /*0b10*/  IMAD.SHL.U32 R2, R2, 0x8, RZ ;  /* 0x0000000802027824 */ /* 0x000fe400078e00ff */
[----:B------:R-:W-:Y:S01]  /*0b20*/  IMAD R5, R227, 0x400, R3 ;  /* 0x00000400e3057824 */ /* 0x000fe200078e0203 */
[----:B------:R-:W-:Y:S02]  /*0b30*/  SHF.R.U32.HI R3, RZ, 0x3, R0 ;  /* 0x00000003ff037819 */ /* 0x000fe40000011600 */
[----:B------:R-:W-:Y:S01]  /*0b40*/  LOP3.LUT R2, R2, 0x8, RZ, 0xc0, !PT ;  /* 0x0000000802027812 */ /* 0x000fe200078ec0ff */
[----:B------:R-:W-:Y:S02]  /*0b50*/  IMAD.IADD R231, R6, 0x1, R5 ;  /* 0x0000000106e77824 */ /* 0x000fe400078e0205 */
[----:B------:R-:W-:Y:S01]  /*0b60*/  IMAD.SHL.U32 R5, R14, 0x8, RZ ;  /* 0x000000080e057824 */ /* 0x000fe200078e00ff */
[----:B------:R-:W-:Y:S01]  /*0b70*/  LOP3.LUT R8, R3, R0, R2, 0x1e, !PT ;  /* 0x0000000003087212 */ /* 0x000fe200078e1e02 */
[----:B------:R-:W-:Y:S01]  /*0b80*/  IMAD.SHL.U32 R0, R15, 0x40, RZ ;  /* 0x000000400f007824 */ /* 0x000fe200078e00ff */
[----:B------:R-:W-:Y:S01]  /*0b90*/  LOP3.LUT R7, R2, 0x10, R4, 0xf8, !PT ;  /* 0x0000001002077812 */ /* 0x000fe200078ef804 */
[----:B------:R-:W-:Y:S01]  /*0ba0*/  IMAD.SHL.U32 R2, R11, 0x40, RZ ;  /* 0x000000400b027824 */ /* 0x000fe200078e00ff */
[----:B------:R-:W-:Y:S01]  /*0bb0*/  LOP3.LUT R5, R5, 0x8, RZ, 0xc0, !PT ;  /* 0x0000000805057812 */ /* 0x000fe200078ec0ff */
[----:B------:R-:W-:Y:S01]  /*0bc0*/  IMAD.IADD R8, R8, 0x1, R10 ;  /* 0x0000000108087824 */ /* 0x000fe200078e020a */
[----:B------:R-:W-:Y:S01]  /*0bd0*/  LOP3.LUT R0, R0, 0x1c0, RZ, 0xc0, !PT ;  /* 0x000001c000007812 */ /* 0x000fe200078ec0ff */
[----:B------:R-:W-:Y:S01]  /*0be0*/  IMAD.SHL.U32 R231, R231, 0x2, RZ ;  /* 0x00000002e7e77824 */ /* 0x000fe200078e00ff */
[----:B------:R-:W-:Y:S01]  /*0bf0*/  LOP3.LUT R2, R2, 0xc0, RZ, 0xc0, !PT ;  /* 0x000000c002027812 */ /* 0x000fe200078ec0ff */
[----:B------:R-:W-:Y:S01]  /*0c00*/  IMAD R3, R14, 0x200, R17 ;  /* 0x000002000e037824 */ /* 0x000fe200078e0211 */
[----:B------:R-:W-:Y:S01]  /*0c10*/  SHF.R.U32.HI R6, RZ, 0x3, R0 ;  /* 0x00000003ff067819 */ /* 0x000fe20000011600 */
[----:B------:R-:W-:Y:S01]  /*0c20*/  IMAD.IADD R229, R231, 0x1, R228 ;  /* 0x00000001e7e57824 */ /* 0x000fe200078e02e4 */
[----:B------:R-:W-:-:S02]  /*0c30*/  SHF.R.U32.HI R4, RZ, 0x3, R2 ;  /* 0x00000003ff047819 */ /* 0x000fc40000011602 */
[--C-:B------:R-:W-:Y:S01]  /*0c40*/  LOP3.LUT R6, R6, R0, R5.reuse, 0x1e, !PT ;  /* 0x0000000006067212 */ /* 0x100fe200078e1e05 */
[----:B------:R-:W-:Y:S01]  /*0c50*/  IMAD.SHL.U32 R0, R18, 0x20, RZ ;  /* 0x0000002012007824 */ /* 0x000fe200078e00ff */
[C---:B------:R-:W-:Y:S02]  /*0c60*/  LOP3.LUT R5, R4.reuse, R2, R5, 0x1e, !PT ;  /* 0x0000000204057212 */ /* 0x040fe400078e1e05 */
[----:B------:R-:W-:Y:S01]  /*0c70*/  LOP3.LUT R2, R4, R7, R2, 0x1e, !PT ;  /* 0x0000000704027212 */ /* 0x000fe200078e1e02 */
[----:B------:R-:W-:Y:S01]  /*0c80*/  IMAD.U32 R221, R221, 0x200, R6 ;  /* 0x00000200dddd7824 */ /* 0x000fe200078e0006 */
[----:B------:R-:W-:Y:S02]  /*0c90*/  SHF.R.S32.HI R4, RZ, 0x2, R22 ;  /* 0x00000002ff047819 */ /* 0x000fe40000011416 */
[----:B------:R-:W-:Y:S01]  /*0ca0*/  IADD3 R230, R231, 0x20, RZ ;  /* 0x00000020e7e67810 */ /* 0x000fe20007ffe0ff */
[----:B------:R-:W-:Y:S01]  /*0cb0*/  IMAD.IADD R225, R0, 0x1, R2 ;  /* 0x0000000100e17824 */ /* 0x000fe200078e0202 */
[----:B------:R-:W-:Y:S01]  /*0cc0*/  LEA R221, R221, 0xf000, 0x1 ;  /* 0x0000f000dddd7811 */ /* 0x000fe200078e08ff */
[C---:B------:R-:W-:Y:S01]  /*0cd0*/  IMAD R12, R227.reuse, 0x10, R4 ;  /* 0x00000010e30c7824 */ /* 0x040fe200078e0204 */
[----:B------:R-:W-:Y:S01]  /*0ce0*/  LEA R4, R8, 0x9000, 0x1 ;  /* 0x0000900008047811 */ /* 0x000fe200078e08ff */
[----:B------:R-:W-:Y:S01]  /*0cf0*/  IMAD R227, R227, 0x200, R0 ;  /* 0x00000200e3e37824 */ /* 0x000fe200078e0200 */
[----:B------:R-:W-:Y:S01]  /*0d00*/  @P4 IADD3 R230, R231, -0x20, RZ ;  /* 0xffffffe0e7e64810 */ /* 0x000fe20007ffe0ff */
[C---:B------:R-:W-:Y:S01]  /*0d10*/  IMAD.IADD R222, R221.reuse, 0x1, R222 ;  /* 0x00000001ddde7824 */ /* 0x040fe200078e02de */
[----:B------:R-:W-:Y:S01]  /*0d20*/  IADD3 R0, R12, -0x40, RZ ;  /* 0xffffffc00c007810 */ /* 0x000fe20007ffe0ff */
[----:B------:R-:W-:Y:S01]  /*0d30*/  STL [R1+0x3c], R12 ;  /* 0x00003c0c01007387 */ /* 0x000fe20000100800 */
[----:B------:R-:W-:-:S02]  /*0d40*/  IMAD.IADD R224, R221, 0x1, R223 ;  /* 0x00000001dde07824 */ /* 0x000fc400078e02df */
[----:B------:R-:W-:Y:S01]  /*0d50*/  SHF.R.S32.HI R2, RZ, 0x1f, R0 ;  /* 0x0000001fff027819 */ /* 0x000fe20000011400 */
[----:B------:R-:W-:Y:S02]  /*0d60*/  IMAD.IADD R227, R227, 0x1, R5 ;  /* 0x00000001e3e37824 */ /* 0x000fe400078e0205 */
[----:B------:R-:W-:Y:S01]  /*0d70*/  IMAD.IADD R228, R228, 0x1, R230 ;  /* 0x00000001e4e47824 */ /* 0x000fe200078e02e6 */
[C---:B------:R-:W-:Y:S01]  /*0d80*/  SHF.L.U64.HI R2, R0.reuse, 0x2, R2 ;  /* 0x0000000200027819 */ /* 0x040fe20000010202 */
[----:B------:R-:W-:Y:S02]  /*0d90*/  IMAD.SHL.U32 R0, R0, 0x4, RZ ;  /* 0x0000000400007824 */ /* 0x000fe400078e00ff */
[----:B------:R-:W-:Y:S02]  /*0da0*/  IMAD.IADD R223, R222, 0x1, R223 ;  /* 0x00000001dedf7824 */ /* 0x000fe400078e02df */
[----:B------:R1:W-:Y:S04]  /*0db0*/  STL [R1+0x34], R2 ;  /* 0x0000340201007387 */ /* 0x0003e80000100800 */
[----:B------:R2:W-:Y:S04]  /*0dc0*/  STL [R1+0x30], R0 ;  /* 0x0000300001007387 */ /* 0x0005e80000100800 */
[----:B------:R3:W-:Y:S01]  /*0dd0*/  STL [R1+0x1c], R4 ;  /* 0x00001c0401007387 */ /* 0x0007e20000100800 */
[----:B-1----:R-:W-:Y:S01]  /*0de0*/  IMAD.SHL.U32 R2, R3, 0x2, RZ ;  /* 0x0000000203027824 */ /* 0x002fe200078e00ff */
[----:B--2---:R-:W-:-:S02]  /*0df0*/  IADD3 R0, R4, 0x20, RZ ;  /* 0x0000002004007810 */ /* 0x004fc40007ffe0ff */
[----:B------:R-:W-:-:S05]  /*0e00*/  @P3 IADD3 R0, R4, -0x20, RZ ;  /* 0xffffffe004003810 */ /* 0x000fca0007ffe0ff */
[----:B------:R3:W-:Y:S02]  /*0e10*/  STL [R1+0x20], R0 ;  /* 0x0000200001007387 */ /* 0x0007e40000100800 */
.L_x_28:
[----:B------:R-:W-:Y:S02]  /*0e20*/  ULDC.64 UR6, c[0x0][0x240] ;  /* 0x0000900000067ab9 */ /* 0x000fe40000000a00 */
[----:B------:R-:W-:Y:S02]  /*0e30*/  UISETP.NE.U32.AND UP4, UPT, URZ, UR6, UPT ;  /* 0x000000063f00728c */ /* 0x000fe4000bf85070 */
[----:B------:R-:W-:Y:S02]  /*0e40*/  USHF.L.U32 UR13, UR31, 0x2, URZ ;  /* 0x000000021f0d7899 */ /* 0x000fe4000800063f */
[----:B------:R-:W-:Y:S02]  /*0e50*/  USHF.R.S32.HI UR23, URZ, 0x1f, UR31 ;  /* 0x0000001f3f177899 */ /* 0x000fe4000801141f */
[----:B------:R-:W-:Y:S02]  /*0e60*/  UISETP.NE.AND.EX UP4, UPT, URZ, UR7, UPT, UP4 ;  /* 0x000000073f00728c */ /* 0x000fe4000bf85340 */
[----:B------:R-:W-:-:S02]  /*0e70*/  ULDC.64 UR10, c[0x0][0x250] ;  /* 0x00009400000a7ab9 */ /* 0x000fc40000000a00 */
[----:B------:R-:W-:Y:S02]  /*0e80*/  UISETP.NE.U32.AND UP2, UPT, URZ, UR10, UPT ;  /* 0x0000000a3f00728c */ /* 0x000fe4000bf45070 */
[----:B------:R-:W-:Y:S01]  /*0e90*/  USHF.L.U64.HI UR12, UR31, 0x2, UR23 ;  /* 0x000000021f0c7899 */ /* 0x000fe20008010217 */
[----:B------:R-:W-:Y:S01]  /*0ea0*/  PLOP3.LUT P2, PT, PT, PT, UP4, 0x80, 0x0 ;  /* 0x000000000000781c */ /* 0x000fe20003f4f048 */
[----:B------:R-:W-:Y:S02]  /*0eb0*/  UIADD3 UR6, UP0, UR13, UR6, URZ ;  /* 0x000000060d067290 */ /* 0x000fe4000ff1e03f */
[----:B------:R-:W-:Y:S02]  /*0ec0*/  UISETP.NE.AND.EX UP2, UPT, URZ, UR11, UPT, UP2 ;  /* 0x0000000b3f00728c */ /* 0x000fe4000bf45320 */
[----:B------:R-:W-:Y:S02]  /*0ed0*/  UIADD3.X UR7, UR12, UR7, URZ, UP0, !UPT ;  /* 0x000000070c077290 */ /* 0x000fe400087fe43f */
[----:B-1-3--:R-:W-:Y:S01]  /*0ee0*/  IMAD.U32 R4, RZ, RZ, UR6 ;  /* 0x00000006ff047e24 */ /* 0x00afe2000f8e00ff */
[----:B------:R-:W-:Y:S01]  /*0ef0*/  ULDC.U8 UR14, c[0x0][0x312] ;  /* 0x0000c480000e7ab9 */ /* 0x000fe20000000000 */
[----:B------:R-:W-:Y:S01]  /*0f00*/  PLOP3.LUT P0, PT, PT, PT, UP2, 0x80, 0x0 ;  /* 0x000000000000781c */ /* 0x000fe20003f0f028 */
[----:B------:R-:W-:Y:S01]  /*0f10*/  ULDC.64 UR8, c[0x0][0x248] ;  /* 0x0000920000087ab9 */ /* 0x000fe20000000a00 */
[----:B------:R-:W-:Y:S01]  /*0f20*/  IMAD.U32 R5, RZ, RZ, UR7 ;  /* 0x00000007ff057e24 */ /* 0x000fe2000f8e00ff */
[----:B------:R-:W-:-:S02]  /*0f30*/  UISETP.NE.AND UP3, UPT, UR14, URZ, UPT ;  /* 0x0000003f0e00728c */ /* 0x000fc4000bf65270 */
[----:B------:R-:W-:Y:S02]  /*0f40*/  @UP2 UIADD3 UR6, UP0, UR13, UR10, URZ ;  /* 0x0000000a0d062290 */ /* 0x000fe4000ff1e03f */
[----:B------:R1:W2:Y:S01]  /*0f50*/  @P2 LDG.E R8, [R4.64] ;  /* 0x0000000404082981 */ /* 0x0002a2000c1e1900 */
[----:B------:R-:W-:Y:S02]  /*0f60*/  UISETP.EQ.U32.AND UP1, UPT, URZ, UR8, UPT ;  /* 0x000000083f00728c */ /* 0x000fe4000bf22070 */
[----:B------:R-:W-:Y:S01]  /*0f70*/  @UP2 UIADD3.X UR7, UR12, UR11, URZ, UP0, !UPT ;  /* 0x0000000b0c072290 */ /* 0x000fe200087fe43f */
[----:B------:R1:W3:Y:S01]  /*0f80*/  @P2 LDG.E R3, [R4.64+0x4] ;  /* 0x0000040404032981 */ /* 0x0002e2000c1e1900 */
[----:B------:R-:W-:Y:S01]  /*0f90*/  MOV R6, UR6 ;  /* 0x0000000600067c02 */ /* 0x000fe20008000f00 */
[----:B------:R-:W-:-:S03]  /*0fa0*/  UISETP.EQ.OR.EX UP1, UPT, URZ, UR9, !UP3, UP1 ;  /* 0x000000093f00728c */ /* 0x000fc6000df22710 */
[----:B------:R-:W-:Y:S01]  /*0fb0*/  IMAD.U32 R7, RZ, RZ, UR7 ;  /* 0x00000007ff077e24 */ /* 0x000fe2000f8e00ff */
[----:B------:R-:W-:-:S04]  /*0fc0*/  UIADD3 UR8, UP0, UR13, UR8, URZ ;  /* 0x000000080d087290 */ /* 0x000fc8000ff1e03f */
[----:B------:R-:W4:Y:S01]  /*0fd0*/  @P0 LDG.E R6, [R6.64] ;  /* 0x0000000406060981 */ /* 0x000f22000c1e1900 */
[----:B------:R-:W-:Y:S01]  /*0fe0*/  PLOP3.LUT P1, PT, PT, PT, UP1, 0x80, 0x0 ;  /* 0x000000000000781c */ /* 0x000fe20003f2f018 */
[----:B------:R-:W-:Y:S01]  /*0ff0*/  UIADD3.X UR9, UR12, UR9, URZ, UP0, !UPT ;  /* 0x000000090c097290 */ /* 0x000fe200087fe43f */
[----:B-1----:R-:W-:-:S05]  /*1000*/  IMAD.U32 R4, RZ, RZ, UR8 ;  /* 0x00000008ff047e24 */ /* 0x002fca000f8e00ff */
[----:B------:R-:W-:-:S06]  /*1010*/  MOV R5, UR9 ;  /* 0x0000000900057c02 */ /* 0x000fcc0008000f00 */
[----:B------:R-:W5:Y:S01]  /*1020*/  @!P1 LDG.E R0, [R4.64] ;  /* 0x0000000404009981 */ /* 0x000f62000c1e1900 */
[----:B------:R-:W-:Y:S02]  /*1030*/  UMOV UR17, 0xffffffff ;  /* 0xffffffff00117882 */ /* 0x000fe40000000000 */
[----:B------:R-:W-:Y:S02]  /*1040*/  UMOV UR16, URZ ;  /* 0x0000003f00107c82 */ /* 0x000fe40008000000 */
[----:B------:R-:W-:Y:S02]  /*1050*/  UMOV UR19, 0xffffffff ;  /* 0xffffffff00137882 */ /* 0x000fe40000000000 */
[----:B------:R-:W-:Y:S01]  /*1060*/  ULDC UR8, c[0x0][0x218] ;  /* 0x0000860000087ab9 */ /* 0x000fe20000000800 */
[----:B--2---:R-:W1:Y:S08]  /*1070*/  @P2 R2UR UR17, R8 ;  /* 0x00000000081123c2 */ /* 0x004e7000000e0000 */
[----:B---3--:R-:W1:Y:S08]  /*1080*/  @P2 R2UR UR6, R3 ;  /* 0x00000000030623c2 */ /* 0x008e7000000e0000 */
[----:B----4-:R2:W3:Y:S01]  /*1090*/  @P0 R2UR UR16, R6 ;  /* 0x00000000061003c2 */ /* 0x0104e200000e0000 */
[----:B------:R-:W-:-:S04]  /*10a0*/  ISETP.NE.U32.AND P0, PT, RZ, c[0x0][0x248], PT ;  /* 0x00009200ff007a0c */ /* 0x000fc80003f05070 */
[----:B------:R-:W-:Y:S01]  /*10b0*/  ISETP.NE.AND.EX P0, PT, RZ, c[0x0][0x24c], PT, P0 ;  /* 0x00009300ff007a0c */ /* 0x000fe20003f05300 */
[----:B-1----:R-:W-:Y:S02]  /*10c0*/  @UP4 UIADD3 UR28, UR6, -UR17, URZ ;  /* 0x80000011061c4290 */ /* 0x002fe4000fffe03f */
[----:B-----5:R2:W1:Y:S05]  /*10d0*/  @!P1 R2UR UR19, R0 ;  /* 0x00000000001393c2 */ /* 0x02046a00000e0000 */
[----:B------:R-:W-:-:S05]  /*10e0*/  @!UP4 ULDC UR28, c[0x0][0x214] ;  /* 0x00008500001ccab9 */ /* 0x000fca0000000800 */
[----:B------:R-:W-:Y:S05]  /*10f0*/  @!P0 BRA `(.L_x_0) ;  /* 0x0000007000008947 */ /* 0x000fea0003800000 */
[----:B---3--:R-:W-:-:S13]  /*1100*/  PLOP3.LUT P0, PT, PT, PT, UP3, 0x80, 0x0 ;  /* 0x000000000000781c */ /* 0x008fda0003f0f038 */
[----:B--2---:R-:W2:Y:S04]  /*1110*/  @P0 LDG.E R0, [R4.64+0x4] ;  /* 0x0000040404000981 */ /* 0x004ea8000c1e1900 */
[----:B------:R-:W3:Y:S01]  /*1120*/  @!P0 LDG.E R4, [R4.64] ;  /* 0x0000000404048981 */ /* 0x000ee2000c1e1900 */
[----:B--2---:R-:W2:Y:S02]  /*1130*/  @P0 R2UR UR6, R0 ;  /* 0x00000000000603c2 */ /* 0x004ea400000e0000 */
[----:B-12---:R-:W-:-:S11]  /*1140*/  @UP3 UIADD3 UR8, UR6, -UR19, URZ ;  /* 0x8000001306083290 */ /* 0x006fd6000fffe03f */
[----:B---3--:R1:W2:Y:S01]  /*1150*/  @!P0 R2UR UR8, R4 ;  /* 0x00000000040883c2 */ /* 0x0082a200000e0000 */
[----:B------:R-:W-:-:S07]  /*1160*/  DEPBAR.LE SB1, 0x0, {2} ;  /* 0x000090040000791a */ /* 0x000fce0000000000 */
.L_x_0:
[----:B---3--:R-:W-:Y:S02]  /*1170*/  ULDC.64 UR6, c[0x0][0x258] ;  /* 0x0000960000067ab9 */ /* 0x008fe40000000a00 */
[----:B------:R-:W-:-:S04]  /*1180*/  UISETP.NE.U32.AND UP1, UPT, URZ, UR6, UPT ;  /* 0x000000063f00728c */ /* 0x000fc8000bf25070 */
[----:B------:R-:W-:-:S06]  /*1190*/  UISETP.NE.AND.EX UP1, UPT, URZ, UR7, UPT, UP1 ;  /* 0x000000073f00728c */ /* 0x000fcc000bf25310 */
[----:B------:R-:W-:-:S05]  /*11a0*/  PLOP3.LUT P0, PT, PT, PT, UP1, 0x80, 0x0 ;  /* 0x000000000000781c */ /* 0x000fca0003f0f018 */
[----:B------:R-:W-:-:S04]  /*11b0*/  @UP1 UIADD3 UR6, UP0, UR13, UR6, URZ ;  /* 0x000000060d061290 */ /* 0x000fc8000ff1e03f */
[----:B------:R-:W-:Y:S02]  /*11c0*/  @UP1 UIADD3.X UR7, UR12, UR7, URZ, UP0, !UPT ;  /* 0x000000070c071290 */ /* 0x000fe400087fe43f */
[----:B------:R-:W-:-:S04]  /*11d0*/  IMAD.U32 R4, RZ, RZ, UR6 ;  /* 0x00000006ff047e24 */ /* 0x000fc8000f8e00ff */
[----:B------:R-:W-:Y:S01]  /*11e0*/  IMAD.U32 R5, RZ, RZ, UR7 ;  /* 0x00000007ff057e24 */ /* 0x000fe2000f8e00ff */
[----:B------:R-:W-:-:S04]  /*11f0*/  ULDC.64 UR6, c[0x0][0x268] ;  /* 0x00009a0000067ab9 */ /* 0x000fc80000000a00 */
[----:B--2---:R-:W2:Y:S01]  /*1200*/  @P0 LDG.E R0, [R4.64] ;  /* 0x0000000404000981 */ /* 0x004ea2000c1e1900 */
[----:B------:R-:W-:Y:S02]  /*1210*/  @!UP1 UISETP.NE.U32.AND UP0, UPT, URZ, UR6, UPT ;  /* 0x000000063f00928c */ /* 0x000fe4000bf05070 */
[----:B------:R-:W-:Y:S02]  /*1220*/  ULDC UR10, c[0x0][0x21c] ;  /* 0x00008700000a7ab9 */ /* 0x000fe40000000800 */
[----:B------:R-:W-:Y:S02]  /*1230*/  @!UP1 UISETP.NE.AND.EX UP0, UPT, URZ, UR7, UPT, UP0 ;  /* 0x000000073f00928c */ /* 0x000fe4000bf05300 */
[----:B------:R-:W-:Y:S02]  /*1240*/  USHF.L.U32 UR22, UR18, 0x7, URZ ;  /* 0x0000000712167899 */ /* 0x000fe4000800063f */
[----:B------:R-:W-:Y:S01]  /*1250*/  @!UP1 USEL UR7, URZ, UR10, !UP0 ;  /* 0x0000000a3f079287 */ /* 0x000fe2000c000000 */
[----:B--2---:R-:W2:Y:S02]  /*1260*/  @P0 R2UR UR9, R0 ;  /* 0x00000000000903c2 */ /* 0x004ea400000e0000 */
[----:B--2---:R-:W-:-:S02]  /*1270*/  @UP1 UIADD3 UR6, UR9, -UR16, URZ ;  /* 0x8000001009061290 */ /* 0x004fc4000fffe03f */
[----:B------:R-:W-:-:S04]  /*1280*/  @!UP1 UIADD3 UR6, UR7, UR8, -UR16 ;  /* 0x0000000807069290 */ /* 0x000fc8000fffe810 */
[----:B------:R-:W-:-:S06]  /*1290*/  UISETP.GT.AND UP0, UPT, UR6, UR22, UPT ;  /* 0x000000160600728c */ /* 0x000fcc000bf04270 */
[----:B------:R-:W-:-:S13]  /*12a0*/  PLOP3.LUT P0, PT, PT, PT, UP0, 0x80, 0x0 ;  /* 0x000000000000781c */ /* 0x000fda0003f0f008 */
[----:B------:R-:W-:Y:S05]  /*12b0*/  @!P0 BRA `(.L_x_1) ;  /* 0x00006e7000008947 */ /* 0x000fea0003800000 */
[----:B------:R-:W-:Y:S02]  /*12c0*/  ULDC.64 UR10, c[0x0][0x178] ;  /* 0x00005e00000a7ab9 */ /* 0x000fe40000000a00 */
[----:B------:R-:W-:Y:S02]  /*12d0*/  UIMAD UR7, UR23, UR10, URZ ;  /* 0x0000000a170772a4 */ /* 0x000fe4000f8e023f */
[----:B-1----:R-:W-:Y:S02]  /*12e0*/  UISETP.NE.AND UP0, UPT, UR19, -0x1, UPT ;  /* 0xffffffff1300788c */ /* 0x002fe4000bf05270 */
[----:B------:R-:W-:Y:S02]  /*12f0*/  UIMAD UR13, UR31, UR11, UR7 ;  /* 0x0000000b1f0d72a4 */ /* 0x000fe4000f8e0207 */
[----:B------:R-:W-:Y:S02]  /*1300*/  UIADD3 UR7, UR28, 0x3f, URZ ;  /* 0x0000003f1c077890 */ /* 0x000fe4000fffe03f */
[----:B------:R-:W-:Y:S01]  /*1310*/  ULDC.64 UR14, c[0x0][0x190] ;  /* 0x00006400000e7ab9 */ /* 0x000fe20000000a00 */
[----:B------:R-:W-:Y:S01]  /*1320*/  PLOP3.LUT P0, PT, PT, PT, UP0, 0x80, 0x0 ;  /* 0x000000000000781c */ /* 0x000fe20003f0f008 */
[----:B------:R-:W-:-:S02]  /*1330*/  USHF.R.S32.HI UR12, URZ, 0x1f, UR7 ;  /* 0x0000001f3f0c7899 */ /* 0x000fc40008011407 */
[----:B------:R-:W-:Y:S02]  /*1340*/  UIMAD.WIDE.U32 UR8, UR31, UR10, URZ ;  /* 0x0000000a1f0872a5 */ /* 0x000fe4000f8e003f */
[----:B------:R-:W-:Y:S02]  /*1350*/  UISETP.NE.AND UP1, UPT, UR17, -0x1, UPT ;  /* 0xffffffff1100788c */ /* 0x000fe4000bf25270 */
[----:B------:R-:W-:Y:S02]  /*1360*/  UIMAD.WIDE.U32 UR10, UR17, UR14, URZ ;  /* 0x0000000e110a72a5 */ /* 0x000fe4000f8e003f */
[----:B------:R-:W-:Y:S02]  /*1370*/  ULEA.HI UR32, UR12, UR7, URZ, 0x6 ;  /* 0x000000070c207291 */ /* 0x000fe4000f8f303f */
[----:B------:R-:W-:Y:S02]  /*1380*/  @UP0 UIADD3 UR7, UR16, UR19, URZ ;  /* 0x0000001310070290 */ /* 0x000fe4000fffe03f */
[----:B------:R-:W-:-:S02]  /*1390*/  ULDC.64 UR20, c[0x0][0x198] ;  /* 0x0000660000147ab9 */ /* 0x000fc40000000a00 */
[----:B------:R-:W-:Y:S02]  /*13a0*/  USEL UR39, UR8, UR10, !UP1 ;  /* 0x0000000a08277287 */ /* 0x000fe4000c800000 */
[----:B------:R-:W-:Y:S02]  /*13b0*/  UIADD3 UR34, UR9, UR13, URZ ;  /* 0x0000000d09227290 */ /* 0x000fe4000fffe03f */
[----:B------:R-:W-:Y:S02]  /*13c0*/  ULOP3.LUT UR12, UR32, 0xffffffc0, URZ, 0xc0, !UPT ;  /* 0xffffffc0200c7892 */ /* 0x000fe4000f8ec03f */
[----:B------:R-:W-:Y:S02]  /*13d0*/  @UP0 UIMAD.WIDE.U32 UR8, UR7, UR20, URZ ;  /* 0x00000014070802a5 */ /* 0x000fe4000f8e003f */
[----:B------:R-:W-:Y:S02]  /*13e0*/  UIMAD UR10, UR17, UR15, URZ ;  /* 0x0000000f110a72a4 */ /* 0x000fe4000f8e023f */
[----:B------:R-:W-:-:S02]  /*13f0*/  UIADD3 UR14, UR12, -0x40, URZ ;  /* 0xffffffc00c0e7890 */ /* 0x000fc4000fffe03f */
[----:B------:R-:W-:Y:S02]  /*1400*/  @UP0 UIMAD UR35, UR7, UR21, UR9 ;  /* 0x00000015072302a4 */ /* 0x000fe4000f8e0209 */
[----:B------:R-:W-:Y:S02]  /*1410*/  @UP1 UIADD3 UR34, UR11, UR10, URZ ;  /* 0x0000000a0b221290 */ /* 0x000fe4000fffe03f */
[----:B------:R-:W-:Y:S02]  /*1420*/  USHF.R.S32.HI UR27, URZ, 0x1f, UR14 ;  /* 0x0000001f3f1b7899 */ /* 0x000fe4000801140e */
[----:B------:R-:W-:Y:S01]  /*1430*/  @UP0 UMOV UR33, UR8 ;  /* 0x0000000800210c82 */ /* 0x000fe20008000000 */
[----:B------:R-:W-:Y:S05]  /*1440*/  @P0 BRA `(.L_x_2) ;  /* 0x000000c000000947 */ /* 0x000fea0003800000 */
[----:B------:R-:W-:Y:S02]  /*1450*/  USHF.R.S32.HI UR7, URZ, 0x1f, UR16 ;  /* 0x0000001f3f077899 */ /* 0x000fe40008011410 */
[----:B------:R-:W-:Y:S02]  /*1460*/  ULDC.64 UR10, c[0x0][0x198] ;  /* 0x00006600000a7ab9 */ /* 0x000fe40000000a00 */
[----:B------:R-:W-:-:S02]  /*1470*/  UIMAD UR7, UR7, UR10, URZ ;  /* 0x0000000a070772a4 */ /* 0x000fc4000f8e023f */
[----:B------:R-:W-:Y:S02]  /*1480*/  UIMAD.WIDE.U32 UR8, UR16, UR10, URZ ;  /* 0x0000000a100872a5 */ /* 0x000fe4000f8e003f */
[----:B------:R-:W-:Y:S02]  /*1490*/  UIMAD UR11, UR16, UR11, UR7 ;  /* 0x0000000b100b72a4 */ /* 0x000fe4000f8e0207 */
[----:B------:R-:W-:Y:S02]  /*14a0*/  ULDC.64 UR12, c[0x0][0x180] ;  /* 0x00006000000c7ab9 */ /* 0x000fe40000000a00 */
[----:B------:R-:W-:Y:S02]  /*14b0*/  UIADD3 UR9, UR9, UR11, URZ ;  /* 0x0000000b09097290 */ /* 0x000fe4000fffe03f */
[----:B------:R-:W-:Y:S02]  /*14c0*/  UIMAD UR7, UR23, UR12, URZ ;  /* 0x0000000c170772a4 */ /* 0x000fe4000f8e023f */
[----:B------:R-:W-:-:S02]  /*14d0*/  UIMAD.WIDE.U32 UR8, UR31, UR12, UR8 ;  /* 0x0000000c1f0872a5 */ /* 0x000fc4000f8e0008 */
[----:B------:R-:W-:-:S04]  /*14e0*/  UIMAD UR7, UR31, UR13, UR7 ;  /* 0x0000000d1f0772a4 */ /* 0x000fc8000f8e0207 */
[----:B------:R-:W-:Y:S02]  /*14f0*/  UIADD3 UR35, UR9, UR7, URZ ;  /* 0x0000000709237290 */ /* 0x000fe4000fffe03f */
[----:B------:R-:W-:Y:S02]  /*1500*/  UMOV UR33, UR8 ;  /* 0x0000000800217c82 */ /* 0x000fe40008000000 */
.L_x_2:
[----:B------:R-:W-:Y:S02]  /*1510*/  @UP0 UIADD3 UR7, UR16, UR19, URZ ;  /* 0x0000001310070290 */ /* 0x000fe4000fffe03f */
[----:B------:R-:W-:Y:S02]  /*1520*/  ULDC.64 UR10, c[0x0][0x1a0] ;  /* 0x00006800000a7ab9 */ /* 0x000fe40000000a00 */
[----:B------:R-:W-:-:S04]  /*1530*/  @UP0 UIMAD.WIDE.U32 UR8, UR7, UR10, URZ ;  /* 0x0000000a070802a5 */ /* 0x000fc8000f8e003f */
[----:B------:R-:W-:-:S03]  /*1540*/  @UP0 UIMAD UR30, UR7, UR11, UR9 ;  /* 0x0000000b071e02a4 */ /* 0x000fc6000f8e0209 */
[----:B------:R-:W-:Y:S01]  /*1550*/  @UP0 UMOV UR29, UR8 ;  /* 0x00000008001d0c82 */ /* 0x000fe20008000000 */
[----:B------:R-:W-:Y:S05]  /*1560*/  @P0 BRA `(.L_x_3) ;  /* 0x000000c000000947 */ /* 0x000fea0003800000 */
[----:B------:R-:W-:Y:S02]  /*1570*/  USHF.R.S32.HI UR7, URZ, 0x1f, UR16 ;  /* 0x0000001f3f077899 */ /* 0x000fe40008011410 */
[----:B------:R-:W-:Y:S02]  /*1580*/  ULDC.64 UR10, c[0x0][0x1a0] ;  /* 0x00006800000a7ab9 */ /* 0x000fe40000000a00 */
[----:B------:R-:W-:Y:S02]  /*1590*/  UIMAD UR7, UR7, UR10, URZ ;  /* 0x0000000a070772a4 */ /* 0x000fe4000f8e023f */
[----:B------:R-:W-:Y:S02]  /*15a0*/  UIMAD.WIDE.U32 UR8, UR16, UR10, URZ ;  /* 0x0000000a100872a5 */ /* 0x000fe4000f8e003f */
[----:B------:R-:W-:-:S04]  /*15b0*/  UIMAD UR11, UR16, UR11, UR7 ;  /* 0x0000000b100b72a4 */ /* 0x000fc8000f8e0207 */
[----:B------:R-:W-:-:S03]  /*15c0*/  UIADD3 UR9, UR9, UR11, URZ ;  /* 0x0000000b09097290 */ /* 0x000fc6000fffe03f */
[----:B------:R-:W-:Y:S02]  /*15d0*/  ULDC.64 UR10, c[0x0][0x188] ;  /* 0x00006200000a7ab9 */ /* 0x000fe40000000a00 */
[----:B------:R-:W-:Y:S02]  /*15e0*/  UIMAD UR7, UR23, UR10, URZ ;  /* 0x0000000a170772a4 */ /* 0x000fe4000f8e023f */
[----:B------:R-:W-:Y:S02]  /*15f0*/  UIMAD.WIDE.U32 UR8, UR31, UR10, UR8 ;  /* 0x0000000a1f0872a5 */ /* 0x000fe4000f8e0008 */
[----:B------:R-:W-:-:S04]  /*1600*/  UIMAD UR7, UR31, UR11, UR7 ;  /* 0x0000000b1f0772a4 */ /* 0x000fc8000f8e0207 */
[----:B------:R-:W-:Y:S02]  /*1610*/  UIADD3 UR30, UR9, UR7, URZ ;  /* 0x00000007091e7290 */ /* 0x000fe4000fffe03f */
[----:B------:R-:W-:Y:S02]  /*1620*/  UMOV UR29, UR8 ;  /* 0x00000008001d7c82 */ /* 0x000fe40008000000 */
.L_x_3:
[----:B------:R-:W-:Y:S01]  /*1630*/  IABS R6, c[0x0][0x1c8] ;  /* 0x0000720000067a13 */ /* 0x000fe20000000000 */
[----:B------:R-:W-:Y:S01]  /*1640*/  ULDC.64 UR10, c[0x0][0x370] ;  /* 0x0000dc00000a7ab9 */ /* 0x000fe20000000a00 */
[----:B------:R-:W-:Y:S01]  /*1650*/  IABS R3, UR38 ;  /* 0x0000002600037c13 */ /* 0x000fe20008000000 */
[----:B------:R-:W-:Y:S01]  /*1660*/  @UP1 UIMAD.WIDE.U32 UR8, UR17, UR10, URZ ;  /* 0x0000000a110812a5 */ /* 0x000fe2000f8e003f */
[----:B------:R-:W1:Y:S01]  /*1670*/  I2F.RP R4, R6 ;  /* 0x0000000600047306 */ /* 0x000e620000209400 */
[----:B------:R-:W-:Y:S01]  /*1680*/  ULDC UR12, c[0x0][0x224] ;  /* 0x00008900000c7ab9 */ /* 0x000fe20000000800 */
[----:B------:R-:W-:Y:S01]  /*1690*/  ISETP.NE.AND P1, PT, RZ, c[0x0][0x1c8], PT ;  /* 0x00007200ff007a0c */ /* 0x000fe20003f25270 */
[----:B------:R-:W-:Y:S02]  /*16a0*/  @UP1 UIMAD UR25, UR17, UR11, UR9 ;  /* 0x0000000b111912a4 */ /* 0x000fe4000f8e0209 */
[----:B------:R-:W-:-:S02]  /*16b0*/  USHF.L.U32 UR13, UR31, 0x7, URZ ;  /* 0x000000071f0d7899 */ /* 0x000fc4000800063f */
[----:B------:R-:W-:Y:S02]  /*16c0*/  @UP1 UMOV UR24, UR8 ;  /* 0x0000000800181c82 */ /* 0x000fe40008000000 */
[----:B------:R-:W-:Y:S02]  /*16d0*/  ULDC.64 UR8, c[0x0][0x368] ;  /* 0x0000da0000087ab9 */ /* 0x000fe40000000a00 */
[----:B------:R-:W-:Y:S02]  /*16e0*/  @!UP1 UIMAD UR7, UR23, UR8, URZ ;  /* 0x00000008170792a4 */ /* 0x000fe4000f8e023f */
[----:B------:R-:W-:Y:S02]  /*16f0*/  ULDC.64 UR10, c[0x0][0x3d8] ;  /* 0x0000f600000a7ab9 */ /* 0x000fe40000000a00 */
[----:B------:R-:W-:Y:S01]  /*1700*/  @!UP1 UIMAD UR7, UR31, UR9, UR7 ;  /* 0x000000091f0792a4 */ /* 0x000fe2000f8e0207 */
[----:B-1----:R-:W1:Y:S01]  /*1710*/  MUFU.RCP R4, R4 ;  /* 0x0000000400047308 */ /* 0x002e620000001000 */
[----:B------:R-:W-:-:S02]  /*1720*/  @!UP1 UIMAD.WIDE.U32 UR8, UR31, UR8, URZ ;  /* 0x000000081f0892a5 */ /* 0x000fc4000f8e003f */
[----:B------:R-:W-:Y:S02]  /*1730*/  USHF.R.S32.HI UR20, URZ, 0x1f, UR22 ;  /* 0x0000001f3f147899 */ /* 0x000fe40008011416 */
[----:B------:R-:W-:Y:S02]  /*1740*/  @!UP1 UIADD3 UR25, UR9, UR7, URZ ;  /* 0x0000000709199290 */ /* 0x000fe4000fffe03f */
[----:B------:R-:W-:Y:S01]  /*1750*/  UIMAD UR7, UR23, UR12, UR52 ;  /* 0x0000000c170772a4 */ /* 0x000fe2000f8e0234 */
[----:B------:R-:W2:Y:S01]  /*1760*/  S2UR UR12, SR_CTAID.X ;  /* 0x00000000000c79c3 */ /* 0x000ea20000002500 */
[----:B------:R-:W-:Y:S02]  /*1770*/  @!UP1 UMOV UR24, UR8 ;  /* 0x0000000800189c82 */ /* 0x000fe40008000000 */
[----:B------:R-:W-:Y:S02]  /*1780*/  UIADD3 UR7, UR45, UR7, URZ ;  /* 0x000000072d077290 */ /* 0x000fe4000fffe03f */
[----:B------:R-:W-:-:S02]  /*1790*/  UIMAD.WIDE.U32 UR8, UR36, UR17, URZ ;  /* 0x00000011240872a5 */ /* 0x000fc4000f8e003f */
[----:B------:R-:W-:Y:S01]  /*17a0*/  UIMAD UR7, UR36, UR7, UR51 ;  /* 0x00000007240772a4 */ /* 0x000fe2000f8e0233 */
[----:B-1----:R-:W-:Y:S01]  /*17b0*/  IADD3 R4, R4, 0xffffffe, RZ ;  /* 0x0ffffffe04047810 */ /* 0x002fe20007ffe0ff */
[----:B------:R-:W-:Y:S02]  /*17c0*/  USEL UR15, UR42, UR8, !UP1 ;  /* 0x000000082a0f7287 */ /* 0x000fe4000c800000 */
[----:B------:R-:W-:Y:S01]  /*17d0*/  UIADD3 UR21, UR43, UR7, URZ ;  /* 0x000000072b157290 */ /* 0x000fe2000fffe03f */
[----:B------:R-:W1:Y:S01]  /*17e0*/  F2I.FTZ.U32.TRUNC.NTZ R5, R4 ;  /* 0x0000000400057305 */ /* 0x000e62000021f000 */
[----:B------:R-:W-:-:S04]  /*17f0*/  UIMAD UR7, UR37, UR17, URZ ;  /* 0x00000011250772a4 */ /* 0x000fc8000f8e023f */
[----:B------:R-:W-:Y:S02]  /*1800*/  @UP1 UIADD3 UR21, UR9, UR7, URZ ;  /* 0x0000000709151290 */ /* 0x000fe4000fffe03f */
[----:B------:R-:W-:-:S04]  /*1810*/  USHF.L.U64.HI UR7, UR31, 0x7, UR23 ;  /* 0x000000071f077899 */ /* 0x000fc80008010217 */
[----:B------:R-:W-:Y:S02]  /*1820*/  USEL UR7, UR7, URZ, UP4 ;  /* 0x0000003f07077287 */ /* 0x000fe4000a000000 */
[----:B--2---:R-:W-:Y:S01]  /*1830*/  UIMAD.WIDE.U32 UR8, UR12, UR10, URZ ;  /* 0x0000000a0c0872a5 */ /* 0x004fe2000f8e003f */
[----:B-1----:R-:W-:-:S03]  /*1840*/  IMAD.MOV R0, RZ, RZ, -R5 ;  /* 0x000000ffff007224 */ /* 0x002fc600078e0a05 */
[----:B------:R-:W-:Y:S01]  /*1850*/  UIMAD UR11, UR12, UR11, UR9 ;  /* 0x0000000b0c0b72a4 */ /* 0x000fe2000f8e0209 */
[----:B------:R-:W-:Y:S01]  /*1860*/  IMAD.MOV.U32 R4, RZ, RZ, RZ ;  /* 0x000000ffff047224 */ /* 0x000fe200078e00ff */
[----:B------:R-:W-:Y:S01]  /*1870*/  USEL UR12, UR8, URZ, UP6 ;  /* 0x0000003f080c7287 */ /* 0x000fe2000b000000 */
[----:B------:R-:W-:Y:S01]  /*1880*/  IMAD R0, R0, R6, RZ ;  /* 0x0000000600007224 */ /* 0x000fe200078e02ff */
[----:B------:R-:W-:Y:S02]  /*1890*/  USEL UR8, UR13, URZ, UP4 ;  /* 0x0000003f0d087287 */ /* 0x000fe4000a000000 */
[----:B------:R-:W-:Y:S01]  /*18a0*/  USEL UR26, UR11, URZ, UP6 ;  /* 0x0000003f0b1a7287 */ /* 0x000fe2000b000000 */
[----:B------:R-:W-:Y:S01]  /*18b0*/  IMAD.HI.U32 R0, R5, R0, R4 ;  /* 0x0000000005007227 */ /* 0x000fe200078e0004 */
[----:B------:R-:W-:Y:S02]  /*18c0*/  UIADD3 UR8, UP0, UR14, UR8, URZ ;  /* 0x000000080e087290 */ /* 0x000fe4000ff1e03f */
[----:B------:R-:W-:-:S02]  /*18d0*/  ULDC UR13, c[0x0][0x234] ;  /* 0x00008d00000d7ab9 */ /* 0x000fc40000000800 */
[----:B------:R-:W-:Y:S01]  /*18e0*/  UIADD3.X UR9, UR27, UR7, URZ, UP0, !UPT ;  /* 0x000000071b097290 */ /* 0x000fe200087fe43f */
[----:B------:R-:W-:Y:S01]  /*18f0*/  IMAD.HI.U32 R0, R0, R3, RZ ;  /* 0x0000000300007227 */ /* 0x000fe200078e00ff */
[----:B------:R-:W-:-:S03]  /*1900*/  UIMAD UR7, UR37, UR8, URZ ;  /* 0x00000008250772a4 */ /* 0x000fc6000f8e023f */
[----:B------:R-:W-:Y:S01]  /*1910*/  IMAD.MOV R4, RZ, RZ, -R0 ;  /* 0x000000ffff047224 */ /* 0x000fe200078e0a00 */
[----:B------:R-:W-:Y:S02]  /*1920*/  UIMAD UR10, UR36, UR9, UR7 ;  /* 0x00000009240a72a4 */ /* 0x000fe4000f8e0207 */
[----:B------:R-:W-:Y:S01]  /*1930*/  @UP5 USEL UR7, UR54, UR17, !UP1 ;  /* 0x0000001136075287 */ /* 0x000fe2000c800000 */
[C---:B------:R-:W-:Y:S01]  /*1940*/  IMAD R3, R6.reuse, R4, R3 ;  /* 0x0000000406037224 */ /* 0x040fe200078e0203 */
[----:B------:R-:W-:Y:S02]  /*1950*/  UIMAD.WIDE.U32 UR8, UR36, UR8, URZ ;  /* 0x00000008240872a5 */ /* 0x000fe4000f8e003f */
[----:B------:R-:W-:Y:S02]  /*1960*/  @UP5 UIMAD UR13, UR38, UR13, UR7 ;  /* 0x0000000d260d52a4 */ /* 0x000fe4000f8e0207 */
[----:B------:R-:W-:Y:S01]  /*1970*/  ISETP.GT.U32.AND P0, PT, R6, R3, PT ;  /* 0x000000030600720c */ /* 0x000fe20003f04070 */
[----:B------:R-:W-:-:S04]  /*1980*/  UIADD3 UR23, UR9, UR10, URZ ;  /* 0x0000000a09177290 */ /* 0x000fc8000fffe03f */
[----:B------:R-:W-:-:S08]  /*1990*/  @!UP5 UMOV UR13, UR49 ;  /* 0x00000031000ddc82 */ /* 0x000fd00008000000 */
[----:B------:R-:W-:Y:S01]  /*19a0*/  @!P0 IMAD.IADD R3, R3, 0x1, -R6 ;  /* 0x0000000103038824 */ /* 0x000fe200078e0a06 */
[----:B------:R-:W-:Y:S02]  /*19b0*/  @!P0 IADD3 R0, R0, 0x1, RZ ;  /* 0x0000000100008810 */ /* 0x000fe40007ffe0ff */
[----:B------:R-:W-:Y:S02]  /*19c0*/  ISETP.LE.AND P0, PT, RZ, UR56, PT ;  /* 0x00000038ff007c0c */ /* 0x000fe4000bf03270 */
[----:B------:R-:W-:-:S13]  /*19d0*/  ISETP.GE.U32.AND P2, PT, R3, R6, PT ;  /* 0x000000060300720c */ /* 0x000fda0003f46070 */
[----:B------:R-:W-:-:S05]  /*19e0*/  @P2 IADD3 R0, R0, 0x1, RZ ;  /* 0x0000000100002810 */ /* 0x000fca0007ffe0ff */
[----:B------:R-:W-:Y:S01]  /*19f0*/  @!P0 IMAD.MOV R0, RZ, RZ, -R0 ;  /* 0x000000ffff008224 */ /* 0x000fe200078e0a00 */
[----:B------:R-:W-:Y:S02]  /*1a00*/  PLOP3.LUT P0, PT, PT, PT, UP5, 0x80, 0x0 ;  /* 0x000000000000781c */ /* 0x000fe40003f0f058 */
[----:B------:R-:W-:-:S04]  /*1a10*/  @!P1 LOP3.LUT R0, RZ, c[0x0][0x1c8], RZ, 0x33, !PT ;  /* 0x00007200ff009a12 */ /* 0x000fc800078e33ff */
[----:B------:R-:W-:-:S07]  /*1a20*/  SHF.R.S32.HI R12, RZ, 0x1f, R0 ;  /* 0x0000001fff0c7819 */ /* 0x000fce0000011400 */
[----:B------:R-:W-:Y:S05]  /*1a30*/  @!P0 BRA `(.L_x_4) ;  /* 0x0000005000008947 */ /* 0x000fea0003800000 */
[----:B------:R-:W-:Y:S02]  /*1a40*/  ULDC UR7, c[0x0][0x224] ;  /* 0x0000890000077ab9 */ /* 0x000fe40000000800 */
[----:B------:R-:W-:-:S04]  /*1a50*/  @!UP1 UIMAD UR17, UR31, UR7, URZ ;  /* 0x000000071f1192a4 */ /* 0x000fc8000f8e023f */
[----:B------:R-:W-:-:S04]  /*1a60*/  ULEA UR7, UR31, UR17, 0x7 ;  /* 0x000000111f077291 */ /* 0x000fc8000f8e383f */
[----:B------:R-:W-:Y:S01]  /*1a70*/  UIMAD UR11, UR55, UR38, UR7 ;  /* 0x00000026370b72a4 */ /* 0x000fe2000f8e0207 */
[----:B------:R-:W-:Y:S05]  /*1a80*/  BRA `(.L_x_5) ;  /* 0x0000001000007947 */ /* 0x000fea0003800000 */
.L_x_4:
[----:B------:R-:W-:Y:S02]  /*1a90*/  UMOV UR11, UR50 ;  /* 0x00000032000b7c82 */ /* 0x000fe40008000000 */
.L_x_5:
[----:B------:R-:W1:Y:S01]  /*1aa0*/  S2R R10, SR_TID.X ;  /* 0x00000000000a7919 */ /* 0x000e620000002100 */
[----:B------:R-:W-:Y:S01]  /*1ab0*/  UIADD3 UR8, UP3, UP2, UR8, UR41, UR47 ;  /* 0x0000002908087290 */ /* 0x000fe2000fa7e02f */
[----:B------:R-:W-:Y:S01]  /*1ac0*/  BSSY B1, `(.L_x_1) ;  /* 0x0000666000017945 */ /* 0x000fe20003800000 */
[----:B------:R-:W-:Y:S01]  /*1ad0*/  UISETP.GE.AND UP4, UPT, UR28, 0x1, UPT ;  /* 0x000000011c00788c */ /* 0x000fe2000bf86270 */
[----:B------:R-:W2:Y:S01]  /*1ae0*/  S2R R22, SR_TID.X ;  /* 0x0000000000167919 */ /* 0x000ea20000002100 */
[----:B------:R-:W-:Y:S02]  /*1af0*/  UIADD3 UR15, UP1, UP0, UR12, UR8, UR15 ;  /* 0x000000080c0f7290 */ /* 0x000fe4000f83e00f */
[----:B------:R-:W-:Y:S01]  /*1b00*/  UMOV UR17, 0x4 ;  /* 0x0000000400117882 */ /* 0x000fe20000000000 */
[----:B------:R-:W3:Y:S01]  /*1b10*/  S2R R23, SR_TID.X ;  /* 0x0000000000177919 */ /* 0x000ee20000002100 */
[----:B------:R-:W-:-:S02]  /*1b20*/  ULDC.64 UR8, c[0x0][0x1a8] ;  /* 0x00006a0000087ab9 */ /* 0x000fc40000000a00 */
[----:B------:R-:W-:-:S04]  /*1b30*/  UIMAD UR7, UR61, UR8, URZ ;  /* 0x000000083d0772a4 */ /* 0x000fc8000f8e023f */
[----:B------:R-:W-:-:S03]  /*1b40*/  UIMAD UR12, UR38, UR9, UR7 ;  /* 0x00000009260c72a4 */ /* 0x000fc6000f8e0207 */
[----:B------:R-:W-:Y:S02]  /*1b50*/  ULDC.64 UR8, c[0x0][0x378] ;  /* 0x0000de0000087ab9 */ /* 0x000fe40000000a00 */
[----:B------:R-:W-:Y:S01]  /*1b60*/  UIMAD UR7, UR61, UR8, URZ ;  /* 0x000000083d0772a4 */ /* 0x000fe2000f8e023f */
[----:B-1----:R-:W-:-:S03]  /*1b70*/  SHF.R.S32.HI R11, RZ, 0x1f, R10 ;  /* 0x0000001fff0b7819 */ /* 0x002fc6000001140a */
[----:B------:R-:W-:Y:S01]  /*1b80*/  UIMAD UR10, UR38, UR9, UR7 ;  /* 0x00000009260a72a4 */ /* 0x000fe2000f8e0207 */
[----:B------:R-:W-:Y:S02]  /*1b90*/  LEA.HI R4, R11, R10, RZ, 0x2 ;  /* 0x0000000a0b047211 */ /* 0x000fe400078f10ff */
[----:B------:R-:W-:Y:S01]  /*1ba0*/  ULDC.64 UR8, c[0x0][0x370] ;  /* 0x0000dc0000087ab9 */ /* 0x000fe20000000a00 */
[----:B--2---:R-:W-:Y:S01]  /*1bb0*/  SHF.R.S32.HI R22, RZ, 0x1f, R22 ;  /* 0x0000001fff167819 */ /* 0x004fe20000011416 */
[----:B------:R-:W-:Y:S01]  /*1bc0*/  UIMAD UR7, UR27, UR8, URZ ;  /* 0x000000081b0772a4 */ /* 0x000fe2000f8e023f */
[----:B------:R-:W-:Y:S01]  /*1bd0*/  LOP3.LUT R4, R4, 0xfffffffc, RZ, 0xc0, !PT ;  /* 0xfffffffc04047812 */ /* 0x000fe200078ec0ff */
[----:B------:R-:W-:Y:S01]  /*1be0*/  UIADD3 UR8, UR14, UR13, URZ ;  /* 0x0000000d0e087290 */ /* 0x000fe2000fffe03f */
[----:B---3--:R-:W-:Y:S01]  /*1bf0*/  LEA.HI R22, R22, R23, RZ, 0x2 ;  /* 0x0000001716167211 */ /* 0x008fe200078f10ff */
[----:B------:R-:W-:Y:S02]  /*1c00*/  UIMAD UR7, UR14, UR9, UR7 ;  /* 0x000000090e0772a4 */ /* 0x000fe4000f8e0207 */
[----:B------:R-:W-:Y:S01]  /*1c10*/  IMAD.IADD R4, R10, 0x1, -R4 ;  /* 0x000000010a047824 */ /* 0x000fe200078e0a04 */
[----:B------:R-:W-:Y:S01]  /*1c20*/  SHF.R.S32.HI R22, RZ, 0x2, R22 ;  /* 0x00000002ff167819 */ /* 0x000fe20000011416 */
[----:B------:R-:W-:-:S02]  /*1c30*/  UIADD3 UR9, UR14, UR11, URZ ;  /* 0x0000000b0e097290 */ /* 0x000fc4000fffe03f */
[----:B------:R-:W-:Y:S01]  /*1c40*/  IMAD.SHL.U32 R4, R4, 0x8, RZ ;  /* 0x0000000804047824 */ /* 0x000fe200078e00ff */
[----:B------:R-:W-:Y:S01]  /*1c50*/  SHF.R.S32.HI R14, RZ, 0x1f, R22 ;  /* 0x0000001fff0e7819 */ /* 0x000fe20000011416 */
[----:B------:R-:W-:Y:S01]  /*1c60*/  ULEA.HI.SX32 UR11, UR32, 0xffffffff, 0x1a ;  /* 0xffffffff200b7891 */ /* 0x000fe2000f8fd23f */
[----:B------:R-:W-:Y:S02]  /*1c70*/  IADD3 R3, P0, R22, UR14, RZ ;  /* 0x0000000e16037c10 */ /* 0x000fe4000ff1e0ff */
[--C-:B------:R-:W-:Y:S02]  /*1c80*/  SHF.R.S32.HI R5, RZ, 0x1f, R4.reuse ;  /* 0x0000001fff057819 */ /* 0x100fe40000011404 */
[----:B------:R-:W-:Y:S02]  /*1c90*/  IADD3.X R7, R14, UR27, RZ, P0, !PT ;  /* 0x0000001b0e077c10 */ /* 0x000fe400087fe4ff */
[----:B------:R-:W-:Y:S01]  /*1ca0*/  IADD3 R6, P0, R4, UR24, RZ ;  /* 0x0000001804067c10 */ /* 0x000fe2000ff1e0ff */
[----:B------:R-:W-:-:S04]  /*1cb0*/  IMAD.WIDE.U32 R8, R3, c[0x0][0x190], R4 ;  /* 0x0000640003087a25 */ /* 0x000fc800078e0004 */
[----:B------:R-:W-:Y:S01]  /*1cc0*/  IMAD R7, R7, c[0x0][0x190], RZ ;  /* 0x0000640007077a24 */ /* 0x000fe200078e02ff */
[----:B------:R-:W-:-:S03]  /*1cd0*/  IADD3 R8, P1, R8, UR39, RZ ;  /* 0x0000002708087c10 */ /* 0x000fc6000ff3e0ff */
[----:B------:R-:W-:Y:S01]  /*1ce0*/  IMAD R3, R3, c[0x0][0x194], R7 ;  /* 0x0000650003037a24 */ /* 0x000fe200078e0207 */
[----:B------:R-:W-:Y:S01]  /*1cf0*/  IADD3.X R7, R5, UR25, RZ, P0, !PT ;  /* 0x0000001905077c10 */ /* 0x000fe200087fe4ff */
[----:B------:R-:W-:-:S03]  /*1d00*/  ULDC.64 UR24, c[0x0][0x200] ;  /* 0x0000800000187ab9 */ /* 0x000fc60000000a00 */
[----:B------:R-:W-:Y:S01]  /*1d10*/  IADD3.X R9, R9, UR34, R3, P1, !PT ;  /* 0x0000002209097c10 */ /* 0x000fe20008ffe403 */
[----:B------:R-:W-:-:S04]  /*1d20*/  IMAD.U32 R3, RZ, RZ, UR14 ;  /* 0x0000000eff037e24 */ /* 0x000fc8000f8e00ff */
[----:B------:R-:W-:-:S04]  /*1d30*/  IMAD.WIDE.U32 R6, R3, c[0x0][0x370], R6 ;  /* 0x0000dc0003067a25 */ /* 0x000fc800078e0006 */
[----:B------:R-:W-:Y:S01]  /*1d40*/  IMAD.U32 R3, RZ, RZ, UR38 ;  /* 0x00000026ff037e24 */ /* 0x000fe2000f8e00ff */
[----:B------:R-:W-:Y:S01]  /*1d50*/  IADD3 R7, R7, UR7, RZ ;  /* 0x0000000707077c10 */ /* 0x000fe2000fffe0ff */
[----:B------:R-:W-:-:S04]  /*1d60*/  UIADD3.X UR7, UR23, UR48, UR53, UP3, UP2 ;  /* 0x0000003017077290 */ /* 0x000fc80009fe4435 */
[----:B------:R-:W-:Y:S01]  /*1d70*/  IMAD.WIDE.U32 R6, R3, c[0x0][0x378], R6 ;  /* 0x0000de0003067a25 */ /* 0x000fe200078e0006 */
[----:B------:R-:W-:Y:S01]  /*1d80*/  LEA.HI R3, R11, R10, RZ, 0x5 ;  /* 0x0000000a0b037211 */ /* 0x000fe200078f28ff */
[----:B------:R-:W-:-:S03]  /*1d90*/  UIADD3.X UR7, UR26, UR7, UR21, UP1, UP0 ;  /* 0x000000071a077290 */ /* 0x000fc60008fe0415 */
[----:B------:R-:W-:Y:S02]  /*1da0*/  LOP3.LUT R11, R3, 0xffffffe0, RZ, 0xc0, !PT ;  /* 0xffffffe0030b7812 */ /* 0x000fe400078ec0ff */
[----:B------:R-:W-:-:S03]  /*1db0*/  IADD3 R7, R7, UR10, RZ ;  /* 0x0000000a07077c10 */ /* 0x000fc6000fffe0ff */
[----:B------:R-:W-:Y:S01]  /*1dc0*/  IMAD.IADD R11, R10, 0x1, -R11 ;  /* 0x000000010a0b7824 */ /* 0x000fe200078e0a0b */
[----:B------:R-:W-:Y:S01]  /*1dd0*/  SHF.R.S32.HI R10, RZ, 0x5, R3 ;  /* 0x00000005ff0a7819 */ /* 0x000fe20000011403 */
[----:B------:R-:W-:Y:S02]  /*1de0*/  IMAD.U32 R3, RZ, RZ, UR38 ;  /* 0x00000026ff037e24 */ /* 0x000fe4000f8e00ff */
[----:B------:R-:W-:-:S04]  /*1df0*/  IMAD.WIDE.U32 R6, R22, c[0x0][0x370], R6 ;  /* 0x0000dc0016067a25 */ /* 0x000fc800078e0006 */
[----:B------:R-:W-:Y:S01]  /*1e00*/  IMAD.WIDE.U32 R8, R3, c[0x0][0x1a8], R8 ;  /* 0x00006a0003087a25 */ /* 0x000fe200078e0008 */
[----:B------:R-:W-:-:S03]  /*1e10*/  LEA R234, P3, R6, c[0x0][0x330], 0x1 ;  /* 0x0000cc0006ea7a11 */ /* 0x000fc600078608ff */
[----:B------:R-:W-:Y:S01]  /*1e20*/  IMAD R10, R10, UR46, R11 ;  /* 0x0000002e0a0a7c24 */ /* 0x000fe2000f8e020b */
[----:B------:R-:W-:Y:S01]  /*1e30*/  IADD3 R11, R9, UR12, RZ ;  /* 0x0000000c090b7c10 */ /* 0x000fe2000fffe0ff */
[----:B------:R-:W-:Y:S01]  /*1e40*/  IMAD R3, R14, c[0x0][0x370], RZ ;  /* 0x0000dc000e037a24 */ /* 0x000fe200078e02ff */
[----:B------:R-:W-:Y:S01]  /*1e50*/  LEA R236, P0, R8, c[0x0][0x160], 0x1 ;  /* 0x0000580008ec7a11 */ /* 0x000fe200078008ff */
[----:B------:R-:W-:Y:S02]  /*1e60*/  UIMAD.WIDE UR12, UR8, UR17, UR24 ;  /* 0x00000011080c72a5 */ /* 0x000fe4000f8e0218 */
[----:B------:R-:W-:Y:S01]  /*1e70*/  IMAD R9, R22, c[0x0][0x374], R3 ;  /* 0x0000dd0016097a24 */ /* 0x000fe200078e0203 */
[----:B------:R-:W-:Y:S01]  /*1e80*/  LEA.HI.X R237, R8, c[0x0][0x164], R11, 0x1, P0 ;  /* 0x0000590008ed7a11 */ /* 0x000fe200000f0c0b */
[----:B------:R-:W-:Y:S01]  /*1e90*/  ULDC.64 UR24, c[0x0][0x3c8] ;  /* 0x0000f20000187ab9 */ /* 0x000fe20000000a00 */
[----:B------:R-:W-:Y:S01]  /*1ea0*/  PLOP3.LUT P0, PT, PT, PT, UP4, 0x80, 0x0 ;  /* 0x000000000000781c */ /* 0x000fe20003f0f048 */
[----:B------:R-:W-:Y:S01]  /*1eb0*/  IMAD.IADD R7, R7, 0x1, R9 ;  /* 0x0000000107077824 */ /* 0x000fe200078e0209 */
[----:B------:R-:W-:Y:S01]  /*1ec0*/  IADD3 R3, P2, R10, UR15, RZ ;  /* 0x0000000f0a037c10 */ /* 0x000fe2000ff5e0ff */
[----:B------:R-:W-:-:S03]  /*1ed0*/  UIMAD.WIDE UR14, UR9, UR17, UR24 ;  /* 0x00000011090e72a5 */ /* 0x000fc6000f8e0218 */
[C---:B------:R-:W-:Y:S02]  /*1ee0*/  LEA R233, P1, R3.reuse, c[0x0][0x350], 0x2 ;  /* 0x0000d40003e97a11 */ /* 0x040fe400078210ff */
[----:B------:R-:W-:Y:S02]  /*1ef0*/  LEA.HI.X.SX32 R10, R10, UR7, 0x1, P2 ;  /* 0x000000070a0a7c11 */ /* 0x000fe400090f0eff */
[----:B------:R-:W-:Y:S02]  /*1f00*/  LEA.HI.X R235, R6, c[0x0][0x334], R7, 0x1, P3 ;  /* 0x0000cd0006eb7a11 */ /* 0x000fe400018f0c07 */
[----:B------:R-:W-:Y:S01]  /*1f10*/  LEA.HI.X R232, R3, c[0x0][0x354], R10, 0x2, P1 ;  /* 0x0000d50003e87a11 */ /* 0x000fe200008f140a */
[----:B------:R-:W-:Y:S05]  /*1f20*/  @!P0 BRA `(.L_x_6) ;  /* 0x000059a000008947 */ /* 0x000fea0003800000 */
[----:B------:R-:W2:Y:S01]  /*1f30*/  LDL R20, [R1+0x3c] ;  /* 0x00003c0001147983 */ /* 0x000ea20000100800 */
[----:B------:R-:W-:-:S03]  /*1f40*/  ULDC.64 UR8, c[0x0][0x1a0] ;  /* 0x0000680000087ab9 */ /* 0x000fc60000000a00 */
[----:B------:R-:W3:Y:S01]  /*1f50*/  LDL R21, [R1+0x2c] ;  /* 0x00002c0001157983 */ /* 0x000ee20000100800 */
[----:B------:R-:W-:-:S04]  /*1f60*/  UIMAD UR7, UR20, UR8, URZ ;  /* 0x00000008140772a4 */ /* 0x000fc8000f8e023f */
[----:B------:R-:W-:-:S03]  /*1f70*/  UIMAD UR10, UR22, UR9, UR7 ;  /* 0x00000009160a72a4 */ /* 0x000fc6000f8e0207 */
[----:B------:R-:W-:Y:S02]  /*1f80*/  ULDC.64 UR8, c[0x0][0x198] ;  /* 0x0000660000087ab9 */ /* 0x000fe40000000a00 */
[----:B------:R-:W-:Y:S01]  /*1f90*/  UIMAD UR7, UR20, UR8, URZ ;  /* 0x00000008140772a4 */ /* 0x000fe2000f8e023f */
[----:B------:R-:W-:-:S03]  /*1fa0*/  IMAD.U32 R3, RZ, RZ, UR22 ;  /* 0x00000016ff037e24 */ /* 0x000fc6000f8e00ff */
[----:B------:R-:W-:Y:S02]  /*1fb0*/  UIMAD UR7, UR22, UR9, UR7 ;  /* 0x00000009160772a4 */ /* 0x000fe4000f8e0207 */
[----:B------:R-:W-:Y:S01]  /*1fc0*/  UIMAD UR9, UR18, -0x80, UR6 ;  /* 0xffffff80120978a4 */ /* 0x000fe2000f8e0206 */
[----:B------:R-:W-:Y:S01]  /*1fd0*/  IADD3 R9, R22, 0x40, RZ ;  /* 0x0000004016097810 */ /* 0x000fe20007ffe0ff */
[----:B------:R-:W-:-:S04]  /*1fe0*/  IMAD.WIDE.U32 R6, R3, c[0x0][0x1a0], R4 ;  /* 0x0000680003067a25 */ /* 0x000fc800078e0004 */
[----:B------:R-:W-:Y:S01]  /*1ff0*/  IMAD.WIDE.U32 R4, R3, c[0x0][0x198], R4 ;  /* 0x0000660003047a25 */ /* 0x000fe200078e0004 */
[----:B------:R-:W-:Y:S02]  /*2000*/  ISETP.GE.AND P1, PT, R9, UR9, PT ;  /* 0x0000000909007c0c */ /* 0x000fe4000bf26270 */
[----:B------:R-:W-:Y:S01]  /*2010*/  IADD3 R6, P2, R6, UR29, RZ ;  /* 0x0000001d06067c10 */ /* 0x000fe2000ff5e0ff */
[----:B------:R-:W-:Y:S01]  /*2020*/  IMAD.U32 R8, RZ, RZ, UR10 ;  /* 0x0000000aff087e24 */ /* 0x000fe2000f8e00ff */
[----:B------:R-:W-:Y:S01]  /*2030*/  IADD3 R4, P0, R4, UR33, RZ ;  /* 0x0000002104047c10 */ /* 0x000fe2000ff1e0ff */
[----:B------:R-:W-:-:S03]  /*2040*/  IMAD.U32 R3, RZ, RZ, UR7 ;  /* 0x00000007ff037e24 */ /* 0x000fc6000f8e00ff */
[----:B------:R-:W-:Y:S01]  /*2050*/  IADD3.X R7, R7, UR30, R8, P2, !PT ;  /* 0x0000001e07077c10 */ /* 0x000fe200097fe408 */
[C---:B------:R-:W-:Y:S01]  /*2060*/  IMAD R8, R12.reuse, c[0x0][0x1b0], RZ ;  /* 0x00006c000c087a24 */ /* 0x040fe200078e02ff */
[----:B------:R-:W-:Y:S01]  /*2070*/  IADD3.X R5, R5, UR35, R3, P0, !PT ;  /* 0x0000002305057c10 */ /* 0x000fe200087fe403 */
[----:B------:R-:W-:Y:S02]  /*2080*/  IMAD R3, R12, c[0x0][0x1b8], RZ ;  /* 0x00006e000c037a24 */ /* 0x000fe400078e02ff */
[----:B------:R-:W-:-:S04]  /*2090*/  IMAD.WIDE.U32 R6, R0, c[0x0][0x1b8], R6 ;  /* 0x00006e0000067a25 */ /* 0x000fc800078e0006 */
[C---:B------:R-:W-:Y:S02]  /*20a0*/  IMAD R3, R0.reuse, c[0x0][0x1bc], R3 ;  /* 0x00006f0000037a24 */ /* 0x040fe400078e0203 */
[C---:B------:R-:W-:Y:S02]  /*20b0*/  IMAD R8, R0.reuse, c[0x0][0x1b4], R8 ;  /* 0x00006d0000087a24 */ /* 0x040fe400078e0208 */
[----:B------:R-:W-:Y:S01]  /*20c0*/  IMAD.WIDE.U32 R4, R0, c[0x0][0x1b0], R4 ;  /* 0x00006c0000047a25 */ /* 0x000fe200078e0004 */
[----:B------:R-:W-:-:S03]  /*20d0*/  @!P1 IADD3 R0, P0, R22, 0x40, RZ ;  /* 0x0000004016009810 */ /* 0x000fc60007f1e0ff */
[----:B------:R-:W-:Y:S01]  /*20e0*/  IMAD.IADD R7, R7, 0x1, R3 ;  /* 0x0000000107077824 */ /* 0x000fe200078e0203 */
[----:B------:R-:W-:Y:S02]  /*20f0*/  @!P1 IADD3.X R3, RZ, R14, RZ, P0, !PT ;  /* 0x0000000eff039210 */ /* 0x000fe400007fe4ff */
[----:B------:R-:W-:Y:S02]  /*2100*/  PLOP3.LUT P0, PT, PT, PT, UP6, 0x80, 0x0 ;  /* 0x000000000000781c */ /* 0x000fe40003f0f068 */
[C---:B------:R-:W-:Y:S01]  /*2110*/  ISETP.GE.AND P2, PT, R22.reuse, UR9, PT ;  /* 0x0000000916007c0c */ /* 0x040fe2000bf46270 */
[----:B------:R-:W-:Y:S01]  /*2120*/  UMOV UR7, UR11 ;  /* 0x0000000b00077c82 */ /* 0x000fe20008000000 */
[----:B------:R-:W-:Y:S01]  /*2130*/  @!P1 IADD3 R12, P3, R22, 0x40, RZ ;  /* 0x00000040160c9810 */ /* 0x000fe20007f7e0ff */
[----:B------:R-:W-:-:S03]  /*2140*/  UIMAD UR8, UR7, -0x40, UR28 ;  /* 0xffffffc0070878a4 */ /* 0x000fc6000f8e021c */
[----:B------:R-:W-:Y:S01]  /*2150*/  @!P1 IADD3.X R10, RZ, R14, RZ, P3, !PT ;  /* 0x0000000eff0a9210 */ /* 0x000fe20001ffe4ff */
[----:B------:R-:W-:Y:S02]  /*2160*/  IMAD.IADD R5, R5, 0x1, R8 ;  /* 0x0000000105057824 */ /* 0x000fe400078e0208 */
[----:B------:R-:W-:Y:S02]  /*2170*/  @!P1 IMAD.MOV.U32 R8, RZ, RZ, R6 ;  /* 0x000000ffff089224 */ /* 0x000fe400078e0006 */
[----:B------:R-:W-:Y:S02]  /*2180*/  @!P1 IMAD R10, R10, c[0x0][0x1a0], RZ ;  /* 0x000068000a0a9a24 */ /* 0x000fe400078e02ff */
[----:B------:R-:W-:Y:S02]  /*2190*/  @!P2 IMAD R11, R14, c[0x0][0x1a0], RZ ;  /* 0x000068000e0baa24 */ /* 0x000fe400078e02ff */
[----:B------:R-:W-:Y:S02]  /*21a0*/  @!P1 IMAD R10, R12, c[0x0][0x1a4], R10 ;  /* 0x000069000c0a9a24 */ /* 0x000fe400078e020a */
[----:B------:R-:W-:-:S02]  /*21b0*/  @!P1 IMAD.MOV.U32 R16, RZ, RZ, R4 ;  /* 0x000000ffff109224 */ /* 0x000fc400078e0004 */
[----:B------:R-:W-:Y:S02]  /*21c0*/  @!P1 IMAD.MOV.U32 R17, RZ, RZ, R5 ;  /* 0x000000ffff119224 */ /* 0x000fe400078e0005 */
[----:B------:R-:W-:Y:S01]  /*21d0*/  @!P1 IMAD R3, R3, c[0x0][0x198], RZ ;  /* 0x0000660003039a24 */ /* 0x000fe200078e02ff */
[----:B------:R-:W-:Y:S01]  /*21e0*/  ULEA.HI UR9, UR7, UR7, URZ, 0x1 ;  /* 0x0000000707097291 */ /* 0x000fe2000f8f083f */
[----:B------:R-:W-:Y:S02]  /*21f0*/  @!P2 IMAD R11, R22, c[0x0][0x1a4], R11 ;  /* 0x00006900160baa24 */ /* 0x000fe400078e020b */
[C---:B------:R-:W-:Y:S02]  /*2200*/  @!P1 IMAD R19, R0.reuse, c[0x0][0x19c], R3 ;  /* 0x0000670000139a24 */ /* 0x040fe400078e0203 */
[----:B------:R-:W-:Y:S01]  /*2210*/  @!P1 IMAD.WIDE.U32 R16, R0, c[0x0][0x198], R16 ;  /* 0x0000660000109a25 */ /* 0x000fe200078e0010 */
[----:B------:R-:W-:-:S04]  /*2220*/  ULOP3.LUT UR9, UR9, 0xfffffffe, URZ, 0xc0, !UPT ;  /* 0xfffffffe09097892 */ /* 0x000fc8000f8ec03f */
[----:B------:R-:W-:-:S04]  /*2230*/  UIADD3 UR9, UR7, -UR9, URZ ;  /* 0x8000000907097290 */ /* 0x000fc8000fffe03f */
[----:B------:R-:W-:Y:S01]  /*2240*/  UISETP.NE.AND UP0, UPT, UR9, 0x1, UPT ;  /* 0x000000010900788c */ /* 0x000fe2000bf05270 */
[----:B------:R-:W-:Y:S05]  /*2250*/  @P0 BAR.SYNC.DEFER_BLOCKING 0x0 ;  /* 0x0000000000000b1d */ /* 0x000fea0000010000 */
[----:B------:R-:W-:Y:S01]  /*2260*/  PLOP3.LUT P0, PT, PT, PT, UP0, 0x80, 0x0 ;  /* 0x000000000000781c */ /* 0x000fe20003f0f008 */
[----:B------:R-:W-:Y:S01]  /*2270*/  UMOV UR9, UR12 ;  /* 0x0000000c00097c82 */ /* 0x000fe20008000000 */
[----:B--2---:R-:W-:-:S04]  /*2280*/  IADD3 R9, R20, 0x8, RZ ;  /* 0x0000000814097810 */ /* 0x004fc80007ffe0ff */
[----:B------:R-:W-:Y:S01]  /*2290*/  ISETP.GE.AND P6, PT, R9, UR8, PT ;  /* 0x0000000809007c0c */ /* 0x000fe2000bfc6270 */
[--C-:B------:R-:W-:Y:S02]  /*22a0*/  @!P1 IMAD.MOV.U32 R9, RZ, RZ, R7.reuse ;  /* 0x000000ffff099224 */ /* 0x100fe400078e0007 */
[----:B------:R-:W-:-:S04]  /*22b0*/  @!P2 IMAD.WIDE.U32 R6, R22, c[0x0][0x1a0], R6 ;  /* 0x000068001606aa25 */ /* 0x000fc800078e0006 */
[----:B------:R-:W-:-:S04]  /*22c0*/  @!P1 IMAD.WIDE.U32 R12, R12, c[0x0][0x1a0], R8 ;  /* 0x000068000c0c9a25 */ /* 0x000fc800078e0008 */
[----:B------:R-:W-:Y:S01]  /*22d0*/  @!P2 IMAD R8, R14, c[0x0][0x198], RZ ;  /* 0x000066000e08aa24 */ /* 0x000fe200078e02ff */
[----:B------:R-:W-:Y:S01]  /*22e0*/  IADD3 R9, R20, 0x20, RZ ;  /* 0x0000002014097810 */ /* 0x000fe20007ffe0ff */
[----:B------:R-:W-:Y:S01]  /*22f0*/  @!P2 IMAD.IADD R0, R7, 0x1, R11 ;  /* 0x000000010700a824 */ /* 0x000fe200078e020b */
[----:B------:R-:W-:Y:S01]  /*2300*/  @!P1 IADD3 R3, R13, R10, RZ ;  /* 0x0000000a0d039210 */ /* 0x000fe20007ffe0ff */
[----:B------:R-:W-:Y:S01]  /*2310*/  @!P2 IMAD R18, R22, c[0x0][0x19c], R8 ;  /* 0x000067001612aa24 */ /* 0x000fe200078e0208 */
[----:B------:R-:W-:Y:S02]  /*2320*/  @!P2 LEA R10, P4, R6, c[0x0][0x170], 0x1 ;  /* 0x00005c00060aaa11 */ /* 0x000fe400078808ff */
[----:B------:R-:W-:Y:S01]  /*2330*/  @!P1 LEA R8, P3, R12, c[0x0][0x170], 0x1 ;  /* 0x00005c000c089a11 */ /* 0x000fe200078608ff */
[----:B------:R-:W-:Y:S01]  /*2340*/  @!P2 IMAD.WIDE.U32 R14, R22, c[0x0][0x198], R4 ;  /* 0x00006600160eaa25 */ /* 0x000fe200078e0004 */
[----:B------:R-:W-:Y:S02]  /*2350*/  ISETP.GE.AND P5, PT, R9, UR8, PT ;  /* 0x0000000809007c0c */ /* 0x000fe4000bfa6270 */
[----:B------:R-:W-:Y:S01]  /*2360*/  @!P2 LEA.HI.X R11, R6, c[0x0][0x174], R0, 0x1, P4 ;  /* 0x00005d00060baa11 */ /* 0x000fe200020f0c00 */
[----:B------:R-:W-:Y:S01]  /*2370*/  @!P1 IMAD.IADD R5, R17, 0x1, R19 ;  /* 0x0000000111059824 */ /* 0x000fe200078e0213 */
[----:B------:R-:W-:Y:S01]  /*2380*/  @!P1 LEA.HI.X R9, R12, c[0x0][0x174], R3, 0x1, P3 ;  /* 0x00005d000c099a11 */ /* 0x000fe200018f0c03 */
[----:B---3--:R-:W-:Y:S01]  /*2390*/  IMAD.SHL.U32 R0, R21, 0x2, RZ ;  /* 0x0000000215007824 */ /* 0x008fe200078e00ff */
[----:B------:R-:W-:Y:S01]  /*23a0*/  @!P1 LEA R4, P3, R16, c[0x0][0x168], 0x1 ;  /* 0x00005a0010049a11 */ /* 0x000fe200078608ff */
[----:B------:R-:W-:Y:S01]  /*23b0*/  @!P2 IMAD.IADD R3, R15, 0x1, R18 ;  /* 0x000000010f03a824 */ /* 0x000fe200078e0212 */
[----:B------:R-:W-:-:S02]  /*23c0*/  @!P2 LEA R6, P4, R14, c[0x0][0x168], 0x1 ;  /* 0x00005a000e06aa11 */ /* 0x000fc400078808ff */
[----:B------:R-:W-:Y:S01]  /*23d0*/  @!P1 LEA.HI.X R5, R16, c[0x0][0x16c], R5, 0x1, P3 ;  /* 0x00005b0010059a11 */ /* 0x000fe200018f0c05 */
[----:B------:R-:W-:Y:S01]  /*23e0*/  @P2 STS [R0+0xf000], RZ ;  /* 0x00f000ff00002388 */ /* 0x000fe20000000800 */
[----:B------:R-:W-:-:S03]  /*23f0*/  ISETP.GE.AND P3, PT, R22, UR8, PT ;  /* 0x0000000816007c0c */ /* 0x000fc6000bf66270 */
[----:B------:R-:W-:Y:S01]  /*2400*/  @P2 STS [R0+0xf004], RZ ;  /* 0x00f004ff00002388 */ /* 0x000fe20000000800 */
[----:B------:R-:W-:-:S03]  /*2410*/  @!P2 LEA.HI.X R7, R14, c[0x0][0x16c], R3, 0x1, P4 ;  /* 0x00005b000e07aa11 */ /* 0x000fc600020f0c03 */
[----:B------:R-:W-:Y:S04]  /*2420*/  @P2 STS.64 [R0+0xf008], RZ ;  /* 0x00f008ff00002388 */ /* 0x000fe80000000a00 */
[----:B------:R-:W-:Y:S04]  /*2430*/  @P2 STS.128 [R0+0x11000], RZ ;  /* 0x011000ff00002388 */ /* 0x000fe80000000c00 */
[----:B------:R-:W-:Y:S01]  /*2440*/  @P2 STS.128 [R0+0x13000], RZ ;  /* 0x013000ff00002388 */ /* 0x000fe20000000c00 */
[----:B------:R-:W-:-:S03]  /*2450*/  IADD3 R3, R21, 0x1800, RZ ;  /* 0x0000180015037810 */ /* 0x000fc60007ffe0ff */
[----:B------:R-:W-:Y:S01]  /*2460*/  @!PT LDS RZ, [RZ] ;  /* 0x00000000fffff984 */ /* 0x000fe20000000800 */
[----:B------:R-:W-:Y:S01]  /*2470*/  @!PT LDS RZ, [RZ] ;  /* 0x00000000fffff984 */ /* 0x000fe20000000800 */
[----:B------:R-:W-:Y:S01]  /*2480*/  @!PT LDS RZ, [RZ] ;  /* 0x00000000fffff984 */ /* 0x000fe20000000800 */
[----:B------:R1:W-:Y:S04]  /*2490*/  @!P2 LDGSTS.E.BYPASS.LTC128B.128 [R0+0xf000], [R10.64] ;  /* 0x0f0000000a00afae */ /* 0x0003e8000b901d44 */
[----:B------:R1:W-:Y:S04]  /*24a0*/  @!P2 LDGSTS.E.BYPASS.LTC128B.128 [R0+0x11000], [R10.64+0x40] ;  /* 0x110000400a00afae */ /* 0x0003e8000b901d44 */
[----:B------:R1:W-:Y:S04]  /*24b0*/  @!P2 LDGSTS.E.BYPASS.LTC128B.128 [R0+0x13000], [R10.64+0x80] ;  /* 0x130000800a00afae */ /* 0x0003e8000b901d44 */
[----:B------:R-:W-:Y:S04]  /*24c0*/  @P1 STS.128 [R0+0x10000], RZ ;  /* 0x010000ff00001388 */ /* 0x000fe80000000c00 */
[----:B------:R-:W-:Y:S04]  /*24d0*/  @P1 STS.128 [R0+0x12000], RZ ;  /* 0x012000ff00001388 */ /* 0x000fe80000000c00 */
[----:B------:R-:W-:Y:S04]  /*24e0*/  @P1 STS.128 [R0+0x14000], RZ ;  /* 0x014000ff00001388 */ /* 0x000fe80000000c00 */
[----:B------:R-:W-:Y:S01]  /*24f0*/  @!PT LDS RZ, [RZ] ;  /* 0x00000000fffff984 */ /* 0x000fe20000000800 */
[----:B------:R-:W-:Y:S01]  /*2500*/  @!PT LDS RZ, [RZ] ;  /* 0x00000000fffff984 */ /* 0x000fe20000000800 */
[----:B------:R-:W-:Y:S01]  /*2510*/  @!PT LDS RZ, [RZ] ;  /* 0x00000000fffff984 */ /* 0x000fe20000000800 */
[----:B------:R2:W-:Y:S04]  /*2520*/  @!P1 LDGSTS.E.BYPASS.LTC128B.128 [R0+0x10000], [R8.64] ;  /* 0x1000000008009fae */ /* 0x0005e8000b901d44 */
[----:B------:R2:W-:Y:S04]  /*2530*/  @!P1 LDGSTS.E.BYPASS.LTC128B.128 [R0+0x12000], [R8.64+0x40] ;  /* 0x1200004008009fae */ /* 0x0005e8000b901d44 */
[----:B------:R2:W-:Y:S04]  /*2540*/  @!P1 LDGSTS.E.BYPASS.LTC128B.128 [R0+0x14000], [R8.64+0x80] ;  /* 0x1400008008009fae */ /* 0x0005e8000b901d44 */
[----:B------:R-:W0:Y:S04]  /*2550*/  LDGDEPBAR ;  /* 0x00000000000079af */ /* 0x000e280000000000 */
[----:B------:R-:W-:Y:S04]  /*2560*/  @P3 STS [R0+0x6000], RZ ;  /* 0x006000ff00003388 */ /* 0x000fe80000000800 */
[----:B------:R-:W-:Y:S04]  /*2570*/  @P3 STS [R0+0x6004], RZ ;  /* 0x006004ff00003388 */ /* 0x000fe80000000800 */
[----:B------:R-:W-:Y:S04]  /*2580*/  @P3 STS.64 [R0+0x6008], RZ ;  /* 0x006008ff00003388 */ /* 0x000fe80000000a00 */
[----:B------:R-:W-:Y:S01]  /*2590*/  @P3 STS.128 [R0+0x7000], RZ ;  /* 0x007000ff00003388 */ /* 0x000fe20000000c00 */
[----:B--2---:R-:W-:-:S03]  /*25a0*/  SEL R8, R3, R21, !P0 ;  /* 0x0000001503087207 */ /* 0x004fc60004000000 */
[----:B------:R-:W-:Y:S01]  /*25b0*/  @P3 STS.128 [R0+0x8000], RZ ;  /* 0x008000ff00003388 */ /* 0x000fe20000000c00 */
[----:B------:R-:W-:-:S03]  /*25c0*/  SHF.L.U32 R238, R8, 0x1, RZ ;  /* 0x0000000108ee7819 */ /* 0x000fc600000006ff */
[----:B------:R-:W-:Y:S01]  /*25d0*/  @!PT LDS RZ, [RZ] ;  /* 0x00000000fffff984 */ /* 0x000fe20000000800 */
[----:B------:R-:W-:Y:S01]  /*25e0*/  @!PT LDS RZ, [RZ] ;  /* 0x00000000fffff984 */ /* 0x000fe20000000800 */
[----:B------:R-:W-:Y:S01]  /*25f0*/  @!PT LDS RZ, [RZ] ;  /* 0x00000000fffff984 */ /* 0x000fe20000000800 */
[----:B------:R2:W-:Y:S04]  /*2600*/  @!P3 LDGSTS.E.BYPASS.LTC128B.128 [R0+0x6000], [R234.64] ;  /* 0x06000000ea00bfae */ /* 0x0005e8000b901d44 */
[----:B------:R2:W-:Y:S04]  /*2610*/  @!P3 LDGSTS.E.BYPASS.LTC128B.128 [R0+0x7000], [R234.64+0x40] ;  /* 0x07000040ea00bfae */ /* 0x0005e8000b901d44 */
[----:B------:R2:W-:Y:S04]  /*2620*/  @!P3 LDGSTS.E.BYPASS.LTC128B.128 [R0+0x8000], [R234.64+0x80] ;  /* 0x08000080ea00bfae */ /* 0x0005e8000b901d44 */
[----:B------:R-:W-:Y:S04]  /*2630*/  @P3 STS [R238], RZ ;  /* 0x000000ffee003388 */ /* 0x000fe80000000800 */
[----:B------:R-:W-:Y:S04]  /*2640*/  @P3 STS [R238+0x4], RZ ;  /* 0x000004ffee003388 */ /* 0x000fe80000000800 */
        /* <DEDUP_REMOVED lines=9> */
[----:B------:R-:W-:Y:S01]  /*26e0*/  @P3 STS [R238+0x200c], RZ ;  /* 0x00200cffee003388 */ /* 0x000fe20000000800 */
[----:B------:R-:W-:-:S03]  /*26f0*/  IADD3 R3, R20, 0x28, RZ ;  /* 0x0000002814037810 */ /* 0x000fc60007ffe0ff */
[----:B------:R-:W-:Y:S01]  /*2700*/  @!PT LDS RZ, [RZ] ;  /* 0x00000000fffff984 */ /* 0x000fe20000000800 */
[----:B------:R-:W-:Y:S01]  /*2710*/  @!PT LDS RZ, [RZ] ;  /* 0x00000000fffff984 */ /* 0x000fe20000000800 */
[----:B------:R-:W-:Y:S01]  /*2720*/  @!PT LDS RZ, [RZ] ;  /* 0x00000000fffff984 */ /* 0x000fe20000000800 */
[----:B------:R3:W-:Y:S04]  /*2730*/  @!P3 LDGSTS.E.BYPASS.LTC128B.128 [R238], [R236.64] ;  /* 0x00000000eceebfae */ /* 0x0007e8000b901d44 */
[----:B------:R3:W-:Y:S04]  /*2740*/  @!P3 LDGSTS.E.BYPASS.LTC128B.128 [R238+0x1000], [R236.64+0x40] ;  /* 0x01000040eceebfae */ /* 0x0007e8000b901d44 */
[----:B------:R3:W-:Y:S04]  /*2750*/  @!P3 LDGSTS.E.BYPASS.LTC128B.128 [R238+0x2000], [R236.64+0x80] ;  /* 0x02000080eceebfae */ /* 0x0007e8000b901d44 */
[----:B------:R-:W-:Y:S04]  /*2760*/  @P2 STS [R0+0x9000], RZ ;  /* 0x009000ff00002388 */ /* 0x000fe80000000800 */
[----:B------:R-:W-:Y:S04]  /*2770*/  @P2 STS [R0+0x9004], RZ ;  /* 0x009004ff00002388 */ /* 0x000fe80000000800 */
[----:B------:R-:W-:Y:S04]  /*2780*/  @P2 STS.64 [R0+0x9008], RZ ;  /* 0x009008ff00002388 */ /* 0x000fe80000000a00 */
[----:B------:R-:W-:Y:S04]  /*2790*/  @P2 STS.128 [R0+0xb000], RZ ;  /* 0x00b000ff00002388 */ /* 0x000fe80000000c00 */
[----:B------:R-:W-:Y:S04]  /*27a0*/  @P2 STS.128 [R0+0xd000], RZ ;  /* 0x00d000ff00002388 */ /* 0x000fe80000000c00 */
[----:B------:R-:W-:Y:S01]  /*27b0*/  @!PT LDS RZ, [RZ] ;  /* 0x00000000fffff984 */ /* 0x000fe20000000800 */
[----:B------:R-:W-:Y:S01]  /*27c0*/  @!PT LDS RZ, [RZ] ;  /* 0x00000000fffff984 */ /* 0x000fe20000000800 */
[----:B------:R-:W-:Y:S01]  /*27d0*/  @!PT LDS RZ, [RZ] ;  /* 0x00000000fffff984 */ /* 0x000fe20000000800 */
[----:B------:R4:W-:Y:S04]  /*27e0*/  @!P2 LDGSTS.E.BYPASS.LTC128B.128 [R0+0x9000], [R6.64] ;  /* 0x090000000600afae */ /* 0x0009e8000b901d44 */
[----:B------:R4:W-:Y:S04]  /*27f0*/  @!P2 LDGSTS.E.BYPASS.LTC128B.128 [R0+0xb000], [R6.64+0x40] ;  /* 0x0b0000400600afae */ /* 0x0009e8000b901d44 */
[----:B------:R4:W-:Y:S01]  /*2800*/  @!P2 LDGSTS.E.BYPASS.LTC128B.128 [R0+0xd000], [R6.64+0x80] ;  /* 0x0d0000800600afae */ /* 0x0009e2000b901d44 */
[----:B------:R-:W-:-:S03]  /*2810*/  ISETP.GE.AND P2, PT, R3, UR8, PT ;  /* 0x0000000803007c0c */ /* 0x000fc6000bf46270 */
[----:B------:R-:W-:Y:S04]  /*2820*/  @P1 STS.128 [R0+0xa000], RZ ;  /* 0x00a000ff00001388 */ /* 0x000fe80000000c00 */
[----:B------:R-:W-:Y:S04]  /*2830*/  @P1 STS.128 [R0+0xc000], RZ ;  /* 0x00c000ff00001388 */ /* 0x000fe80000000c00 */
[----:B------:R2:W-:Y:S04]  /*2840*/  @P1 STS.128 [R0+0xe000], RZ ;  /* 0x00e000ff00001388 */ /* 0x0005e80000000c00 */
[----:B------:R-:W-:Y:S01]  /*2850*/  @!PT LDS RZ, [RZ] ;  /* 0x00000000fffff984 */ /* 0x000fe20000000800 */
[----:B------:R-:W-:Y:S01]  /*2860*/  @!PT LDS RZ, [RZ] ;  /* 0x00000000fffff984 */ /* 0x000fe20000000800 */
[----:B------:R-:W-:Y:S01]  /*2870*/  @!PT LDS RZ, [RZ] ;  /* 0x00000000fffff984 */ /* 0x000fe20000000800 */
[----:B------:R2:W-:Y:S04]  /*2880*/  @!P1 LDGSTS.E.BYPASS.LTC128B.128 [R0+0xa000], [R4.64] ;  /* 0x0a00000004009fae */ /* 0x0005e8000b901d44 */
[----:B------:R2:W-:Y:S01]  /*2890*/  @!P1 LDGSTS.E.BYPASS.LTC128B.128 [R0+0xc000], [R4.64+0x40] ;  /* 0x0c00004004009fae */ /* 0x0005e2000b901d44 */
[----:B------:R-:W-:-:S03]  /*28a0*/  SHF.R.S32.HI R8, RZ, 0x1f, R20 ;  /* 0x0000001fff087819 */ /* 0x000fc60000011414 */
[----:B------:R2:W-:Y:S01]  /*28b0*/  @!P1 LDGSTS.E.BYPASS.LTC128B.128 [R0+0xe000], [R4.64+0x80] ;  /* 0x0e00008004009fae */ /* 0x0005e2000b901d44 */
[C---:B----4-:R-:W-:Y:S01]  /*28c0*/  IMAD.SHL.U32 R6, R20.reuse, 0x4, RZ ;  /* 0x0000000414067824 */ /* 0x050fe200078e00ff */
[----:B------:R-:W-:Y:S01]  /*28d0*/  ISETP.GE.AND P4, PT, R20, UR8, PT ;  /* 0x0000000814007c0c */ /* 0x000fe2000bf86270 */
[----:B------:R-:W-:Y:S01]  /*28e0*/  UMOV UR8, UR13 ;  /* 0x0000000d00087c82 */ /* 0x000fe20008000000 */
[----:B------:R-:W-:Y:S01]  /*28f0*/  IMAD.MOV.U32 R9, RZ, RZ, 0x7f800000 ;  /* 0x7f800000ff097424 */ /* 0x000fe200078e00ff */
[----:B------:R-:W0:Y:S01]  /*2900*/  LDGDEPBAR ;  /* 0x00000000000079af */ /* 0x000e220000000000 */
[----:B-1----:R-:W-:Y:S02]  /*2910*/  IMAD.MOV.U32 R11, RZ, RZ, 0x7f800000 ;  /* 0x7f800000ff0b7424 */ /* 0x002fe400078e00ff */
[----:B------:R-:W-:Y:S01]  /*2920*/  IMAD.MOV.U32 R10, RZ, RZ, 0x7f800000 ;  /* 0x7f800000ff0a7424 */ /* 0x000fe200078e00ff */
[----:B--2---:R-:W-:Y:S02]  /*2930*/  IADD3 R4, P3, R6, UR9, RZ ;  /* 0x0000000906047c10 */ /* 0x004fe4000ff7e0ff */
[----:B------:R-:W-:-:S02]  /*2940*/  SHF.R.S32.HI R0, RZ, 0x1f, R3 ;  /* 0x0000001fff007819 */ /* 0x000fc40000011403 */
[----:B------:R-:W-:Y:S01]  /*2950*/  @!P2 LEA R6, P1, R3, UR9, 0x2 ;  /* 0x000000090306ac11 */ /* 0x000fe2000f8210ff */
[----:B------:R-:W-:-:S04]  /*2960*/  DEPBAR.LE SB0, 0x1 ;  /* 0x000080400000791a */ /* 0x000fc80000000000 */
[----:B------:R-:W-:Y:S02]  /*2970*/  @!P2 LEA.HI.X R7, R3, UR8, R0, 0x2, P1 ;  /* 0x000000080307ac11 */ /* 0x000fe400088f1400 */
[----:B------:R-:W-:-:S03]  /*2980*/  SHF.L.U64.HI R5, R20, 0x2, R8 ;  /* 0x0000000214057819 */ /* 0x000fc60000010208 */
[----:B------:R1:W2:Y:S01]  /*2990*/  @!P2 LDG.E R9, [R6.64] ;  /* 0x000000040609a981 */ /* 0x0002a2000c1e1900 */
[----:B------:R-:W-:-:S05]  /*29a0*/  IADD3.X R5, R5, UR8, RZ, P3, !PT ;  /* 0x0000000805057c10 */ /* 0x000fca0009ffe4ff */
[----:B------:R4:W3:Y:S04]  /*29b0*/  @!P4 LDG.E R11, [R4.64] ;  /* 0x00000004040bc981 */ /* 0x0008e8000c1e1900 */
[----:B------:R4:W3:Y:S01]  /*29c0*/  @!P6 LDG.E R10, [R4.64+0x20] ;  /* 0x00002004040ae981 */ /* 0x0008e2000c1e1900 */
[----:B------:R-:W-:Y:S02]  /*29d0*/  IADD3 R3, R227, 0x1800, RZ ;  /* 0x00001800e3037810 */ /* 0x000fe40007ffe0ff */
[----:B------:R-:W-:Y:S02]  /*29e0*/  IADD3 R0, R225, 0x1800, RZ ;  /* 0x00001800e1007810 */ /* 0x000fe40007ffe0ff */
[----:B------:R-:W-:Y:S02]  /*29f0*/  SEL R3, R3, R227, !P0 ;  /* 0x000000e303037207 */ /* 0x000fe40004000000 */
[----:B------:R-:W-:-:S02]  /*2a00*/  SEL R0, R0, R225, !P0 ;  /* 0x000000e100007207 */ /* 0x000fc40004000000 */
[----:B------:R-:W-:Y:S01]  /*2a10*/  MOV R252, 0x7f800000 ;  /* 0x7f80000000fc7802 */ /* 0x000fe20000000f00 */
[----:B------:R-:W-:Y:S02]  /*2a20*/  IMAD.SHL.U32 R216, R3, 0x2, RZ ;  /* 0x0000000203d87824 */ /* 0x000fe400078e00ff */
[----:B------:R-:W-:Y:S01]  /*2a30*/  IMAD.SHL.U32 R3, R0, 0x2, RZ ;  /* 0x0000000200037824 */ /* 0x000fe200078e00ff */
[----:B------:R-:W-:Y:S02]  /*2a40*/  MOV R0, c[0x0][0x22c] ;  /* 0x00008b0000007a02 */ /* 0x000fe40000000f00 */
[----:B------:R4:W5:Y:S04]  /*2a50*/  @!P5 LDG.E R252, [R4.64+0x80] ;  /* 0x0000800404fcd981 */ /* 0x000968000c1e1900 */
[----:B------:R-:W-:Y:S01]  /*2a60*/  BAR.SYNC.DEFER_BLOCKING 0x0 ;  /* 0x0000000000007b1d */ /* 0x000fe20000010000 */
[----:B------:R-:W-:Y:S01]  /*2a70*/  IMAD R0, R0, c[0x0][0x1c0], RZ ;  /* 0x0000700000007a24 */ /* 0x000fe200078e02ff */
[----:B-1----:R-:W-:-:S03]  /*2a80*/  SHF.L.U64.HI R6, R20, 0x2, R8 ;  /* 0x0000000214067819 */ /* 0x002fc60000010208 */
[----:B----4-:R-:W-:Y:S01]  /*2a90*/  IMAD.SHL.U32 R4, R0, 0x8, RZ ;  /* 0x0000000800047824 */ /* 0x010fe200078e00ff */
[----:B------:R-:W1:Y:S04]  /*2aa0*/  LDSM.16.M88.4 R168, [R218+0xf000] ;  /* 0x00f00000daa8783b */ /* 0x000e680000000200 */
[----:B------:R-:W4:Y:S04]  /*2ab0*/  LDSM.16.M88.4 R172, [R218+0xf400] ;  /* 0x00f40000daac783b */ /* 0x000f280000000200 */
[----:B------:R-:W1:Y:S04]  /*2ac0*/  LDSM.16.M88.4 R176, [R217+0xf000] ;  /* 0x00f00000d9b0783b */ /* 0x000e680000000200 */
        /* <DEDUP_REMOVED lines=8> */
[----:B------:R-:W1:Y:S01]  /*2b50*/  LDSM.16.M88.4 R212, [R217+0x13400] ;  /* 0x01340000d9d4783b */ /* 0x000e620000000200 */
[----:B------:R-:W-:Y:S01]  /*2b60*/  UIADD3 UR10, UR22, 0x80, URZ ;  /* 0x00000080160a7890 */ /* 0x000fe2000fffe03f */
[----:B------:R-:W-:Y:S01]  /*2b70*/  IMAD.SHL.U32 R219, R227, 0x2, RZ ;  /* 0x00000002e3db7824 */ /* 0x000fe200078e00ff */
[----:B------:R-:W-:Y:S01]  /*2b80*/  CS2R R126, SRZ ;  /* 0x00000000007e7805 */ /* 0x000fe2000001ff00 */
        /* <DEDUP_REMOVED lines=47> */
[----:B------:R-:W-:Y:S01]  /*2e80*/  IMAD.IADD R220, R219, 0x1, R226 ;  /* 0x00000001dbdc7824 */ /* 0x000fe200078e02e2 */
[----:B------:R-:W-:-:S02]  /*2e90*/  UISETP.GE.AND UP0, UPT, UR10, UR6, UPT ;  /* 0x000000060a00728c */ /* 0x000fc4000bf06270 */
[----:B------:R-:W-:Y:S02]  /*2ea0*/  UMOV UR11, UR14 ;  /* 0x0000000e000b7c82 */ /* 0x000fe40008000000 */
[----:B------:R-:W-:Y:S01]  /*2eb0*/  UMOV UR10, UR15 ;  /* 0x0000000f000a7c82 */ /* 0x000fe20008000000 */
[----:B--2---:R2:W-:Y:S04]  /*2ec0*/  STL [R1], R9 ;  /* 0x0000000901007387 */ /* 0x0045e80000100800 */
[----:B---3--:R-:W-:Y:S04]  /*2ed0*/  STL [R1+0x4], R11 ;  /* 0x0000040b01007387 */ /* 0x008fe80000100800 */
[----:B------:R-:W-:Y:S04]  /*2ee0*/  STL [R1+0x8], R10 ;  /* 0x0000080a01007387 */ /* 0x000fe80000100800 */
[----:B------:R3:W-:Y:S01]  /*2ef0*/  STL [R1+0x24], R6 ;  /* 0x0000240601007387 */ /* 0x0007e20000100800 */
[----:B--2---:R-:W-:-:S05]  /*2f00*/  IMAD.SHL.U32 R9, R0, 0x10, RZ ;  /* 0x0000001000097824 */ /* 0x004fca00078e00ff */
[C---:B------:R-:W-:Y:S02]  /*2f10*/  IADD3 R5, R9.reuse, 0x20, RZ ;  /* 0x0000002009057810 */ /* 0x040fe40007ffe0ff */
[----:B------:R-:W-:Y:S02]  /*2f20*/  IADD3 R0, R9, 0x40, RZ ;  /* 0x0000004009007810 */ /* 0x000fe40007ffe0ff */
[----:B------:R-:W-:Y:S01]  /*2f30*/  IADD3 R5, R4, R5, RZ ;  /* 0x0000000504057210 */ /* 0x000fe20007ffe0ff */
[----:B---3--:R-:W-:Y:S02]  /*2f40*/  IMAD.SHL.U32 R6, R20, 0x4, RZ ;  /* 0x0000000414067824 */ /* 0x008fe400078e00ff */
[----:B------:R-:W-:-:S03]  /*2f50*/  IMAD.IADD R0, R4, 0x1, R0 ;  /* 0x0000000104007824 */ /* 0x000fc600078e0200 */
[----:B------:R2:W-:Y:S02]  /*2f60*/  STL [R1+0x28], R6 ;  /* 0x0000280601007387 */ /* 0x0005e40000100800 */
[C---:B--2---:R-:W-:Y:S01]  /*2f70*/  IADD3 R6, R4.reuse, R5, RZ ;  /* 0x0000000504067210 */ /* 0x044fe20007ffe0ff */
[----:B------:R-:W-:-:S04]  /*2f80*/  IMAD.IADD R5, R4, 0x1, R0 ;  /* 0x0000000104057824 */ /* 0x000fc800078e0200 */
[C---:B------:R-:W-:Y:S01]  /*2f90*/  IMAD.IADD R6, R4.reuse, 0x1, R6 ;  /* 0x0000000104067824 */ /* 0x040fe200078e0206 */
[----:B------:R-:W-:-:S03]  /*2fa0*/  IADD3 R5, R4, R5, RZ ;  /* 0x0000000504057210 */ /* 0x000fc60007ffe0ff */
[C---:B------:R-:W-:Y:S02]  /*2fb0*/  IMAD.IADD R6, R4.reuse, 0x1, R6 ;  /* 0x0000000104067824 */ /* 0x040fe400078e0206 */
[----:B------:R-:W-:-:S03]  /*2fc0*/  IMAD.IADD R5, R4, 0x1, R5 ;  /* 0x0000000104057824 */ /* 0x000fc600078e0205 */
[----:B------:R2:W-:Y:S01]  /*2fd0*/  STL [R1+0x10], R6 ;  /* 0x0000100601007387 */ /* 0x0005e20000100800 */
[----:B------:R-:W-:-:S03]  /*2fe0*/  IMAD.IADD R0, R4, 0x1, R5 ;  /* 0x0000000104007824 */ /* 0x000fc600078e0205 */
[----:B------:R3:W-:Y:S01]  /*2ff0*/  STL [R1+0xc], R5 ;  /* 0x00000c0501007387 */ /* 0x0007e20000100800 */
[----:B--2---:R-:W-:-:S05]  /*3000*/  IADD3 R6, R4, R6, RZ ;  /* 0x0000000604067210 */ /* 0x004fca0007ffe0ff */
[----:B------:R3:W-:Y:S04]  /*3010*/  STL [R1+0x18], R6 ;  /* 0x0000180601007387 */ /* 0x0007e80000100800 */
[----:B-1--4-:R3:W-:Y:S02]  /*3020*/  STL [R1+0x14], R0 ;  /* 0x0000140001007387 */ /* 0x0127e40000100800 */
.L_x_9:
[----:B------:R-:W0:Y:S01]  /*3030*/  LDGDEPBAR ;  /* 0x00000000000079af */ /* 0x000e220000000000 */
[----:B---3--:R-:W-:Y:S01]  /*3040*/  IMAD.IADD R0, R226, 0x1, R216 ;  /* 0x00000001e2007824 */ /* 0x008fe200078e02d8 */
[----:B------:R-:W-:Y:S01]  /*3050*/  PLOP3.LUT P0, PT, PT, PT, UP0, 0x80, 0x0 ;  /* 0x000000000000781c */ /* 0x000fe20003f0f008 */
[----:B------:R-:W-:Y:S01]  /*3060*/  UISETP.GE.AND UP3, UPT, UR7, 0x1, UPT ;  /* 0x000000010700788c */ /* 0x000fe2000bf66270 */
[----:B------:R-:W-:Y:S02]  /*3070*/  PLOP3.LUT P5, PT, PT, PT, UP0, 0x80, 0x0 ;  /* 0x000000000000781c */ /* 0x000fe40003faf008 */
[----:B------:R-:W-:Y:S02]  /*3080*/  PLOP3.LUT P1, PT, PT, PT, UP0, 0x80, 0x0 ;  /* 0x000000000000781c */ /* 0x000fe40003f2f008 */
[----:B------:R-:W2:Y:S01]  /*3090*/  LDL R241, [R1+0x38] ;  /* 0x0000380001f17983 */ /* 0x000ea20000100800 */
[----:B------:R-:W-:Y:S02]  /*30a0*/  PLOP3.LUT P4, PT, PT, PT, UP0, 0x80, 0x0 ;  /* 0x000000000000781c */ /* 0x000fe40003f8f008 */
[----:B------:R-:W-:Y:S01]  /*30b0*/  PLOP3.LUT P3, PT, PT, PT, UP0, 0x80, 0x0 ;  /* 0x000000000000781c */ /* 0x000fe20003f6f008 */
[----:B------:R-:W3:Y:S01]  /*30c0*/  LDL R240, [R1+0x4] ;  /* 0x0000040001f07983 */ /* 0x000ee20000100800 */
[----:B------:R-:W-:Y:S03]  /*30d0*/  PLOP3.LUT P6, PT, PT, PT, UP0, 0x80, 0x0 ;  /* 0x000000000000781c */ /* 0x000fe60003fcf008 */
[----:B------:R-:W4:Y:S01]  /*30e0*/  LDL R239, [R1+0x8] ;  /* 0x0000080001ef7983 */ /* 0x000f220000100800 */
[----:B------:R-:W-:Y:S04]  /*30f0*/  DEPBAR.LE SB0, 0x0 ;  /* 0x000080000000791a */ /* 0x000fe80000000000 */
[----:B------:R-:W-:Y:S08]  /*3100*/  BAR.SYNC.DEFER_BLOCKING 0x0 ;  /* 0x0000000000007b1d */ /* 0x000ff00000010000 */
[----:B------:R-:W-:Y:S08]  /*3110*/  LDSM.16.M88.4 R32, [R216] ;  /* 0x00000000d820783b */ /* 0x000ff00000000200 */
[----:B------:R-:W1:Y:S08]  /*3120*/  LDSM.16.M88.4 R16, [R218+0x9000] ;  /* 0x00900000da10783b */ /* 0x000e700000000200 */
[----:B------:R-:W1:Y:S08]  /*3130*/  LDSM.16.M88.4 R28, [R216+0x800] ;  /* 0x00080000d81c783b */ /* 0x000e700000000200 */
[----:B------:R-:W1:Y:S08]  /*3140*/  LDSM.16.M88.4 R132, [R218+0x9400] ;  /* 0x00940000da84783b */ /* 0x000e700000000200 */
[----:B------:R-:W-:Y:S08]  /*3150*/  LDSM.16.M88.4 R136, [R0] ;  /* 0x000000000088783b */ /* 0x000ff00000000200 */
[----:B------:R-:W1:Y:S02]  /*3160*/  LDSM.16.M88.4 R140, [R217+0x9000] ;  /* 0x00900000d98c783b */ /* 0x000e640000000200 */
[-C--:B-1----:R-:W-:Y:S06]  /*3170*/  HMMA.16816.F32 R4, R32, R16.reuse, RZ ;  /* 0x000000102004723c */ /* 0x082fec00000018ff */
[----:B------:R-:W1:Y:S02]  /*3180*/  LDSM.16.M88.4 R144, [R0+0x800] ;  /* 0x000800000090783b */ /* 0x000e640000000200 */
[C---:B------:R-:W-:Y:S06]  /*3190*/  HMMA.16816.F32 R8, R28.reuse, R16, RZ ;  /* 0x000000101c08723c */ /* 0x040fec00000018ff */
[----:B-----5:R-:W1:Y:S02]  /*31a0*/  LDSM.16.M88.4 R148, [R217+0x9400] ;  /* 0x00940000d994783b */ /* 0x020e640000000200 */
[-C--:B------:R-:W-:Y:S06]  /*31b0*/  HMMA.16816.F32 R12, R28, R18.reuse, RZ ;  /* 0x000000121c0c723c */ /* 0x080fec00000018ff */
[----:B------:R-:W-:Y:S02]  /*31c0*/  LDSM.16.M88.4 R152, [R216+0x1000] ;  /* 0x00100000d898783b */ /* 0x000fe40000000200 */
[C---:B------:R-:W-:Y:S06]  /*31d0*/  HMMA.16816.F32 R16, R32.reuse, R18, RZ ;  /* 0x000000122010723c */ /* 0x040fec00000018ff */
[----:B------:R-:W1:Y:S02]  /*31e0*/  LDSM.16.M88.4 R156, [R218+0xb000] ;  /* 0x00b00000da9c783b */ /* 0x000e640000000200 */
[-C--:B------:R-:W-:Y:S06]  /*31f0*/  HMMA.16816.F32 R20, R32, R132.reuse, RZ ;  /* 0x000000842014723c */ /* 0x080fec00000018ff */
[----:B------:R-:W1:Y:S02]  /*3200*/  LDSM.16.M88.4 R160, [R216+0x1800] ;  /* 0x00180000d8a0783b */ /* 0x000e640000000200 */
[C---:B------:R-:W-:Y:S06]  /*3210*/  HMMA.16816.F32 R24, R28.reuse, R132, RZ ;  /* 0x000000841c18723c */ /* 0x040fec00000018ff */
[----:B------:R-:W-:Y:S02]  /*3220*/  LDSM.16.M88.4 R164, [R0+0x1800] ;  /* 0x0018000000a4783b */ /* 0x000fe40000000200 */
[-C--:B------:R-:W-:Y:S08]  /*3230*/  HMMA.16816.F32 R28, R28, R134.reuse, RZ ;  /* 0x000000861c1c723c */ /* 0x080ff000000018ff */
[----:B------:R-:W-:Y:S01]  /*3240*/  HMMA.16816.F32 R32, R32, R134, RZ ;  /* 0x000000862020723c */ /* 0x000fe200000018ff */
[----:B------:R-:W1:Y:S07]  /*3250*/  LDSM.16.M88.4 R132, [R218+0xb400] ;  /* 0x00b40000da84783b */ /* 0x000e6e0000000200 */
[-C--:B------:R-:W-:Y:S08]  /*3260*/  HMMA.16816.F32 R4, R136, R140.reuse, R4 ;  /* 0x0000008c8804723c */ /* 0x080ff00000001804 */
[C---:B-1----:R-:W-:Y:S08]  /*3270*/  HMMA.16816.F32 R8, R144.reuse, R140, R8 ;  /* 0x0000008c9008723c */ /* 0x042ff00000001808 */
[-C--:B------:R-:W-:Y:S08]  /*3280*/  HMMA.16816.F32 R12, R144, R142.reuse, R12 ;  /* 0x0000008e900c723c */ /* 0x080ff0000000180c */
[C---:B------:R-:W-:Y:S01]  /*3290*/  HMMA.16816.F32 R16, R136.reuse, R142, R16 ;  /* 0x0000008e8810723c */ /* 0x040fe20000001810 */
[----:B------:R-:W-:Y:S07]  /*32a0*/  LDSM.16.M88.4 R140, [R0+0x1000] ;  /* 0x00100000008c783b */ /* 0x000fee0000000200 */
[-C--:B------:R-:W-:Y:S08]  /*32b0*/  HMMA.16816.F32 R20, R136, R148.reuse, R20 ;  /* 0x000000948814723c */ /* 0x080ff00000001814 */
[C---:B------:R-:W-:Y:S08]  /*32c0*/  HMMA.16816.F32 R24, R144.reuse, R148, R24 ;  /* 0x000000949018723c */ /* 0x040ff00000001818 */
[-C--:B------:R-:W-:Y:S01]  /*32d0*/  HMMA.16816.F32 R28, R144, R150.reuse, R28 ;  /* 0x00000096901c723c */ /* 0x080fe2000000181c */
[----:B------:R-:W1:Y:S07]  /*32e0*/  LDSM.16.M88.4 R144, [R217+0xb000] ;  /* 0x00b00000d990783b */ /* 0x000e6e0000000200 */
[----:B------:R-:W-:Y:S01]  /*32f0*/  HMMA.16816.F32 R32, R136, R150, R32 ;  /* 0x000000968820723c */ /* 0x000fe20000001820 */
[----:B------:R-:W1:Y:S07]  /*3300*/  LDSM.16.M88.4 R136, [R217+0xb400] ;  /* 0x00b40000d988783b */ /* 0x000e6e0000000200 */
[-C--:B------:R-:W-:Y:S01]  /*3310*/  HMMA.16816.F32 R4, R152, R156.reuse, R4 ;  /* 0x0000009c9804723c */ /* 0x080fe20000001804 */
[----:B------:R-:W-:Y:S07]  /*3320*/  LDSM.16.M88.4 R148, [R218+0xd000] ;  /* 0x00d00000da94783b */ /* 0x000fee0000000200 */
[C---:B------:R-:W-:Y:S08]  /*3330*/  HMMA.16816.F32 R8, R160.reuse, R156, R8 ;  /* 0x0000009ca008723c */ /* 0x040ff00000001808 */
[-C--:B------:R-:W-:Y:S08]  /*3340*/  HMMA.16816.F32 R12, R160, R158.reuse, R12 ;  /* 0x0000009ea00c723c */ /* 0x080ff0000000180c */
[C---:B------:R-:W-:Y:S01]  /*3350*/  HMMA.16816.F32 R16, R152.reuse, R158, R16 ;  /* 0x0000009e9810723c */ /* 0x040fe20000001810 */
[----:B------:R-:W-:Y:S07]  /*3360*/  LDSM.16.M88.4 R156, [R0+0x2000] ;  /* 0x00200000009c783b */ /* 0x000fee0000000200 */
[-C--:B------:R-:W-:Y:S08]  /*3370*/  HMMA.16816.F32 R20, R152, R132.reuse, R20 ;  /* 0x000000849814723c */ /* 0x080ff00000001814 */
[C---:B------:R-:W-:Y:S08]  /*3380*/  HMMA.16816.F32 R24, R160.reuse, R132, R24 ;  /* 0x00000084a018723c */ /* 0x040ff00000001818 */
[-C--:B------:R-:W-:Y:S01]  /*3390*/  HMMA.16816.F32 R28, R160, R134.reuse, R28 ;  /* 0x00000086a01c723c */ /* 0x080fe2000000181c */
[----:B------:R-:W-:Y:S07]  /*33a0*/  LDSM.16.M88.4 R160, [R217+0xd000] ;  /* 0x00d00000d9a0783b */ /* 0x000fee0000000200 */
[----:B------:R-:W-:Y:S01]  /*33b0*/  HMMA.16816.F32 R32, R152, R134, R32 ;  /* 0x000000869820723c */ /* 0x000fe20000001820 */
[----:B------:R-:W2:Y:S07]  /*33c0*/  LDSM.16.M88.4 R132, [R216+0x2000] ;  /* 0x00200000d884783b */ /* 0x000eae0000000200 */
[-C--:B-1----:R-:W-:Y:S01]  /*33d0*/  HMMA.16816.F32 R4, R140, R144.reuse, R4 ;  /* 0x000000908c04723c */ /* 0x082fe20000001804 */
[----:B------:R-:W1:Y:S07]  /*33e0*/  LDSM.16.M88.4 R152, [R216+0x2800] ;  /* 0x00280000d898783b */ /* 0x000e6e0000000200 */
[C---:B------:R-:W-:Y:S08]  /*33f0*/  HMMA.16816.F32 R8, R164.reuse, R144, R8 ;  /* 0x00000090a408723c */ /* 0x040ff00000001808 */
[-C--:B------:R-:W-:Y:S03]  /*3400*/  HMMA.16816.F32 R12, R164, R146.reuse, R12 ;  /* 0x00000092a40c723c */ /* 0x080fe6000000180c */
[----:B---3--:R-:W-:Y:S05]  /*3410*/  FSETP.NEU.FTZ.AND P2, PT, R240, -INF , PT ;  /* 0xff800000f000780b */ /* 0x008fea0003f5d000 */
[C---:B------:R-:W-:Y:S01]  /*3420*/  HMMA.16816.F32 R16, R140.reuse, R146, R16 ;  /* 0x000000928c10723c */ /* 0x040fe20000001810 */
[----:B------:R-:W3:Y:S07]  /*3430*/  LDSM.16.M88.4 R144, [R218+0xd400] ;  /* 0x00d40000da90783b */ /* 0x000eee0000000200 */
[-C--:B------:R-:W-:Y:S08]  /*3440*/  HMMA.16816.F32 R20, R140, R136.reuse, R20 ;  /* 0x000000888c14723c */ /* 0x080ff00000001814 */
[C---:B------:R-:W-:Y:S07]  /*3450*/  HMMA.16816.F32 R24, R164.reuse, R136, R24 ;  /* 0x00000088a418723c */ /* 0x040fee0000001818 */
[----:B----4-:R-:W-:Y:S01]  /*3460*/  FMUL.FTZ R137, R239, 1.4426950216293334961 ;  /* 0x3fb8aa3bef897820 */ /* 0x010fe20000410000 */
[-C--:B------:R-:W-:Y:S04]  /*3470*/  HMMA.16816.F32 R28, R164, R138.reuse, R28 ;  /* 0x0000008aa41c723c */ /* 0x080fe8000000181c */
[----:B-----5:R-:W-:Y:S04]  /*3480*/  FMUL.FTZ R136, R252, 1.4426950216293334961 ;  /* 0x3fb8aa3bfc887820 */ /* 0x020fe80000410000 */
[----:B------:R-:W-:Y:S01]  /*3490*/  HMMA.16816.F32 R32, R140, R138, R32 ;  /* 0x0000008a8c20723c */ /* 0x000fe20000001820 */
[----:B------:R-:W4:Y:S04]  /*34a0*/  LDL R140, [R1] ;  /* 0x00000000018c7983 */ /* 0x000f280000100800 */
[----:B------:R-:W4:Y:S02]  /*34b0*/  LDL R141, [R1+0x28] ;  /* 0x00002800018d7983 */ /* 0x000f240000100800 */
[----:B------:R-:W-:Y:S01]  /*34c0*/  IMAD.U32 R138, RZ, RZ, UR18 ;  /* 0x00000012ff8a7e24 */ /* 0x000fe2000f8e00ff */
[-C--:B--2---:R-:W-:Y:S05]  /*34d0*/  HMMA.16816.F32 R4, R132, R148.reuse, R4 ;  /* 0x000000948404723c */ /* 0x084fea0000001804 */
[----:B------:R-:W-:Y:S01]  /*34e0*/  @P0 IMAD R138, R138, 0x80, R241 ;  /* 0x000000808a8a0824 */ /* 0x000fe200078e02f1 */
[----:B------:R-:W-:Y:S01]  /*34f0*/  PLOP3.LUT P0, PT, PT, PT, UP0, 0x80, 0x0 ;  /* 0x000000000000781c */ /* 0x000fe20003f0f008 */
[----:B------:R-:W-:Y:S01]  /*3500*/  FMUL.FTZ R139, R240, 1.4426950216293334961 ;  /* 0x3fb8aa3bf08b7820 */ /* 0x000fe20000410000 */
[C---:B-1----:R-:W-:Y:S04]  /*3510*/  HMMA.16816.F32 R8, R152.reuse, R148, R8 ;  /* 0x000000949808723c */ /* 0x042fe80000001808 */
[----:B------:R-:W-:Y:S02]  /*3520*/  @P5 ISETP.GE.AND P5, PT, R138, UR6, PT ;  /* 0x000000068a005c0c */ /* 0x000fe4000bfa6270 */
[----:B------:R-:W-:Y:S02]  /*3530*/  FSEL R139, R139, RZ, P2 ;  /* 0x000000ff8b8b7208 */ /* 0x000fe40001000000 */
[-C--:B------:R-:W-:Y:S03]  /*3540*/  HMMA.16816.F32 R12, R152, R150.reuse, R12 ;  /* 0x00000096980c723c */ /* 0x080fe6000000180c */
[----:B------:R-:W-:Y:S04]  /*3550*/  FSETP.NEU.FTZ.AND P2, PT, R239, -INF , PT ;  /* 0xff800000ef00780b */ /* 0x000fe80003f5d000 */
[----:B------:R-:W-:Y:S01]  /*3560*/  FSEL R137, R137, RZ, P2 ;  /* 0x000000ff89897208 */ /* 0x000fe20001000000 */
[C---:B------:R-:W-:Y:S04]  /*3570*/  HMMA.16816.F32 R16, R132.reuse, R150, R16 ;  /* 0x000000968410723c */ /* 0x040fe80000001810 */
[----:B------:R-:W-:Y:S04]  /*3580*/  FSETP.NEU.FTZ.AND P2, PT, R252, -INF , PT ;  /* 0xff800000fc00780b */ /* 0x000fe80003f5d000 */
[-C--:B---3--:R-:W-:Y:S04]  /*3590*/  HMMA.16816.F32 R20, R132, R144.reuse, R20 ;  /* 0x000000908414723c */ /* 0x088fe80000001814 */
[----:B------:R-:W-:Y:S04]  /*35a0*/  FSEL R136, R136, RZ, P2 ;  /* 0x000000ff88887208 */ /* 0x000fe80001000000 */
[C---:B------:R-:W-:Y:S08]  /*35b0*/  HMMA.16816.F32 R24, R152.reuse, R144, R24 ;  /* 0x000000909818723c */ /* 0x040ff00000001818 */
[-C--:B------:R-:W-:Y:S08]  /*35c0*/  HMMA.16816.F32 R28, R152, R146.reuse, R28 ;  /* 0x00000092981c723c */ /* 0x080ff0000000181c */
[----:B------:R-:W-:Y:S01]  /*35d0*/  HMMA.16816.F32 R32, R132, R146, R32 ;  /* 0x000000928420723c */ /* 0x000fe20000001820 */
[----:B------:R1:W2:Y:S07]  /*35e0*/  LDSM.16.M88.4 R132, [R0+0x2800] ;  /* 0x002800000084783b */ /* 0x0002ae0000000200 */
[-C--:B------:R-:W-:Y:S05]  /*35f0*/  HMMA.16816.F32 R4, R156, R160.reuse, R4 ;  /* 0x000000a09c04723c */ /* 0x080fea0000001804 */
[----:B-1----:R-:W-:Y:S02]  /*3600*/  @P1 IADD3 R0, R138, 0x1, RZ ;  /* 0x000000018a001810 */ /* 0x002fe40007ffe0ff */
[----:B------:R-:W-:Y:S02]  /*3610*/  PLOP3.LUT P1, PT, PT, PT, UP0, 0x80, 0x0 ;  /* 0x000000000000781c */ /* 0x000fe40003f2f008 */
[----:B------:R-:W-:Y:S11]  /*3620*/  @P4 ISETP.GE.AND P4, PT, R0, UR6, PT ;  /* 0x0000000600004c0c */ /* 0x000ff6000bf86270 */
[----:B------:R-:W-:Y:S04]  /*3630*/  @!UPT UIADD3 URZ, URZ, URZ, URZ ;  /* 0x0000003f3f3ff290 */ /* 0x000fe8000fffe03f */
[----:B------:R-:W-:Y:S02]  /*3640*/  @P0 FSEL R4, R4, -INF , !P5 ;  /* 0xff80000004040808 */ /* 0x000fe40006800000 */
[----:B------:R-:W-:Y:S03]  /*3650*/  PLOP3.LUT P0, PT, PT, PT, UP0, 0x80, 0x0 ;  /* 0x000000000000781c */ /* 0x000fe60003f0f008 */
[--C-:B------:R-:W-:Y:S01]  /*3660*/  FFMA.FTZ R4, R4, c[0x0][0x23c], -R139.reuse ;  /* 0x00008f0004047a23 */ /* 0x100fe2000001088b */
[C---:B--2---:R-:W-:Y:S03]  /*3670*/  HMMA.16816.F32 R8, R132.reuse, R160, R8 ;  /* 0x000000a08408723c */ /* 0x044fe60000001808 */
[----:B------:R1:W-:Y:S01]  /*3680*/  MUFU.EX2 R241, R4 ;  /* 0x0000000400f17308 */ /* 0x0003e20000000800 */
[----:B------:R-:W-:Y:S02]  /*3690*/  @P1 FSEL R5, R5, -INF , !P4 ;  /* 0xff80000005051808 */ /* 0x000fe40006000000 */
[----:B------:R-:W-:Y:S02]  /*36a0*/  PLOP3.LUT P1, PT, PT, PT, UP0, 0x80, 0x0 ;  /* 0x000000000000781c */ /* 0x000fe40003f2f008 */
[-C--:B------:R-:W-:Y:S04]  /*36b0*/  HMMA.16816.F32 R12, R132, R162.reuse, R12 ;  /* 0x000000a2840c723c */ /* 0x080fe8000000180c */
[----:B------:R-:W-:Y:S01]  /*36c0*/  @P0 FSEL R6, R6, -INF , !P5 ;  /* 0xff80000006060808 */ /* 0x000fe20006800000 */
[----:B------:R-:W-:Y:S01]  /*36d0*/  FFMA.FTZ R5, R5, c[0x0][0x23c], -R139 ;  /* 0x00008f0005057a23 */ /* 0x000fe2000001088b */
[----:B------:R-:W-:Y:S02]  /*36e0*/  PLOP3.LUT P0, PT, PT, PT, UP0, 0x80, 0x0 ;  /* 0x000000000000781c */ /* 0x000fe40003f0f008 */
[C---:B------:R-:W-:Y:S01]  /*36f0*/  HMMA.16816.F32 R16, R156.reuse, R162, R16 ;  /* 0x000000a29c10723c */ /* 0x040fe20000001810 */
[----:B------:R-:W-:Y:S03]  /*3700*/  MUFU.EX2 R165, R5 ;  /* 0x0000000500a57308 */ /* 0x000fe60000000800 */
[----:B------:R-:W-:Y:S01]  /*3710*/  @P1 FSEL R7, R7, -INF , !P4 ;  /* 0xff80000007071808 */ /* 0x000fe20006000000 */
[--C-:B------:R-:W-:Y:S01]  /*3720*/  FFMA.FTZ R6, R6, c[0x0][0x23c], -R137.reuse ;  /* 0x00008f0006067a23 */ /* 0x100fe20000010889 */
[----:B------:R-:W-:Y:S03]  /*3730*/  PLOP3.LUT P1, PT, PT, PT, UP0, 0x80, 0x0 ;  /* 0x000000000000781c */ /* 0x000fe60003f2f008 */
[----:B------:R-:W-:Y:S02]  /*3740*/  FFMA.FTZ R7, R7, c[0x0][0x23c], -R137 ;  /* 0x00008f0007077a23 */ /* 0x000fe40000010889 */
[----:B------:R-:W-:Y:S01]  /*3750*/  MUFU.EX2 R146, R6 ;  /* 0x0000000600927308 */ /* 0x000fe20000000800 */
[----:B------:R-:W-:Y:S02]  /*3760*/  @P0 FSEL R8, R8, -INF , !P5 ;  /* 0xff80000008080808 */ /* 0x000fe40006800000 */
[----:B------:R-:W-:Y:S02]  /*3770*/  PLOP3.LUT P0, PT, PT, PT, UP0, 0x80, 0x0 ;  /* 0x000000000000781c */ /* 0x000fe40003f0f008 */
[----:B-1----:R-:W-:Y:S01]  /*3780*/  @P3 IADD3 R4, R138, 0x8, RZ ;  /* 0x000000088a043810 */ /* 0x002fe20007ffe0ff */
[--C-:B------:R-:W-:Y:S01]  /*3790*/  FFMA.FTZ R8, R8, c[0x0][0x23c], -R136.reuse ;  /* 0x00008f0008087a23 */ /* 0x100fe20000010888 */
[----:B------:R-:W-:Y:S02]  /*37a0*/  PLOP3.LUT P3, PT, PT, PT, UP0, 0x80, 0x0 ;  /* 0x000000000000781c */ /* 0x000fe40003f6f008 */
[----:B------:R-:W-:Y:S01]  /*37b0*/  @P6 ISETP.GE.AND P6, PT, R4, UR6, PT ;  /* 0x0000000604006c0c */ /* 0x000fe2000bfc6270 */
[----:B------:R-:W-:Y:S01]  /*37c0*/  MUFU.EX2 R245, R7 ;  /* 0x0000000700f57308 */ /* 0x000fe20000000800 */
[----:B------:R-:W-:Y:S02]  /*37d0*/  @P1 FSEL R9, R9, -INF , !P4 ;  /* 0xff80000009091808 */ /* 0x000fe40006000000 */
[----:B------:R-:W-:Y:S03]  /*37e0*/  PLOP3.LUT P1, PT, PT, PT, UP0, 0x80, 0x0 ;  /* 0x000000000000781c */ /* 0x000fe60003f2f008 */
[----:B------:R-:W-:Y:S01]  /*37f0*/  @P0 FSEL R10, R10, -INF , !P5 ;  /* 0xff8000000a0a0808 */ /* 0x000fe20006800000 */
[--C-:B------:R-:W-:Y:S01]  /*3800*/  FFMA.FTZ R9, R9, c[0x0][0x23c], -R136.reuse ;  /* 0x00008f0009097a23 */ /* 0x100fe20000010888 */
[----:B------:R-:W-:Y:S02]  /*3810*/  PLOP3.LUT P0, PT, PT, PT, UP0, 0x80, 0x0 ;  /* 0x000000000000781c */ /* 0x000fe40003f0f008 */
[----:B------:R1:W-:Y:S01]  /*3820*/  MUFU.EX2 R249, R8 ;  /* 0x0000000800f97308 */ /* 0x0003e20000000800 */
[----:B------:R-:W-:Y:S05]  /*3830*/  PLOP3.LUT P5, PT, PT, PT, UP0, 0x80, 0x0 ;  /* 0x000000000000781c */ /* 0x000fea0003faf008 */
[----:B------:R-:W-:Y:S02]  /*3840*/  @P1 FSEL R11, R11, -INF , !P4 ;  /* 0xff8000000b0b1808 */ /* 0x000fe40006000000 */
[----:B------:R-:W-:Y:S02]  /*3850*/  PLOP3.LUT P1, PT, PT, PT, UP0, 0x80, 0x0 ;  /* 0x000000000000781c */ /* 0x000fe40003f2f008 */
[----:B------:R-:W-:Y:S01]  /*3860*/  PLOP3.LUT P4, PT, PT, PT, UP0, 0x80, 0x0 ;  /* 0x000000000000781c */ /* 0x000fe20003f8f008 */
[----:B------:R-:W-:Y:S01]  /*3870*/  MUFU.EX2 R248, R9 ;  /* 0x0000000900f87308 */ /* 0x000fe20000000800 */
[----:B------:R-:W-:Y:S02]  /*3880*/  @P0 FSEL R12, R12, -INF , !P6 ;  /* 0xff8000000c0c0808 */ /* 0x000fe40007000000 */
[----:B------:R-:W-:Y:S03]  /*3890*/  PLOP3.LUT P0, PT, PT, PT, UP0, 0x80, 0x0 ;  /* 0x000000000000781c */ /* 0x000fe60003f0f008 */
[----:B------:R-:W-:Y:S04]  /*38a0*/  FFMA.FTZ R12, R12, c[0x0][0x23c], -R136 ;  /* 0x00008f000c0c7a23 */ /* 0x000fe80000010888 */
[----:B------:R-:W-:Y:S02]  /*38b0*/  MUFU.EX2 R244, R12 ;  /* 0x0000000c00f47308 */ /* 0x000fe40000000800 */
[----:B-1----:R-:W-:Y:S02]  /*38c0*/  @P4 IADD3 R8, R138, 0x10, RZ ;  /* 0x000000108a084810 */ /* 0x002fe40007ffe0ff */
[----:B------:R-:W-:Y:S02]  /*38d0*/  PLOP3.LUT P4, PT, PT, PT, UP0, 0x80, 0x0 ;  /* 0x000000000000781c */ /* 0x000fe40003f8f008 */
[----:B------:R-:W-:Y:S02]  /*38e0*/  @P0 FSEL R14, R14, -INF , !P6 ;  /* 0xff8000000e0e0808 */ /* 0x000fe40007000000 */
[----:B------:R-:W-:Y:S02]  /*38f0*/  PLOP3.LUT P0, PT, PT, PT, UP0, 0x80, 0x0 ;  /* 0x000000000000781c */ /* 0x000fe40003f0f008 */
[----:B------:R-:W-:Y:S11]  /*3900*/  @P5 ISETP.GE.AND P5, PT, R8, UR6, PT ;  /* 0x0000000608005c0c */ /* 0x000ff6000bfa6270 */
[----:B------:R-:W-:Y:S02]  /*3910*/  @P0 FSEL R16, R16, -INF , !P6 ;  /* 0xff80000010100808 */ /* 0x000fe40007000000 */
[----:B------:R-:W-:Y:S03]  /*3920*/  PLOP3.LUT P0, PT, PT, PT, UP0, 0x80, 0x0 ;  /* 0x000000000000781c */ /* 0x000fe60003f0f008 */
[----:B------:R-:W-:Y:S04]  /*3930*/  FFMA.FTZ R16, R16, c[0x0][0x23c], -R139 ;  /* 0x00008f0010107a23 */ /* 0x000fe8000001088b */
[----:B------:R-:W-:Y:S06]  /*3940*/  MUFU.EX2 R164, R16 ;  /* 0x0000001000a47308 */ /* 0x000fec0000000800 */
[----:B------:R-:W-:Y:S02]  /*3950*/  @P0 FSEL R18, R18, -INF , !P6 ;  /* 0xff80000012120808 */ /* 0x000fe40007000000 */
[----:B------:R-:W-:Y:S02]  /*3960*/  PLOP3.LUT P6, PT, PT, PT, UP0, 0x80, 0x0 ;  /* 0x000000000000781c */ /* 0x000fe40003fcf008 */
[----:B------:R-:W-:Y:S01]  /*3970*/  PLOP3.LUT P0, PT, PT, PT, UP0, 0x80, 0x0 ;  /* 0x000000000000781c */ /* 0x000fe20003f0f008 */
[----:B------:R-:W-:Y:S04]  /*3980*/  FFMA.FTZ R18, R18, c[0x0][0x23c], -R137 ;  /* 0x00008f0012127a23 */ /* 0x000fe80000010889 */
[----:B------:R-:W-:Y:S01]  /*3990*/  MUFU.EX2 R167, R18 ;  /* 0x0000001200a77308 */ /* 0x000fe20000000800 */
[C---:B----4-:R-:W-:Y:S01]  /*39a0*/  FMUL.FTZ R0, R140.reuse, 1.4426950216293334961 ;  /* 0x3fb8aa3b8c007820 */ /* 0x050fe20000410000 */
[----:B------:R-:W-:Y:S02]  /*39b0*/  FSETP.NEU.FTZ.AND P2, PT, R140, -INF , PT ;  /* 0xff8000008c00780b */ /* 0x000fe40003f5d000 */
[----:B------:R-:W2:Y:S02]  /*39c0*/  LDL R140, [R1+0x24] ;  /* 0x00002400018c7983 */ /* 0x000ea40000100800 */
[----:B------:R-:W-:Y:S02]  /*39d0*/  FSEL R0, R0, RZ, P2 ;  /* 0x000000ff00007208 */ /* 0x000fe40001000000 */
[----:B------:R-:W-:Y:S03]  /*39e0*/  PLOP3.LUT P2, PT, PT, PT, UP0, 0x80, 0x0 ;  /* 0x000000000000781c */ /* 0x000fe60003f4f008 */
[--C-:B------:R-:W-:Y:S02]  /*39f0*/  FFMA.FTZ R10, R10, c[0x0][0x23c], -R0.reuse ;  /* 0x00008f000a0a7a23 */ /* 0x100fe40000010800 */
[--C-:B------:R-:W-:Y:S02]  /*3a00*/  FFMA.FTZ R11, R11, c[0x0][0x23c], -R0.reuse ;  /* 0x00008f000b0b7a23 */ /* 0x100fe40000010800 */
[----:B------:R-:W-:Y:S01]  /*3a10*/  FFMA.FTZ R14, R14, c[0x0][0x23c], -R0 ;  /* 0x00008f000e0e7a23 */ /* 0x000fe20000010800 */
[----:B------:R-:W-:Y:S05]  /*3a20*/  MUFU.EX2 R251, R10 ;  /* 0x0000000a00fb7308 */ /* 0x000fea0000000800 */
[----:B------:R-:W-:Y:S02]  /*3a30*/  @P2 IADD3 R4, R138, 0x9, RZ ;  /* 0x000000098a042810 */ /* 0x000fe40007ffe0ff */
[----:B------:R-:W-:Y:S02]  /*3a40*/  PLOP3.LUT P2, PT, PT, PT, UP0, 0x80, 0x0 ;  /* 0x000000000000781c */ /* 0x000fe40003f4f008 */
[----:B------:R-:W-:Y:S01]  /*3a50*/  @P3 ISETP.GE.AND P3, PT, R4, UR6, PT ;  /* 0x0000000604003c0c */ /* 0x000fe2000bf66270 */
[----:B------:R-:W1:Y:S01]  /*3a60*/  MUFU.EX2 R250, R11 ;  /* 0x0000000b00fa7308 */ /* 0x000e620000000800 */
[----:B------:R-:W3:Y:S09]  /*3a70*/  LDSM.16.M88.4 R4, [R217+0xd400] ;  /* 0x00d40000d904783b */ /* 0x000ef20000000200 */
[----:B------:R-:W-:Y:S01]  /*3a80*/  @P2 IADD3 R8, R138, 0x11, RZ ;  /* 0x000000118a082810 */ /* 0x000fe20007ffe0ff */
[----:B------:R-:W-:Y:S01]  /*3a90*/  MUFU.EX2 R247, R14 ;  /* 0x0000000e00f77308 */ /* 0x000fe20000000800 */
[----:B------:R-:W-:Y:S02]  /*3aa0*/  @P1 FSEL R13, R13, -INF , !P3 ;  /* 0xff8000000d0d1808 */ /* 0x000fe40005800000 */
[----:B------:R-:W-:Y:S02]  /*3ab0*/  PLOP3.LUT P1, PT, PT, PT, UP0, 0x80, 0x0 ;  /* 0x000000000000781c */ /* 0x000fe40003f2f008 */
[----:B------:R-:W-:Y:S01]  /*3ac0*/  @P6 ISETP.GE.AND P6, PT, R8, UR6, PT ;  /* 0x0000000608006c0c */ /* 0x000fe2000bfc6270 */
[----:B------:R-:W-:Y:S01]  /*3ad0*/  FFMA.FTZ R13, R13, c[0x0][0x23c], -R136 ;  /* 0x00008f000d0d7a23 */ /* 0x000fe20000010888 */
[----:B------:R-:W-:Y:S03]  /*3ae0*/  PLOP3.LUT P2, PT, PT, PT, UP0, 0x80, 0x0 ;  /* 0x000000000000781c */ /* 0x000fe60003f4f008 */
[----:B------:R-:W-:Y:S06]  /*3af0*/  MUFU.EX2 R243, R13 ;  /* 0x0000000d00f37308 */ /* 0x000fec0000000800 */
[----:B------:R-:W-:Y:S02]  /*3b00*/  @P1 FSEL R15, R15, -INF , !P3 ;  /* 0xff8000000f0f1808 */ /* 0x000fe40005800000 */
[----:B------:R-:W-:Y:S03]  /*3b10*/  PLOP3.LUT P1, PT, PT, PT, UP0, 0x80, 0x0 ;  /* 0x000000000000781c */ /* 0x000fe60003f2f008 */
[----:B------:R-:W-:Y:S04]  /*3b20*/  FFMA.FTZ R15, R15, c[0x0][0x23c], -R0 ;  /* 0x00008f000f0f7a23 */ /* 0x000fe80000010800 */
[----:B------:R-:W-:Y:S01]  /*3b30*/  MUFU.EX2 R246, R15 ;  /* 0x0000000f00f67308 */ /* 0x000fe20000000800 */
[-C--:B---3--:R-:W-:Y:S05]  /*3b40*/  HMMA.16816.F32 R20, R156, R4.reuse, R20 ;  /* 0x000000049c14723c */ /* 0x088fea0000001814 */
[----:B------:R-:W-:Y:S02]  /*3b50*/  @P1 FSEL R17, R17, -INF , !P3 ;  /* 0xff80000011111808 */ /* 0x000fe40005800000 */
[----:B------:R-:W-:Y:S01]  /*3b60*/  PLOP3.LUT P1, PT, PT, PT, UP0, 0x80, 0x0 ;  /* 0x000000000000781c */ /* 0x000fe20003f2f008 */
[C---:B------:R-:W-:Y:S04]  /*3b70*/  HMMA.16816.F32 R24, R132.reuse, R4, R24 ;  /* 0x000000048418723c */ /* 0x040fe80000001818 */
[----:B------:R-:W-:Y:S03]  /*3b80*/  FFMA.FTZ R17, R17, c[0x0][0x23c], -R139 ;  /* 0x00008f0011117a23 */ /* 0x000fe6000001088b */
[----:B-1----:R-:W-:Y:S01]  /*3b90*/  F2FP.PACK_AB R5, R250, R251 ;  /* 0x000000fbfa05723e */ /* 0x002fe200000000ff */
[-C--:B------:R-:W-:Y:S01]  /*3ba0*/  HMMA.16816.F32 R28, R132, R6.reuse, R28 ;  /* 0x00000006841c723c */ /* 0x080fe2000000181c */
[----:B------:R-:W1:Y:S03]  /*3bb0*/  MUFU.EX2 R162, R17 ;  /* 0x0000001100a27308 */ /* 0x000e660000000800 */
[----:B------:R-:W-:Y:S02]  /*3bc0*/  @P1 FSEL R19, R19, -INF , !P3 ;  /* 0xff80000013131808 */ /* 0x000fe40005800000 */
[----:B------:R-:W-:Y:S02]  /*3bd0*/  PLOP3.LUT P1, PT, PT, PT, UP0, 0x80, 0x0 ;  /* 0x000000000000781c */ /* 0x000fe40003f2f008 */
[----:B------:R-:W-:Y:S01]  /*3be0*/  HMMA.16816.F32 R32, R156, R6, R32 ;  /* 0x000000069c20723c */ /* 0x000fe20000001820 */
[----:B------:R-:W-:Y:S03]  /*3bf0*/  PLOP3.LUT P3, PT, PT, PT, UP0, 0x80, 0x0 ;  /* 0x000000000000781c */ /* 0x000fe60003f6f008 */
[----:B------:R-:W-:Y:S01]  /*3c00*/  @P0 FSEL R20, R20, -INF , !P5 ;  /* 0xff80000014140808 */ /* 0x000fe20006800000 */
[----:B------:R-:W-:Y:S01]  /*3c10*/  FFMA.FTZ R19, R19, c[0x0][0x23c], -R137 ;  /* 0x00008f0013137a23 */ /* 0x000fe20000010889 */
[----:B------:R-:W-:Y:S02]  /*3c20*/  PLOP3.LUT P0, PT, PT, PT, UP0, 0x80, 0x0 ;  /* 0x000000000000781c */ /* 0x000fe40003f0f008 */
[----:B------:R-:W-:Y:S01]  /*3c30*/  @P2 FSEL R24, R24, -INF , !P5 ;  /* 0xff80000018182808 */ /* 0x000fe20006800000 */
[----:B------:R-:W-:Y:S01]  /*3c40*/  MUFU.EX2 R166, R19 ;  /* 0x0000001300a67308 */ /* 0x000fe20000000800 */
[----:B------:R-:W-:Y:S02]  /*3c50*/  PLOP3.LUT P2, PT, PT, PT, UP0, 0x80, 0x0 ;  /* 0x000000000000781c */ /* 0x000fe40003f4f008 */
[----:B------:R-:W-:Y:S01]  /*3c60*/  @P1 FSEL R21, R21, -INF , !P6 ;  /* 0xff80000015151808 */ /* 0x000fe20007000000 */
[--C-:B------:R-:W-:Y:S01]  /*3c70*/  FFMA.FTZ R20, R20, c[0x0][0x23c], -R139.reuse ;  /* 0x00008f0014147a23 */ /* 0x100fe2000001088b */
[----:B------:R-:W-:Y:S01]  /*3c80*/  PLOP3.LUT P1, PT, PT, PT, UP0, 0x80, 0x0 ;  /* 0x000000000000781c */ /* 0x000fe20003f2f008 */
[--C-:B------:R-:W-:Y:S01]  /*3c90*/  FFMA.FTZ R24, R24, c[0x0][0x23c], -R136.reuse ;  /* 0x00008f0018187a23 */ /* 0x100fe20000010888 */
[C---:B------:R-:W-:Y:S01]  /*3ca0*/  @P3 IADD3 R4, R138.reuse, 0x18, RZ ;  /* 0x000000188a043810 */ /* 0x040fe20007ffe0ff */
[----:B------:R-:W-:Y:S01]  /*3cb0*/  FFMA.FTZ R21, R21, c[0x0][0x23c], -R139 ;  /* 0x00008f0015157a23 */ /* 0x000fe2000001088b */
[----:B------:R-:W-:Y:S01]  /*3cc0*/  @P4 IADD3 R138, R138, 0x19, RZ ;  /* 0x000000198a8a4810 */ /* 0x000fe20007ffe0ff */
[----:B------:R-:W-:Y:S01]  /*3cd0*/  MUFU.EX2 R143, R20 ;  /* 0x00000014008f7308 */ /* 0x000fe20000000800 */
[----:B------:R-:W-:Y:S02]  /*3ce0*/  @P0 FSEL R22, R22, -INF , !P5 ;  /* 0xff80000016160808 */ /* 0x000fe40006800000 */
[----:B------:R-:W-:Y:S02]  /*3cf0*/  PLOP3.LUT P0, PT, PT, PT, UP0, 0x80, 0x0 ;  /* 0x000000000000781c */ /* 0x000fe40003f0f008 */
[----:B------:R-:W-:Y:S01]  /*3d00*/  @P2 ISETP.GE.AND P3, PT, R4, UR6, PT ;  /* 0x0000000604002c0c */ /* 0x000fe2000bf66270 */
[--C-:B------:R-:W-:Y:S01]  /*3d10*/  FFMA.FTZ R22, R22, c[0x0][0x23c], -R137.reuse ;  /* 0x00008f0016167a23 */ /* 0x100fe20000010889 */
[----:B------:R-:W-:Y:S02]  /*3d20*/  PLOP3.LUT P2, PT, PT, PT, UP0, 0x80, 0x0 ;  /* 0x000000000000781c */ /* 0x000fe40003f4f008 */
[----:B------:R-:W-:Y:S01]  /*3d30*/  @P1 FSEL R23, R23, -INF , !P6 ;  /* 0xff80000017171808 */ /* 0x000fe20007000000 */
[----:B------:R-:W-:Y:S01]  /*3d40*/  MUFU.EX2 R154, R21 ;  /* 0x00000015009a7308 */ /* 0x000fe20000000800 */
[----:B------:R-:W-:Y:S02]  /*3d50*/  PLOP3.LUT P1, PT, PT, PT, UP0, 0x80, 0x0 ;  /* 0x000000000000781c */ /* 0x000fe40003f2f008 */
[----:B------:R-:W-:Y:S01]  /*3d60*/  F2FP.PACK_AB R4, R165, R241 ;  /* 0x000000f1a504723e */ /* 0x000fe200000000ff */
[----:B------:R-:W-:Y:S01]  /*3d70*/  FFMA.FTZ R23, R23, c[0x0][0x23c], -R137 ;  /* 0x00008f0017177a23 */ /* 0x000fe20000010889 */
[----:B------:R-:W-:Y:S02]  /*3d80*/  F2FP.PACK_AB R7, R245, R146 ;  /* 0x00000092f507723e */ /* 0x000fe400000000ff */
[----:B------:R-:W-:Y:S01]  /*3d90*/  @P0 FSEL R25, R25, -INF , !P6 ;  /* 0xff80000019190808 */ /* 0x000fe20007000000 */
[----:B------:R1:W-:Y:S01]  /*3da0*/  STS [R231+0x13000], R4 ;  /* 0x01300004e7007388 */ /* 0x0003e20000000800 */
[----:B------:R-:W-:Y:S01]  /*3db0*/  PLOP3.LUT P0, PT, PT, PT, UP0, 0x80, 0x0 ;  /* 0x000000000000781c */ /* 0x000fe20003f0f008 */
[----:B------:R-:W-:Y:S01]  /*3dc0*/  MUFU.EX2 R161, R22 ;  /* 0x0000001600a17308 */ /* 0x000fe20000000800 */
[----:B------:R-:W-:Y:S01]  /*3dd0*/  @P2 FSEL R28, R28, -INF , !P3 ;  /* 0xff8000001c1c2808 */ /* 0x000fe20005800000 */
[----:B------:R3:W-:Y:S01]  /*3de0*/  STS [R231+0x13400], R7 ;  /* 0x01340007e7007388 */ /* 0x0007e20000000800 */
[----:B------:R-:W-:Y:S01]  /*3df0*/  PLOP3.LUT P2, PT, PT, PT, UP0, 0x80, 0x0 ;  /* 0x000000000000781c */ /* 0x000fe20003f4f008 */
[--C-:B------:R-:W-:Y:S01]  /*3e00*/  FFMA.FTZ R25, R25, c[0x0][0x23c], -R136.reuse ;  /* 0x00008f0019197a23 */ /* 0x100fe20000010888 */
[----:B------:R-:W-:Y:S01]  /*3e10*/  @P1 FSEL R26, R26, -INF , !P5 ;  /* 0xff8000001a1a1808 */ /* 0x000fe20006800000 */
[----:B------:R-:W-:Y:S01]  /*3e20*/  FFMA.FTZ R28, R28, c[0x0][0x23c], -R136 ;  /* 0x00008f001c1c7a23 */ /* 0x000fe20000010888 */
[----:B------:R-:W-:Y:S02]  /*3e30*/  PLOP3.LUT P1, PT, PT, PT, UP0, 0x80, 0x0 ;  /* 0x000000000000781c */ /* 0x000fe40003f2f008 */
[----:B------:R-:W-:Y:S01]  /*3e40*/  F2FP.PACK_AB R6, R248, R249 ;  /* 0x000000f9f806723e */ /* 0x000fe200000000ff */
[--C-:B------:R-:W-:Y:S01]  /*3e50*/  FFMA.FTZ R26, R26, c[0x0][0x23c], -R0.reuse ;  /* 0x00008f001a1a7a23 */ /* 0x100fe20000010800 */
[----:B------:R-:W4:Y:S01]  /*3e60*/  MUFU.EX2 R160, R23 ;  /* 0x0000001700a07308 */ /* 0x000f220000000800 */
[----:B------:R-:W-:Y:S02]  /*3e70*/  @P0 FSEL R27, R27, -INF , !P6 ;  /* 0xff8000001b1b0808 */ /* 0x000fe40007000000 */
[----:B------:R-:W-:Y:S02]  /*3e80*/  PLOP3.LUT P0, PT, PT, PT, UP0, 0x80, 0x0 ;  /* 0x000000000000781c */ /* 0x000fe40003f0f008 */
[----:B------:R-:W-:Y:S01]  /*3e90*/  @P2 FSEL R30, R30, -INF , !P3 ;  /* 0xff8000001e1e2808 */ /* 0x000fe20005800000 */
[--C-:B------:R-:W-:Y:S01]  /*3ea0*/  FFMA.FTZ R27, R27, c[0x0][0x23c], -R0.reuse ;  /* 0x00008f001b1b7a23 */ /* 0x100fe20000010800 */
[----:B------:R-:W-:Y:S02]  /*3eb0*/  PLOP3.LUT P2, PT, PT, PT, UP0, 0x80, 0x0 ;  /* 0x000000000000781c */ /* 0x000fe40003f4f008 */
[----:B------:R-:W-:Y:S01]  /*3ec0*/  @P1 ISETP.GE.AND P1, PT, R138, UR6, PT ;  /* 0x000000068a001c0c */ /* 0x000fe2000bf26270 */
[----:B------:R-:W-:Y:S01]  /*3ed0*/  FFMA.FTZ R30, R30, c[0x0][0x23c], -R0 ;  /* 0x00008f001e1e7a23 */ /* 0x000fe20000010800 */
[----:B------:R-:W-:Y:S01]  /*3ee0*/  MUFU.EX2 R240, R24 ;  /* 0x0000001800f07308 */ /* 0x000fe20000000800 */
[----:B-1----:R-:W-:Y:S02]  /*3ef0*/  F2FP.PACK_AB R4, R162, R164 ;  /* 0x000000a4a204723e */ /* 0x002fe400000000ff */
[----:B---3--:R-:W-:Y:S03]  /*3f00*/  F2FP.PACK_AB R7, R243, R244 ;  /* 0x000000f4f307723e */ /* 0x008fe600000000ff */
[----:B------:R4:W-:Y:S04]  /*3f10*/  STS [R229+0x13000], R4 ;  /* 0x01300004e5007388 */ /* 0x0009e80000000800 */
[----:B------:R-:W-:Y:S01]  /*3f20*/  MUFU.EX2 R163, R25 ;  /* 0x0000001900a37308 */ /* 0x000fe20000000800 */
[----:B------:R-:W-:Y:S02]  /*3f30*/  @P0 FSEL R29, R29, -INF , !P1 ;  /* 0xff8000001d1d0808 */ /* 0x000fe40004800000 */
[----:B------:R-:W-:Y:S02]  /*3f40*/  PLOP3.LUT P0, PT, PT, PT, UP0, 0x80, 0x0 ;  /* 0x000000000000781c */ /* 0x000fe40003f0f008 */
[----:B------:R-:W-:Y:S01]  /*3f50*/  @P2 FSEL R33, R33, -INF , !P1 ;  /* 0xff80000021212808 */ /* 0x000fe20004800000 */
[----:B------:R-:W-:Y:S01]  /*3f60*/  FFMA.FTZ R136, R29, c[0x0][0x23c], -R136 ;  /* 0x00008f001d887a23 */ /* 0x000fe20000010888 */
[----:B------:R-:W-:Y:S03]  /*3f70*/  PLOP3.LUT P2, PT, PT, PT, UP0, 0x80, 0x0 ;  /* 0x000000000000781c */ /* 0x000fe60003f4f008 */
[----:B------:R-:W-:Y:S06]  /*3f80*/  MUFU.EX2 R242, R26 ;  /* 0x0000001a00f27308 */ /* 0x000fec0000000800 */
[----:B------:R-:W-:Y:S02]  /*3f90*/  @P0 FSEL R32, R32, -INF , !P3 ;  /* 0xff80000020200808 */ /* 0x000fe40005800000 */
[----:B------:R-:W-:Y:S02]  /*3fa0*/  PLOP3.LUT P0, PT, PT, PT, UP0, 0x80, 0x0 ;  /* 0x000000000000781c */ /* 0x000fe40003f0f008 */
[----:B------:R-:W-:Y:S01]  /*3fb0*/  @P2 FSEL R35, R35, -INF , !P1 ;  /* 0xff80000023232808 */ /* 0x000fe20004800000 */
[--C-:B------:R-:W-:Y:S01]  /*3fc0*/  FFMA.FTZ R32, R32, c[0x0][0x23c], -R139.reuse ;  /* 0x00008f0020207a23 */ /* 0x100fe2000001088b */
[----:B----4-:R-:W-:Y:S01]  /*3fd0*/  F2FP.PACK_AB R4, R160, R161 ;  /* 0x000000a1a004723e */ /* 0x010fe200000000ff */
[----:B------:R-:W-:Y:S01]  /*3fe0*/  FFMA.FTZ R139, R33, c[0x0][0x23c], -R139 ;  /* 0x00008f00218b7a23 */ /* 0x000fe2000001088b */
[----:B------:R-:W-:Y:S07]  /*3ff0*/  MUFU.EX2 R239, R27 ;  /* 0x0000001b00ef7308 */ /* 0x000fee0000000800 */
[----:B------:R-:W-:Y:S02]  /*4000*/  @P0 FSEL R34, R34, -INF , !P3 ;  /* 0xff80000022220808 */ /* 0x000fe40005800000 */
[----:B------:R-:W-:Y:S01]  /*4010*/  PLOP3.LUT P0, PT, PT, PT, UP0, 0x80, 0x0 ;  /* 0x000000000000781c */ /* 0x000fe20003f0f008 */
[----:B------:R-:W-:Y:S02]  /*4020*/  MUFU.EX2 R147, R32 ;  /* 0x0000002000937308 */ /* 0x000fe40000000800 */
[--C-:B------:R-:W-:Y:S02]  /*4030*/  FFMA.FTZ R34, R34, c[0x0][0x23c], -R137.reuse ;  /* 0x00008f0022227a23 */ /* 0x100fe40000010889 */
[----:B------:R-:W-:Y:S06]  /*4040*/  FFMA.FTZ R137, R35, c[0x0][0x23c], -R137 ;  /* 0x00008f0023897a23 */ /* 0x000fec0000010889 */
[----:B------:R-:W1:Y:S02]  /*4050*/  MUFU.EX2 R148, R139 ;  /* 0x0000008b00947308 */ /* 0x000e640000000800 */
[----:B------:R-:W-:Y:S02]  /*4060*/  @P0 FSEL R31, R31, -INF , !P1 ;  /* 0xff8000001f1f0808 */ /* 0x000fe40004800000 */
[----:B------:R-:W-:Y:S03]  /*4070*/  IADD3 R144, P0, R141, UR11, RZ ;  /* 0x0000000b8d907c10 */ /* 0x000fe6000ff1e0ff */
[----:B------:R-:W-:Y:S03]  /*4080*/  FFMA.FTZ R0, R31, c[0x0][0x23c], -R0 ;  /* 0x00008f001f007a23 */ /* 0x000fe60000010800 */
[----:B------:R-:W-:Y:S10]  /*4090*/  MUFU.EX2 R150, R34 ;  /* 0x0000002200967308 */ /* 0x000ff40000000800 */
[----:B------:R3:W-:Y:S10]  /*40a0*/  MUFU.EX2 R151, R0 ;  /* 0x0000000000977308 */ /* 0x0007f40000000800 */
[----:B------:R-:W4:Y:S10]  /*40b0*/  MUFU.EX2 R149, R137 ;  /* 0x0000008900957308 */ /* 0x000f340000000800 */
[----:B------:R-:W-:Y:S01]  /*40c0*/  MUFU.EX2 R153, R28 ;  /* 0x0000001c00997308 */ /* 0x000fe20000000800 */
[----:B---3--:R-:W-:Y:S05]  /*40d0*/  F2FP.PACK_AB R0, R166, R167 ;  /* 0x000000a7a600723e */ /* 0x008fea00000000ff */
[----:B------:R1:W-:Y:S04]  /*40e0*/  STS [R229+0x13400], R0 ;  /* 0x01340000e5007388 */ /* 0x0003e80000000800 */
[----:B------:R-:W3:Y:S01]  /*40f0*/  MUFU.EX2 R152, R136 ;  /* 0x0000008800987308 */ /* 0x000ee20000000800 */
[----:B------:R3:W-:Y:S04]  /*4100*/  STS [R231+0x14000], R6 ;  /* 0x01400006e7007388 */ /* 0x0007e80000000800 */
[----:B------:R4:W-:Y:S05]  /*4110*/  STS [R231+0x14400], R5 ;  /* 0x01440005e7007388 */ /* 0x0009ea0000000800 */
[----:B------:R-:W2:Y:S01]  /*4120*/  MUFU.EX2 R155, R30 ;  /* 0x0000001e009b7308 */ /* 0x000ea20000000800 */
[----:B------:R4:W-:Y:S01]  /*4130*/  STS [R229+0x14000], R7 ;  /* 0x01400007e5007388 */ /* 0x0009e20000000800 */
[----:B-1----:R-:W-:Y:S02]  /*4140*/  F2FP.PACK_AB R0, R148, R147 ;  /* 0x000000939400723e */ /* 0x002fe400000000ff */
[----:B---3--:R-:W-:Y:S02]  /*4150*/  F2FP.PACK_AB R6, R246, R247 ;  /* 0x000000f7f606723e */ /* 0x008fe400000000ff */
[----:B----4-:R-:W-:Y:S03]  /*4160*/  F2FP.PACK_AB R5, R154, R143 ;  /* 0x0000008f9a05723e */ /* 0x010fe600000000ff */
[----:B------:R1:W-:Y:S01]  /*4170*/  STS [R229+0x14400], R6 ;  /* 0x01440006e5007388 */ /* 0x0003e20000000800 */
[----:B------:R-:W-:Y:S03]  /*4180*/  F2FP.PACK_AB R7, R163, R240 ;  /* 0x000000f0a307723e */ /* 0x000fe600000000ff */
[----:B------:R3:W-:Y:S04]  /*4190*/  STS [R230+0x13000], R5 ;  /* 0x01300005e6007388 */ /* 0x0007e80000000800 */
[----:B------:R4:W-:Y:S04]  /*41a0*/  STS [R230+0x13400], R4 ;  /* 0x01340004e6007388 */ /* 0x0009e80000000800 */
[----:B------:R4:W-:Y:S01]  /*41b0*/  STS [R228+0x13000], R0 ;  /* 0x01300000e4007388 */ /* 0x0009e20000000800 */
[----:B--2---:R-:W-:Y:S02]  /*41c0*/  IADD3.X R145, R140, UR10, RZ, P0, !PT ;  /* 0x0000000a8c917c10 */ /* 0x004fe400087fe4ff */
[----:B------:R-:W-:Y:S03]  /*41d0*/  PLOP3.LUT P0, PT, PT, PT, UP3, 0x80, 0x0 ;  /* 0x000000000000781c */ /* 0x000fe60003f0f038 */
[----:B------:R-:W2:Y:S04]  /*41e0*/  LDG.E R142, [R144.64] ;  /* 0x00000004908e7981 */ /* 0x000ea8000c1e1900 */
[----:B------:R-:W2:Y:S01]  /*41f0*/  LDG.E R141, [R144.64+0x20] ;  /* 0x00002004908d7981 */ /* 0x000ea2000c1e1900 */
[----:B-1----:R-:W-:Y:S03]  /*4200*/  F2FP.PACK_AB R6, R239, R242 ;  /* 0x000000f2ef06723e */ /* 0x002fe600000000ff */
[----:B------:R1:W2:Y:S01]  /*4210*/  LDG.E R140, [R144.64+0x80] ;  /* 0x00008004908c7981 */ /* 0x0002a2000c1e1900 */
[----:B---3--:R-:W-:Y:S02]  /*4220*/  F2FP.PACK_AB R5, R149, R150 ;  /* 0x000000969505723e */ /* 0x008fe400000000ff */
[----:B----4-:R-:W-:Y:S03]  /*4230*/  F2FP.PACK_AB R4, R152, R153 ;  /* 0x000000999804723e */ /* 0x010fe600000000ff */
[----:B------:R-:W-:Y:S01]  /*4240*/  STS [R228+0x13400], R5 ;  /* 0x01340005e4007388 */ /* 0x000fe20000000800 */
[----:B------:R-:W-:Y:S03]  /*4250*/  F2FP.PACK_AB R0, R151, R155 ;  /* 0x0000009b9700723e */ /* 0x000fe600000000ff */
[----:B------:R-:W-:Y:S04]  /*4260*/  STS [R230+0x14000], R7 ;  /* 0x01400007e6007388 */ /* 0x000fe80000000800 */
[----:B------:R-:W-:Y:S04]  /*4270*/  STS [R230+0x14400], R6 ;  /* 0x01440006e6007388 */ /* 0x000fe80000000800 */
[----:B------:R3:W-:Y:S04]  /*4280*/  STS [R228+0x14400], R0 ;  /* 0x01440000e4007388 */ /* 0x0007e80000000800 */
[----:B------:R-:W-:Y:S04]  /*4290*/  STS [R228+0x14000], R4 ;  /* 0x01400004e4007388 */ /* 0x000fe80000000800 */
[----:B------:R-:W4:Y:S08]  /*42a0*/  LDSM.16.M88.4 R32, [R219+0x6000] ;  /* 0x00600000db20783b */ /* 0x000f300000000200 */
[----:B------:R-:W1:Y:S08]  /*42b0*/  LDSM.16.M88.4 R28, [R219+0x6800] ;  /* 0x00680000db1c783b */ /* 0x000e700000000200 */
[----:B------:R-:W1:Y:S08]  /*42c0*/  LDSM.16.M88.4 R132, [R220+0x6000] ;  /* 0x00600000dc84783b */ /* 0x000e700000000200 */
[----:B---3--:R3:W2:Y:S04]  /*42d0*/  LDG.E R0, [R144.64+0xa0] ;  /* 0x0000a00490007981 */ /* 0x0086a8000c1e1900 */
[----:B------:R-:W3:Y:S01]  /*42e0*/  LDSM.16.M88.4 R136, [R220+0x6800] ;  /* 0x00680000dc88783b */ /* 0x000ee20000000200 */
[-C--:B----4-:R-:W-:Y:S08]  /*42f0*/  HMMA.16816.F32 R4, R32, R168.reuse, RZ ;  /* 0x000000a82004723c */ /* 0x090ff000000018ff */
[C---:B-1----:R-:W-:Y:S08]  /*4300*/  HMMA.16816.F32 R8, R28.reuse, R168, RZ ;  /* 0x000000a81c08723c */ /* 0x042ff000000018ff */
[-C--:B------:R-:W-:Y:S08]  /*4310*/  HMMA.16816.F32 R12, R28, R170.reuse, RZ ;  /* 0x000000aa1c0c723c */ /* 0x080ff000000018ff */
[C---:B------:R-:W-:Y:S08]  /*4320*/  HMMA.16816.F32 R16, R32.reuse, R170, RZ ;  /* 0x000000aa2010723c */ /* 0x040ff000000018ff */
[-C--:B------:R-:W-:Y:S08]  /*4330*/  HMMA.16816.F32 R20, R32, R172.reuse, RZ ;  /* 0x000000ac2014723c */ /* 0x080ff000000018ff */
[C---:B------:R-:W-:Y:S08]  /*4340*/  HMMA.16816.F32 R24, R28.reuse, R172, RZ ;  /* 0x000000ac1c18723c */ /* 0x040ff000000018ff */
[-C--:B------:R-:W-:Y:S08]  /*4350*/  HMMA.16816.F32 R28, R28, R174.reuse, RZ ;  /* 0x000000ae1c1c723c */ /* 0x080ff000000018ff */
[----:B------:R-:W-:Y:S08]  /*4360*/  HMMA.16816.F32 R32, R32, R174, RZ ;  /* 0x000000ae2020723c */ /* 0x000ff000000018ff */
[-C--:B------:R-:W-:Y:S08]  /*4370*/  HMMA.16816.F32 R4, R132, R176.reuse, R4 ;  /* 0x000000b08404723c */ /* 0x080ff00000001804 */
[C---:B---3--:R-:W-:Y:S08]  /*4380*/  HMMA.16816.F32 R8, R136.reuse, R176, R8 ;  /* 0x000000b08808723c */ /* 0x048ff00000001808 */
[-C--:B------:R-:W-:Y:S08]  /*4390*/  HMMA.16816.F32 R12, R136, R178.reuse, R12 ;  /* 0x000000b2880c723c */ /* 0x080ff0000000180c */
[C---:B------:R-:W-:Y:S08]  /*43a0*/  HMMA.16816.F32 R16, R132.reuse, R178, R16 ;  /* 0x000000b28410723c */ /* 0x040ff00000001810 */
[-C--:B------:R-:W-:Y:S08]  /*43b0*/  HMMA.16816.F32 R20, R132, R180.reuse, R20 ;  /* 0x000000b48414723c */ /* 0x080ff00000001814 */
[C---:B------:R-:W-:Y:S08]  /*43c0*/  HMMA.16816.F32 R24, R136.reuse, R180, R24 ;  /* 0x000000b48818723c */ /* 0x040ff00000001818 */
[-C--:B------:R-:W-:Y:S01]  /*43d0*/  HMMA.16816.F32 R28, R136, R182.reuse, R28 ;  /* 0x000000b6881c723c */ /* 0x080fe2000000181c */
[----:B------:R-:W1:Y:S07]  /*43e0*/  LDSM.16.M88.4 R136, [R219+0x7000] ;  /* 0x00700000db88783b */ /* 0x000e6e0000000200 */
[----:B------:R-:W-:Y:S01]  /*43f0*/  HMMA.16816.F32 R32, R132, R182, R32 ;  /* 0x000000b68420723c */ /* 0x000fe20000001820 */
[----:B------:R-:W3:Y:S07]  /*4400*/  LDSM.16.M88.4 R132, [R219+0x7800] ;  /* 0x00780000db84783b */ /* 0x000eee0000000200 */
[-C--:B-1----:R-:W-:Y:S08]  /*4410*/  HMMA.16816.F32 R4, R136, R184.reuse, R4 ;  /* 0x000000b88804723c */ /* 0x082ff00000001804 */
        /* <DEDUP_REMOVED lines=32> */
[C---:B--2---:R-:W-:Y:S01]  /*4620*/  FADD.FTZ R5, -R142.reuse, R5 ;  /* 0x000000058e057221 */ /* 0x044fe20000010100 */
[C---:B------:R-:W-:Y:S04]  /*4630*/  HMMA.16816.F32 R16, R132.reuse, R210, R16 ;  /* 0x000000d28410723c */ /* 0x040fe80000001810 */
[C---:B------:R-:W-:Y:S02]  /*4640*/  FADD.FTZ R6, -R141.reuse, R6 ;  /* 0x000000068d067221 */ /* 0x040fe40000010100 */
[----:B------:R-:W-:Y:S02]  /*4650*/  FADD.FTZ R7, -R141, R7 ;  /* 0x000000078d077221 */ /* 0x000fe40000010100 */
[----:B------:R-:W-:Y:S01]  /*4660*/  FADD.FTZ R4, -R142, R4 ;  /* 0x000000048e047221 */ /* 0x000fe20000010100 */
[-C--:B------:R-:W-:Y:S03]  /*4670*/  HMMA.16816.F32 R20, R132, R212.reuse, R20 ;  /* 0x000000d48414723c */ /* 0x080fe60000001814 */
[----:B------:R-:W-:Y:S02]  /*4680*/  FMUL.FTZ R144, R165, R5 ;  /* 0x00000005a5907220 */ /* 0x000fe40000410000 */
[----:B------:R-:W-:Y:S02]  /*4690*/  FMUL.FTZ R146, R146, R6 ;  /* 0x0000000692927220 */ /* 0x000fe40000410000 */
[C---:B------:R-:W-:Y:S01]  /*46a0*/  FADD.FTZ R8, -R140.reuse, R8 ;  /* 0x000000088c087221 */ /* 0x040fe20000010100 */
[C---:B------:R-:W-:Y:S04]  /*46b0*/  HMMA.16816.F32 R24, R136.reuse, R212, R24 ;  /* 0x000000d48818723c */ /* 0x040fe80000001818 */
[C---:B------:R-:W-:Y:S02]  /*46c0*/  FADD.FTZ R12, -R140.reuse, R12 ;  /* 0x0000000c8c0c7221 */ /* 0x040fe40000010100 */
[----:B------:R-:W-:Y:S02]  /*46d0*/  FADD.FTZ R13, -R140, R13 ;  /* 0x0000000d8c0d7221 */ /* 0x000fe40000010100 */
[C---:B------:R-:W-:Y:S01]  /*46e0*/  FADD.FTZ R17, -R142.reuse, R17 ;  /* 0x000000118e117221 */ /* 0x040fe20000010100 */
[-C--:B------:R-:W-:Y:S03]  /*46f0*/  HMMA.16816.F32 R28, R136, R214.reuse, R28 ;  /* 0x000000d6881c723c */ /* 0x080fe6000000181c */
[C---:B------:R-:W-:Y:S02]  /*4700*/  FADD.FTZ R18, -R141.reuse, R18 ;  /* 0x000000128d127221 */ /* 0x040fe40000010100 */
[C---:B------:R-:W-:Y:S02]  /*4710*/  FADD.FTZ R19, -R141.reuse, R19 ;  /* 0x000000138d137221 */ /* 0x040fe40000010100 */
[C---:B------:R-:W-:Y:S01]  /*4720*/  FADD.FTZ R20, -R142.reuse, R20 ;  /* 0x000000148e147221 */ /* 0x040fe20000010100 */
[----:B------:R-:W-:Y:S04]  /*4730*/  HMMA.16816.F32 R32, R132, R214, R32 ;  /* 0x000000d68420723c */ /* 0x000fe80000001820 */
[----:B------:R-:W-:Y:S02]  /*4740*/  FADD.FTZ R23, -R141, R23 ;  /* 0x000000178d177221 */ /* 0x000fe40000010100 */
[C---:B------:R-:W-:Y:S02]  /*4750*/  FADD.FTZ R16, -R142.reuse, R16 ;  /* 0x000000108e107221 */ /* 0x040fe40000010100 */
[----:B------:R-:W-:Y:S04]  /*4760*/  FADD.FTZ R21, -R142, R21 ;  /* 0x000000158e157221 */ /* 0x000fe80000010100 */
[----:B------:R-:W-:Y:S02]  /*4770*/  FMUL.FTZ R135, R162, R17 ;  /* 0x00000011a2877220 */ /* 0x000fe40000410000 */
[----:B------:R-:W-:Y:S02]  /*4780*/  FMUL.FTZ R143, R143, R20 ;  /* 0x000000148f8f7220 */ /* 0x000fe40000410000 */
[----:B------:R-:W-:Y:S02]  /*4790*/  FMUL.FTZ R132, R167, R18 ;  /* 0x00000012a7847220 */ /* 0x000fe40000410000 */
[----:B------:R-:W-:Y:S02]  /*47a0*/  FADD.FTZ R22, -R141, R22 ;  /* 0x000000168d167221 */ /* 0x000fe40000010100 */
[C---:B------:R-:W-:Y:S02]  /*47b0*/  FADD.FTZ R24, -R140.reuse, R24 ;  /* 0x000000188c187221 */ /* 0x040fe40000010100 */
[----:B------:R-:W-:Y:S02]  /*47c0*/  FADD.FTZ R28, -R140, R28 ;  /* 0x0000001c8c1c7221 */ /* 0x000fe40000010100 */
[C---:B------:R-:W-:Y:S02]  /*47d0*/  FADD.FTZ R32, -R142.reuse, R32 ;  /* 0x000000208e207221 */ /* 0x040fe40000010100 */
[----:B------:R-:W-:Y:S02]  /*47e0*/  FADD.FTZ R33, -R142, R33 ;  /* 0x000000218e217221 */ /* 0x000fe40000010100 */
[----:B------:R-:W-:Y:S02]  /*47f0*/  FMUL.FTZ R138, R147, R32 ;  /* 0x00000020938a7220 */ /* 0x000fe40000410000 */
[----:B------:R-:W-:Y:S02]  /*4800*/  FMUL.FTZ R136, R148, R33 ;  /* 0x0000002194887220 */ /* 0x000fe40000410000 */
[----:B------:R-:W-:Y:S02]  /*4810*/  FMUL.FTZ R32, R245, R7 ;  /* 0x00000007f5207220 */ /* 0x000fe40000410000 */
[----:B------:R-:W-:Y:S02]  /*4820*/  FMUL.FTZ R33, R166, R19 ;  /* 0x00000013a6217220 */ /* 0x000fe40000410000 */
[C---:B------:R-:W-:Y:S02]  /*4830*/  FADD.FTZ R134, -R141.reuse, R34 ;  /* 0x000000228d867221 */ /* 0x040fe40000010100 */
[----:B------:R-:W-:Y:S02]  /*4840*/  FADD.FTZ R133, -R141, R35 ;  /* 0x000000238d857221 */ /* 0x000fe40000010100 */
[----:B------:R-:W-:Y:S02]  /*4850*/  FMUL.FTZ R34, R160, R23 ;  /* 0x00000017a0227220 */ /* 0x000fe40000410000 */
[C---:B------:R-:W-:Y:S02]  /*4860*/  FADD.FTZ R7, -R140.reuse, R9 ;  /* 0x000000098c077221 */ /* 0x040fe40000010100 */
[C---:B------:R-:W-:Y:S02]  /*4870*/  FADD.FTZ R23, -R140.reuse, R25 ;  /* 0x000000198c177221 */ /* 0x040fe40000010100 */
[----:B------:R-:W-:Y:S02]  /*4880*/  FADD.FTZ R25, -R140, R29 ;  /* 0x0000001d8c197221 */ /* 0x000fe40000010100 */
[C---:B------:R-:W-:Y:S02]  /*4890*/  FADD.FTZ R6, -R0.reuse, R10 ;  /* 0x0000000a00067221 */ /* 0x040fe40000010100 */
[C---:B------:R-:W-:Y:S02]  /*48a0*/  FADD.FTZ R11, -R0.reuse, R11 ;  /* 0x0000000b000b7221 */ /* 0x040fe40000010100 */
[C---:B------:R-:W-:Y:S02]  /*48b0*/  FADD.FTZ R5, -R0.reuse, R14 ;  /* 0x0000000e00057221 */ /* 0x040fe40000010100 */
[C---:B------:R-:W-:Y:S02]  /*48c0*/  FADD.FTZ R9, -R0.reuse, R15 ;  /* 0x0000000f00097221 */ /* 0x040fe40000010100 */
[C---:B------:R-:W-:Y:S02]  /*48d0*/  FADD.FTZ R18, -R0.reuse, R26 ;  /* 0x0000001a00127221 */ /* 0x040fe40000010100 */
[C---:B------:R-:W-:Y:S02]  /*48e0*/  FADD.FTZ R17, -R0.reuse, R27 ;  /* 0x0000001b00117221 */ /* 0x040fe40000010100 */
[C---:B------:R-:W-:Y:S02]  /*48f0*/  FADD.FTZ R20, -R0.reuse, R30 ;  /* 0x0000001e00147221 */ /* 0x040fe40000010100 */
[----:B------:R-:W-:Y:S02]  /*4900*/  FADD.FTZ R19, -R0, R31 ;  /* 0x0000001f00137221 */ /* 0x000fe40000010100 */
[----:B------:R-:W-:Y:S02]  /*4910*/  FMUL.FTZ R145, R241, R4 ;  /* 0x00000004f1917220 */ /* 0x000fe40000410000 */
        /* <DEDUP_REMOVED lines=21> */
[----:B------:R-:W-:Y:S02]  /*4a70*/  IMAD.MOV.U32 R148, RZ, RZ, R233 ;  /* 0x000000ffff947224 */ /* 0x000fe400078e00e9 */
[----:B------:R-:W-:Y:S01]  /*4a80*/  IMAD.MOV.U32 R149, RZ, RZ, R232 ;  /* 0x000000ffff957224 */ /* 0x000fe200078e00e8 */
[----:B------:R-:W-:-:S05]  /*4a90*/  @!P0 BRA `(.L_x_7) ;  /* 0x0000012000008947 */ /* 0x000fca0003800000 */
[----:B------:R-:W-:Y:S01]  /*4aa0*/  IMAD.MOV.U32 R0, RZ, RZ, c[0x0][0x190] ;  /* 0x00006400ff007624 */ /* 0x000fe200078e00ff */
[----:B------:R-:W-:Y:S03]  /*4ab0*/  ULOP3.LUT UR12, UR7, 0x1, URZ, 0xc0, !UPT ;  /* 0x00000001070c7892 */ /* 0x000fe6000f8ec03f */
[----:B------:R-:W-:Y:S01]  /*4ac0*/  IMAD.U32 R0, R0, -0x40, RZ ;  /* 0xffffffc000007824 */ /* 0x000fe200078e00ff */
[----:B------:R-:W-:Y:S04]  /*4ad0*/  UISETP.NE.U32.AND UP1, UPT, UR12, 0x1, UPT ;  /* 0x000000010c00788c */ /* 0x000fe8000bf25070 */
[C---:B------:R-:W-:Y:S01]  /*4ae0*/  LEA R4, P1, R0.reuse, R236, 0x1 ;  /* 0x000000ec00047211 */ /* 0x040fe200078208ff */
[----:B------:R-:W-:Y:S03]  /*4af0*/  USEL UR12, UR40, 0x3000, !UP1 ;  /* 0x00003000280c7887 */ /* 0x000fe6000c800000 */
[----:B------:R-:W-:Y:S01]  /*4b00*/  LEA.HI.X.SX32 R0, R0, R237, 0x1, P1 ;  /* 0x000000ed00007211 */ /* 0x000fe200008f0eff */
[----:B------:R-:W-:Y:S02]  /*4b10*/  IMAD.MOV.U32 R236, RZ, RZ, R4 ;  /* 0x000000ffffec7224 */ /* 0x000fe400078e0004 */
[----:B------:R-:W-:Y:S02]  /*4b20*/  IADD3 R238, R238, UR12, RZ ;  /* 0x0000000ceeee7c10 */ /* 0x000fe4000fffe0ff */
[----:B------:R-:W-:Y:S01]  /*4b30*/  IMAD.MOV.U32 R237, RZ, RZ, R0 ;  /* 0x000000ffffed7224 */ /* 0x000fe200078e0000 */
[----:B------:R-:W-:Y:S04]  /*4b40*/  IADD3 R216, R216, UR12, RZ ;  /* 0x0000000cd8d87c10 */ /* 0x000fe8000fffe0ff */
[----:B------:R-:W-:Y:S01]  /*4b50*/  @!PT LDS RZ, [RZ] ;  /* 0x00000000fffff984 */ /* 0x000fe20000000800 */
[----:B------:R-:W-:Y:S01]  /*4b60*/  @!PT LDS RZ, [RZ] ;  /* 0x00000000fffff984 */ /* 0x000fe20000000800 */
[----:B------:R-:W-:Y:S01]  /*4b70*/  @!PT LDS RZ, [RZ] ;  /* 0x00000000fffff984 */ /* 0x000fe20000000800 */
[----:B------:R1:W-:Y:S04]  /*4b80*/  LDGSTS.E.BYPASS.LTC128B.128 [R238], [R236.64] ;  /* 0x00000000ecee7fae */ /* 0x0003e8000b901d44 */
[----:B------:R1:W-:Y:S04]  /*4b90*/  LDGSTS.E.BYPASS.LTC128B.128 [R238+0x1000], [R236.64+0x40] ;  /* 0x01000040ecee7fae */ /* 0x0003e8000b901d44 */
[----:B------:R1:W-:Y:S04]  /*4ba0*/  LDGSTS.E.BYPASS.LTC128B.128 [R238+0x2000], [R236.64+0x80] ;  /* 0x02000080ecee7fae */ /* 0x0003e8000b901d44 */
[----:B------:R-:W0:Y:S02]  /*4bb0*/  LDGDEPBAR ;  /* 0x00000000000079af */ /* 0x000e240000000000 */
.L_x_7:
[----:B------:R-:W-:Y:S01]  /*4bc0*/  F2FP.PACK_AB R16, R144, R145 ;  /* 0x000000919010723e */ /* 0x000fe200000000ff */
[----:B------:R-:W-:Y:S01]  /*4bd0*/  IMAD.SHL.U32 R144, R225, 0x2, RZ ;  /* 0x00000002e1907824 */ /* 0x000fe200078e00ff */
[----:B------:R-:W-:Y:S01]  /*4be0*/  F2FP.PACK_AB R15, R32, R146 ;  /* 0x00000092200f723e */ /* 0x000fe200000000ff */
[----:B------:R2:W5:Y:S01]  /*4bf0*/  LDL R150, [R1+0x2c] ;  /* 0x00002c0001967983 */ /* 0x0005620000100800 */
[----:B------:R-:W-:Y:S02]  /*4c00*/  F2FP.PACK_AB R12, R135, R137 ;  /* 0x00000089870c723e */ /* 0x000fe400000000ff */
[----:B------:R-:W-:Y:S01]  /*4c10*/  F2FP.PACK_AB R11, R33, R132 ;  /* 0x00000084210b723e */ /* 0x000fe200000000ff */
[----:B------:R-:W-:Y:S01]  /*4c20*/  STS [R231+0xf000], R16 ;  /* 0x00f00010e7007388 */ /* 0x000fe20000000800 */
        /* <DEDUP_REMOVED lines=17> */
[----:B------:R-:W-:Y:S04]  /*4d40*/  STS [R229+0x10000], R10 ;  /* 0x0100000ae5007388 */ /* 0x000fe80000000800 */
        /* <DEDUP_REMOVED lines=9> */
[----:B------:R-:W-:Y:S06]  /*4de0*/  BAR.SYNC.DEFER_BLOCKING 0x0 ;  /* 0x0000000000007b1d */ /* 0x000fec0000010000 */
[----:B------:R-:W-:Y:S04]  /*4df0*/  LDSM.16.MT88.4 R4, [R2+0x13000] ;  /* 0x013000000204783b */ /* 0x000fe80000004200 */
[----:B------:R-:W3:Y:S04]  /*4e00*/  LDSM.16.MT88.4 R8, [R144+0x6000] ;  /* 0x006000009008783b */ /* 0x000ee80000004200 */
[----:B------:R-:W4:Y:S04]  /*4e10*/  LDSM.16.MT88.4 R12, [R2+0x15000] ;  /* 0x01500000020c783b */ /* 0x000f280000004200 */
[----:B------:R-:W1:Y:S04]  /*4e20*/  LDSM.16.MT88.4 R16, [R144+0x7000] ;  /* 0x007000009010783b */ /* 0x000e680000004200 */
[----:B------:R-:W1:Y:S04]  /*4e30*/  LDSM.16.MT88.4 R20, [R144+0x8000] ;  /* 0x008000009014783b */ /* 0x000e680000004200 */
[----:B------:R-:W-:Y:S04]  /*4e40*/  LDSM.16.MT88.4 R24, [R2+0x13800] ;  /* 0x013800000218783b */ /* 0x000fe80000004200 */
[----:B------:R-:W1:Y:S04]  /*4e50*/  LDSM.16.MT88.4 R28, [R144+0x6400] ;  /* 0x00640000901c783b */ /* 0x000e680000004200 */
[----:B------:R-:W1:Y:S04]  /*4e60*/  LDSM.16.MT88.4 R32, [R2+0x15800] ;  /* 0x015800000220783b */ /* 0x000e680000004200 */
[----:B------:R-:W1:Y:S04]  /*4e70*/  LDSM.16.MT88.4 R132, [R144+0x7400] ;  /* 0x007400009084783b */ /* 0x000e680000004200 */
[----:B------:R-:W-:Y:S01]  /*4e80*/  LDSM.16.MT88.4 R136, [R2+0x16800] ;  /* 0x016800000288783b */ /* 0x000fe20000004200 */
[-C--:B---3--:R-:W-:Y:S08]  /*4e90*/  HMMA.16816.F32 R36, R4, R8.reuse, R36 ;  /* 0x000000080424723c */ /* 0x088ff00000001824 */
[C---:B----4-:R-:W-:Y:S08]  /*4ea0*/  HMMA.16816.F32 R40, R12.reuse, R8, R40 ;  /* 0x000000080c28723c */ /* 0x050ff00000001828 */
[-C--:B------:R-:W-:Y:S08]  /*4eb0*/  HMMA.16816.F32 R44, R12, R10.reuse, R44 ;  /* 0x0000000a0c2c723c */ /* 0x080ff0000000182c */
[C---:B------:R-:W-:Y:S01]  /*4ec0*/  HMMA.16816.F32 R48, R4.reuse, R10, R48 ;  /* 0x0000000a0430723c */ /* 0x040fe20000001830 */
[----:B------:R-:W3:Y:S07]  /*4ed0*/  LDSM.16.MT88.4 R8, [R144+0x8400] ;  /* 0x008400009008783b */ /* 0x000eee0000004200 */
[-C--:B-1----:R-:W-:Y:S08]  /*4ee0*/  HMMA.16816.F32 R52, R4, R16.reuse, R52 ;  /* 0x000000100434723c */ /* 0x082ff00000001834 */
[C---:B------:R-:W-:Y:S08]  /*4ef0*/  HMMA.16816.F32 R56, R12.reuse, R16, R56 ;  /* 0x000000100c38723c */ /* 0x040ff00000001838 */
[-C--:B------:R-:W-:Y:S08]  /*4f00*/  HMMA.16816.F32 R60, R12, R18.reuse, R60 ;  /* 0x000000120c3c723c */ /* 0x080ff0000000183c */
[C---:B------:R-:W-:Y:S01]  /*4f10*/  HMMA.16816.F32 R64, R4.reuse, R18, R64 ;  /* 0x000000120440723c */ /* 0x040fe20000001840 */
[----:B------:R-:W-:Y:S07]  /*4f20*/  LDSM.16.MT88.4 R16, [R2+0x16000] ;  /* 0x016000000210783b */ /* 0x000fee0000004200 */
[-C--:B------:R-:W-:Y:S08]  /*4f30*/  HMMA.16816.F32 R68, R4, R20.reuse, R68 ;  /* 0x000000140444723c */ /* 0x080ff00000001844 */
[C---:B------:R-:W-:Y:S08]  /*4f40*/  HMMA.16816.F32 R72, R12.reuse, R20, R72 ;  /* 0x000000140c48723c */ /* 0x040ff00000001848 */
[-C--:B------:R-:W-:Y:S01]  /*4f50*/  HMMA.16816.F32 R76, R12, R22.reuse, R76 ;  /* 0x000000160c4c723c */ /* 0x080fe2000000184c */
[----:B------:R-:W-:Y:S07]  /*4f60*/  LDSM.16.MT88.4 R12, [R144+0x6800] ;  /* 0x00680000900c783b */ /* 0x000fee0000004200 */
[----:B------:R-:W-:Y:S01]  /*4f70*/  HMMA.16816.F32 R80, R4, R22, R80 ;  /* 0x000000160450723c */ /* 0x000fe20000001850 */
[----:B------:R-:W1:Y:S04]  /*4f80*/  LDSM.16.MT88.4 R4, [R2+0x14000] ;  /* 0x014000000204783b */ /* 0x000e680000004200 */
[----:B------:R-:W4:Y:S03]  /*4f90*/  LDSM.16.MT88.4 R20, [R144+0x7800] ;  /* 0x007800009014783b */ /* 0x000f260000004200 */
[-C--:B------:R-:W-:Y:S08]  /*4fa0*/  HMMA.16816.F32 R36, R24, R28.reuse, R36 ;  /* 0x0000001c1824723c */ /* 0x080ff00000001824 */
[C---:B------:R-:W-:Y:S08]  /*4fb0*/  HMMA.16816.F32 R40, R32.reuse, R28, R40 ;  /* 0x0000001c2028723c */ /* 0x040ff00000001828 */
[-C--:B------:R-:W-:Y:S08]  /*4fc0*/  HMMA.16816.F32 R44, R32, R30.reuse, R44 ;  /* 0x0000001e202c723c */ /* 0x080ff0000000182c */
[C---:B------:R-:W-:Y:S01]  /*4fd0*/  HMMA.16816.F32 R48, R24.reuse, R30, R48 ;  /* 0x0000001e1830723c */ /* 0x040fe20000001830 */
[----:B------:R-:W1:Y:S07]  /*4fe0*/  LDSM.16.MT88.4 R28, [R144+0x8800] ;  /* 0x00880000901c783b */ /* 0x000e6e0000004200 */
[-C--:B------:R-:W-:Y:S08]  /*4ff0*/  HMMA.16816.F32 R52, R24, R132.reuse, R52 ;  /* 0x000000841834723c */ /* 0x080ff00000001834 */
[C---:B------:R-:W-:Y:S08]  /*5000*/  HMMA.16816.F32 R56, R32.reuse, R132, R56 ;  /* 0x000000842038723c */ /* 0x040ff00000001838 */
[-C--:B------:R-:W-:Y:S08]  /*5010*/  HMMA.16816.F32 R60, R32, R134.reuse, R60 ;  /* 0x00000086203c723c */ /* 0x080ff0000000183c */
[C---:B------:R-:W-:Y:S01]  /*5020*/  HMMA.16816.F32 R64, R24.reuse, R134, R64 ;  /* 0x000000861840723c */ /* 0x040fe20000001840 */
[----:B------:R-:W-:Y:S07]  /*5030*/  LDSM.16.MT88.4 R132, [R144+0x6c00] ;  /* 0x006c00009084783b */ /* 0x000fee0000004200 */
[-C--:B---3--:R-:W-:Y:S08]  /*5040*/  HMMA.16816.F32 R68, R24, R8.reuse, R68 ;  /* 0x000000081844723c */ /* 0x088ff00000001844 */
[C---:B------:R-:W-:Y:S08]  /*5050*/  HMMA.16816.F32 R72, R32.reuse, R8, R72 ;  /* 0x000000082048723c */ /* 0x040ff00000001848 */
[-C--:B------:R-:W-:Y:S01]  /*5060*/  HMMA.16816.F32 R76, R32, R10.reuse, R76 ;  /* 0x0000000a204c723c */ /* 0x080fe2000000184c */
[----:B------:R-:W3:Y:S07]  /*5070*/  LDSM.16.MT88.4 R32, [R2+0x14800] ;  /* 0x014800000220783b */ /* 0x000eee0000004200 */
[----:B------:R-:W-:Y:S01]  /*5080*/  HMMA.16816.F32 R80, R24, R10, R80 ;  /* 0x0000000a1850723c */ /* 0x000fe20000001850 */
[----:B------:R-:W2:Y:S04]  /*5090*/  LDSM.16.MT88.4 R8, [R144+0x7c00] ;  /* 0x007c00009008783b */ /* 0x000ea80000004200 */
[----:B------:R-:W2:Y:S03]  /*50a0*/  LDSM.16.MT88.4 R24, [R144+0x8c00] ;  /* 0x008c00009018783b */ /* 0x000ea60000004200 */
[-C--:B-1----:R-:W-:Y:S01]  /*50b0*/  HMMA.16816.F32 R36, R4, R12.reuse, R36 ;  /* 0x0000000c0424723c */ /* 0x082fe20000001824 */
[----:B------:R-:W-:Y:S07]  /*50c0*/  BAR.SYNC.DEFER_BLOCKING 0x0 ;  /* 0x0000000000007b1d */ /* 0x000fee0000010000 */
[C---:B------:R-:W-:Y:S08]  /*50d0*/  HMMA.16816.F32 R40, R16.reuse, R12, R40 ;  /* 0x0000000c1028723c */ /* 0x040ff00000001828 */
[-C--:B------:R-:W-:Y:S08]  /*50e0*/  HMMA.16816.F32 R44, R16, R14.reuse, R44 ;  /* 0x0000000e102c723c */ /* 0x080ff0000000182c */
[C---:B------:R-:W-:Y:S08]  /*50f0*/  HMMA.16816.F32 R48, R4.reuse, R14, R48 ;  /* 0x0000000e0430723c */ /* 0x040ff00000001830 */
[-C--:B----4-:R-:W-:Y:S08]  /*5100*/  HMMA.16816.F32 R52, R4, R20.reuse, R52 ;  /* 0x000000140434723c */ /* 0x090ff00000001834 */
[C---:B------:R-:W-:Y:S08]  /*5110*/  HMMA.16816.F32 R56, R16.reuse, R20, R56 ;  /* 0x000000141038723c */ /* 0x040ff00000001838 */
[-C--:B------:R-:W-:Y:S08]  /*5120*/  HMMA.16816.F32 R60, R16, R22.reuse, R60 ;  /* 0x00000016103c723c */ /* 0x080ff0000000183c */
[C---:B------:R-:W-:Y:S08]  /*5130*/  HMMA.16816.F32 R64, R4.reuse, R22, R64 ;  /* 0x000000160440723c */ /* 0x040ff00000001840 */
[-C--:B------:R-:W-:Y:S08]  /*5140*/  HMMA.16816.F32 R68, R4, R28.reuse, R68 ;  /* 0x0000001c0444723c */ /* 0x080ff00000001844 */
[C---:B------:R-:W-:Y:S08]  /*5150*/  HMMA.16816.F32 R72, R16.reuse, R28, R72 ;  /* 0x0000001c1048723c */ /* 0x040ff00000001848 */
[-C--:B------:R-:W-:Y:S08]  /*5160*/  HMMA.16816.F32 R76, R16, R30.reuse, R76 ;  /* 0x0000001e104c723c */ /* 0x080ff0000000184c */
[----:B------:R-:W-:Y:S08]  /*5170*/  HMMA.16816.F32 R80, R4, R30, R80 ;  /* 0x0000001e0450723c */ /* 0x000ff00000001850 */
[-C--:B---3--:R-:W-:Y:S08]  /*5180*/  HMMA.16816.F32 R36, R32, R132.reuse, R36 ;  /* 0x000000842024723c */ /* 0x088ff00000001824 */
[C---:B------:R-:W-:Y:S08]  /*5190*/  HMMA.16816.F32 R40, R136.reuse, R132, R40 ;  /* 0x000000848828723c */ /* 0x040ff00000001828 */
[-C--:B------:R-:W-:Y:S08]  /*51a0*/  HMMA.16816.F32 R44, R136, R134.reuse, R44 ;  /* 0x00000086882c723c */ /* 0x080ff0000000182c */
[C---:B------:R-:W-:Y:S08]  /*51b0*/  HMMA.16816.F32 R48, R32.reuse, R134, R48 ;  /* 0x000000862030723c */ /* 0x040ff00000001830 */
[-C--:B--2---:R-:W-:Y:S08]  /*51c0*/  HMMA.16816.F32 R52, R32, R8.reuse, R52 ;  /* 0x000000082034723c */ /* 0x084ff00000001834 */
[C---:B------:R-:W-:Y:S08]  /*51d0*/  HMMA.16816.F32 R56, R136.reuse, R8, R56 ;  /* 0x000000088838723c */ /* 0x040ff00000001838 */
[-C--:B------:R-:W-:Y:S08]  /*51e0*/  HMMA.16816.F32 R60, R136, R10.reuse, R60 ;  /* 0x0000000a883c723c */ /* 0x080ff0000000183c */
[C---:B------:R-:W-:Y:S08]  /*51f0*/  HMMA.16816.F32 R64, R32.reuse, R10, R64 ;  /* 0x0000000a2040723c */ /* 0x040ff00000001840 */
[-C--:B------:R-:W-:Y:S08]  /*5200*/  HMMA.16816.F32 R68, R32, R24.reuse, R68 ;  /* 0x000000182044723c */ /* 0x080ff00000001844 */
[C---:B------:R-:W-:Y:S08]  /*5210*/  HMMA.16816.F32 R72, R136.reuse, R24, R72 ;  /* 0x000000188848723c */ /* 0x040ff00000001848 */
[-C--:B------:R-:W-:Y:S08]  /*5220*/  HMMA.16816.F32 R76, R136, R26.reuse, R76 ;  /* 0x0000001a884c723c */ /* 0x080ff0000000184c */
[----:B------:R-:W-:Y:S01]  /*5230*/  HMMA.16816.F32 R80, R32, R26, R80 ;  /* 0x0000001a2050723c */ /* 0x000fe20000001850 */
[----:B------:R-:W-:-:S07]  /*5240*/  @!P0 BRA `(.L_x_8) ;  /* 0x000000e000008947 */ /* 0x000fce0003800000 */
[----:B------:R-:W-:Y:S02]  /*5250*/  IMAD.MOV.U32 R4, RZ, RZ, c[0x0][0x370] ;  /* 0x0000dc00ff047624 */ /* 0x000fe400078e00ff */
[----:B-----5:R-:W-:Y:S03]  /*5260*/  IMAD.SHL.U32 R0, R150, 0x2, RZ ;  /* 0x0000000296007824 */ /* 0x020fe600078e00ff */
[----:B------:R-:W-:Y:S04]  /*5270*/  LEA R4, -R4, RZ, 0x6 ;  /* 0x000000ff04047211 */ /* 0x000fe800078e31ff */
[C---:B------:R-:W-:Y:S04]  /*5280*/  LEA R5, P1, R4.reuse, R234, 0x1 ;  /* 0x000000ea04057211 */ /* 0x040fe800078208ff */
[----:B------:R-:W-:Y:S02]  /*5290*/  LEA.HI.X.SX32 R4, R4, R235, 0x1, P1 ;  /* 0x000000eb04047211 */ /* 0x000fe400008f0eff */
[----:B------:R-:W-:Y:S03]  /*52a0*/  MOV R234, R5 ;  /* 0x0000000500ea7202 */ /* 0x000fe60000000f00 */
[----:B------:R-:W-:Y:S05]  /*52b0*/  IMAD.MOV.U32 R235, RZ, RZ, R4 ;  /* 0x000000ffffeb7224 */ /* 0x000fea00078e0004 */
[----:B------:R-:W-:Y:S01]  /*52c0*/  @!PT LDS RZ, [RZ] ;  /* 0x00000000fffff984 */ /* 0x000fe20000000800 */
[----:B------:R-:W-:Y:S01]  /*52d0*/  @!PT LDS RZ, [RZ] ;  /* 0x00000000fffff984 */ /* 0x000fe20000000800 */
[----:B------:R-:W-:Y:S01]  /*52e0*/  @!PT LDS RZ, [RZ] ;  /* 0x00000000fffff984 */ /* 0x000fe20000000800 */
[----:B------:R1:W-:Y:S04]  /*52f0*/  LDGSTS.E.BYPASS.LTC128B.128 [R0+0x6000], [R234.64] ;  /* 0x06000000ea007fae */ /* 0x0003e8000b901d44 */
[----:B------:R1:W-:Y:S04]  /*5300*/  LDGSTS.E.BYPASS.LTC128B.128 [R0+0x7000], [R234.64+0x40] ;  /* 0x07000040ea007fae */ /* 0x0003e8000b901d44 */
[----:B------:R1:W-:Y:S04]  /*5310*/  LDGSTS.E.BYPASS.LTC128B.128 [R0+0x8000], [R234.64+0x80] ;  /* 0x08000080ea007fae */ /* 0x0003e8000b901d44 */
[----:B------:R-:W0:Y:S02]  /*5320*/  LDGDEPBAR ;  /* 0x00000000000079af */ /* 0x000e240000000000 */
.L_x_8:
[----:B------:R-:W-:Y:S01]  /*5330*/  LDSM.16.M88.4 R24, [R221] ;  /* 0x00000000dd18783b */ /* 0x000fe20000000200 */
[----:B------:R-:W-:Y:S01]  /*5340*/  IMAD.MOV.U32 R151, RZ, RZ, c[0x0][0x22c] ;  /* 0x00008b00ff977624 */ /* 0x000fe200078e00ff */
[----:B------:R-:W-:Y:S02]  /*5350*/  ULOP3.LUT UR12, UR7, 0x1, URZ, 0xc0, !UPT ;  /* 0x00000001070c7892 */ /* 0x000fe4000f8ec03f */
[----:B------:R-:W2:Y:S01]  /*5360*/  LDSM.16.MT88.4 R8, [R144+0x9000] ;  /* 0x009000009008783b */ /* 0x000ea20000004200 */
[----:B------:R-:W-:Y:S01]  /*5370*/  IMAD R151, R151, c[0x0][0x1c0], RZ ;  /* 0x0000700097977a24 */ /* 0x000fe200078e02ff */
[----:B------:R-:W-:Y:S02]  /*5380*/  UISETP.NE.U32.AND UP1, UPT, UR12, 0x1, UPT ;  /* 0x000000010c00788c */ /* 0x000fe4000bf25070 */
[----:B------:R-:W3:Y:S01]  /*5390*/  LDSM.16.MT88.4 R16, [R144+0xb000] ;  /* 0x00b000009010783b */ /* 0x000ee20000004200 */
[----:B------:R-:W-:Y:S01]  /*53a0*/  IMAD.U32 R151, R151, -0x40, RZ ;  /* 0xffffffc097977824 */ /* 0x000fe200078e00ff */
[----:B------:R-:W-:Y:S02]  /*53b0*/  UIADD3 UR12, UR7, -0x1, URZ ;  /* 0xffffffff070c7890 */ /* 0x000fe4000fffe03f */
[----:B------:R-:W3:Y:S02]  /*53c0*/  LDSM.16.MT88.4 R28, [R144+0xd000] ;  /* 0x00d00000901c783b */ /* 0x000ee40000004200 */
[C---:B------:R-:W-:Y:S02]  /*53d0*/  LEA R233, P1, R151.reuse, R148, 0x2 ;  /* 0x0000009497e97211 */ /* 0x040fe400078210ff */
[----:B------:R-:W4:Y:S02]  /*53e0*/  LDL R155, [R1+0x30] ;  /* 0x00003000019b7983 */ /* 0x000f240000100800 */
[----:B------:R-:W-:Y:S01]  /*53f0*/  LEA.HI.X.SX32 R232, R151, R149, 0x2, P1 ;  /* 0x0000009597e87211 */ /* 0x000fe200008f16ff */
[----:B------:R-:W-:Y:S01]  /*5400*/  IMAD.MOV.U32 R151, RZ, RZ, c[0x0][0x22c] ;  /* 0x00008b00ff977624 */ /* 0x000fe200078e00ff */
[----:B------:R-:W-:Y:S03]  /*5410*/  LDSM.16.M88.4 R32, [R222] ;  /* 0x00000000de20783b */ /* 0x000fe60000000200 */
[----:B------:R-:W-:Y:S01]  /*5420*/  IMAD R151, R151, c[0x0][0x1c0], RZ ;  /* 0x0000700097977a24 */ /* 0x000fe200078e02ff */
[----:B------:R-:W4:Y:S03]  /*5430*/  LDL R154, [R1+0x34] ;  /* 0x00003400019a7983 */ /* 0x000f260000100800 */
[----:B------:R-:W-:Y:S01]  /*5440*/  IMAD.SHL.U32 R151, R151, 0x8, RZ ;  /* 0x0000000897977824 */ /* 0x000fe200078e00ff */
[----:B------:R-:W1:Y:S04]  /*5450*/  LDSM.16.MT88.4 R132, [R144+0x9400] ;  /* 0x009400009084783b */ /* 0x000e680000004200 */
[----:B------:R1:W4:Y:S04]  /*5460*/  LDL R152, [R1+0x8] ;  /* 0x0000080001987983 */ /* 0x0003280000100800 */
[----:B------:R-:W1:Y:S04]  /*5470*/  LDSM.16.MT88.4 R136, [R144+0xb400] ;  /* 0x00b400009088783b */ /* 0x000e680000004200 */
[----:B-1----:R1:W4:Y:S01]  /*5480*/  LDL R0, [R1] ;  /* 0x0000000001007983 */ /* 0x0023220000100800 */
[C---:B--2---:R-:W-:Y:S03]  /*5490*/  HMMA.16816.F32 R4, R24.reuse, R8, RZ ;  /* 0x000000081804723c */ /* 0x044fe600000018ff */
[----:B------:R-:W2:Y:S04]  /*54a0*/  LDSM.16.MT88.4 R140, [R144+0xd400] ;  /* 0x00d40000908c783b */ /* 0x000ea80000004200 */
[----:B------:R1:W4:Y:S01]  /*54b0*/  LDL R153, [R1+0x4] ;  /* 0x0000040001997983 */ /* 0x0003220000100800 */
[C---:B------:R-:W-:Y:S08]  /*54c0*/  HMMA.16816.F32 R8, R24.reuse, R10, RZ ;  /* 0x0000000a1808723c */ /* 0x040ff000000018ff */
[C---:B---3--:R-:W-:Y:S08]  /*54d0*/  HMMA.16816.F32 R12, R24.reuse, R16, RZ ;  /* 0x00000010180c723c */ /* 0x048ff000000018ff */
[C---:B------:R-:W-:Y:S08]  /*54e0*/  HMMA.16816.F32 R16, R24.reuse, R18, RZ ;  /* 0x000000121810723c */ /* 0x040ff000000018ff */
[C---:B------:R-:W-:Y:S08]  /*54f0*/  HMMA.16816.F32 R20, R24.reuse, R28, RZ ;  /* 0x0000001c1814723c */ /* 0x040ff000000018ff */
[----:B------:R-:W-:Y:S01]  /*5500*/  HMMA.16816.F32 R24, R24, R30, RZ ;  /* 0x0000001e1818723c */ /* 0x000fe200000018ff */
[----:B------:R-:W-:Y:S07]  /*5510*/  LDSM.16.M88.4 R28, [R224] ;  /* 0x00000000e01c783b */ /* 0x000fee0000000200 */
[C---:B------:R-:W-:Y:S08]  /*5520*/  HMMA.16816.F32 R4, R32.reuse, R132, R4 ;  /* 0x000000842004723c */ /* 0x040ff00000001804 */
[C---:B------:R-:W-:Y:S01]  /*5530*/  HMMA.16816.F32 R8, R32.reuse, R134, R8 ;  /* 0x000000862008723c */ /* 0x040fe20000001808 */
[----:B------:R-:W3:Y:S07]  /*5540*/  LDSM.16.MT88.4 R132, [R144+0x9800] ;  /* 0x009800009084783b */ /* 0x000eee0000004200 */
[C---:B------:R-:W-:Y:S08]  /*5550*/  HMMA.16816.F32 R12, R32.reuse, R136, R12 ;  /* 0x00000088200c723c */ /* 0x040ff0000000180c */
[C---:B------:R-:W-:Y:S01]  /*5560*/  HMMA.16816.F32 R16, R32.reuse, R138, R16 ;  /* 0x0000008a2010723c */ /* 0x040fe20000001810 */
[----:B------:R-:W1:Y:S07]  /*5570*/  LDSM.16.MT88.4 R136, [R144+0xb800] ;  /* 0x00b800009088783b */ /* 0x000e6e0000004200 */
[C---:B--2---:R-:W-:Y:S08]  /*5580*/  HMMA.16816.F32 R20, R32.reuse, R140, R20 ;  /* 0x0000008c2014723c */ /* 0x044ff00000001814 */
[----:B------:R-:W-:Y:S01]  /*5590*/  HMMA.16816.F32 R24, R32, R142, R24 ;  /* 0x0000008e2018723c */ /* 0x000fe20000001818 */
[----:B------:R-:W2:Y:S04]  /*55a0*/  LDSM.16.MT88.4 R32, [R144+0xd800] ;  /* 0x00d800009020783b */ /* 0x000ea80000004200 */
[----:B------:R-:W-:Y:S03]  /*55b0*/  LDSM.16.MT88.4 R140, [R144+0x9c00] ;  /* 0x009c0000908c783b */ /* 0x000fe60000004200 */
[C---:B---3--:R-:W-:Y:S08]  /*55c0*/  HMMA.16816.F32 R4, R28.reuse, R132, R4 ;  /* 0x000000841c04723c */ /* 0x048ff00000001804 */
[C---:B------:R-:W-:Y:S01]  /*55d0*/  HMMA.16816.F32 R8, R28.reuse, R134, R8 ;  /* 0x000000861c08723c */ /* 0x040fe20000001808 */
[----:B------:R-:W3:Y:S07]  /*55e0*/  LDSM.16.M88.4 R132, [R223] ;  /* 0x00000000df84783b */ /* 0x000eee0000000200 */
[C---:B-1----:R-:W-:Y:S08]  /*55f0*/  HMMA.16816.F32 R12, R28.reuse, R136, R12 ;  /* 0x000000881c0c723c */ /* 0x042ff0000000180c */
[C---:B------:R-:W-:Y:S01]  /*5600*/  HMMA.16816.F32 R16, R28.reuse, R138, R16 ;  /* 0x0000008a1c10723c */ /* 0x040fe20000001810 */
[----:B------:R-:W1:Y:S07]  /*5610*/  LDSM.16.MT88.4 R136, [R144+0xbc00] ;  /* 0x00bc00009088783b */ /* 0x000e6e0000004200 */
[C---:B--2---:R-:W-:Y:S08]  /*5620*/  HMMA.16816.F32 R20, R28.reuse, R32, R20 ;  /* 0x000000201c14723c */ /* 0x044ff00000001814 */
[----:B------:R-:W-:Y:S01]  /*5630*/  HMMA.16816.F32 R24, R28, R34, R24 ;  /* 0x000000221c18723c */ /* 0x000fe20000001818 */
[----:B------:R-:W2:Y:S04]  /*5640*/  LDSM.16.MT88.4 R28, [R144+0xdc00] ;  /* 0x00dc0000901c783b */ /* 0x000ea80000004200 */
[----:B------:R-:W-:Y:S03]  /*5650*/  LDSM.16.M88.4 R32, [R221+0x2000] ;  /* 0x00200000dd20783b */ /* 0x000fe60000000200 */
[C---:B---3--:R-:W-:Y:S08]  /*5660*/  HMMA.16816.F32 R4, R132.reuse, R140, R4 ;  /* 0x0000008c8404723c */ /* 0x048ff00000001804 */
[C---:B------:R-:W-:Y:S01]  /*5670*/  HMMA.16816.F32 R8, R132.reuse, R142, R8 ;  /* 0x0000008e8408723c */ /* 0x040fe20000001808 */
[----:B------:R-:W3:Y:S07]  /*5680*/  LDSM.16.MT88.4 R140, [R144+0xa000] ;  /* 0x00a00000908c783b */ /* 0x000eee0000004200 */
        /* <DEDUP_REMOVED lines=32> */
[----:B------:R-:W1:Y:S04]  /*5890*/  LDSM.16.MT88.4 R136, [R144+0xcc00] ;  /* 0x00cc00009088783b */ /* 0x000e680000004200 */
[----:B------:R-:W1:Y:S03]  /*58a0*/  LDSM.16.MT88.4 R144, [R144+0xec00] ;  /* 0x00ec00009090783b */ /* 0x000e660000004200 */
[C---:B--2---:R-:W-:Y:S07]  /*58b0*/  HMMA.16816.F32 R20, R32.reuse, R28, R20 ;  /* 0x0000001c2014723c */ /* 0x044fee0000001814 */
[----:B------:R-:W-:Y:S01]  /*58c0*/  IMAD.MOV.U32 R28, RZ, RZ, R233 ;  /* 0x000000ffff1c7224 */ /* 0x000fe200078e00e9 */
[----:B------:R-:W-:Y:S04]  /*58d0*/  HMMA.16816.F32 R24, R32, R30, R24 ;  /* 0x0000001e2018723c */ /* 0x000fe80000001818 */
[----:B------:R-:W-:Y:S03]  /*58e0*/  IMAD.MOV.U32 R29, RZ, RZ, R232 ;  /* 0x000000ffff1d7224 */ /* 0x000fe600078e00e8 */
[----:B----4-:R-:W-:Y:S01]  /*58f0*/  @P0 IADD3 R30, P2, R155, UR9, RZ ;  /* 0x000000099b1e0c10 */ /* 0x010fe2000ff5e0ff */
[----:B------:R-:W-:Y:S01]  /*5900*/  IMAD.MOV.U32 R155, RZ, RZ, c[0x0][0x22c] ;  /* 0x00008b00ff9b7624 */ /* 0x000fe200078e00ff */
[C---:B---3--:R-:W-:Y:S01]  /*5910*/  HMMA.16816.F32 R4, R132.reuse, R140, R4 ;  /* 0x0000008c8404723c */ /* 0x048fe20000001804 */
[----:B------:R-:W-:Y:S04]  /*5920*/  @UP3 UIADD3 UR9, UP2, UR9, -0x100, URZ ;  /* 0xffffff0009093890 */ /* 0x000fe8000ff5e03f */
[----:B------:R-:W-:Y:S01]  /*5930*/  @P0 IADD3.X R31, R154, UR8, RZ, P2, !PT ;  /* 0x000000089a1f0c10 */ /* 0x000fe200097fe4ff */
[----:B------:R-:W-:Y:S01]  /*5940*/  IMAD R155, R155, c[0x0][0x1c0], RZ ;  /* 0x000070009b9b7a24 */ /* 0x000fe200078e02ff */
[CC--:B------:R-:W-:Y:S01]  /*5950*/  LEA R32, P1, R151.reuse, R28.reuse, 0x2 ;  /* 0x0000001c97207211 */ /* 0x0c0fe200078210ff */
[C---:B------:R-:W-:Y:S01]  /*5960*/  HMMA.16816.F32 R8, R132.reuse, R142, R8 ;  /* 0x0000008e8408723c */ /* 0x040fe20000001808 */
[----:B------:R-:W-:Y:S01]  /*5970*/  IMAD.MOV.U32 R141, RZ, RZ, c[0x0][0x22c] ;  /* 0x00008b00ff8d7624 */ /* 0x000fe200078e00ff */
[----:B------:R2:W3:Y:S01]  /*5980*/  @P0 LDG.E R152, [R30.64+0x20] ;  /* 0x000020041e980981 */ /* 0x0004e2000c1e1900 */
[----:B------:R-:W-:Y:S01]  /*5990*/  @UP3 UIADD3.X UR8, UR8, -0x1, URZ, UP2, !UPT ;  /* 0xffffffff08083890 */ /* 0x000fe200097fe43f */
[-C--:B------:R-:W-:Y:S01]  /*59a0*/  LEA.HI.X.SX32 R33, R151, R29.reuse, 0x2, P1 ;  /* 0x0000001d97217211 */ /* 0x080fe200008f16ff */
[----:B------:R-:W-:Y:S01]  /*59b0*/  IMAD R141, R141, c[0x0][0x1c0], RZ ;  /* 0x000070008d8d7a24 */ /* 0x000fe200078e02ff */
[----:B------:R2:W4:Y:S01]  /*59c0*/  @P0 LDG.E R0, [R30.64+0xa0] ;  /* 0x0000a0041e000981 */ /* 0x000522000c1e1900 */
[----:B------:R-:W-:Y:S01]  /*59d0*/  IMAD.SHL.U32 R155, R155, 0x10, RZ ;  /* 0x000000109b9b7824 */ /* 0x000fe200078e00ff */
[C---:B-1----:R-:W-:Y:S01]  /*59e0*/  HMMA.16816.F32 R12, R132.reuse, R136, R12 ;  /* 0x00000088840c723c */ /* 0x042fe2000000180c */
[----:B------:R-:W-:Y:S01]  /*59f0*/  IMAD.MOV.U32 R142, RZ, RZ, c[0x0][0x22c] ;  /* 0x00008b00ff8e7624 */ /* 0x000fe200078e00ff */
[----:B------:R2:W4:Y:S02]  /*5a00*/  @P0 LDG.E R153, [R30.64] ;  /* 0x000000041e990981 */ /* 0x000524000c1e1900 */
[----:B------:R-:W-:Y:S02]  /*5a10*/  IMAD R141, R141, 0x28, RZ ;  /* 0x000000288d8d7824 */ /* 0x000fe400078e02ff */
[----:B------:R2:W5:Y:S01]  /*5a20*/  @P0 LDG.E R252, [R30.64+0x80] ;  /* 0x000080041efc0981 */ /* 0x000562000c1e1900 */
[----:B------:R-:W-:Y:S01]  /*5a30*/  IMAD R142, R142, c[0x0][0x1c0], RZ ;  /* 0x000070008e8e7a24 */ /* 0x000fe200078e02ff */
[C---:B------:R-:W-:Y:S01]  /*5a40*/  HMMA.16816.F32 R16, R132.reuse, R138, R16 ;  /* 0x0000008a8410723c */ /* 0x040fe20000001810 */
[----:B------:R-:W-:Y:S01]  /*5a50*/  IMAD.MOV.U32 R140, RZ, RZ, c[0x0][0x22c] ;  /* 0x00008b00ff8c7624 */ /* 0x000fe200078e00ff */
[----:B------:R-:W-:Y:S02]  /*5a60*/  RED.E.ADD.F32.FTZ.RN.STRONG.GPU [R28.64], R4 ;  /* 0x000000041c00798e */ /* 0x000fe4000c10e784 */
[----:B------:R-:W-:Y:S02]  /*5a70*/  IMAD.SHL.U32 R142, R142, 0x20, RZ ;  /* 0x000000208e8e7824 */ /* 0x000fe400078e00ff */
[----:B------:R-:W-:Y:S01]  /*5a80*/  RED.E.ADD.F32.FTZ.RN.STRONG.GPU [R32.64], R5 ;  /* 0x000000052000798e */ /* 0x000fe2000c10e784 */
[----:B------:R-:W-:Y:S01]  /*5a90*/  IMAD R140, R140, c[0x0][0x1c0], RZ ;  /* 0x000070008c8c7a24 */ /* 0x000fe200078e02ff */
[C---:B------:R-:W-:Y:S01]  /*5aa0*/  HMMA.16816.F32 R20, R132.reuse, R144, R20 ;  /* 0x000000908414723c */ /* 0x040fe20000001814 */
[----:B------:R-:W-:Y:S03]  /*5ab0*/  IMAD.MOV.U32 R154, RZ, RZ, c[0x0][0x22c] ;  /* 0x00008b00ff9a7624 */ /* 0x000fe600078e00ff */
[----:B------:R-:W-:Y:S02]  /*5ac0*/  IMAD R140, R140, 0x38, RZ ;  /* 0x000000388c8c7824 */ /* 0x000fe400078e02ff */
[----:B------:R-:W-:Y:S02]  /*5ad0*/  IMAD R154, R154, c[0x0][0x1c0], RZ ;  /* 0x000070009a9a7a24 */ /* 0x000fe400078e02ff */
[----:B------:R-:W-:Y:S04]  /*5ae0*/  HMMA.16816.F32 R24, R132, R146, R24 ;  /* 0x000000928418723c */ /* 0x000fe80000001818 */
[----:B------:R-:W-:Y:S01]  /*5af0*/  IMAD.SHL.U32 R154, R154, 0x10, RZ ;  /* 0x000000109a9a7824 */ /* 0x000fe200078e00ff */
[CC--:B--2---:R-:W-:Y:S04]  /*5b00*/  LEA R30, P2, R141.reuse, R28.reuse, 0x2 ;  /* 0x0000001c8d1e7211 */ /* 0x0c4fe800078410ff */
[-C--:B------:R-:W-:Y:S03]  /*5b10*/  LEA.HI.X.SX32 R31, R141, R29.reuse, 0x2, P2 ;  /* 0x0000001d8d1f7211 */ /* 0x080fe600010f16ff */
[----:B------:R-:W-:Y:S01]  /*5b20*/  IADD3 R141, R154, 0x20, RZ ;  /* 0x000000209a8d7810 */ /* 0x000fe20007ffe0ff */
[----:B---3--:R1:W-:Y:S04]  /*5b30*/  @P0 STL [R1+0x8], R152 ;  /* 0x0000089801000387 */ /* 0x0083e80000100800 */
[----:B------:R-:W2:Y:S04]  /*5b40*/  LDL R139, [R1+0x10] ;  /* 0x00001000018b7983 */ /* 0x000ea80000100800 */
[----:B------:R-:W3:Y:S04]  /*5b50*/  LDL R138, [R1+0x18] ;  /* 0x00001800018a7983 */ /* 0x000ee80000100800 */
[----:B----4-:R4:W-:Y:S04]  /*5b60*/  @P0 STL [R1], R0 ;  /* 0x0000000001000387 */ /* 0x0109e80000100800 */
[----:B------:R4:W-:Y:S01]  /*5b70*/  @P0 STL [R1+0x4], R153 ;  /* 0x0000049901000387 */ /* 0x0009e20000100800 */
[----:B-1----:R-:W-:Y:S04]  /*5b80*/  IMAD.MOV.U32 R152, RZ, RZ, c[0x0][0x22c] ;  /* 0x00008b00ff987624 */ /* 0x002fe800078e00ff */
[----:B------:R-:W-:Y:S04]  /*5b90*/  IMAD R152, R152, c[0x0][0x1c0], RZ ;  /* 0x0000700098987a24 */ /* 0x000fe800078e02ff */
[----:B------:R-:W-:Y:S02]  /*5ba0*/  IMAD.SHL.U32 R152, R152, 0x10, RZ ;  /* 0x0000001098987824 */ /* 0x000fe400078e00ff */
[----:B----4-:R-:W-:Y:S03]  /*5bb0*/  IMAD.MOV.U32 R0, RZ, RZ, c[0x0][0x22c] ;  /* 0x00008b00ff007624 */ /* 0x010fe600078e00ff */
[CC--:B------:R-:W-:Y:S02]  /*5bc0*/  LEA R136, P0, R152.reuse, R28.reuse, 0x2 ;  /* 0x0000001c98887211 */ /* 0x0c0fe400078010ff */
[----:B------:R-:W-:Y:S01]  /*5bd0*/  IADD3 R134, R152, 0x40, RZ ;  /* 0x0000004098867810 */ /* 0x000fe20007ffe0ff */
[----:B------:R-:W-:Y:S01]  /*5be0*/  IMAD R0, R0, c[0x0][0x1c0], RZ ;  /* 0x0000700000007a24 */ /* 0x000fe200078e02ff */
[-C--:B------:R-:W-:Y:S01]  /*5bf0*/  LEA.HI.X.SX32 R137, R152, R29.reuse, 0x2, P0 ;  /* 0x0000001d98897211 */ /* 0x080fe200000f16ff */
[----:B------:R-:W-:Y:S01]  /*5c00*/  IMAD.MOV.U32 R153, RZ, RZ, c[0x0][0x22c] ;  /* 0x00008b00ff997624 */ /* 0x000fe200078e00ff */
[-C--:B------:R-:W-:Y:S01]  /*5c10*/  LEA R34, P0, R142, R28.reuse, 0x2 ;  /* 0x0000001c8e227211 */ /* 0x080fe200078010ff */
[----:B------:R-:W-:Y:S02]  /*5c20*/  IMAD R0, R0, 0x18, RZ ;  /* 0x0000001800007824 */ /* 0x000fe400078e02ff */
[----:B------:R1:W-:Y:S01]  /*5c30*/  RED.E.ADD.F32.FTZ.RN.STRONG.GPU [R136.64], R6 ;  /* 0x000000068800798e */ /* 0x0003e2000c10e784 */
[-C--:B------:R-:W-:Y:S01]  /*5c40*/  LEA.HI.X.SX32 R35, R142, R29.reuse, 0x2, P0 ;  /* 0x0000001d8e237211 */ /* 0x080fe200000f16ff */
[----:B------:R-:W-:Y:S01]  /*5c50*/  IMAD R153, R153, c[0x0][0x1c0], RZ ;  /* 0x0000700099997a24 */ /* 0x000fe200078e02ff */
[-C--:B------:R-:W-:Y:S02]  /*5c60*/  LEA R132, P1, R0, R28.reuse, 0x2 ;  /* 0x0000001c00847211 */ /* 0x080fe400078210ff */
[----:B------:R-:W-:Y:S01]  /*5c70*/  IADD3 R142, R154, 0x20, RZ ;  /* 0x000000209a8e7810 */ /* 0x000fe20007ffe0ff */
[----:B------:R-:W-:Y:S01]  /*5c80*/  IMAD.SHL.U32 R153, R153, 0x8, RZ ;  /* 0x0000000899997824 */ /* 0x000fe200078e00ff */
[-C--:B------:R-:W-:Y:S01]  /*5c90*/  LEA.HI.X.SX32 R133, R0, R29.reuse, 0x2, P1 ;  /* 0x0000001d00857211 */ /* 0x080fe200008f16ff */
[----:B------:R-:W-:Y:S02]  /*5ca0*/  IMAD.MOV.U32 R0, RZ, RZ, c[0x0][0x22c] ;  /* 0x00008b00ff007624 */ /* 0x000fe400078e00ff */
[C---:B------:R-:W-:Y:S02]  /*5cb0*/  IMAD.IADD R142, R153.reuse, 0x1, R142 ;  /* 0x00000001998e7824 */ /* 0x040fe400078e028e */
[----:B------:R4:W-:Y:S01]  /*5cc0*/  RED.E.ADD.F32.FTZ.RN.STRONG.GPU [R132.64], R7 ;  /* 0x000000078400798e */ /* 0x0009e2000c10e784 */
[----:B------:R-:W-:Y:S02]  /*5cd0*/  IMAD R0, R0, c[0x0][0x1c0], RZ ;  /* 0x0000700000007a24 */ /* 0x000fe400078e02ff */
[C---:B------:R-:W-:Y:S01]  /*5ce0*/  IMAD.IADD R141, R153.reuse, 0x1, R141 ;  /* 0x00000001998d7824 */ /* 0x040fe200078e028d */
[----:B------:R4:W-:Y:S01]  /*5cf0*/  RED.E.ADD.F32.FTZ.RN.STRONG.GPU [R34.64], R8 ;  /* 0x000000082200798e */ /* 0x0009e2000c10e784 */
[----:B------:R-:W-:Y:S02]  /*5d00*/  IMAD R0, R0, 0x30, RZ ;  /* 0x0000003000007824 */ /* 0x000fe400078e02ff */
[----:B------:R-:W-:Y:S01]  /*5d10*/  IMAD.IADD R141, R153, 0x1, R141 ;  /* 0x00000001998d7824 */ /* 0x000fe200078e028d */
[----:B------:R4:W-:Y:S02]  /*5d20*/  RED.E.ADD.F32.FTZ.RN.STRONG.GPU [R30.64], R9 ;  /* 0x000000091e00798e */ /* 0x0009e4000c10e784 */
[CC--:B------:R-:W-:Y:S04]  /*5d30*/  LEA R4, P1, R0.reuse, R28.reuse, 0x2 ;  /* 0x0000001c00047211 */ /* 0x0c0fe800078210ff */
[-C--:B------:R-:W-:Y:S02]  /*5d40*/  LEA.HI.X.SX32 R5, R0, R29.reuse, 0x2, P1 ;  /* 0x0000001d00057211 */ /* 0x080fe400008f16ff */
[----:B------:R-:W3:Y:S01]  /*5d50*/  LDL R0, [R1+0x14] ;  /* 0x0000140001007983 */ /* 0x000ee20000100800 */
[CC--:B-1----:R-:W-:Y:S03]  /*5d60*/  LEA R6, P0, R140.reuse, R28.reuse, 0x2 ;  /* 0x0000001c8c067211 */ /* 0x0c2fe600078010ff */
[----:B------:R1:W-:Y:S04]  /*5d70*/  RED.E.ADD.F32.FTZ.RN.STRONG.GPU [R4.64], R10 ;  /* 0x0000000a0400798e */ /* 0x0003e8000c10e784 */
[----:B----4-:R-:W4:Y:S01]  /*5d80*/  LDL R132, [R1+0xc] ;  /* 0x00000c0001847983 */ /* 0x010f220000100800 */
[-C--:B------:R-:W-:Y:S02]  /*5d90*/  LEA.HI.X.SX32 R7, R140, R29.reuse, 0x2, P0 ;  /* 0x0000001d8c077211 */ /* 0x080fe400000f16ff */
[----:B------:R-:W-:Y:S02]  /*5da0*/  IADD3 R140, R155, 0x20, RZ ;  /* 0x000000209b8c7810 */ /* 0x000fe40007ffe0ff */
[C---:B------:R-:W-:Y:S01]  /*5db0*/  IADD3 R35, R152.reuse, 0x40, RZ ;  /* 0x0000004098237810 */ /* 0x040fe20007ffe0ff */
[----:B------:R1:W-:Y:S01]  /*5dc0*/  RED.E.ADD.F32.FTZ.RN.STRONG.GPU [R6.64], R11 ;  /* 0x0000000b0600798e */ /* 0x0003e2000c10e784 */
[----:B------:R-:W-:Y:S02]  /*5dd0*/  IADD3 R34, R152, 0x40, RZ ;  /* 0x0000004098227810 */ /* 0x000fe40007ffe0ff */
[-C--:B------:R-:W-:Y:S01]  /*5de0*/  LEA R30, P1, R142, R28.reuse, 0x2 ;  /* 0x0000001c8e1e7211 */ /* 0x080fe200078210ff */
[----:B------:R1:W-:Y:S01]  /*5df0*/  RED.E.ADD.F32.FTZ.RN.STRONG.GPU [R28.64+0x80], R12 ;  /* 0x0000800c1c00798e */ /* 0x0003e2000c10e784 */
[----:B------:R-:W-:Y:S01]  /*5e00*/  IADD3 R133, R152, 0x40, RZ ;  /* 0x0000004098857810 */ /* 0x000fe20007ffe0ff */
[C---:B------:R-:W-:Y:S01]  /*5e10*/  IMAD.IADD R35, R151.reuse, 0x1, R35 ;  /* 0x0000000197237824 */ /* 0x040fe200078e0223 */
[-C--:B------:R-:W-:Y:S01]  /*5e20*/  LEA.HI.X.SX32 R31, R142, R29.reuse, 0x2, P1 ;  /* 0x0000001d8e1f7211 */ /* 0x080fe200008f16ff */
[----:B------:R1:W-:Y:S01]  /*5e30*/  RED.E.ADD.F32.FTZ.RN.STRONG.GPU [R32.64+0x80], R13 ;  /* 0x0000800d2000798e */ /* 0x0003e2000c10e784 */
[C---:B------:R-:W-:Y:S02]  /*5e40*/  IMAD.IADD R34, R151.reuse, 0x1, R34 ;  /* 0x0000000197227824 */ /* 0x040fe400078e0222 */
[C---:B------:R-:W-:Y:S02]  /*5e50*/  IMAD.IADD R133, R151.reuse, 0x1, R133 ;  /* 0x0000000197857824 */ /* 0x040fe400078e0285 */
[C---:B------:R-:W-:Y:S01]  /*5e60*/  IMAD.IADD R34, R151.reuse, 0x1, R34 ;  /* 0x0000000197227824 */ /* 0x040fe200078e0222 */
[CC--:B-1----:R-:W-:Y:S01]  /*5e70*/  LEA R4, P0, R140.reuse, R28.reuse, 0x2 ;  /* 0x0000001c8c047211 */ /* 0x0c2fe200078010ff */
[C---:B------:R-:W-:Y:S03]  /*5e80*/  IMAD.IADD R133, R151.reuse, 0x1, R133 ;  /* 0x0000000197857824 */ /* 0x040fe600078e0285 */
[-C--:B------:R-:W-:Y:S01]  /*5e90*/  LEA.HI.X.SX32 R5, R140, R29.reuse, 0x2, P0 ;  /* 0x0000001d8c057211 */ /* 0x080fe200000f16ff */
[----:B------:R-:W-:Y:S01]  /*5ea0*/  IMAD.IADD R133, R151, 0x1, R133 ;  /* 0x0000000197857824 */ /* 0x000fe200078e0285 */
[----:B------:R-:W-:Y:S02]  /*5eb0*/  IADD3 R140, R154, 0x20, RZ ;  /* 0x000000209a8c7810 */ /* 0x000fe40007ffe0ff */
[-C--:B------:R-:W-:Y:S01]  /*5ec0*/  LEA R10, P0, R141, R28.reuse, 0x2 ;  /* 0x0000001c8d0a7211 */ /* 0x080fe200078010ff */
[----:B------:R1:W-:Y:S02]  /*5ed0*/  RED.E.ADD.F32.FTZ.RN.STRONG.GPU [R4.64], R14 ;  /* 0x0000000e0400798e */ /* 0x0003e4000c10e784 */
[----:B------:R-:W-:Y:S01]  /*5ee0*/  IMAD.IADD R140, R153, 0x1, R140 ;  /* 0x00000001998c7824 */ /* 0x000fe200078e028c */
[-C--:B------:R-:W-:Y:S01]  /*5ef0*/  LEA.HI.X.SX32 R11, R141, R29.reuse, 0x2, P0 ;  /* 0x0000001d8d0b7211 */ /* 0x080fe200000f16ff */
[----:B------:R1:W-:Y:S02]  /*5f00*/  RED.E.ADD.F32.FTZ.RN.STRONG.GPU [R30.64], R15 ;  /* 0x0000000f1e00798e */ /* 0x0003e4000c10e784 */
[----:B------:R-:W-:Y:S01]  /*5f10*/  IMAD.IADD R140, R153, 0x1, R140 ;  /* 0x00000001998c7824 */ /* 0x000fe200078e028c */
[-C--:B------:R-:W-:Y:S01]  /*5f20*/  LEA R12, P4, R35, R28.reuse, 0x2 ;  /* 0x0000001c230c7211 */ /* 0x080fe200078810ff */
[----:B------:R1:W-:Y:S02]  /*5f30*/  RED.E.ADD.F32.FTZ.RN.STRONG.GPU [R10.64], R16 ;  /* 0x000000100a00798e */ /* 0x0003e4000c10e784 */
[----:B------:R-:W-:Y:S01]  /*5f40*/  IMAD.IADD R140, R153, 0x1, R140 ;  /* 0x00000001998c7824 */ /* 0x000fe200078e028c */
[-C--:B------:R-:W-:Y:S04]  /*5f50*/  LEA.HI.X.SX32 R13, R35, R29.reuse, 0x2, P4 ;  /* 0x0000001d230d7211 */ /* 0x080fe800020f16ff */
[CC--:B------:R-:W-:Y:S04]  /*5f60*/  LEA R8, P2, R140.reuse, R28.reuse, 0x2 ;  /* 0x0000001c8c087211 */ /* 0x0c0fe800078410ff */
[-C--:B------:R-:W-:Y:S02]  /*5f70*/  LEA.HI.X.SX32 R9, R140, R29.reuse, 0x2, P2 ;  /* 0x0000001d8c097211 */ /* 0x080fe400010f16ff */
[----:B------:R-:W-:Y:S04]  /*5f80*/  LDSM.16.MT88.4 R140, [R3+0x1c00] ;  /* 0x001c0000038c783b */ /* 0x000fe80000004200 */
[----:B------:R1:W-:Y:S02]  /*5f90*/  RED.E.ADD.F32.FTZ.RN.STRONG.GPU [R8.64], R17 ;  /* 0x000000110800798e */ /* 0x0003e4000c10e784 */
[CC--:B-1----:R-:W-:Y:S04]  /*5fa0*/  LEA R14, P5, R134.reuse, R28.reuse, 0x2 ;  /* 0x0000001c860e7211 */ /* 0x0c2fe800078a10ff */
[-C--:B------:R-:W-:Y:S02]  /*5fb0*/  LEA.HI.X.SX32 R15, R134, R29.reuse, 0x2, P5 ;  /* 0x0000001d860f7211 */ /* 0x080fe400028f16ff */
[CC--:B------:R-:W-:Y:S04]  /*5fc0*/  LEA R10, P3, R34.reuse, R28.reuse, 0x2 ;  /* 0x0000001c220a7211 */ /* 0x0c0fe800078610ff */
[-C--:B------:R-:W-:Y:S02]  /*5fd0*/  LEA.HI.X.SX32 R11, R34, R29.reuse, 0x2, P3 ;  /* 0x0000001d220b7211 */ /* 0x080fe400018f16ff */
[CC--:B------:R-:W-:Y:S04]  /*5fe0*/  LEA R8, P2, R133.reuse, R28.reuse, 0x2 ;  /* 0x0000001c85087211 */ /* 0x0c0fe800078410ff */
[-C--:B------:R-:W-:Y:S02]  /*5ff0*/  LEA.HI.X.SX32 R9, R133, R29.reuse, 0x2, P2 ;  /* 0x0000001d85097211 */ /* 0x080fe400010f16ff */
[CC--:B--2---:R-:W-:Y:S02]  /*6000*/  LEA R6, P1, R139.reuse, R28.reuse, 0x2 ;  /* 0x0000001c8b067211 */ /* 0x0c4fe400078210ff */
[CC--:B---3--:R-:W-:Y:S02]  /*6010*/  LEA R4, P0, R138.reuse, R28.reuse, 0x2 ;  /* 0x0000001c8a047211 */ /* 0x0c8fe400078010ff */
[-C--:B------:R-:W-:Y:S02]  /*6020*/  LEA.HI.X.SX32 R7, R139, R29.reuse, 0x2, P1 ;  /* 0x0000001d8b077211 */ /* 0x080fe400008f16ff */
[-C--:B------:R-:W-:Y:S02]  /*6030*/  LEA.HI.X.SX32 R5, R138, R29.reuse, 0x2, P0 ;  /* 0x0000001d8a057211 */ /* 0x080fe400000f16ff */
[----:B------:R-:W-:Y:S04]  /*6040*/  LDSM.16.MT88.4 R136, [R2+0x12800] ;  /* 0x012800000288783b */ /* 0x000fe80000004200 */
[----:B------:R-:W-:Y:S04]  /*6050*/  RED.E.ADD.F32.FTZ.RN.STRONG.GPU [R6.64], R18 ;  /* 0x000000120600798e */ /* 0x000fe8000c10e784 */
[----:B------:R1:W-:Y:S04]  /*6060*/  RED.E.ADD.F32.FTZ.RN.STRONG.GPU [R4.64], R19 ;  /* 0x000000130400798e */ /* 0x0003e8000c10e784 */
[----:B------:R-:W-:Y:S04]  /*6070*/  RED.E.ADD.F32.FTZ.RN.STRONG.GPU [R28.64+0x100], R20 ;  /* 0x000100141c00798e */ /* 0x000fe8000c10e784 */
[----:B------:R-:W-:Y:S04]  /*6080*/  RED.E.ADD.F32.FTZ.RN.STRONG.GPU [R32.64+0x100], R21 ;  /* 0x000100152000798e */ /* 0x000fe8000c10e784 */
[----:B------:R-:W-:Y:S04]  /*6090*/  RED.E.ADD.F32.FTZ.RN.STRONG.GPU [R14.64], R22 ;  /* 0x000000160e00798e */ /* 0x000fe8000c10e784 */
[----:B------:R-:W-:Y:S04]  /*60a0*/  RED.E.ADD.F32.FTZ.RN.STRONG.GPU [R12.64], R23 ;  /* 0x000000170c00798e */ /* 0x000fe8000c10e784 */
[----:B------:R-:W-:Y:S04]  /*60b0*/  RED.E.ADD.F32.FTZ.RN.STRONG.GPU [R10.64], R24 ;  /* 0x000000180a00798e */ /* 0x000fe8000c10e784 */
[----:B------:R-:W-:Y:S04]  /*60c0*/  RED.E.ADD.F32.FTZ.RN.STRONG.GPU [R8.64], R25 ;  /* 0x000000190800798e */ /* 0x000fe8000c10e784 */
[----:B------:R-:W-:Y:S04]  /*60d0*/  LDSM.16.MT88.4 R8, [R3] ;  /* 0x000000000308783b */ /* 0x000fe80000004200 */
[----:B------:R-:W-:Y:S04]  /*60e0*/  LDSM.16.MT88.4 R12, [R2+0x11000] ;  /* 0x01100000020c783b */ /* 0x000fe80000004200 */
[----:B------:R-:W-:Y:S04]  /*60f0*/  LDSM.16.MT88.4 R16, [R3+0x1000] ;  /* 0x001000000310783b */ /* 0x000fe80000004200 */
[----:B------:R-:W-:Y:S04]  /*6100*/  LDSM.16.MT88.4 R32, [R2+0xf800] ;  /* 0x00f800000220783b */ /* 0x000fe80000004200 */
[----:B------:R-:W-:Y:S01]  /*6110*/  LDSM.16.MT88.4 R20, [R3+0x400] ;  /* 0x000400000314783b */ /* 0x000fe20000004200 */
[CC--:B-1----:R-:W-:Y:S04]  /*6120*/  LEA R4, P0, R0.reuse, R28.reuse, 0x2 ;  /* 0x0000001c00047211 */ /* 0x0c2fe800078010ff */
[-C--:B------:R-:W-:Y:S02]  /*6130*/  LEA.HI.X.SX32 R5, R0, R29.reuse, 0x2, P0 ;  /* 0x0000001d00057211 */ /* 0x080fe400000f16ff */
[----:B------:R-:W-:Y:S01]  /*6140*/  PLOP3.LUT P0, PT, PT, PT, UP1, 0x80, 0x0 ;  /* 0x000000000000781c */ /* 0x000fe20003f0f018 */
[----:B------:R-:W-:Y:S01]  /*6150*/  @UP3 UIADD3 UR11, UP1, UR11, -0x100, URZ ;  /* 0xffffff000b0b3890 */ /* 0x000fe2000ff3e03f */
[C---:B------:R-:W-:Y:S02]  /*6160*/  IADD3 R0, R3.reuse, -0x3000, RZ ;  /* 0xffffd00003007810 */ /* 0x040fe40007ffe0ff */
[C---:B----4-:R-:W-:Y:S01]  /*6170*/  LEA R6, P1, R132.reuse, R28, 0x2 ;  /* 0x0000001c84067211 */ /* 0x050fe200078210ff */
[----:B------:R-:W-:Y:S03]  /*6180*/  @UP3 UIADD3.X UR10, UR10, -0x1, URZ, UP1, !UPT ;  /* 0xffffffff0a0a3890 */ /* 0x000fe60008ffe43f */
[----:B------:R-:W-:Y:S02]  /*6190*/  LEA.HI.X.SX32 R7, R132, R29, 0x2, P1 ;  /* 0x0000001d84077211 */ /* 0x000fe400008f16ff */
[----:B------:R-:W-:Y:S01]  /*61a0*/  LDSM.16.MT88.4 R28, [R3+0x2000] ;  /* 0x00200000031c783b */ /* 0x000fe20000004200 */
[----:B------:R-:W-:Y:S01]  /*61b0*/  ISETP.LT.AND P1, PT, RZ, UR7, PT ;  /* 0x00000007ff007c0c */ /* 0x000fe2000bf21270 */
[----:B------:R-:W-:Y:S01]  /*61c0*/  UMOV UR7, UR12 ;  /* 0x0000000c00077c82 */ /* 0x000fe20008000000 */
[----:B------:R-:W-:Y:S01]  /*61d0*/  @P0 IADD3 R0, R3, 0x3000, RZ ;  /* 0x0000300003000810 */ /* 0x000fe20007ffe0ff */
[----:B------:R-:W-:Y:S04]  /*61e0*/  RED.E.ADD.F32.FTZ.RN.STRONG.GPU [R6.64], R26 ;  /* 0x0000001a0600798e */ /* 0x000fe8000c10e784 */
[----:B------:R-:W-:Y:S04]  /*61f0*/  RED.E.ADD.F32.FTZ.RN.STRONG.GPU [R4.64], R27 ;  /* 0x0000001b0400798e */ /* 0x000fe8000c10e784 */
[----:B------:R-:W1:Y:S04]  /*6200*/  LDSM.16.MT88.4 R4, [R2+0xf000] ;  /* 0x00f000000204783b */ /* 0x000e680000004200 */
[----:B------:R-:W2:Y:S04]  /*6210*/  LDSM.16.MT88.4 R132, [R2+0x11800] ;  /* 0x011800000284783b */ /* 0x000ea80000004200 */
[----:B------:R-:W3:Y:S01]  /*6220*/  LDSM.16.MT88.4 R24, [R3+0x1400] ;  /* 0x001400000318783b */ /* 0x000ee20000004200 */
[-C--:B-1----:R-:W-:Y:S08]  /*6230*/  HMMA.16816.F32 R84, R4, R8.reuse, R84 ;  /* 0x000000080454723c */ /* 0x082ff00000001854 */
        /* <DEDUP_REMOVED lines=14> */
[----:B------:R-:W4:Y:S04]  /*6320*/  LDSM.16.MT88.4 R4, [R2+0x10000] ;  /* 0x010000000204783b */ /* 0x000f280000004200 */
[----:B------:R-:W1:Y:S03]  /*6330*/  LDSM.16.MT88.4 R28, [R3+0x1800] ;  /* 0x00180000031c783b */ /* 0x000e660000004200 */
[-C--:B------:R-:W-:Y:S08]  /*6340*/  HMMA.16816.F32 R84, R32, R20.reuse, R84 ;  /* 0x000000142054723c */ /* 0x080ff00000001854 */
[C---:B--2---:R-:W-:Y:S08]  /*6350*/  HMMA.16816.F32 R88, R132.reuse, R20, R88 ;  /* 0x000000148458723c */ /* 0x044ff00000001858 */
[-C--:B------:R-:W-:Y:S08]  /*6360*/  HMMA.16816.F32 R92, R132, R22.reuse, R92 ;  /* 0x00000016845c723c */ /* 0x080ff0000000185c */
[C---:B------:R-:W-:Y:S01]  /*6370*/  HMMA.16816.F32 R96, R32.reuse, R22, R96 ;  /* 0x000000162060723c */ /* 0x040fe20000001860 */
[----:B------:R-:W2:Y:S07]  /*6380*/  LDSM.16.MT88.4 R20, [R3+0x2800] ;  /* 0x002800000314783b */ /* 0x000eae0000004200 */
[-C--:B---3--:R-:W-:Y:S08]  /*6390*/  HMMA.16816.F32 R100, R32, R24.reuse, R100 ;  /* 0x000000182064723c */ /* 0x088ff00000001864 */
[C---:B------:R-:W-:Y:S08]  /*63a0*/  HMMA.16816.F32 R104, R132.reuse, R24, R104 ;  /* 0x000000188468723c */ /* 0x040ff00000001868 */
[-C--:B------:R-:W-:Y:S08]  /*63b0*/  HMMA.16816.F32 R108, R132, R26.reuse, R108 ;  /* 0x0000001a846c723c */ /* 0x080ff0000000186c */
[C---:B------:R-:W-:Y:S01]  /*63c0*/  HMMA.16816.F32 R112, R32.reuse, R26, R112 ;  /* 0x0000001a2070723c */ /* 0x040fe20000001870 */
[----:B------:R-:W-:Y:S07]  /*63d0*/  LDSM.16.MT88.4 R24, [R2+0x10800] ;  /* 0x010800000218783b */ /* 0x000fee0000004200 */
[-C--:B-1----:R-:W-:Y:S08]  /*63e0*/  HMMA.16816.F32 R116, R32, R8.reuse, R116 ;  /* 0x000000082074723c */ /* 0x082ff00000001874 */
[C---:B------:R-:W-:Y:S08]  /*63f0*/  HMMA.16816.F32 R120, R132.reuse, R8, R120 ;  /* 0x000000088478723c */ /* 0x040ff00000001878 */
[-C--:B------:R-:W-:Y:S01]  /*6400*/  HMMA.16816.F32 R124, R132, R10.reuse, R124 ;  /* 0x0000000a847c723c */ /* 0x080fe2000000187c */
[----:B------:R-:W1:Y:S07]  /*6410*/  LDSM.16.MT88.4 R132, [R3+0xc00] ;  /* 0x000c00000384783b */ /* 0x000e6e0000004200 */
[----:B------:R-:W-:Y:S01]  /*6420*/  HMMA.16816.F32 R128, R32, R10, R128 ;  /* 0x0000000a2080723c */ /* 0x000fe20000001880 */
[----:B------:R3:W1:Y:S07]  /*6430*/  LDSM.16.MT88.4 R8, [R3+0x2c00] ;  /* 0x002c00000308783b */ /* 0x00066e0000004200 */
[-C--:B----4-:R-:W-:Y:S08]  /*6440*/  HMMA.16816.F32 R84, R4, R12.reuse, R84 ;  /* 0x0000000c0454723c */ /* 0x090ff00000001854 */
[C---:B------:R-:W-:Y:S08]  /*6450*/  HMMA.16816.F32 R88, R16.reuse, R12, R88 ;  /* 0x0000000c1058723c */ /* 0x040ff00000001858 */
[-C--:B------:R-:W-:Y:S04]  /*6460*/  HMMA.16816.F32 R92, R16, R14.reuse, R92 ;  /* 0x0000000e105c723c */ /* 0x080fe8000000185c */
[----:B---3--:R-:W-:Y:S04]  /*6470*/  IMAD.MOV.U32 R3, RZ, RZ, R0 ;  /* 0x000000ffff037224 */ /* 0x008fe800078e0000 */
[C---:B------:R-:W-:Y:S08]  /*6480*/  HMMA.16816.F32 R96, R4.reuse, R14, R96 ;  /* 0x0000000e0460723c */ /* 0x040ff00000001860 */
[-C--:B------:R-:W-:Y:S08]  /*6490*/  HMMA.16816.F32 R100, R4, R28.reuse, R100 ;  /* 0x0000001c0464723c */ /* 0x080ff00000001864 */
[C---:B------:R-:W-:Y:S08]  /*64a0*/  HMMA.16816.F32 R104, R16.reuse, R28, R104 ;  /* 0x0000001c1068723c */ /* 0x040ff00000001868 */
[-C--:B------:R-:W-:Y:S08]  /*64b0*/  HMMA.16816.F32 R108, R16, R30.reuse, R108 ;  /* 0x0000001e106c723c */ /* 0x080ff0000000186c */
[C---:B------:R-:W-:Y:S08]  /*64c0*/  HMMA.16816.F32 R112, R4.reuse, R30, R112 ;  /* 0x0000001e0470723c */ /* 0x040ff00000001870 */
[-C--:B--2---:R-:W-:Y:S08]  /*64d0*/  HMMA.16816.F32 R116, R4, R20.reuse, R116 ;  /* 0x000000140474723c */ /* 0x084ff00000001874 */
[C---:B------:R-:W-:Y:S08]  /*64e0*/  HMMA.16816.F32 R120, R16.reuse, R20, R120 ;  /* 0x000000141078723c */ /* 0x040ff00000001878 */
[-C--:B------:R-:W-:Y:S08]  /*64f0*/  HMMA.16816.F32 R124, R16, R22.reuse, R124 ;  /* 0x00000016107c723c */ /* 0x080ff0000000187c */
[----:B------:R-:W-:Y:S08]  /*6500*/  HMMA.16816.F32 R128, R4, R22, R128 ;  /* 0x000000160480723c */ /* 0x000ff00000001880 */
[-C--:B-1----:R-:W-:Y:S08]  /*6510*/  HMMA.16816.F32 R84, R24, R132.reuse, R84 ;  /* 0x000000841854723c */ /* 0x082ff00000001854 */
[C---:B------:R-:W-:Y:S08]  /*6520*/  HMMA.16816.F32 R88, R136.reuse, R132, R88 ;  /* 0x000000848858723c */ /* 0x040ff00000001858 */
[-C--:B------:R-:W-:Y:S08]  /*6530*/  HMMA.16816.F32 R92, R136, R134.reuse, R92 ;  /* 0x00000086885c723c */ /* 0x080ff0000000185c */
        /* <DEDUP_REMOVED lines=8> */
[----:B------:R-:W-:Y:S01]  /*65c0*/  HMMA.16816.F32 R128, R24, R10, R128 ;  /* 0x0000000a1880723c */ /* 0x000fe20000001880 */
[----:B------:R-:W-:-:S07]  /*65d0*/  @P1 BRA `(.L_x_9) ;  /* 0xffffca5000001947 */ /* 0x000fce000383ffff */
[----:B------:R-:W2:Y:S04]  /*65e0*/  LDL R145, [R1+0x1c] ;  /* 0x00001c0001917983 */ /* 0x000ea80000100800 */
[----:B------:R-:W3:Y:S01]  /*65f0*/  LDL R144, [R1+0x20] ;  /* 0x0000200001907983 */ /* 0x000ee20000100800 */
[----:B------:R-:W-:Y:S01]  /*6600*/  FMUL.FTZ R84, R84, c[0x0][0x2e0] ;  /* 0x0000b80054547a20 */ /* 0x000fe20000410000 */
[----:B------:R-:W-:Y:S01]  /*6610*/  F2FP.PACK_AB R36, R37, R36 ;  /* 0x000000242524723e */ /* 0x000fe200000000ff */
[----:B------:R-:W-:Y:S01]  /*6620*/  FMUL.FTZ R25, R85, c[0x0][0x2e0] ;  /* 0x0000b80055197a20 */ /* 0x000fe20000410000 */
[----:B------:R-:W-:Y:S01]  /*6630*/  F2FP.PACK_AB R38, R39, R38 ;  /* 0x000000262726723e */ /* 0x000fe200000000ff */
[----:B------:R-:W-:Y:S01]  /*6640*/  FMUL.FTZ R86, R86, c[0x0][0x2e0] ;  /* 0x0000b80056567a20 */ /* 0x000fe20000410000 */
[----:B------:R-:W-:Y:S01]  /*6650*/  F2FP.PACK_AB R48, R49, R48 ;  /* 0x000000303130723e */ /* 0x000fe200000000ff */
[----:B------:R-:W-:Y:S01]  /*6660*/  FMUL.FTZ R24, R87, c[0x0][0x2e0] ;  /* 0x0000b80057187a20 */ /* 0x000fe20000410000 */
[----:B------:R-:W-:Y:S01]  /*6670*/  F2FP.PACK_AB R25, R25, R84 ;  /* 0x000000541919723e */ /* 0x000fe200000000ff */
[----:B------:R-:W-:Y:S01]  /*6680*/  BAR.SYNC.DEFER_BLOCKING 0x0 ;  /* 0x0000000000007b1d */ /* 0x000fe20000010000 */
        /* <DEDUP_REMOVED lines=85> */
[----:B------:R-:W-:Y:S01]  /*6be0*/  UISETP.NE.AND UP0, UPT, UR19, -0x1, UPT ;  /* 0xffffffff1300788c */ /* 0x000fe2000bf05270 */
[----:B------:R-:W-:Y:S01]  /*6bf0*/  FMUL.FTZ R0, R127, c[0x0][0x2e0] ;  /* 0x0000b8007f007a20 */ /* 0x000fe20000410000 */
[----:B------:R-:W-:Y:S01]  /*6c00*/  F2FP.PACK_AB R3, R3, R124 ;  /* 0x0000007c0303723e */ /* 0x000fe200000000ff */
[----:B------:R-:W-:-:S03]  /*6c10*/  ULDC.64 UR10, c[0x0][0x3a0] ;  /* 0x0000e800000a7ab9 */ /* 0x000fc60000000a00 */
[----:B------:R-:W-:Y:S02]  /*6c20*/  F2FP.PACK_AB R0, R0, R126 ;  /* 0x0000007e0000723e */ /* 0x000fe400000000ff */
[----:B------:R-:W-:-:S03]  /*6c30*/  PLOP3.LUT P0, PT, PT, PT, UP0, 0x80, 0x0 ;  /* 0x000000000000781c */ /* 0x000fc60003f0f008 */
[----:B------:R-:W-:-:S04]  /*6c40*/  @UP0 UIADD3 UR7, UR16, UR19, URZ ;  /* 0x0000001310070290 */ /* 0x000fc8000fffe03f */
[----:B------:R-:W-:-:S04]  /*6c50*/  @UP0 UIMAD.WIDE.U32 UR8, UR7, UR10, URZ ;  /* 0x0000000a070802a5 */ /* 0x000fc8000f8e003f */
[----:B------:R-:W-:-:S03]  /*6c60*/  @UP0 UIMAD UR15, UR7, UR11, UR9 ;  /* 0x0000000b070f02a4 */ /* 0x000fc6000f8e0209 */
[----:B------:R-:W-:Y:S01]  /*6c70*/  @UP0 UMOV UR14, UR8 ;  /* 0x00000008000e0c82 */ /* 0x000fe20008000000 */
[----:B--2---:R1:W-:Y:S04]  /*6c80*/  STS [R145], R25 ;  /* 0x0000001991007388 */ /* 0x0043e80000000800 */
[----:B------:R1:W-:Y:S04]  /*6c90*/  STS [R145+0x200], R24 ;  /* 0x0002001891007388 */ /* 0x0003e80000000800 */
[----:B---3--:R1:W-:Y:S04]  /*6ca0*/  STS [R144], R21 ;  /* 0x0000001590007388 */ /* 0x0083e80000000800 */
[----:B------:R1:W-:Y:S04]  /*6cb0*/  STS [R144+0x200], R20 ;  /* 0x0002001490007388 */ /* 0x0003e80000000800 */
        /* <DEDUP_REMOVED lines=43> */
[----:B------:R1:W-:Y:S01]  /*6f70*/  STS [R144+0xb200], R78 ;  /* 0x00b2004e90007388 */ /* 0x0003e20000000800 */
[----:B------:R-:W-:Y:S05]  /*6f80*/  @P0 BRA `(.L_x_10) ;  /* 0x000000c000000947 */ /* 0x000fea0003800000 */
[----:B------:R-:W-:Y:S02]  /*6f90*/  USHF.R.S32.HI UR7, URZ, 0x1f, UR16 ;  /* 0x0000001f3f077899 */ /* 0x000fe40008011410 */
[----:B------:R-:W-:-:S02]  /*6fa0*/  ULDC.64 UR10, c[0x0][0x3a0] ;  /* 0x0000e800000a7ab9 */ /* 0x000fc40000000a00 */
[----:B------:R-:W-:Y:S02]  /*6fb0*/  UIMAD UR7, UR7, UR10, URZ ;  /* 0x0000000a070772a4 */ /* 0x000fe4000f8e023f */
[----:B------:R-:W-:Y:S02]  /*6fc0*/  UIMAD.WIDE.U32 UR8, UR16, UR10, URZ ;  /* 0x0000000a100872a5 */ /* 0x000fe4000f8e003f */
[----:B------:R-:W-:Y:S02]  /*6fd0*/  UIMAD UR11, UR16, UR11, UR7 ;  /* 0x0000000b100b72a4 */ /* 0x000fe4000f8e0207 */
[----:B------:R-:W-:Y:S02]  /*6fe0*/  ULDC.64 UR12, c[0x0][0x388] ;  /* 0x0000e200000c7ab9 */ /* 0x000fe40000000a00 */
[----:B------:R-:W-:Y:S02]  /*6ff0*/  UIADD3 UR9, UR9, UR11, URZ ;  /* 0x0000000b09097290 */ /* 0x000fe4000fffe03f */
[----:B------:R-:W-:-:S02]  /*7000*/  UIMAD UR7, UR60, UR12, URZ ;  /* 0x0000000c3c0772a4 */ /* 0x000fc4000f8e023f */
[----:B------:R-:W-:Y:S02]  /*7010*/  UIMAD.WIDE.U32 UR8, UR31, UR12, UR8 ;  /* 0x0000000c1f0872a5 */ /* 0x000fe4000f8e0008 */
[----:B------:R-:W-:-:S04]  /*7020*/  UIMAD UR7, UR31, UR13, UR7 ;  /* 0x0000000d1f0772a4 */ /* 0x000fc8000f8e0207 */
[----:B------:R-:W-:Y:S02]  /*7030*/  UIADD3 UR15, UR9, UR7, URZ ;  /* 0x00000007090f7290 */ /* 0x000fe4000fffe03f */
[----:B------:R-:W-:Y:S02]  /*7040*/  UMOV UR14, UR8 ;  /* 0x00000008000e7c82 */ /* 0x000fe40008000000 */
.L_x_10:
        /* <DEDUP_REMOVED lines=10> */
[----:B------:R-:W-:Y:S02]  /*70f0*/  UIMAD UR11, UR16, UR11, UR7 ;  /* 0x0000000b100b72a4 */ /* 0x000fe4000f8e0207 */
[----:B------:R-:W-:-:S02]  /*7100*/  ULDC.64 UR12, c[0x0][0x390] ;  /* 0x0000e400000c7ab9 */ /* 0x000fc40000000a00 */
[----:B------:R-:W-:Y:S02]  /*7110*/  UIADD3 UR9, UR9, UR11, URZ ;  /* 0x0000000b09097290 */ /* 0x000fe4000fffe03f */
[----:B------:R-:W-:Y:S02]  /*7120*/  UIMAD UR7, UR60, UR12, URZ ;  /* 0x0000000c3c0772a4 */ /* 0x000fe4000f8e023f */
[----:B------:R-:W-:Y:S02]  /*7130*/  UIMAD.WIDE.U32 UR8, UR31, UR12, UR8 ;  /* 0x0000000c1f0872a5 */ /* 0x000fe4000f8e0008 */
[----:B------:R-:W-:-:S04]  /*7140*/  UIMAD UR7, UR31, UR13, UR7 ;  /* 0x0000000d1f0772a4 */ /* 0x000fc8000f8e0207 */
[----:B------:R-:W-:Y:S02]  /*7150*/  UIADD3 UR12, UR9, UR7, URZ ;  /* 0x00000007090c7290 */ /* 0x000fe4000fffe03f */
[----:B------:R-:W-:Y:S02]  /*7160*/  UMOV UR11, UR8 ;  /* 0x00000008000b7c82 */ /* 0x000fe40008000000 */
.L_x_11:
[----:B-1----:R-:W1:Y:S01]  /*7170*/  S2R R4, SR_TID.X ;  /* 0x0000000000047919 */ /* 0x002e620000002100 */
[----:B-----5:R-:W-:Y:S01]  /*7180*/  IMAD.SHL.U32 R0, R150, 0x2, RZ ;  /* 0x0000000296007824 */ /* 0x020fe200078e00ff */
[----:B------:R-:W-:Y:S01]  /*7190*/  USHF.L.U32 UR7, UR18, 0x7, URZ ;  /* 0x0000000712077899 */ /* 0x000fe2000800063f */
[----:B------:R-:W-:Y:S01]  /*71a0*/  IMAD.U32 R10, RZ, RZ, UR38 ;  /* 0x00000026ff0a7e24 */ /* 0x000fe2000f8e00ff */
[----:B------:R-:W-:Y:S01]  /*71b0*/  BAR.SYNC.DEFER_BLOCKING 0x0 ;  /* 0x0000000000007b1d */ /* 0x000fe20000010000 */
[----:B------:R-:W-:Y:S02]  /*71c0*/  UIMAD UR6, UR18, -0x80, UR6 ;  /* 0xffffff80120678a4 */ /* 0x000fe4000f8e0206 */
[----:B------:R-:W-:Y:S01]  /*71d0*/  USHF.R.S32.HI UR10, URZ, 0x1f, UR7 ;  /* 0x0000001f3f0a7899 */ /* 0x000fe20008011407 */
[----:B------:R-:W-:-:S02]  /*71e0*/  IMAD.U32 R25, RZ, RZ, UR7 ;  /* 0x00000007ff197e24 */ /* 0x000fc4000f8e00ff */
[----:B------:R-:W2:Y:S01]  /*71f0*/  S2R R27, SR_TID.X ;  /* 0x00000000001b7919 */ /* 0x000ea20000002100 */
[----:B------:R-:W-:Y:S01]  /*7200*/  ULDC.64 UR8, c[0x0][0x3a0] ;  /* 0x0000e80000087ab9 */ /* 0x000fe20000000a00 */
[----:B------:R-:W-:Y:S01]  /*7210*/  BSSY B0, `(.L_x_12) ;  /* 0x0000030000007945 */ /* 0x000fe20003800000 */
[----:B------:R-:W-:Y:S01]  /*7220*/  UIMAD UR8, UR10, UR8, URZ ;  /* 0x000000080a0872a4 */ /* 0x000fe2000f8e023f */
[----:B------:R-:W3:Y:S03]  /*7230*/  S2R R64, SR_TID.X ;  /* 0x0000000000407919 */ /* 0x000ee60000002100 */
[----:B------:R-:W-:Y:S01]  /*7240*/  UIMAD UR8, UR7, UR9, UR8 ;  /* 0x00000009070872a4 */ /* 0x000fe2000f8e0208 */
[----:B-1----:R-:W-:-:S04]  /*7250*/  SHF.R.S32.HI R3, RZ, 0x1f, R4 ;  /* 0x0000001fff037819 */ /* 0x002fc80000011404 */
[----:B------:R-:W-:Y:S01]  /*7260*/  LEA.HI R3, R3, R4, RZ, 0x2 ;  /* 0x0000000403037211 */ /* 0x000fe200078f10ff */
[----:B------:R1:W4:Y:S03]  /*7270*/  LDS.128 R36, [R0+0xa000] ;  /* 0x00a0000000247984 */ /* 0x0003260000000c00 */
[----:B------:R-:W-:Y:S01]  /*7280*/  LOP3.LUT R3, R3, 0xfffffffc, RZ, 0xc0, !PT ;  /* 0xfffffffc03037812 */ /* 0x000fe200078ec0ff */
[----:B------:R1:W1:Y:S01]  /*7290*/  LDS.128 R32, [R0+0xc000] ;  /* 0x00c0000000207984 */ /* 0x0002620000000c00 */
[----:B--2---:R-:W-:-:S03]  /*72a0*/  SHF.R.S32.HI R27, RZ, 0x1f, R27 ;  /* 0x0000001fff1b7819 */ /* 0x004fc6000001141b */
[----:B------:R-:W-:Y:S01]  /*72b0*/  IMAD.IADD R3, R4, 0x1, -R3 ;  /* 0x0000000104037824 */ /* 0x000fe200078e0a03 */
[----:B------:R2:W1:Y:S01]  /*72c0*/  LDS.128 R28, [R0+0xe000] ;  /* 0x00e00000001c7984 */ /* 0x0004620000000c00 */
[----:B---3--:R-:W-:Y:S02]  /*72d0*/  LEA.HI R27, R27, R64, RZ, 0x2 ;  /* 0x000000401b1b7211 */ /* 0x008fe400078f10ff */
[----:B------:R-:W-:Y:S01]  /*72e0*/  IMAD.SHL.U32 R6, R3, 0x8, RZ ;  /* 0x0000000803067824 */ /* 0x000fe200078e00ff */
[----:B------:R2:W3:Y:S01]  /*72f0*/  LDS.128 R48, [R0+0xf000] ;  /* 0x00f0000000307984 */ /* 0x0004e20000000c00 */
[----:B------:R-:W-:Y:S01]  /*7300*/  SHF.R.S32.HI R27, RZ, 0x2, R27 ;  /* 0x00000002ff1b7819 */ /* 0x000fe2000001141b */
[----:B------:R-:W-:Y:S01]  /*7310*/  IMAD.U32 R3, RZ, RZ, UR8 ;  /* 0x00000008ff037e24 */ /* 0x000fe2000f8e00ff */
[----:B------:R-:W-:Y:S01]  /*7320*/  ULDC.64 UR8, c[0x0][0x3b8] ;  /* 0x0000ee0000087ab9 */ /* 0x000fe20000000a00 */
[----:B------:R2:W1:Y:S01]  /*7330*/  LDS.128 R60, [R0+0x10000] ;  /* 0x01000000003c7984 */ /* 0x0004620000000c00 */
[--C-:B------:R-:W-:Y:S01]  /*7340*/  SHF.R.S32.HI R7, RZ, 0x1f, R6.reuse ;  /* 0x0000001fff077819 */ /* 0x100fe20000011406 */
[----:B------:R-:W-:Y:S01]  /*7350*/  UIMAD UR8, UR59, UR8, URZ ;  /* 0x000000083b0872a4 */ /* 0x000fe2000f8e023f */
[----:B------:R-:W-:Y:S01]  /*7360*/  ISETP.GE.AND P2, PT, R27, UR6, PT ;  /* 0x000000061b007c0c */ /* 0x000fe2000bf46270 */
[----:B------:R2:W1:Y:S01]  /*7370*/  LDS.128 R44, [R0+0x11000] ;  /* 0x01100000002c7984 */ /* 0x0004620000000c00 */
[----:B------:R-:W-:Y:S01]  /*7380*/  SHF.R.S32.HI R26, RZ, 0x1f, R27 ;  /* 0x0000001fff1a7819 */ /* 0x000fe2000001141b */
[----:B------:R-:W-:Y:S01]  /*7390*/  IMAD.WIDE.U32 R4, R25, c[0x0][0x3a0], R6 ;  /* 0x0000e80019047a25 */ /* 0x000fe200078e0006 */
[----:B------:R-:W-:Y:S01]  /*73a0*/  UIMAD UR8, UR38, UR9, UR8 ;  /* 0x00000009260872a4 */ /* 0x000fe2000f8e0208 */
[----:B------:R2:W1:Y:S03]  /*73b0*/  LDS.128 R56, [R0+0x12000] ;  /* 0x0120000000387984 */ /* 0x0004660000000c00 */
[----:B------:R-:W-:Y:S01]  /*73c0*/  IADD3 R4, P0, R4, UR14, RZ ;  /* 0x0000000e04047c10 */ /* 0x000fe2000ff1e0ff */
[----:B------:R2:W1:Y:S03]  /*73d0*/  LDS.128 R40, [R0+0x13000] ;  /* 0x0130000000287984 */ /* 0x0004660000000c00 */
[----:B------:R-:W-:Y:S01]  /*73e0*/  IADD3.X R5, R5, UR15, R3, P0, !PT ;  /* 0x0000000f05057c10 */ /* 0x000fe200087fe403 */
[----:B------:R2:W1:Y:S04]  /*73f0*/  LDS.128 R52, [R0+0x14000] ;  /* 0x0140000000347984 */ /* 0x0004680000000c00 */
[----:B------:R-:W-:-:S05]  /*7400*/  IMAD.WIDE.U32 R10, R10, c[0x0][0x3b8], R4 ;  /* 0x0000ee000a0a7a25 */ /* 0x000fca00078e0004 */
[----:B------:R-:W-:Y:S01]  /*7410*/  IADD3 R24, R11, UR8, RZ ;  /* 0x000000080b187c10 */ /* 0x000fe2000fffe0ff */
[----:B------:R-:W-:Y:S05]  /*7420*/  @P2 BRA `(.L_x_13) ;  /* 0x000000e000002947 */ /* 0x000fea0003800000 */
[----:B----4-:R-:W4:Y:S01]  /*7430*/  LDS.128 R20, [R0+0xb000] ;  /* 0x00b0000000147984 */ /* 0x010f220000000c00 */
[----:B------:R-:W-:Y:S02]  /*7440*/  MOV R4, R10 ;  /* 0x0000000a00047202 */ /* 0x000fe40000000f00 */
[----:B------:R-:W-:Y:S01]  /*7450*/  MOV R5, R24 ;  /* 0x0000001800057202 */ /* 0x000fe20000000f00 */
[----:B------:R-:W5:Y:S04]  /*7460*/  LDS.128 R16, [R0+0x9000] ;  /* 0x0090000000107984 */ /* 0x000f680000000c00 */
[----:B------:R2:W3:Y:S01]  /*7470*/  LDS.128 R12, [R0+0xd000] ;  /* 0x00d00000000c7984 */ /* 0x0004e20000000c00 */
[----:B------:R-:W-:-:S05]  /*7480*/  IMAD.WIDE.U32 R8, R27, c[0x0][0x3a0], R4 ;  /* 0x0000e8001b087a25 */ /* 0x000fca00078e0004 */
[----:B------:R-:W-:Y:S01]  /*7490*/  LEA R4, P0, R8, c[0x0][0x340], 0x1 ;  /* 0x0000d00008047a11 */ /* 0x000fe200078008ff */
[----:B-12---:R-:W-:-:S04]  /*74a0*/  IMAD R0, R26, c[0x0][0x3a0], RZ ;  /* 0x0000e8001a007a24 */ /* 0x006fc800078e02ff */
[----:B------:R-:W-:-:S05]  /*74b0*/  IMAD R0, R27, c[0x0][0x3a4], R0 ;  /* 0x0000e9001b007a24 */ /* 0x000fca00078e0200 */
[----:B------:R-:W-:-:S04]  /*74c0*/  IADD3 R0, R9, R0, RZ ;  /* 0x0000000009007210 */ /* 0x000fc80007ffe0ff */
[----:B------:R-:W-:-:S05]  /*74d0*/  LEA.HI.X R5, R8, c[0x0][0x344], R0, 0x1, P0 ;  /* 0x0000d10008057a11 */ /* 0x000fca00000f0c00 */
[----:B----4-:R1:W-:Y:S04]  /*74e0*/  STG.E.128 [R4.64+0x40], R20 ;  /* 0x0000401404007986 */ /* 0x0103e8000c101d04 */
[----:B-----5:R1:W-:Y:S04]  /*74f0*/  STG.E.128 [R4.64], R16 ;  /* 0x0000001004007986 */ /* 0x0203e8000c101d04 */
[----:B---3--:R1:W-:Y:S02]  /*7500*/  STG.E.128 [R4.64+0x80], R12 ;  /* 0x0000800c04007986 */ /* 0x0083e4000c101d04 */
.L_x_13:
[----:B----4-:R-:W-:Y:S05]  /*7510*/  BSYNC B0 ;  /* 0x0000000000007941 */ /* 0x010fea0003800000 */
.L_x_12:
[----:B-12---:R-:W-:Y:S01]  /*7520*/  IADD3 R0, R27, 0x40, RZ ;  /* 0x000000401b007810 */ /* 0x006fe20007ffe0ff */
[----:B------:R-:W-:Y:S03]  /*7530*/  BSSY B0, `(.L_x_14) ;  /* 0x0000010000007945 */ /* 0x000fe60003800000 */
[----:B------:R-:W-:-:S13]  /*7540*/  ISETP.GE.AND P1, PT, R0, UR6, PT ;  /* 0x0000000600007c0c */ /* 0x000fda000bf26270 */
[----:B------:R-:W-:Y:S05]  /*7550*/  @P1 BRA `(.L_x_15) ;  /* 0x000000d000001947 */ /* 0x000fea0003800000 */
[----:B------:R-:W-:Y:S01]  /*7560*/  IADD3 R0, P0, R27, 0x40, RZ ;  /* 0x000000401b007810 */ /* 0x000fe20007f1e0ff */
[----:B------:R-:W-:Y:S01]  /*7570*/  IMAD.MOV.U32 R4, RZ, RZ, R10 ;  /* 0x000000ffff047224 */ /* 0x000fe200078e000a */
[----:B------:R-:W-:-:S03]  /*7580*/  MOV R5, R24 ;  /* 0x0000001800057202 */ /* 0x000fc60000000f00 */
[----:B------:R-:W-:Y:S02]  /*7590*/  IMAD.X R3, RZ, RZ, R26, P0 ;  /* 0x000000ffff037224 */ /* 0x000fe400000e061a */
[----:B------:R-:W-:-:S04]  /*75a0*/  IMAD.WIDE.U32 R8, R0, c[0x0][0x3a0], R4 ;  /* 0x0000e80000087a25 */ /* 0x000fc800078e0004 */
[----:B------:R-:W-:Y:S01]  /*75b0*/  IMAD R3, R3, c[0x0][0x3a0], RZ ;  /* 0x0000e80003037a24 */ /* 0x000fe200078e02ff */
[----:B------:R-:W-:-:S03]  /*75c0*/  LEA R4, P0, R8, c[0x0][0x340], 0x1 ;  /* 0x0000d00008047a11 */ /* 0x000fc600078008ff */
[----:B------:R-:W-:-:S05]  /*75d0*/  IMAD R0, R0, c[0x0][0x3a4], R3 ;  /* 0x0000e90000007a24 */ /* 0x000fca00078e0203 */
[----:B------:R-:W-:-:S04]  /*75e0*/  IADD3 R0, R9, R0, RZ ;  /* 0x0000000009007210 */ /* 0x000fc80007ffe0ff */
[----:B------:R-:W-:-:S05]  /*75f0*/  LEA.HI.X R5, R8, c[0x0][0x344], R0, 0x1, P0 ;  /* 0x0000d10008057a11 */ /* 0x000fca00000f0c00 */
[----:B------:R1:W-:Y:S04]  /*7600*/  STG.E.128 [R4.64], R36 ;  /* 0x0000002404007986 */ /* 0x0003e8000c101d04 */
[----:B------:R1:W-:Y:S04]  /*7610*/  STG.E.128 [R4.64+0x40], R32 ;  /* 0x0000402004007986 */ /* 0x0003e8000c101d04 */
[----:B------:R1:W-:Y:S02]  /*7620*/  STG.E.128 [R4.64+0x80], R28 ;  /* 0x0000801c04007986 */ /* 0x0003e4000c101d04 */
.L_x_15:
[----:B------:R-:W-:Y:S05]  /*7630*/  BSYNC B0 ;  /* 0x0000000000007941 */ /* 0x000fea0003800000 */
.L_x_14:
[----:B------:R-:W-:Y:S01]  /*7640*/  ULDC.64 UR8, c[0x0][0x3a8] ;  /* 0x0000ea0000087ab9 */ /* 0x000fe20000000a00 */
[----:B------:R-:W-:Y:S01]  /*7650*/  IMAD.WIDE.U32 R6, R25, c[0x0][0x3a8], R6 ;  /* 0x0000ea0019067a25 */ /* 0x000fe200078e0006 */
[----:B------:R-:W-:Y:S01]  /*7660*/  UIMAD UR6, UR10, UR8, URZ ;  /* 0x000000080a0672a4 */ /* 0x000fe2000f8e023f */
[----:B------:R-:W-:Y:S03]  /*7670*/  BSSY B0, `(.L_x_16) ;  /* 0x0000017000007945 */ /* 0x000fe60003800000 */
[----:B------:R-:W-:Y:S01]  /*7680*/  UIMAD UR7, UR7, UR9, UR6 ;  /* 0x00000009070772a4 */ /* 0x000fe2000f8e0206 */
[----:B------:R-:W-:-:S05]  /*7690*/  IADD3 R6, P0, R6, UR11, RZ ;  /* 0x0000000b06067c10 */ /* 0x000fca000ff1e0ff */
[----:B------:R-:W-:Y:S01]  /*76a0*/  IMAD.U32 R0, RZ, RZ, UR7 ;  /* 0x00000007ff007e24 */ /* 0x000fe2000f8e00ff */
[----:B------:R-:W-:Y:S02]  /*76b0*/  ULDC.64 UR6, c[0x0][0x3c0] ;  /* 0x0000f00000067ab9 */ /* 0x000fe40000000a00 */
[----:B------:R-:W-:Y:S02]  /*76c0*/  UIMAD UR6, UR59, UR6, URZ ;  /* 0x000000063b0672a4 */ /* 0x000fe4000f8e023f */
[----:B------:R-:W-:Y:S02]  /*76d0*/  IADD3.X R7, R7, UR12, R0, P0, !PT ;  /* 0x0000000c07077c10 */ /* 0x000fe400087fe400 */
[----:B------:R-:W-:Y:S01]  /*76e0*/  MOV R0, UR38 ;  /* 0x0000002600007c02 */ /* 0x000fe20008000f00 */
[----:B------:R-:W-:-:S04]  /*76f0*/  UIMAD UR6, UR38, UR7, UR6 ;  /* 0x00000007260672a4 */ /* 0x000fc8000f8e0206 */
[----:B------:R-:W-:-:S05]  /*7700*/  IMAD.WIDE.U32 R6, R0, c[0x0][0x3c0], R6 ;  /* 0x0000f00000067a25 */ /* 0x000fca00078e0006 */
[----:B------:R-:W-:Y:S01]  /*7710*/  IADD3 R3, R7, UR6, RZ ;  /* 0x0000000607037c10 */ /* 0x000fe2000fffe0ff */
[----:B------:R-:W-:Y:S05]  /*7720*/  @P2 BRA `(.L_x_17) ;  /* 0x000000b000002947 */ /* 0x000fea0003800000 */
[----:B-1----:R-:W-:Y:S01]  /*7730*/  MOV R4, R6 ;  /* 0x0000000600047202 */ /* 0x002fe20000000f00 */
[----:B------:R-:W-:Y:S01]  /*7740*/  IMAD R0, R26, c[0x0][0x3a8], RZ ;  /* 0x0000ea001a007a24 */ /* 0x000fe200078e02ff */
[----:B------:R-:W-:-:S03]  /*7750*/  MOV R5, R3 ;  /* 0x0000000300057202 */ /* 0x000fc60000000f00 */
[C---:B------:R-:W-:Y:S02]  /*7760*/  IMAD R0, R27.reuse, c[0x0][0x3ac], R0 ;  /* 0x0000eb001b007a24 */ /* 0x040fe400078e0200 */
[----:B------:R-:W-:-:S05]  /*7770*/  IMAD.WIDE.U32 R8, R27, c[0x0][0x3a8], R4 ;  /* 0x0000ea001b087a25 */ /* 0x000fca00078e0004 */
[----:B------:R-:W-:Y:S02]  /*7780*/  IADD3 R0, R9, R0, RZ ;  /* 0x0000000009007210 */ /* 0x000fe40007ffe0ff */
[----:B------:R-:W-:-:S04]  /*7790*/  LEA R4, P0, R8, c[0x0][0x348], 0x1 ;  /* 0x0000d20008047a11 */ /* 0x000fc800078008ff */
[----:B------:R-:W-:-:S05]  /*77a0*/  LEA.HI.X R5, R8, c[0x0][0x34c], R0, 0x1, P0 ;  /* 0x0000d30008057a11 */ /* 0x000fca00000f0c00 */
[----:B---3--:R1:W-:Y:S04]  /*77b0*/  STG.E.128 [R4.64], R48 ;  /* 0x0000003004007986 */ /* 0x0083e8000c101d04 */
[----:B------:R1:W-:Y:S04]  /*77c0*/  STG.E.128 [R4.64+0x40], R44 ;  /* 0x0000402c04007986 */ /* 0x0003e8000c101d04 */
[----:B------:R1:W-:Y:S02]  /*77d0*/  STG.E.128 [R4.64+0x80], R40 ;  /* 0x0000802804007986 */ /* 0x0003e4000c101d04 */
.L_x_17:
[----:B------:R-:W-:Y:S05]  /*77e0*/  BSYNC B0 ;  /* 0x0000000000007941 */ /* 0x000fea0003800000 */
.L_x_16:
[----:B------:R-:W-:Y:S05]  /*77f0*/  @P1 BRA `(.L_x_18) ;  /* 0x0000092000001947 */ /* 0x000fea0003800000 */
[----:B------:R-:W-:Y:S02]  /*7800*/  IADD3 R0, P0, R27, 0x40, RZ ;  /* 0x000000401b007810 */ /* 0x000fe40007f1e0ff */
[----:B------:R-:W-:-:S02]  /*7810*/  MOV R7, R3 ;  /* 0x0000000300077202 */ /* 0x000fc40000000f00 */
[----:B-1----:R-:W-:-:S03]  /*7820*/  IADD3.X R4, RZ, R26, RZ, P0, !PT ;  /* 0x0000001aff047210 */ /* 0x002fc600007fe4ff */
[----:B------:R-:W-:-:S04]  /*7830*/  IMAD.WIDE.U32 R6, R0, c[0x0][0x3a8], R6 ;  /* 0x0000ea0000067a25 */ /* 0x000fc800078e0006 */
[----:B------:R-:W-:-:S04]  /*7840*/  IMAD R4, R4, c[0x0][0x3a8], RZ ;  /* 0x0000ea0004047a24 */ /* 0x000fc800078e02ff */
[----:B------:R-:W-:Y:S01]  /*7850*/  IMAD R0, R0, c[0x0][0x3ac], R4 ;  /* 0x0000eb0000007a24 */ /* 0x000fe200078e0204 */
[----:B------:R-:W-:-:S04]  /*7860*/  LEA R4, P0, R6, c[0x0][0x348], 0x1 ;  /* 0x0000d20006047a11 */ /* 0x000fc800078008ff */
[----:B------:R-:W-:-:S04]  /*7870*/  IADD3 R0, R7, R0, RZ ;  /* 0x0000000007007210 */ /* 0x000fc80007ffe0ff */
[----:B------:R-:W-:-:S05]  /*7880*/  LEA.HI.X R5, R6, c[0x0][0x34c], R0, 0x1, P0 ;  /* 0x0000d30006057a11 */ /* 0x000fca00000f0c00 */
[----:B------:R1:W-:Y:S04]  /*7890*/  STG.E.128 [R4.64], R60 ;  /* 0x0000003c04007986 */ /* 0x0003e8000c101d04 */
[----:B------:R1:W-:Y:S04]  /*78a0*/  STG.E.128 [R4.64+0x40], R56 ;  /* 0x0000403804007986 */ /* 0x0003e8000c101d04 */
[----:B------:R1:W-:Y:S01]  /*78b0*/  STG.E.128 [R4.64+0x80], R52 ;  /* 0x0000803404007986 */ /* 0x0003e2000c101d04 */
[----:B------:R-:W-:Y:S05]  /*78c0*/  BRA `(.L_x_18) ;  /* 0x0000085000007947 */ /* 0x000fea0003800000 */
.L_x_6:
[----:B------:R-:W-:Y:S02]  /*78d0*/  UISETP.NE.AND UP0, UPT, UR19, -0x1, UPT ;  /* 0xffffffff1300788c */ /* 0x000fe4000bf05270 */
[----:B------:R-:W-:-:S04]  /*78e0*/  ULDC.64 UR10, c[0x0][0x3a0] ;  /* 0x0000e800000a7ab9 */ /* 0x000fc80000000a00 */
[----:B------:R-:W-:-:S05]  /*78f0*/  PLOP3.LUT P0, PT, PT, PT, UP0, 0x80, 0x0 ;  /* 0x000000000000781c */ /* 0x000fca0003f0f008 */
[----:B------:R-:W-:-:S04]  /*7900*/  @UP0 UIADD3 UR7, UR16, UR19, URZ ;  /* 0x0000001310070290 */ /* 0x000fc8000fffe03f */
        /* <DEDUP_REMOVED lines=16> */
.L_x_19:
        /* <DEDUP_REMOVED lines=18> */
.L_x_20:
[----:B------:R-:W1:Y:S01]  /*7b30*/  S2R R14, SR_TID.X ;  /* 0x00000000000e7919 */ /* 0x000e620000002100 */
[----:B------:R-:W-:Y:S01]  /*7b40*/  USHF.L.U32 UR7, UR18, 0x7, URZ ;  /* 0x0000000712077899 */ /* 0x000fe2000800063f */
[----:B------:R-:W-:Y:S01]  /*7b50*/  BSSY B0, `(.L_x_21) ;  /* 0x0000023000007945 */ /* 0x000fe20003800000 */
[----:B------:R-:W-:Y:S01]  /*7b60*/  ULDC.64 UR8, c[0x0][0x3a0] ;  /* 0x0000e80000087ab9 */ /* 0x000fe20000000a00 */
[----:B------:R-:W2:Y:S01]  /*7b70*/  S2R R15, SR_TID.X ;  /* 0x00000000000f7919 */ /* 0x000ea20000002100 */
[----:B------:R-:W-:Y:S02]  /*7b80*/  USHF.R.S32.HI UR10, URZ, 0x1f, UR7 ;  /* 0x0000001f3f0a7899 */ /* 0x000fe40008011407 */
[----:B------:R-:W-:Y:S01]  /*7b90*/  IMAD.U32 R12, RZ, RZ, UR7 ;  /* 0x00000007ff0c7e24 */ /* 0x000fe2000f8e00ff */
[----:B------:R-:W-:-:S02]  /*7ba0*/  UIMAD UR6, UR18, -0x80, UR6 ;  /* 0xffffff80120678a4 */ /* 0x000fc4000f8e0206 */
[----:B------:R-:W-:Y:S01]  /*7bb0*/  UIMAD UR8, UR10, UR8, URZ ;  /* 0x000000080a0872a4 */ /* 0x000fe2000f8e023f */
[----:B------:R-:W-:-:S03]  /*7bc0*/  IMAD.WIDE.U32 R6, R12, c[0x0][0x3a0], R4 ;  /* 0x0000e8000c067a25 */ /* 0x000fc600078e0004 */
[----:B------:R-:W-:Y:S02]  /*7bd0*/  UIMAD UR8, UR7, UR9, UR8 ;  /* 0x00000009070872a4 */ /* 0x000fe4000f8e0208 */
[----:B------:R-:W-:-:S04]  /*7be0*/  IADD3 R8, P0, R6, UR14, RZ ;  /* 0x0000000e06087c10 */ /* 0x000fc8000ff1e0ff */
[----:B------:R-:W-:Y:S01]  /*7bf0*/  IMAD.U32 R0, RZ, RZ, UR8 ;  /* 0x00000008ff007e24 */ /* 0x000fe2000f8e00ff */
[----:B------:R-:W-:Y:S02]  /*7c00*/  ULDC.64 UR8, c[0x0][0x3b8] ;  /* 0x0000ee0000087ab9 */ /* 0x000fe40000000a00 */
[----:B------:R-:W-:Y:S01]  /*7c10*/  UIMAD UR8, UR57, UR8, URZ ;  /* 0x00000008390872a4 */ /* 0x000fe2000f8e023f */
[----:B-1----:R-:W-:Y:S02]  /*7c20*/  SHF.R.S32.HI R14, RZ, 0x1f, R14 ;  /* 0x0000001fff0e7819 */ /* 0x002fe4000001140e */
[----:B------:R-:W-:Y:S01]  /*7c30*/  IADD3.X R9, R7, UR15, R0, P0, !PT ;  /* 0x0000000f07097c10 */ /* 0x000fe200087fe400 */
[----:B------:R-:W-:Y:S01]  /*7c40*/  IMAD.U32 R0, RZ, RZ, UR38 ;  /* 0x00000026ff007e24 */ /* 0x000fe2000f8e00ff */
[----:B--2---:R-:W-:Y:S01]  /*7c50*/  LEA.HI R14, R14, R15, RZ, 0x2 ;  /* 0x0000000f0e0e7211 */ /* 0x004fe200078f10ff */
[----:B------:R-:W-:Y:S02]  /*7c60*/  UIMAD UR8, UR38, UR9, UR8 ;  /* 0x00000009260872a4 */ /* 0x000fe4000f8e0208 */
[----:B------:R-:W-:Y:S01]  /*7c70*/  IMAD.WIDE.U32 R8, R0, c[0x0][0x3b8], R8 ;  /* 0x0000ee0000087a25 */ /* 0x000fe200078e0008 */
[----:B------:R-:W-:-:S04]  /*7c80*/  SHF.R.S32.HI R14, RZ, 0x2, R14 ;  /* 0x00000002ff0e7819 */ /* 0x000fc8000001140e */
[----:B------:R-:W-:Y:S02]  /*7c90*/  ISETP.GE.AND P2, PT, R14, UR6, PT ;  /* 0x000000060e007c0c */ /* 0x000fe4000bf46270 */
[----:B------:R-:W-:Y:S02]  /*7ca0*/  IADD3 R3, R9, UR8, RZ ;  /* 0x0000000809037c10 */ /* 0x000fe4000fffe0ff */
[----:B------:R-:W-:-:S09]  /*7cb0*/  SHF.R.S32.HI R13, RZ, 0x1f, R14 ;  /* 0x0000001fff0d7819 */ /* 0x000fd2000001140e */
[----:B------:R-:W-:Y:S05]  /*7cc0*/  @P2 BRA `(.L_x_22) ;  /* 0x000000b000002947 */ /* 0x000fea0003800000 */
[----:B------:R-:W-:Y:S01]  /*7cd0*/  MOV R6, R8 ;  /* 0x0000000800067202 */ /* 0x000fe20000000f00 */
[----:B------:R-:W-:Y:S01]  /*7ce0*/  IMAD R0, R13, c[0x0][0x3a0], RZ ;  /* 0x0000e8000d007a24 */ /* 0x000fe200078e02ff */
[----:B------:R-:W-:-:S03]  /*7cf0*/  MOV R7, R3 ;  /* 0x0000000300077202 */ /* 0x000fc60000000f00 */
[C---:B------:R-:W-:Y:S02]  /*7d00*/  IMAD R0, R14.reuse, c[0x0][0x3a4], R0 ;  /* 0x0000e9000e007a24 */ /* 0x040fe400078e0200 */
[----:B------:R-:W-:-:S05]  /*7d10*/  IMAD.WIDE.U32 R10, R14, c[0x0][0x3a0], R6 ;  /* 0x0000e8000e0a7a25 */ /* 0x000fca00078e0006 */
[----:B------:R-:W-:Y:S02]  /*7d20*/  IADD3 R0, R0, R11, RZ ;  /* 0x0000000b00007210 */ /* 0x000fe40007ffe0ff */
[----:B------:R-:W-:-:S04]  /*7d30*/  LEA R6, P0, R10, c[0x0][0x340], 0x1 ;  /* 0x0000d0000a067a11 */ /* 0x000fc800078008ff */
[----:B------:R-:W-:-:S05]  /*7d40*/  LEA.HI.X R7, R10, c[0x0][0x344], R0, 0x1, P0 ;  /* 0x0000d1000a077a11 */ /* 0x000fca00000f0c00 */
[----:B------:R1:W-:Y:S04]  /*7d50*/  STG.E.128 [R6.64], RZ ;  /* 0x000000ff06007986 */ /* 0x0003e8000c101d04 */
[----:B------:R1:W-:Y:S04]  /*7d60*/  STG.E.128 [R6.64+0x40], RZ ;  /* 0x000040ff06007986 */ /* 0x0003e8000c101d04 */
[----:B------:R1:W-:Y:S02]  /*7d70*/  STG.E.128 [R6.64+0x80], RZ ;  /* 0x000080ff06007986 */ /* 0x0003e4000c101d04 */
.L_x_22:
[----:B------:R-:W-:Y:S05]  /*7d80*/  BSYNC B0 ;  /* 0x0000000000007941 */ /* 0x000fea0003800000 */
.L_x_21:
[----:B------:R-:W-:Y:S01]  /*7d90*/  IADD3 R0, R14, 0x40, RZ ;  /* 0x000000400e007810 */ /* 0x000fe20007ffe0ff */
[----:B------:R-:W-:Y:S03]  /*7da0*/  BSSY B0, `(.L_x_23) ;  /* 0x000000f000007945 */ /* 0x000fe60003800000 */
[----:B------:R-:W-:-:S13]  /*7db0*/  ISETP.GE.AND P1, PT, R0, UR6, PT ;  /* 0x0000000600007c0c */ /* 0x000fda000bf26270 */
[----:B------:R-:W-:Y:S05]  /*7dc0*/  @P1 BRA `(.L_x_24) ;  /* 0x000000c000001947 */ /* 0x000fea0003800000 */
[----:B------:R-:W-:Y:S02]  /*7dd0*/  IADD3 R0, P0, R14, 0x40, RZ ;  /* 0x000000400e007810 */ /* 0x000fe40007f1e0ff */
[----:B------:R-:W-:Y:S02]  /*7de0*/  MOV R9, R3 ;  /* 0x0000000300097202 */ /* 0x000fe40000000f00 */
[----:B-1----:R-:W-:-:S03]  /*7df0*/  IADD3.X R6, RZ, R13, RZ, P0, !PT ;  /* 0x0000000dff067210 */ /* 0x002fc600007fe4ff */
[----:B------:R-:W-:-:S04]  /*7e00*/  IMAD.WIDE.U32 R8, R0, c[0x0][0x3a0], R8 ;  /* 0x0000e80000087a25 */ /* 0x000fc800078e0008 */
[----:B------:R-:W-:-:S04]  /*7e10*/  IMAD R6, R6, c[0x0][0x3a0], RZ ;  /* 0x0000e80006067a24 */ /* 0x000fc800078e02ff */
[----:B------:R-:W-:Y:S01]  /*7e20*/  IMAD R0, R0, c[0x0][0x3a4], R6 ;  /* 0x0000e90000007a24 */ /* 0x000fe200078e0206 */
[----:B------:R-:W-:-:S04]  /*7e30*/  LEA R6, P0, R8, c[0x0][0x340], 0x1 ;  /* 0x0000d00008067a11 */ /* 0x000fc800078008ff */
[----:B------:R-:W-:-:S04]  /*7e40*/  IADD3 R0, R0, R9, RZ ;  /* 0x0000000900007210 */ /* 0x000fc80007ffe0ff */
[----:B------:R-:W-:-:S05]  /*7e50*/  LEA.HI.X R7, R8, c[0x0][0x344], R0, 0x1, P0 ;  /* 0x0000d10008077a11 */ /* 0x000fca00000f0c00 */
[----:B------:R1:W-:Y:S04]  /*7e60*/  STG.E.128 [R6.64], RZ ;  /* 0x000000ff06007986 */ /* 0x0003e8000c101d04 */
[----:B------:R1:W-:Y:S04]  /*7e70*/  STG.E.128 [R6.64+0x40], RZ ;  /* 0x000040ff06007986 */ /* 0x0003e8000c101d04 */
[----:B------:R1:W-:Y:S02]  /*7e80*/  STG.E.128 [R6.64+0x80], RZ ;  /* 0x000080ff06007986 */ /* 0x0003e4000c101d04 */
.L_x_24:
[----:B------:R-:W-:Y:S05]  /*7e90*/  BSYNC B0 ;  /* 0x0000000000007941 */ /* 0x000fea0003800000 */
.L_x_23:
[----:B------:R-:W-:Y:S01]  /*7ea0*/  ULDC.64 UR8, c[0x0][0x3a8] ;  /* 0x0000ea0000087ab9 */ /* 0x000fe20000000a00 */
[----:B------:R-:W-:Y:S01]  /*7eb0*/  IMAD.WIDE.U32 R4, R12, c[0x0][0x3a8], R4 ;  /* 0x0000ea000c047a25 */ /* 0x000fe200078e0004 */
[----:B------:R-:W-:Y:S01]  /*7ec0*/  UIMAD UR6, UR10, UR8, URZ ;  /* 0x000000080a0672a4 */ /* 0x000fe2000f8e023f */
[----:B------:R-:W-:Y:S03]  /*7ed0*/  BSSY B0, `(.L_x_25) ;  /* 0x0000017000007945 */ /* 0x000fe60003800000 */
[----:B------:R-:W-:Y:S01]  /*7ee0*/  UIMAD UR7, UR7, UR9, UR6 ;  /* 0x00000009070772a4 */ /* 0x000fe2000f8e0206 */
[----:B-1----:R-:W-:-:S05]  /*7ef0*/  IADD3 R6, P0, R4, UR11, RZ ;  /* 0x0000000b04067c10 */ /* 0x002fca000ff1e0ff */
        /* <DEDUP_REMOVED lines=20> */
.L_x_26:
[----:B------:R-:W-:Y:S05]  /*8040*/  BSYNC B0 ;  /* 0x0000000000007941 */ /* 0x000fea0003800000 */
.L_x_25:
        /* <DEDUP_REMOVED lines=13> */
.L_x_18:
[----:B------:R-:W-:Y:S05]  /*8120*/  BSYNC B1 ;  /* 0x0000000000017941 */ /* 0x000fea0003800000 */
.L_x_1:
[----:B------:R-:W-:Y:S02]  /*8130*/  ULDC UR7, c[0x0][0x218] ;  /* 0x0000860000077ab9 */ /* 0x000fe40000000800 */
[----:B------:R-:W-:-:S04]  /*8140*/  UIADD3 UR7, UR7, 0x7f, URZ ;  /* 0x0000007f07077890 */ /* 0x000fc8000fffe03f */
[----:B------:R-:W-:-:S04]  /*8150*/  USHF.R.S32.HI UR6, URZ, 0x1f, UR7 ;  /* 0x0000001f3f067899 */ /* 0x000fc80008011407 */
[----:B------:R-:W-:-:S03]  /*8160*/  ULEA.HI UR6, UR6, UR7, URZ, 0x7 ;  /* 0x0000000706067291 */ /* 0x000fc6000f8f383f */
[----:B------:R-:W-:Y:S02]  /*8170*/  ULDC UR7, c[0x0][0xc] ;  /* 0x0000030000077ab9 */ /* 0x000fe40000000800 */
[----:B------:R-:W-:Y:S02]  /*8180*/  UIADD3 UR18, UR18, UR7, URZ ;  /* 0x0000000712127290 */ /* 0x000fe4000fffe03f */
[----:B------:R-:W-:-:S04]  /*8190*/  USHF.R.S32.HI UR6, URZ, 0x7, UR6 ;  /* 0x000000073f067899 */ /* 0x000fc80008011406 */
[----:B------:R-:W-:-:S06]  /*81a0*/  UISETP.GE.AND UP0, UPT, UR18, UR6, UPT ;  /* 0x000000061200728c */ /* 0x000fcc000bf06270 */
[----:B------:R-:W-:-:S13]  /*81b0*/  PLOP3.LUT P0, PT, PT, PT, UP0, 0x80, 0x0 ;  /* 0x000000000000781c */ /* 0x000fda0003f0f008 */
[----:B------:R-:W-:Y:S01]  /*81c0*/  @P0 CALL.REL.NOINC `(.L_x_27) ;  /* 0x0000001000000944 */ /* 0x000fe20003c00000 */
[----:B------:R-:W-:Y:S05]  /*81d0*/  BRA `(.L_x_28) ;  /* 0xffff8c4000007947 */ /* 0x000fea000383ffff */
.L_x_27:
[----:B------:R-:W-:Y:S05]  /*81e0*/  EXIT ;  /* 0x000000000000794d */ /* 0x000fea0003800000 */
.L_x_29:
[----:B------:R-:W-:-:S00]  /*81f0*/  BRA `(.L_x_29) ;  /* 0xfffffff000007947 */ /* 0x000fc0000383ffff */
[----:B------:R-:W-:-:S00]  /*8200*/  NOP ;  /* 0x0000000000007918 */ /* 0x000fc00000000000 */
[----:B------:R-:W-:-:S00]  /*8210*/  NOP ;  /* 0x0000000000007918 */ /* 0x000fc00000000000 */
[----:B------:R-:W-:-:S00]  /*8220*/  NOP ;  /* 0x0000000000007918 */ /* 0x000fc00000000000 */
[----:B------:R-:W-:-:S00]  /*8230*/  NOP ;  /* 0x0000000000007918 */ /* 0x000fc00000000000 */
[----:B------:R-:W-:-:S00]  /*8240*/  NOP ;  /* 0x0000000000007918 */ /* 0x000fc00000000000 */
[----:B------:R-:W-:-:S00]  /*8250*/  NOP ;  /* 0x0000000000007918 */ /* 0x000fc00000000000 */
[----:B------:R-:W-:-:S00]  /*8260*/  NOP ;  /* 0x0000000000007918 */ /* 0x000fc00000000000 */
[----:B------:R-:W-:-:S00]  /*8270*/  NOP ;  /* 0x0000000000007918 */ /* 0x000fc00000000000 */
.L_x_1274:


//--------------------- .text._ZN5flash44flash_bwd_dq_dk_dv_loop_seqk_parallel_kernelI23Flash_bwd_kernel_traitsILi96ELi64ELi128ELi8ELi2ELi4ELi4ELb1ELb0EN7cutlass6half_tE19Flash_kernel_traitsILi96ELi64ELi128ELi8ES3_EELb0ELb0ELb0ELb0ELb0ELb0ELb0EEEvNS_16Flash_bwd_paramsE --------------------------
	.section	.text._ZN5flash44flash_bwd_dq_dk_dv_loop_seqk_parallel_kernelI23Flash_bwd_kernel_traitsILi96ELi64ELi128ELi8ELi2ELi4ELi4ELb1ELb0EN7cutlass6half_tE19Flash_kernel_traitsILi96ELi64ELi128ELi8ES3_EELb0ELb0ELb0ELb0ELb0ELb0ELb0EEEvNS_16Flash_bwd_paramsE,"ax",@progbits
	.sectioninfo	@"SHI_REGISTERS=255"
	.align	128
        .global         _ZN5flash44flash_bwd_dq_dk_dv_loop_seqk_parallel_kernelI23Flash_bwd_kernel_traitsILi96ELi64ELi128ELi8ELi2ELi4ELi4ELb1ELb0EN7cutlass6half_tE19Flash_kernel_traitsILi96ELi64ELi128ELi8ES3_EELb0ELb0ELb0ELb0ELb0ELb0ELb0EEEvNS_16Flash_bwd_paramsE
        .type           _ZN5flash44flash_bwd_dq_dk_dv_loop_seqk_parallel_kernelI23Flash_bwd_kernel_traitsILi96ELi64ELi128ELi8ELi2ELi4ELi4ELb1ELb0EN7cutlass6half_tE19Flash_kernel_traitsILi96ELi64ELi128ELi8ES3_EELb0ELb0ELb0ELb0ELb0ELb0ELb0EEEvNS_16Flash_bwd_paramsE,@function
        .size           _ZN5flash44flash_bwd_dq_dk_dv_loop_seqk_parallel_kernelI23Flash_bwd_kernel_traitsILi96ELi64ELi128ELi8ELi2ELi4ELi4ELb1ELb0EN7cutlass6half_tE19Flash_kernel_traitsILi96ELi64ELi128ELi8ES3_EELb0ELb0ELb0ELb0ELb0ELb0ELb0EEEvNS_16Flash_bwd_paramsE,(.L_x_1275 - _ZN5flash44flash_bwd_dq_dk_dv_loop_seqk_parallel_kernelI23Flash_bwd_kernel_traitsILi96ELi64ELi128ELi8ELi2ELi4ELi4ELb1ELb0EN7cutlass6half_tE19Flash_kernel_traitsILi96ELi64ELi128ELi8ES3_EELb0ELb0ELb0ELb0ELb0ELb0ELb0EEEvNS_16Flash_bwd_paramsE)
        .other          _ZN5flash44flash_bwd_dq_dk_dv_loop_seqk_parallel_kernelI23Flash_bwd_kernel_traitsILi96ELi64ELi128ELi8ELi2ELi4ELi4ELb1ELb0EN7cutlass6half_tE19Flash_kernel_traitsILi96ELi64ELi128ELi8ES3_EELb0ELb0ELb0ELb0ELb0ELb0ELb0EEEvNS_16Flash_bwd_paramsE,@"STO_CUDA_ENTRY STV_DEFAULT"
_ZN5flash44flash_bwd_dq_dk_dv_loop_seqk_parallel_kernelI23Flash_bwd_kernel_traitsILi96ELi64ELi128ELi8ELi2ELi4ELi4ELb1ELb0EN7cutlass6half_tE19Flash_kernel_traitsILi96ELi64ELi128ELi8ES3_EELb0ELb0ELb0ELb0ELb0ELb0ELb0EEEvNS_16Flash_bwd_paramsE:
.text._ZN5flash44flash_bwd_dq_dk_dv_loop_seqk_parallel_kernelI23Flash_bwd_kernel_traitsILi96ELi64ELi128ELi8ELi2ELi4ELi4ELb1ELb0EN7cutlass6half_tE19Flash_kernel_traitsILi96ELi64ELi128ELi8ES3_EELb0ELb0ELb0ELb0ELb0ELb0ELb0EEEvNS_16Flash_bwd_paramsE:
        /* <DEDUP_REMOVED lines=33> */
[CC--:B------:R-:W-:Y:S01]  /*0210*/  LEA.HI R11, R19.reuse, R20.reuse, RZ, 0x5 ;  /* 0x00000014130b7211 */ /* 0x0c0fe200078f28ff */
[----:B------:R-:W-:Y:S01]  /*0220*/  ULDC UR11, c[0x0][0x1c0] ;  /* 0x00007000000b7ab9 */ /* 0x000fe20000000800 */
[----:B------:R-:W-:Y:S01]  /*0230*/  LEA.HI R6, R19, R20, RZ, 0x4 ;  /* 0x0000001413067211 */ /* 0x000fe200078f20ff */
[----:B---3--:R-:W-:Y:S01]  /*0240*/  UIMAD UR47, UR38, UR46, URZ ;  /* 0x0000002e262f72a4 */ /* 0x008fe2000f8e023f */
[--C-:B------:R-:W-:Y:S01]  /*0250*/  SHF.R.S32.HI R7, RZ, 0x2, R5.reuse ;  /* 0x00000002ff077819 */ /* 0x100fe20000011405 */
[----:B------:R-:W-:Y:S01]  /*0260*/  UIMAD UR46, UR46, UR12, URZ ;  /* 0x0000000c2e2e72a4 */ /* 0x000fe2000f8e023f */
[----:B------:R-:W-:Y:S01]  /*0270*/  SHF.R.S32.HI R0, RZ, 0x1f, R5 ;  /* 0x0000001fff007819 */ /* 0x000fe20000011405 */
[----:B------:R-:W-:Y:S01]  /*0280*/  UIMAD UR55, UR8, UR6, UR55 ;  /* 0x00000006083772a4 */ /* 0x000fe2000f8e0237 */
[----:B------:R-:W-:Y:S01]  /*0290*/  LOP3.LUT R3, R11, 0xffffffe0, RZ, 0xc0, !PT ;  /* 0xffffffe00b037812 */ /* 0x000fe200078ec0ff */
[----:B------:R-:W-:Y:S01]  /*02a0*/  UIMAD UR52, UR7, UR33, URZ ;  /* 0x00000021073472a4 */ /* 0x000fe2000f8e023f */
[----:B------:R-:W-:Y:S01]  /*02b0*/  SHF.R.S32.HI R8, RZ, 0x4, R6 ;  /* 0x00000004ff087819 */ /* 0x000fe20000011406 */
[----:B------:R-:W-:Y:S01]  /*02c0*/  UIMAD UR6, UR33, UR11, UR38 ;  /* 0x0000000b210672a4 */ /* 0x000fe2000f8e0226 */
[-C--:B------:R-:W-:Y:S01]  /*02d0*/  LEA.HI R2, R0, R7.reuse, RZ, 0x3 ;  /* 0x0000000700027211 */ /* 0x080fe200078f18ff */
[----:B------:R-:W-:Y:S01]  /*02e0*/  IMAD.IADD R0, R20, 0x1, -R3 ;  /* 0x0000000114007824 */ /* 0x000fe200078e0a03 */
[----:B------:R-:W-:Y:S01]  /*02f0*/  LEA.HI R4, R6, R8, RZ, 0x1 ;  /* 0x0000000806047211 */ /* 0x000fe200078f08ff */
[----:B------:R-:W-:Y:S01]  /*0300*/  @!UP2 UIMAD UR7, UR33, UR13, UR38 ;  /* 0x0000000d2107a2a4 */ /* 0x000fe2000f8e0226 */
[----:B------:R-:W-:Y:S01]  /*0310*/  LEA.HI R9, R5, R7, RZ, 0x1 ;  /* 0x0000000705097211 */ /* 0x000fe200078f08ff */
[----:B------:R-:W-:Y:S01]  /*0320*/  USHF.L.U32 UR41, UR46, 0x6, URZ ;  /* 0x000000062e297899 */ /* 0x000fe2000800063f */
[----:B------:R-:W-:Y:S01]  /*0330*/  LOP3.LUT R2, R2, 0xfffffff8, RZ, 0xc0, !PT ;  /* 0xfffffff802027812 */ /* 0x000fe200078ec0ff */
[----:B------:R-:W-:Y:S01]  /*0340*/  ULDC UR49, c[0x0][0x214] ;  /* 0x0000850000317ab9 */ /* 0x000fe20000000800 */
[----:B------:R-:W-:Y:S01]  /*0350*/  LOP3.LUT R3, R4, 0xfffffffe, RZ, 0xc0, !PT ;  /* 0xfffffffe04037812 */ /* 0x000fe200078ec0ff */
[----:B------:R-:W-:Y:S01]  /*0360*/  ULDC UR56, c[0x0][0x1c8] ;  /* 0x0000720000387ab9 */ /* 0x000fe20000000800 */
[----:B------:R-:W-:Y:S01]  /*0370*/  SHF.R.S32.HI R10, RZ, 0x1f, R0 ;  /* 0x0000001fff0a7819 */ /* 0x000fe20000011400 */
[----:B------:R-:W-:Y:S01]  /*0380*/  ULDC.U8 UR10, c[0x0][0x3d0] ;  /* 0x0000f400000a7ab9 */ /* 0x000fe20000000000 */
[----:B------:R-:W-:Y:S01]  /*0390*/  LOP3.LUT R4, R9, 0x7fffffe, RZ, 0xc0, !PT ;  /* 0x07fffffe09047812 */ /* 0x000fe200078ec0ff */
[----:B------:R-:W-:Y:S01]  /*03a0*/  IMAD.IADD R9, R7, 0x1, -R2 ;  /* 0x0000000107097824 */ /* 0x000fe200078e0a02 */
[----:B------:R-:W-:Y:S01]  /*03b0*/  LEA.HI R21, R19, R20, RZ, 0x3 ;  /* 0x0000001413157211 */ /* 0x000fe200078f18ff */
[----:B------:R-:W-:Y:S01]  /*03c0*/  IMAD.IADD R15, R8, 0x1, -R3 ;  /* 0x00000001080f7824 */ /* 0x000fe200078e0a03 */
[----:B------:R-:W-:Y:S01]  /*03d0*/  LEA.HI R22, R10, R0, RZ, 0x2 ;  /* 0x000000000a167211 */ /* 0x000fe200078f10ff */
[----:B------:R-:W-:Y:S01]  /*03e0*/  IMAD.IADD R8, R7, 0x1, -R4 ;  /* 0x0000000107087824 */ /* 0x000fe200078e0a04 */
[--C-:B------:R-:W-:Y:S01]  /*03f0*/  SHF.R.S32.HI R2, RZ, 0x5, R11.reuse ;  /* 0x00000005ff027819 */ /* 0x100fe2000001140b */
[----:B------:R-:W-:Y:S01]  /*0400*/  ULDC UR50, c[0x0][0x224] ;  /* 0x0000890000327ab9 */ /* 0x000fe20000000800 */
[----:B------:R-:W-:Y:S01]  /*0410*/  LOP3.LUT R0, R6, 0xfffffff0, RZ, 0xc0, !PT ;  /* 0xfffffff006007812 */ /* 0x000fe200078ec0ff */
[----:B------:R-:W-:Y:S01]  /*0420*/  @UP2 UIMAD UR54, UR33, UR49, URZ ;  /* 0x00000031213622a4 */ /* 0x000fe2000f8e023f */
[----:B------:R-:W-:Y:S01]  /*0430*/  SHF.R.S32.HI R3, RZ, 0x1f, R11 ;  /* 0x0000001fff037819 */ /* 0x000fe2000001140b */
[----:B------:R-:W-:Y:S01]  /*0440*/  IMAD R8, R2, 0x8, R8 ;  /* 0x0000000802087824 */ /* 0x000fe200078e0208 */
[----:B------:R-:W-:Y:S01]  /*0450*/  LOP3.LUT R6, R5, 0xfffffffc, RZ, 0xc0, !PT ;  /* 0xfffffffc05067812 */ /* 0x000fe200078ec0ff */
[C---:B------:R-:W-:Y:S01]  /*0460*/  IMAD.IADD R0, R20.reuse, 0x1, -R0 ;  /* 0x0000000114007824 */ /* 0x040fe200078e0a00 */
[----:B------:R-:W-:Y:S01]  /*0470*/  SHF.R.S32.HI R4, RZ, 0x3, R21 ;  /* 0x00000003ff047819 */ /* 0x000fe20000011415 */
[----:B------:R-:W-:Y:S01]  /*0480*/  ULDC.64 UR4, c[0x0][0x118] ;  /* 0x0000460000047ab9 */ /* 0x000fe20000000a00 */
[-C--:B------:R-:W-:Y:S01]  /*0490*/  LEA.HI R5, R11, R2.reuse, RZ, 0x1 ;  /* 0x000000020b057211 */ /* 0x080fe200078f08ff */
[----:B------:R-:W-:Y:S01]  /*04a0*/  IMAD.IADD R16, R20, 0x1, -R6 ;  /* 0x0000000114107824 */ /* 0x000fe200078e0a06 */
[----:B------:R-:W-:Y:S01]  /*04b0*/  LEA.HI R3, R3, R2, RZ, 0x2 ;  /* 0x0000000203037211 */ /* 0x000fe200078f10ff */
[----:B------:R-:W-:Y:S01]  /*04c0*/  IMAD.SHL.U32 R4, R4, 0x40, RZ ;  /* 0x0000004004047824 */ /* 0x000fe200078e00ff */
[----:B------:R-:W-:Y:S01]  /*04d0*/  LOP3.LUT R6, R5, 0xfffffffe, RZ, 0xc0, !PT ;  /* 0xfffffffe05067812 */ /* 0x000fe200078ec0ff */
[----:B------:R-:W-:Y:S01]  /*04e0*/  IMAD.SHL.U32 R250, R16, 0x8, RZ ;  /* 0x0000000810fa7824 */ /* 0x000fe200078e00ff */
[----:B------:R-:W-:Y:S01]  /*04f0*/  LOP3.LUT R5, R3, 0xfffffffc, RZ, 0xc0, !PT ;  /* 0xfffffffc03057812 */ /* 0x000fe200078ec0ff */
[----:B------:R-:W-:Y:S01]  /*0500*/  ULOP3.LUT UR56, UR38, UR56, URZ, 0x3c, !UPT ;  /* 0x0000003826387292 */ /* 0x000fe2000f8e3c3f */
[----:B------:R-:W-:Y:S01]  /*0510*/  LOP3.LUT R3, R4, 0xc0, RZ, 0xc0, !PT ;  /* 0x000000c004037812 */ /* 0x000fe200078ec0ff */
[C---:B------:R-:W-:Y:S01]  /*0520*/  IMAD.IADD R227, R2.reuse, 0x1, -R6 ;  /* 0x0000000102e37824 */ /* 0x040fe200078e0a06 */
[----:B------:R-:W-:Y:S01]  /*0530*/  SHF.R.S32.HI R6, RZ, 0x1f, R0 ;  /* 0x0000001fff067819 */ /* 0x000fe20000011400 */
[----:B------:R-:W-:Y:S01]  /*0540*/  IMAD.IADD R11, R2, 0x1, -R5 ;  /* 0x00000001020b7824 */ /* 0x000fe200078e0a05 */
[----:B------:R-:W-:Y:S01]  /*0550*/  LOP3.LUT R5, R21, 0xfffffff8, RZ, 0xc0, !PT ;  /* 0xfffffff815057812 */ /* 0x000fe200078ec0ff */
[----:B------:R-:W-:Y:S01]  /*0560*/  USHF.R.S32.HI UR61, URZ, 0x1f, UR38 ;  /* 0x0000001f3f3d7899 */ /* 0x000fe20008011426 */
[----:B------:R-:W-:Y:S01]  /*0570*/  LOP3.LUT R4, R3, 0x18, R250, 0xf8, !PT ;  /* 0x0000001803047812 */ /* 0x000fe200078ef8fa */
[----:B------:R-:W-:Y:S01]  /*0580*/  UISETP.NE.AND UP3, UPT, UR10, URZ, UPT ;  /* 0x0000003f0a00728c */ /* 0x000fe2000bf65270 */
[----:B------:R-:W-:Y:S01]  /*0590*/  SHF.R.U32.HI R3, RZ, 0x3, R3 ;  /* 0x00000003ff037819 */ /* 0x000fe20000011603 */
[----:B------:R-:W-:Y:S01]  /*05a0*/  IMAD.IADD R5, R20, 0x1, -R5 ;  /* 0x0000000114057824 */ /* 0x000fe200078e0a05 */
[-C--:B------:R-:W-:Y:S01]  /*05b0*/  LEA.HI R2, R0, R0.reuse, RZ, 0x1 ;  /* 0x0000000000027211 */ /* 0x080fe200078f08ff */
[----:B------:R-:W-:Y:S01]  /*05c0*/  USHF.R.S32.HI UR60, URZ, 0x1f, UR33 ;  /* 0x0000001f3f3c7899 */ /* 0x000fe20008011421 */
[----:B------:R-:W-:Y:S01]  /*05d0*/  LEA.HI R14, R6, R0, RZ, 0x3 ;  /* 0x00000000060e7211 */ /* 0x000fe200078f18ff */
[----:B------:R-:W-:Y:S01]  /*05e0*/  USHF.R.S32.HI UR59, URZ, 0x1f, UR38 ;  /* 0x0000001f3f3b7899 */ /* 0x000fe20008011426 */
[----:B------:R-:W-:Y:S01]  /*05f0*/  LOP3.LUT R7, R4, R3, RZ, 0x3c, !PT ;  /* 0x0000000304077212 */ /* 0x000fe200078e3cff */
[----:B------:R-:W-:Y:S01]  /*0600*/  USHF.R.S32.HI UR58, URZ, 0x1f, UR33 ;  /* 0x0000001f3f3a7899 */ /* 0x000fe20008011421 */
[----:B------:R-:W-:Y:S01]  /*0610*/  LOP3.LUT R4, R2, 0x7fffffe, RZ, 0xc0, !PT ;  /* 0x07fffffe02047812 */ /* 0x000fe200078ec0ff */
[----:B------:R-:W-:Y:S01]  /*0620*/  USHF.R.S32.HI UR57, URZ, 0x1f, UR38 ;  /* 0x0000001f3f397899 */ /* 0x000fe20008011426 */
[----:B------:R-:W-:Y:S01]  /*0630*/  LOP3.LUT R3, R14, 0xfffffff8, RZ, 0xc0, !PT ;  /* 0xfffffff80e037812 */ /* 0x000fe200078ec0ff */
[----:B------:R-:W-:Y:S01]  /*0640*/  UIMAD.WIDE.U32 UR42, UR36, UR44, URZ ;  /* 0x0000002c242a72a5 */ /* 0x000fe2000f8e003f */
[----:B------:R-:W-:Y:S01]  /*0650*/  LEA.HI R6, R5, R5, RZ, 0x1 ;  /* 0x0000000505067211 */ /* 0x000fe200078f08ff */
[C---:B------:R-:W-:Y:S01]  /*0660*/  IMAD.IADD R18, R0.reuse, 0x1, -R4 ;  /* 0x0000000100127824 */ /* 0x040fe200078e0a04 */
[----:B------:R-:W-:Y:S01]  /*0670*/  LEA.HI R10, R19, R20, RZ, 0x6 ;  /* 0x00000014130a7211 */ /* 0x000fe200078f30ff */
[----:B------:R-:W-:Y:S01]  /*0680*/  IMAD.IADD R12, R0, 0x1, -R3 ;  /* 0x00000001000c7824 */ /* 0x000fe200078e0a03 */
[----:B------:R-:W-:Y:S01]  /*0690*/  LOP3.LUT R0, R6, 0x3fffffe, RZ, 0xc0, !PT ;  /* 0x03fffffe06007812 */ /* 0x000fe200078ec0ff */
[----:B------:R-:W-:Y:S01]  /*06a0*/  IMAD.U32 R3, R8, 0x20, R7 ;  /* 0x0000002008037824 */ /* 0x000fe200078e0007 */
[----:B------:R-:W-:Y:S01]  /*06b0*/  SHF.R.S32.HI R10, RZ, 0x6, R10 ;  /* 0x00000006ff0a7819 */ /* 0x000fe2000001140a */
[----:B------:R-:W-:Y:S01]  /*06c0*/  UIMAD UR51, UR37, UR44, URZ ;  /* 0x0000002c253372a4 */ /* 0x000fe2000f8e023f */
[----:B------:R-:W-:Y:S01]  /*06d0*/  SHF.R.S32.HI R7, RZ, 0x1, R2 ;  /* 0x00000001ff077819 */ /* 0x000fe20000011402 */
[----:B------:R-:W-:Y:S01]  /*06e0*/  IMAD.IADD R4, R5, 0x1, -R0 ;  /* 0x0000000105047824 */ /* 0x000fe200078e0a00 */
[----:B------:R1:W-:Y:S01]  /*06f0*/  STL [R1+0x28], R3 ;  /* 0x0000280301007387 */ /* 0x0003e20000100800 */
[----:B------:R-:W-:Y:S01]  /*0700*/  IMAD R0, R10, 0x4, R15 ;  /* 0x000000040a007824 */ /* 0x000fe200078e020f */
[----:B------:R-:W-:Y:S01]  /*0710*/  SHF.R.S32.HI R2, RZ, 0x1f, R2 ;  /* 0x0000001fff027819 */ /* 0x000fe20000011402 */
[----:B------:R-:W-:Y:S01]  /*0720*/  USHF.R.S32.HI UR53, URZ, 0x1f, UR47 ;  /* 0x0000001f3f357899 */ /* 0x000fe2000801142f */
[----:B------:R-:W-:Y:S01]  /*0730*/  LOP3.LUT P2, RZ, R9, 0x2, RZ, 0xc0, !PT ;  /* 0x0000000209ff7812 */ /* 0x000fe2000784c0ff */
[----:B------:R-:W-:Y:S01]  /*0740*/  IMAD R17, R0, 0x8, R4 ;  /* 0x0000000800117824 */ /* 0x000fe200078e0204 */
[----:B------:R-:W-:Y:S01]  /*0750*/  SHF.R.S32.HI R0, RZ, 0x1, R6 ;  /* 0x00000001ff007819 */ /* 0x000fe20000011406 */
[----:B------:R-:W-:Y:S01]  /*0760*/  UIMAD UR50, UR6, UR50, URZ ;  /* 0x00000032063272a4 */ /* 0x000fe2000f8e023f */
[----:B------:R-:W-:Y:S01]  /*0770*/  LOP3.LUT P5, RZ, R12, 0x2, RZ, 0xc0, !PT ;  /* 0x000000020cff7812 */ /* 0x000fe200078ac0ff */
[----:B------:R-:W-:Y:S01]  /*0780*/  @!UP2 UIMAD UR49, UR7, UR49, URZ ;  /* 0x000000310731a2a4 */ /* 0x000fe2000f8e023f */
[C---:B------:R-:W-:Y:S01]  /*0790*/  LOP3.LUT P4, RZ, R0.reuse, 0x2, RZ, 0xc0, !PT ;  /* 0x0000000200ff7812 */ /* 0x040fe2000788c0ff */
[----:B------:R-:W-:Y:S01]  /*07a0*/  IMAD.SHL.U32 R0, R0, 0x40, RZ ;  /* 0x0000004000007824 */ /* 0x000fe200078e00ff */
[----:B------:R-:W-:Y:S01]  /*07b0*/  LOP3.LUT P6, RZ, R12, 0x4, RZ, 0xc0, !PT ;  /* 0x000000040cff7812 */ /* 0x000fe200078cc0ff */
[----:B------:R-:W-:Y:S01]  /*07c0*/  USHF.R.S32.HI UR48, URZ, 0x1f, UR41 ;  /* 0x0000001f3f307899 */ /* 0x000fe20008011429 */
[----:B------:R-:W-:Y:S01]  /*07d0*/  SEL R222, R226, 0xffffffe0, !P5 ;  /* 0xffffffe0e2de7807 */ /* 0x000fe20006800000 */
[----:B------:R-:W-:Y:S01]  /*07e0*/  UMOV UR40, 0xffffd000 ;  /* 0xffffd00000287882 */ /* 0x000fe20000000000 */
[----:B------:R-:W-:-:S02]  /*07f0*/  LOP3.LUT R0, R0, 0xc0, RZ, 0xc0, !PT ;  /* 0x000000c000007812 */ /* 0x000fc400078ec0ff */
[----:B------:R-:W-:Y:S02]  /*0800*/  SEL R217, R226, 0xffffffe0, !P4 ;  /* 0xffffffe0e2d97807 */ /* 0x000fe40006000000 */
[----:B------:R-:W-:Y:S02]  /*0810*/  SEL R223, R223, 0x40, P6 ;  /* 0x00000040dfdf7807 */ /* 0x000fe40003000000 */
[----:B-1----:R-:W-:-:S04]  /*0820*/  LOP3.LUT R3, R9, 0x1, RZ, 0xc0, !PT ;  /* 0x0000000109037812 */ /* 0x002fc800078ec0ff */
[----:B------:R-:W-:Y:S02]  /*0830*/  ISETP.NE.U32.AND P3, PT, R3, 0x1, PT ;  /* 0x000000010300780c */ /* 0x000fe40003f65070 */
[----:B------:R-:W-:Y:S01]  /*0840*/  LEA.HI R3, R2, R7, RZ, 0x2 ;  /* 0x0000000702037211 */ /* 0x000fe200078f10ff */
[----:B------:R-:W-:Y:S01]  /*0850*/  IMAD.SHL.U32 R2, R5, 0x40, RZ ;  /* 0x0000004005027824 */ /* 0x000fe200078e00ff */
[----:B------:R-:W-:Y:S02]  /*0860*/  LEA.HI R5, R9, R9, RZ, 0x1 ;  /* 0x0000000909057211 */ /* 0x000fe400078f08ff */
[----:B------:R-:W-:Y:S02]  /*0870*/  LOP3.LUT R3, R3, 0xfffffffc, RZ, 0xc0, !PT ;  /* 0xfffffffc03037812 */ /* 0x000fe400078ec0ff */
[----:B------:R-:W-:Y:S01]  /*0880*/  LOP3.LUT R4, R2, 0x1c0, RZ, 0xc0, !PT ;  /* 0x000001c002047812 */ /* 0x000fe200078ec0ff */
[----:B------:R-:W-:Y:S01]  /*0890*/  IMAD.SHL.U32 R2, R11, 0x10, RZ ;  /* 0x000000100b027824 */ /* 0x000fe200078e00ff */
[----:B------:R-:W-:Y:S01]  /*08a0*/  SEL R229, R229, 0x10, !P3 ;  /* 0x00000010e5e57807 */ /* 0x000fe20005800000 */
[----:B------:R-:W-:Y:S01]  /*08b0*/  IMAD.IADD R13, R7, 0x1, -R3 ;  /* 0x00000001070d7824 */ /* 0x000fe200078e0a03 */
[----:B------:R-:W-:-:S02]  /*08c0*/  LOP3.LUT R3, R0, 0x8, R21, 0xf8, !PT ;  /* 0x0000000800037812 */ /* 0x000fc400078ef815 */
[----:B------:R-:W-:Y:S02]  /*08d0*/  SHF.R.U32.HI R0, RZ, 0x3, R0 ;  /* 0x00000003ff007819 */ /* 0x000fe40000011600 */
[----:B------:R-:W-:Y:S02]  /*08e0*/  LOP3.LUT R2, R4, 0x30, R2, 0xf8, !PT ;  /* 0x0000003004027812 */ /* 0x000fe400078ef802 */
[----:B------:R-:W-:Y:S02]  /*08f0*/  LOP3.LUT R218, R3, R0, RZ, 0x3c, !PT ;  /* 0x0000000003da7212 */ /* 0x000fe400078e3cff */
[----:B------:R-:W-:Y:S02]  /*0900*/  LOP3.LUT R0, R5, 0x3fffffe, RZ, 0xc0, !PT ;  /* 0x03fffffe05007812 */ /* 0x000fe400078ec0ff */
[----:B------:R-:W-:Y:S01]  /*0910*/  LOP3.LUT R6, R2, 0x8, R21, 0xf8, !PT ;  /* 0x0000000802067812 */ /* 0x000fe200078ef815 */
[----:B------:R-:W-:Y:S01]  /*0920*/  IMAD.SHL.U32 R2, R9, 0x40, RZ ;  /* 0x0000004009027824 */ /* 0x000fe200078e00ff */
[----:B------:R-:W-:Y:S01]  /*0930*/  LEA.HI R7, R19, R20, RZ, 0x7 ;  /* 0x0000001413077211 */ /* 0x000fe200078f38ff */
[----:B------:R-:W-:Y:S01]  /*0940*/  IMAD.IADD R8, R9, 0x1, -R0 ;  /* 0x0000000109087824 */ /* 0x000fe200078e0a00 */
[----:B------:R-:W-:Y:S01]  /*0950*/  SHF.R.U32.HI R4, RZ, 0x3, R4 ;  /* 0x00000003ff047819 */ /* 0x000fe20000011604 */
[----:B------:R-:W-:Y:S01]  /*0960*/  IMAD.SHL.U32 R20, R20, 0x2, RZ ;  /* 0x0000000214147824 */ /* 0x000fe200078e00ff */
[----:B------:R-:W-:Y:S01]  /*0970*/  LOP3.LUT R2, R2, 0x1c0, RZ, 0xc0, !PT ;  /* 0x000001c002027812 */ /* 0x000fe200078ec0ff */
[----:B------:R-:W-:Y:S01]  /*0980*/  IMAD.SHL.U32 R0, R10, 0x20, RZ ;  /* 0x000000200a007824 */ /* 0x000fe200078e00ff */
[----:B------:R-:W-:Y:S01]  /*0990*/  LOP3.LUT P0, RZ, R13, 0x2, RZ, 0xc0, !PT ;  /* 0x000000020dff7812 */ /* 0x000fe2000780c0ff */
[----:B------:R-:W-:-:S03]  /*09a0*/  IMAD.U32 R218, R17, 0x20, R218 ;  /* 0x0000002011da7824 */ /* 0x000fc600078e00da */
[----:B------:R-:W-:Y:S01]  /*09b0*/  LOP3.LUT R9, R0, 0x6, R20, 0xf8, !PT ;  /* 0x0000000600097812 */ /* 0x000fe200078ef814 */
[----:B------:R-:W-:Y:S01]  /*09c0*/  IMAD R217, R218, 0x2, R217 ;  /* 0x00000002dad97824 */ /* 0x000fe200078e02d9 */
[----:B------:R-:W-:Y:S01]  /*09d0*/  LOP3.LUT R3, R2, 0x20, R0, 0xf8, !PT ;  /* 0x0000002002037812 */ /* 0x000fe200078ef800 */
[----:B------:R-:W-:Y:S01]  /*09e0*/  IMAD.SHL.U32 R218, R218, 0x2, RZ ;  /* 0x00000002dada7824 */ /* 0x000fe200078e00ff */
[----:B------:R-:W-:Y:S01]  /*09f0*/  SHF.R.U32.HI R0, RZ, 0x3, R2 ;  /* 0x00000003ff007819 */ /* 0x000fe20000011602 */
[----:B------:R1:W-:Y:S01]  /*0a00*/  STL [R1+0x44], R9 ;  /* 0x0000440901007387 */ /* 0x0003e20000100800 */
[----:B------:R-:W-:Y:S02]  /*0a10*/  SHF.R.S32.HI R2, RZ, 0x3, R14 ;  /* 0x00000003ff027819 */ /* 0x000fe4000001140e */
[----:B------:R-:W-:-:S03]  /*0a20*/  SEL R226, R226, 0xffffffe0, !P0 ;  /* 0xffffffe0e2e27807 */ /* 0x000fc60004000000 */
[----:B------:R-:W-:Y:S02]  /*0a30*/  IMAD R14, R2, 0x8, R18 ;  /* 0x00000008020e7824 */ /* 0x000fe400078e0212 */
[----:B------:R-:W-:Y:S01]  /*0a40*/  IMAD R221, R11, 0x2, R2 ;  /* 0x000000020bdd7824 */ /* 0x000fe200078e0202 */
[----:B-1----:R-:W-:Y:S02]  /*0a50*/  LOP3.LUT R9, R6, R4, RZ, 0x3c, !PT ;  /* 0x0000000406097212 */ /* 0x002fe400078e3cff */
[----:B------:R-:W-:Y:S01]  /*0a60*/  LOP3.LUT R4, R3, R0, RZ, 0x3c, !PT ;  /* 0x0000000003047212 */ /* 0x000fe200078e3cff */
[----:B------:R-:W-:Y:S01]  /*0a70*/  IMAD.SHL.U32 R0, R16, 0x2, RZ ;  /* 0x0000000210007824 */ /* 0x000fe200078e00ff */
[----:B------:R-:W-:-:S03]  /*0a80*/  SHF.R.S32.HI R3, RZ, 0x7, R7 ;  /* 0x00000007ff037819 */ /* 0x000fc60000011407 */
[--C-:B------:R-:W-:Y:S02]  /*0a90*/  IMAD R2, R11, 0x200, R0.reuse ;  /* 0x000002000b027824 */ /* 0x100fe400078e0200 */
[----:B------:R-:W-:Y:S02]  /*0aa0*/  IMAD R0, R3, 0x1000, R0 ;  /* 0x0000100003007824 */ /* 0x000fe400078e0200 */
[----:B------:R-:W-:Y:S01]  /*0ab0*/  IMAD R10, R8, 0x20, R2 ;  /* 0x00000020080a7824 */ /* 0x000fe200078e0202 */
[----:B------:R-:W-:Y:S01]  /*0ac0*/  SHF.R.S32.HI R2, RZ, 0x2, R22 ;  /* 0x00000002ff027819 */ /* 0x000fe20000011416 */
[----:B------:R-:W-:Y:S02]  /*0ad0*/  IMAD R0, R227, 0x400, R0 ;  /* 0x00000400e3007824 */ /* 0x000fe400078e0200 */
[----:B------:R-:W-:Y:S02]  /*0ae0*/  IMAD.SHL.U32 R3, R3, 0x8, RZ ;  /* 0x0000000803037824 */ /* 0x000fe400078e00ff */
[----:B------:R-:W-:Y:S01]  /*0af0*/  IMAD.IADD R232, R4, 0x1, R0 ;  /* 0x0000000104e87824 */ /* 0x000fe200078e0200 */
[----:B------:R-:W-:Y:S01]  /*0b00*/  SHF.R.S32.HI R0, RZ, 0x1, R5 ;  /* 0x00000001ff007819 */ /* 0x000fe20000011405 */
[----:B------:R-:W-:Y:S01]  /*0b10*/  IMAD R2, R227, 0x10, R2 ;  /* 0x00000010e3027824 */ /* 0x000fe200078e0202 */
[----:B------:R-:W-:Y:S01]  /*0b20*/  LOP3.LUT R3, R3, 0x8, RZ, 0xc0, !PT ;  /* 0x0000000803037812 */ /* 0x000fe200078ec0ff */
[----:B------:R-:W-:Y:S01]  /*0b30*/  IMAD.U32 R4, RZ, RZ, UR14 ;  /* 0x0000000eff047e24 */ /* 0x000fe2000f8e00ff */
[C---:B------:R-:W-:Y:S01]  /*0b40*/  LOP3.LUT P1, RZ, R0.reuse, 0x2, RZ, 0xc0, !PT ;  /* 0x0000000200ff7812 */ /* 0x040fe2000782c0ff */
[----:B------:R-:W-:Y:S01]  /*0b50*/  IMAD.SHL.U32 R0, R0, 0x40, RZ ;  /* 0x0000004000007824 */ /* 0x000fe200078e00ff */
[----:B------:R1:W-:Y:S01]  /*0b60*/  STL [R1+0x48], R2 ;  /* 0x0000480201007387 */ /* 0x0003e20000100800 */
[----:B------:R-:W-:-:S02]  /*0b70*/  IMAD.SHL.U32 R5, R15, 0x10, RZ ;  /* 0x000000100f057824 */ /* 0x000fc400078e00ff */
[----:B------:R-:W-:Y:S01]  /*0b80*/  IMAD.SHL.U32 R232, R232, 0x2, RZ ;  /* 0x00000002e8e87824 */ /* 0x000fe200078e00ff */
[----:B------:R-:W-:Y:S02]  /*0b90*/  LOP3.LUT R0, R0, 0xc0, RZ, 0xc0, !PT ;  /* 0x000000c000007812 */ /* 0x000fe400078ec0ff */
[----:B------:R-:W-:Y:S01]  /*0ba0*/  LOP3.LUT R7, R3, 0x10, R5, 0xf8, !PT ;  /* 0x0000001003077812 */ /* 0x000fe200078ef805 */
[----:B------:R-:W-:Y:S01]  /*0bb0*/  IMAD.SHL.U32 R5, R15, 0x8, RZ ;  /* 0x000000080f057824 */ /* 0x000fe200078e00ff */
[----:B------:R-:W-:Y:S01]  /*0bc0*/  SHF.R.U32.HI R4, RZ, 0x3, R0 ;  /* 0x00000003ff047819 */ /* 0x000fe20000011600 */
[C---:B------:R-:W-:Y:S01]  /*0bd0*/  IMAD.IADD R230, R232.reuse, 0x1, R229 ;  /* 0x00000001e8e67824 */ /* 0x040fe200078e02e5 */
[----:B------:R-:W-:Y:S02]  /*0be0*/  IADD3 R231, R232, 0x20, RZ ;  /* 0x00000020e8e77810 */ /* 0x000fe40007ffe0ff */
[----:B------:R-:W-:Y:S01]  /*0bf0*/  LOP3.LUT R8, R4, R0, R3, 0x1e, !PT ;  /* 0x0000000004087212 */ /* 0x000fe200078e1e03 */
[----:B------:R-:W-:Y:S01]  /*0c00*/  IMAD.SHL.U32 R0, R12, 0x40, RZ ;  /* 0x000000400c007824 */ /* 0x000fe200078e00ff */
[----:B------:R-:W-:Y:S01]  /*0c10*/  LOP3.LUT R5, R5, 0x8, RZ, 0xc0, !PT ;  /* 0x0000000805057812 */ /* 0x000fe200078ec0ff */
[----:B------:R-:W-:Y:S01]  /*0c20*/  IMAD R3, R15, 0x200, R9 ;  /* 0x000002000f037824 */ /* 0x000fe200078e0209 */
[----:B------:R-:W-:Y:S01]  /*0c30*/  @P2 IADD3 R231, R232, -0x20, RZ ;  /* 0xffffffe0e8e72810 */ /* 0x000fe20007ffe0ff */
[----:B------:R-:W-:Y:S01]  /*0c40*/  IMAD.IADD R8, R8, 0x1, R10 ;  /* 0x0000000108087824 */ /* 0x000fe200078e020a */
[----:B------:R-:W-:-:S03]  /*0c50*/  LOP3.LUT R0, R0, 0x1c0, RZ, 0xc0, !PT ;  /* 0x000001c000007812 */ /* 0x000fc600078ec0ff */
[----:B------:R-:W-:Y:S01]  /*0c60*/  IMAD.IADD R229, R229, 0x1, R231 ;  /* 0x00000001e5e57824 */ /* 0x000fe200078e02e7 */
[----:B-1----:R-:W-:-:S04]  /*0c70*/  IADD3 R2, R2, -0x40, RZ ;  /* 0xffffffc002027810 */ /* 0x002fc80007ffe0ff */
[----:B------:R-:W-:-:S04]  /*0c80*/  SHF.R.S32.HI R6, RZ, 0x1f, R2 ;  /* 0x0000001fff067819 */ /* 0x000fc80000011402 */
[----:B------:R-:W-:Y:S02]  /*0c90*/  SHF.L.U64.HI R2, R2, 0x2, R6 ;  /* 0x0000000202027819 */ /* 0x000fe40000010206 */
[----:B------:R-:W-:-:S03]  /*0ca0*/  SHF.R.U32.HI R6, RZ, 0x3, R0 ;  /* 0x00000003ff067819 */ /* 0x000fc60000011600 */
[----:B------:R1:W-:Y:S01]  /*0cb0*/  STL [R1+0x40], R2 ;  /* 0x0000400201007387 */ /* 0x0003e20000100800 */
[----:B------:R-:W-:Y:S01]  /*0cc0*/  LOP3.LUT R6, R6, R0, R5, 0x1e, !PT ;  /* 0x0000000006067212 */ /* 0x000fe200078e1e05 */
[----:B------:R-:W-:-:S04]  /*0cd0*/  IMAD.SHL.U32 R0, R14, 0x20, RZ ;  /* 0x000000200e007824 */ /* 0x000fc800078e00ff */
[----:B------:R-:W-:Y:S02]  /*0ce0*/  IMAD R227, R227, 0x200, R0 ;  /* 0x00000200e3e37824 */ /* 0x000fe400078e0200 */
[----:B------:R-:W-:-:S05]  /*0cf0*/  IMAD.U32 R221, R221, 0x200, R6 ;  /* 0x00000200dddd7824 */ /* 0x000fca00078e0006 */
[----:B------:R-:W-:-:S05]  /*0d00*/  LEA R221, R221, 0xf000, 0x1 ;  /* 0x0000f000dddd7811 */ /* 0x000fca00078e08ff */
[C---:B------:R-:W-:Y:S02]  /*0d10*/  IMAD.IADD R222, R221.reuse, 0x1, R222 ;  /* 0x00000001ddde7824 */ /* 0x040fe400078e02de */
[--C-:B------:R-:W-:Y:S02]  /*0d20*/  IMAD.IADD R224, R221, 0x1, R223.reuse ;  /* 0x00000001dde07824 */ /* 0x100fe400078e02df */
[----:B------:R-:W-:Y:S02]  /*0d30*/  IMAD.IADD R223, R222, 0x1, R223 ;  /* 0x00000001dedf7824 */ /* 0x000fe400078e02df */
[----:B-1----:R-:W-:-:S05]  /*0d40*/  IMAD.SHL.U32 R2, R13, 0x40, RZ ;  /* 0x000000400d027824 */ /* 0x002fca00078e00ff */
[----:B------:R-:W-:-:S04]  /*0d50*/  LOP3.LUT R2, R2, 0xc0, RZ, 0xc0, !PT ;  /* 0x000000c002027812 */ /* 0x000fc800078ec0ff */
[----:B------:R-:W-:-:S04]  /*0d60*/  SHF.R.U32.HI R4, RZ, 0x3, R2 ;  /* 0x00000003ff047819 */ /* 0x000fc80000011602 */
[C---:B------:R-:W-:Y:S02]  /*0d70*/  LOP3.LUT R5, R4.reuse, R2, R5, 0x1e, !PT ;  /* 0x0000000204057212 */ /* 0x040fe400078e1e05 */
[----:B------:R-:W-:Y:S02]  /*0d80*/  LOP3.LUT R2, R4, R7, R2, 0x1e, !PT ;  /* 0x0000000704027212 */ /* 0x000fe400078e1e02 */
[----:B------:R-:W-:Y:S01]  /*0d90*/  LEA R4, R8, 0x9000, 0x1 ;  /* 0x0000900008047811 */ /* 0x000fe200078e08ff */
[----:B------:R-:W-:Y:S02]  /*0da0*/  IMAD.IADD R227, R227, 0x1, R5 ;  /* 0x00000001e3e37824 */ /* 0x000fe400078e0205 */
[----:B------:R-:W-:Y:S01]  /*0db0*/  IMAD.IADD R225, R0, 0x1, R2 ;  /* 0x0000000100e17824 */ /* 0x000fe200078e0202 */
[C---:B------:R-:W-:Y:S02]  /*0dc0*/  IADD3 R2, R250.reuse, 0x20, RZ ;  /* 0x00000020fa027810 */ /* 0x040fe40007ffe0ff */
[----:B------:R-:W-:-:S03]  /*0dd0*/  IADD3 R0, R250, 0x40, RZ ;  /* 0x00000040fa007810 */ /* 0x000fc60007ffe0ff */
[----:B------:R1:W-:Y:S04]  /*0de0*/  STL [R1+0x10], R2 ;  /* 0x0000100201007387 */ /* 0x0003e80000100800 */
[----:B------:R2:W-:Y:S04]  /*0df0*/  STL [R1+0x14], R0 ;  /* 0x0000140001007387 */ /* 0x0005e80000100800 */
[----:B------:R3:W-:Y:S01]  /*0e00*/  STL [R1+0x2c], R4 ;  /* 0x00002c0401007387 */ /* 0x0007e20000100800 */
[----:B-1----:R-:W-:Y:S01]  /*0e10*/  IMAD.SHL.U32 R2, R3, 0x2, RZ ;  /* 0x0000000203027824 */ /* 0x002fe200078e00ff */
[----:B--2---:R-:W-:-:S02]  /*0e20*/  IADD3 R0, R4, 0x20, RZ ;  /* 0x0000002004007810 */ /* 0x004fc40007ffe0ff */
[----:B------:R-:W-:-:S05]  /*0e30*/  @P1 IADD3 R0, R4, -0x20, RZ ;  /* 0xffffffe004001810 */ /* 0x000fca0007ffe0ff */
[----:B------:R3:W-:Y:S02]  /*0e40*/  STL [R1+0x30], R0 ;  /* 0x0000300001007387 */ /* 0x0007e40000100800 */
.L_x_71:
        /* <DEDUP_REMOVED lines=12> */
[----:B-123--:R-:W-:Y:S01]  /*0f10*/  IMAD.U32 R4, RZ, RZ, UR6 ;  /* 0x00000006ff047e24 */ /* 0x00efe2000f8e00ff */
        /* <DEDUP_REMOVED lines=14> */
[----:B----4-:R-:W4:Y:S01]  /*1000*/  @P0 LDG.E R6, [R6.64] ;  /* 0x0000000406060981 */ /* 0x010f22000c1e1900 */
[----:B------:R-:W-:Y:S01]  /*1010*/  PLOP3.LUT P1, PT, PT, PT, UP1, 0x80, 0x0 ;  /* 0x000000000000781c */ /* 0x000fe20003f2f018 */
[----:B------:R-:W-:Y:S01]  /*1020*/  UIADD3.X UR9, UR12, UR9, URZ, UP0, !UPT ;  /* 0x000000090c097290 */ /* 0x000fe200087fe43f */
[----:B-1----:R-:W-:-:S05]  /*1030*/  IMAD.U32 R4, RZ, RZ, UR8 ;  /* 0x00000008ff047e24 */ /* 0x002fca000f8e00ff */
[----:B------:R-:W-:-:S06]  /*1040*/  MOV R5, UR9 ;  /* 0x0000000900057c02 */ /* 0x000fcc0008000f00 */
[----:B-----5:R-:W5:Y:S01]  /*1050*/  @!P1 LDG.E R0, [R4.64] ;  /* 0x0000000404009981 */ /* 0x020f62000c1e1900 */
        /* <DEDUP_REMOVED lines=20> */
.L_x_30:
        /* <DEDUP_REMOVED lines=58> */
.L_x_32:
        /* <DEDUP_REMOVED lines=18> */
.L_x_33:
[----:B------:R-:W-:Y:S01]  /*1660*/  IABS R6, c[0x0][0x1c8] ;  /* 0x0000720000067a13 */ /* 0x000fe20000000000 */
[----:B------:R-:W-:Y:S01]  /*1670*/  ULDC.64 UR10, c[0x0][0x370] ;  /* 0x0000dc00000a7ab9 */ /* 0x000fe20000000a00 */
[----:B------:R-:W-:Y:S01]  /*1680*/  IABS R3, UR38 ;  /* 0x0000002600037c13 */ /* 0x000fe20008000000 */
[----:B------:R-:W-:Y:S01]  /*1690*/  @UP1 UIMAD.WIDE.U32 UR8, UR16, UR10, URZ ;  /* 0x0000000a100812a5 */ /* 0x000fe2000f8e003f */
[----:B------:R-:W1:Y:S01]  /*16a0*/  I2F.RP R4, R6 ;  /* 0x0000000600047306 */ /* 0x000e620000209400 */
[----:B------:R-:W-:Y:S01]  /*16b0*/  ULDC UR12, c[0x0][0x224] ;  /* 0x00008900000c7ab9 */ /* 0x000fe20000000800 */
[----:B------:R-:W-:Y:S01]  /*16c0*/  ISETP.NE.AND P1, PT, RZ, c[0x0][0x1c8], PT ;  /* 0x00007200ff007a0c */ /* 0x000fe20003f25270 */
[----:B------:R-:W-:-:S03]  /*16d0*/  @UP1 UIMAD UR28, UR16, UR11, UR9 ;  /* 0x0000000b101c12a4 */ /* 0x000fc6000f8e0209 */
[----:B------:R-:W-:Y:S02]  /*16e0*/  @UP1 UMOV UR22, UR8 ;  /* 0x0000000800161c82 */ /* 0x000fe40008000000 */
[----:B------:R-:W-:Y:S02]  /*16f0*/  ULDC.64 UR8, c[0x0][0x368] ;  /* 0x0000da0000087ab9 */ /* 0x000fe40000000a00 */
[----:B------:R-:W-:Y:S02]  /*1700*/  @!UP1 UIMAD UR7, UR19, UR8, URZ ;  /* 0x00000008130792a4 */ /* 0x000fe4000f8e023f */
[----:B------:R-:W-:Y:S02]  /*1710*/  ULDC.64 UR10, c[0x0][0x3d8] ;  /* 0x0000f600000a7ab9 */ /* 0x000fe40000000a00 */
[----:B------:R-:W-:Y:S01]  /*1720*/  @!UP1 UIMAD UR7, UR33, UR9, UR7 ;  /* 0x00000009210792a4 */ /* 0x000fe2000f8e0207 */
[----:B-1----:R-:W1:Y:S01]  /*1730*/  MUFU.RCP R4, R4 ;  /* 0x0000000400047308 */ /* 0x002e620000001000 */
[----:B------:R-:W-:-:S04]  /*1740*/  @!UP1 UIMAD.WIDE.U32 UR8, UR33, UR8, URZ ;  /* 0x00000008210892a5 */ /* 0x000fc8000f8e003f */
[----:B------:R-:W-:Y:S02]  /*1750*/  @!UP1 UIADD3 UR28, UR9, UR7, URZ ;  /* 0x00000007091c9290 */ /* 0x000fe4000fffe03f */
[----:B------:R-:W-:Y:S01]  /*1760*/  UIMAD UR7, UR19, UR12, UR52 ;  /* 0x0000000c130772a4 */ /* 0x000fe2000f8e0234 */
[----:B------:R-:W2:Y:S01]  /*1770*/  S2UR UR12, SR_CTAID.X ;  /* 0x00000000000c79c3 */ /* 0x000ea20000002500 */
[----:B------:R-:W-:Y:S02]  /*1780*/  @!UP1 UMOV UR22, UR8 ;  /* 0x0000000800169c82 */ /* 0x000fe40008000000 */
[----:B------:R-:W-:Y:S02]  /*1790*/  UIADD3 UR7, UR45, UR7, URZ ;  /* 0x000000072d077290 */ /* 0x000fe4000fffe03f */
[----:B------:R-:W-:Y:S02]  /*17a0*/  UIMAD.WIDE.U32 UR8, UR36, UR16, URZ ;  /* 0x00000010240872a5 */ /* 0x000fe4000f8e003f */
[----:B------:R-:W-:Y:S01]  /*17b0*/  UIMAD UR7, UR36, UR7, UR51 ;  /* 0x00000007240772a4 */ /* 0x000fe2000f8e0233 */
[----:B-1----:R-:W-:Y:S01]  /*17c0*/  IADD3 R4, R4, 0xffffffe, RZ ;  /* 0x0ffffffe04047810 */ /* 0x002fe20007ffe0ff */
[----:B------:R-:W-:-:S02]  /*17d0*/  USEL UR15, UR42, UR8, !UP1 ;  /* 0x000000082a0f7287 */ /* 0x000fc4000c800000 */
[----:B------:R-:W-:Y:S01]  /*17e0*/  UIADD3 UR17, UR43, UR7, URZ ;  /* 0x000000072b117290 */ /* 0x000fe2000fffe03f */
[----:B------:R-:W1:Y:S01]  /*17f0*/  F2I.FTZ.U32.TRUNC.NTZ R5, R4 ;  /* 0x0000000400057305 */ /* 0x000e62000021f000 */
[----:B------:R-:W-:-:S04]  /*1800*/  UIMAD UR7, UR37, UR16, URZ ;  /* 0x00000010250772a4 */ /* 0x000fc8000f8e023f */
[----:B------:R-:W-:Y:S02]  /*1810*/  @UP1 UIADD3 UR17, UR9, UR7, URZ ;  /* 0x0000000709111290 */ /* 0x000fe4000fffe03f */
[----:B------:R-:W-:Y:S02]  /*1820*/  USHF.L.U64.HI UR7, UR33, 0x7, UR19 ;  /* 0x0000000721077899 */ /* 0x000fe40008010213 */
[----:B------:R-:W-:Y:S02]  /*1830*/  USHF.R.S32.HI UR19, URZ, 0x1f, UR24 ;  /* 0x0000001f3f137899 */ /* 0x000fe40008011418 */
[----:B------:R-:W-:Y:S02]  /*1840*/  USEL UR7, UR7, URZ, UP6 ;  /* 0x0000003f07077287 */ /* 0x000fe4000b000000 */
[----:B--2---:R-:W-:Y:S01]  /*1850*/  UIMAD.WIDE.U32 UR8, UR12, UR10, URZ ;  /* 0x0000000a0c0872a5 */ /* 0x004fe2000f8e003f */
[----:B-1----:R-:W-:-:S03]  /*1860*/  IMAD.MOV R0, RZ, RZ, -R5 ;  /* 0x000000ffff007224 */ /* 0x002fc600078e0a05 */
[----:B------:R-:W-:Y:S01]  /*1870*/  UIMAD UR11, UR12, UR11, UR9 ;  /* 0x0000000b0c0b72a4 */ /* 0x000fe2000f8e0209 */
[----:B------:R-:W-:Y:S01]  /*1880*/  IMAD.MOV.U32 R4, RZ, RZ, RZ ;  /* 0x000000ffff047224 */ /* 0x000fe200078e00ff */
[----:B------:R-:W-:Y:S01]  /*1890*/  USHF.L.U32 UR12, UR33, 0x7, URZ ;  /* 0x00000007210c7899 */ /* 0x000fe2000800063f */
[----:B------:R-:W-:Y:S01]  /*18a0*/  IMAD R0, R0, R6, RZ ;  /* 0x0000000600007224 */ /* 0x000fe200078e02ff */
[----:B------:R-:W-:Y:S02]  /*18b0*/  USEL UR13, UR8, URZ, UP3 ;  /* 0x0000003f080d7287 */ /* 0x000fe40009800000 */
[----:B------:R-:W-:Y:S01]  /*18c0*/  USEL UR8, UR12, URZ, UP6 ;  /* 0x0000003f0c087287 */ /* 0x000fe2000b000000 */
[----:B------:R-:W-:Y:S01]  /*18d0*/  IMAD.HI.U32 R0, R5, R0, R4 ;  /* 0x0000000005007227 */ /* 0x000fe200078e0004 */
[----:B------:R-:W-:Y:S02]  /*18e0*/  USEL UR29, UR11, URZ, UP3 ;  /* 0x0000003f0b1d7287 */ /* 0x000fe40009800000 */
[----:B------:R-:W-:-:S02]  /*18f0*/  UIADD3 UR8, UP0, UR14, UR8, URZ ;  /* 0x000000080e087290 */ /* 0x000fc4000ff1e03f */
[----:B------:R-:W-:Y:S01]  /*1900*/  ULDC UR12, c[0x0][0x234] ;  /* 0x00008d00000c7ab9 */ /* 0x000fe20000000800 */
[----:B------:R-:W-:Y:S01]  /*1910*/  IMAD.HI.U32 R0, R0, R3, RZ ;  /* 0x0000000300007227 */ /* 0x000fe200078e00ff */
[----:B------:R-:W-:Y:S02]  /*1920*/  UIADD3.X UR9, UR30, UR7, URZ, UP0, !UPT ;  /* 0x000000071e097290 */ /* 0x000fe400087fe43f */
[----:B------:R-:W-:Y:S01]  /*1930*/  UIMAD UR7, UR37, UR8, URZ ;  /* 0x00000008250772a4 */ /* 0x000fe2000f8e023f */
[----:B------:R-:W-:-:S03]  /*1940*/  IMAD.MOV R4, RZ, RZ, -R0 ;  /* 0x000000ffff047224 */ /* 0x000fc600078e0a00 */
[----:B------:R-:W-:Y:S01]  /*1950*/  UIMAD UR10, UR36, UR9, UR7 ;  /* 0x00000009240a72a4 */ /* 0x000fe2000f8e0207 */
[C---:B------:R-:W-:Y:S01]  /*1960*/  IMAD R3, R6.reuse, R4, R3 ;  /* 0x0000000406037224 */ /* 0x040fe200078e0203 */
[----:B------:R-:W-:Y:S02]  /*1970*/  @UP2 USEL UR7, UR54, UR16, !UP1 ;  /* 0x0000001036072287 */ /* 0x000fe4000c800000 */
[----:B------:R-:W-:Y:S02]  /*1980*/  UIMAD.WIDE.U32 UR8, UR36, UR8, URZ ;  /* 0x00000008240872a5 */ /* 0x000fe4000f8e003f */
[----:B------:R-:W-:Y:S01]  /*1990*/  ISETP.GT.U32.AND P0, PT, R6, R3, PT ;  /* 0x000000030600720c */ /* 0x000fe20003f04070 */
[----:B------:R-:W-:Y:S02]  /*19a0*/  @UP2 UIMAD UR12, UR38, UR12, UR7 ;  /* 0x0000000c260c22a4 */ /* 0x000fe4000f8e0207 */
[----:B------:R-:W-:-:S05]  /*19b0*/  UIADD3 UR25, UR9, UR10, URZ ;  /* 0x0000000a09197290 */ /* 0x000fca000fffe03f */
[----:B------:R-:W-:-:S05]  /*19c0*/  @!UP2 UMOV UR12, UR49 ;  /* 0x00000031000cac82 */ /* 0x000fca0008000000 */
[----:B------:R-:W-:Y:S01]  /*19d0*/  @!P0 IMAD.IADD R3, R3, 0x1, -R6 ;  /* 0x0000000103038824 */ /* 0x000fe200078e0a06 */
[----:B------:R-:W-:Y:S02]  /*19e0*/  @!P0 IADD3 R0, R0, 0x1, RZ ;  /* 0x0000000100008810 */ /* 0x000fe40007ffe0ff */
[----:B------:R-:W-:Y:S02]  /*19f0*/  ISETP.LE.AND P0, PT, RZ, UR56, PT ;  /* 0x00000038ff007c0c */ /* 0x000fe4000bf03270 */
[----:B------:R-:W-:-:S13]  /*1a00*/  ISETP.GE.U32.AND P2, PT, R3, R6, PT ;  /* 0x000000060300720c */ /* 0x000fda0003f46070 */
[----:B------:R-:W-:-:S05]  /*1a10*/  @P2 IADD3 R0, R0, 0x1, RZ ;  /* 0x0000000100002810 */ /* 0x000fca0007ffe0ff */
[----:B------:R-:W-:-:S04]  /*1a20*/  IMAD.MOV.U32 R14, RZ, RZ, R0 ;  /* 0x000000ffff0e7224 */ /* 0x000fc800078e0000 */
        /* <DEDUP_REMOVED lines=10> */
.L_x_34:
[----:B------:R-:W-:Y:S02]  /*1ad0*/  UMOV UR11, UR50 ;  /* 0x00000032000b7c82 */ /* 0x000fe40008000000 */
.L_x_35:
[----:B------:R-:W1:Y:S01]  /*1ae0*/  S2R R8, SR_TID.X ;  /* 0x0000000000087919 */ /* 0x000e620000002100 */
[----:B------:R-:W-:Y:S01]  /*1af0*/  UIADD3 UR8, UP5, UP4, UR8, UR41, UR47 ;  /* 0x0000002908087290 */ /* 0x000fe2000fcbe02f */
[----:B------:R-:W-:Y:S01]  /*1b00*/  SHF.R.S32.HI R251, RZ, 0x1f, R250 ;  /* 0x0000001ffffb7819 */ /* 0x000fe200000114fa */
[----:B------:R-:W-:Y:S01]  /*1b10*/  BSSY B1, `(.L_x_31) ;  /* 0x000074b000017945 */ /* 0x000fe20003800000 */
[----:B------:R-:W-:Y:S01]  /*1b20*/  IADD3 R4, P0, R250, UR22, RZ ;  /* 0x00000016fa047c10 */ /* 0x000fe2000ff1e0ff */
[----:B------:R-:W-:Y:S02]  /*1b30*/  UIADD3 UR15, UP1, UP0, UR13, UR8, UR15 ;  /* 0x000000080d0f7290 */ /* 0x000fe4000f83e00f */
[----:B------:R-:W-:Y:S02]  /*1b40*/  UMOV UR22, 0x4 ;  /* 0x0000000400167882 */ /* 0x000fe40000000000 */
        /* <DEDUP_REMOVED lines=8> */
[----:B------:R-:W-:Y:S02]  /*1bd0*/  ULDC.64 UR8, c[0x0][0x370] ;  /* 0x0000dc0000087ab9 */ /* 0x000fe40000000a00 */
[----:B------:R-:W-:Y:S01]  /*1be0*/  UIMAD UR7, UR30, UR8, URZ ;  /* 0x000000081e0772a4 */ /* 0x000fe2000f8e023f */
[----:B------:R-:W-:Y:S01]  /*1bf0*/  SHF.R.S32.HI R3, RZ, 0x2, R3 ;  /* 0x00000002ff037819 */ /* 0x000fe20000011403 */
[----:B------:R-:W-:Y:S02]  /*1c00*/  UIADD3 UR8, UR14, UR12, URZ ;  /* 0x0000000c0e087290 */ /* 0x000fe4000fffe03f */
[----:B------:R-:W-:Y:S01]  /*1c10*/  UIMAD UR7, UR14, UR9, UR7 ;  /* 0x000000090e0772a4 */ /* 0x000fe2000f8e0207 */
[----:B------:R-:W-:Y:S01]  /*1c20*/  SHF.R.S32.HI R18, RZ, 0x1f, R3 ;  /* 0x0000001fff127819 */ /* 0x000fe20000011403 */
[----:B------:R-:W-:Y:S01]  /*1c30*/  UIADD3 UR9, UR14, UR11, URZ ;  /* 0x0000000b0e097290 */ /* 0x000fe2000fffe03f */
[----:B------:R-:W-:Y:S01]  /*1c40*/  IADD3 R0, P1, R3, UR14, RZ ;  /* 0x0000000e03007c10 */ /* 0x000fe2000ff3e0ff */
[----:B------:R-:W-:-:S03]  /*1c50*/  ULEA.HI.SX32 UR11, UR34, 0xffffffff, 0x1a ;  /* 0xffffffff220b7891 */ /* 0x000fc6000f8fd23f */
[----:B------:R-:W-:Y:S01]  /*1c60*/  IADD3.X R5, R18, UR30, RZ, P1, !PT ;  /* 0x0000001e12057c10 */ /* 0x000fe20008ffe4ff */
[----:B------:R-:W-:-:S04]  /*1c70*/  IMAD.WIDE.U32 R6, R0, c[0x0][0x190], R250 ;  /* 0x0000640000067a25 */ /* 0x000fc800078e00fa */
[----:B------:R-:W-:Y:S01]  /*1c80*/  IMAD R5, R5, c[0x0][0x190], RZ ;  /* 0x0000640005057a24 */ /* 0x000fe200078e02ff */
[----:B------:R-:W-:-:S03]  /*1c90*/  IADD3 R6, P1, R6, UR39, RZ ;  /* 0x0000002706067c10 */ /* 0x000fc6000ff3e0ff */
[----:B------:R-:W-:Y:S01]  /*1ca0*/  IMAD R0, R0, c[0x0][0x194], R5 ;  /* 0x0000650000007a24 */ /* 0x000fe200078e0205 */
[----:B------:R-:W-:-:S04]  /*1cb0*/  IADD3.X R5, R251, UR28, RZ, P0, !PT ;  /* 0x0000001cfb057c10 */ /* 0x000fc800087fe4ff */
[----:B------:R-:W-:Y:S01]  /*1cc0*/  IADD3.X R7, R7, UR35, R0, P1, !PT ;  /* 0x0000002307077c10 */ /* 0x000fe20008ffe400 */
[----:B------:R-:W-:Y:S01]  /*1cd0*/  IMAD.U32 R0, RZ, RZ, UR14 ;  /* 0x0000000eff007e24 */ /* 0x000fe2000f8e00ff */
[----:B------:R-:W-:-:S03]  /*1ce0*/  ULDC.64 UR34, c[0x0][0x200] ;  /* 0x0000800000227ab9 */ /* 0x000fc60000000a00 */
[----:B------:R-:W-:-:S04]  /*1cf0*/  IMAD.WIDE.U32 R4, R0, c[0x0][0x370], R4 ;  /* 0x0000dc0000047a25 */ /* 0x000fc800078e0004 */
[----:B------:R-:W-:Y:S01]  /*1d00*/  IMAD.U32 R0, RZ, RZ, UR38 ;  /* 0x00000026ff007e24 */ /* 0x000fe2000f8e00ff */
[----:B------:R-:W-:Y:S01]  /*1d10*/  IADD3 R5, R5, UR7, RZ ;  /* 0x0000000705057c10 */ /* 0x000fe2000fffe0ff */
[----:B------:R-:W-:Y:S02]  /*1d20*/  UIADD3.X UR7, UR25, UR48, UR53, UP5, UP4 ;  /* 0x0000003019077290 */ /* 0x000fe4000afe8435 */
[----:B------:R-:W-:Y:S02]  /*1d30*/  UISETP.GE.AND UP4, UPT, UR26, 0x1, UPT ;  /* 0x000000011a00788c */ /* 0x000fe4000bf86270 */
[----:B------:R-:W-:Y:S01]  /*1d40*/  IMAD.WIDE.U32 R4, R0, c[0x0][0x378], R4 ;  /* 0x0000de0000047a25 */ /* 0x000fe200078e0004 */
[----:B------:R-:W-:Y:S01]  /*1d50*/  LEA.HI R0, R9, R8, RZ, 0x5 ;  /* 0x0000000809007211 */ /* 0x000fe200078f28ff */
[----:B------:R-:W-:Y:S02]  /*1d60*/  UIADD3.X UR7, UR29, UR7, UR17, UP1, UP0 ;  /* 0x000000071d077290 */ /* 0x000fe40008fe0411 */
[----:B------:R-:W-:Y:S01]  /*1d70*/  PLOP3.LUT P0, PT, PT, PT, UP4, 0x80, 0x0 ;  /* 0x000000000000781c */ /* 0x000fe20003f0f048 */
[----:B------:R-:W-:Y:S01]  /*1d80*/  ULDC.64 UR16, c[0x0][0x3c8] ;  /* 0x0000f20000107ab9 */ /* 0x000fe20000000a00 */
[----:B------:R-:W-:Y:S01]  /*1d90*/  LOP3.LUT R9, R0, 0xffffffe0, RZ, 0xc0, !PT ;  /* 0xffffffe000097812 */ /* 0x000fe200078ec0ff */
[----:B------:R-:W-:Y:S01]  /*1da0*/  UIMAD.WIDE UR16, UR9, UR22, UR16 ;  /* 0x00000016091072a5 */ /* 0x000fe2000f8e0210 */
[----:B------:R-:W-:Y:S01]  /*1db0*/  IADD3 R5, R5, UR10, RZ ;  /* 0x0000000a05057c10 */ /* 0x000fe2000fffe0ff */
[----:B------:R-:W-:-:S02]  /*1dc0*/  UIMAD.WIDE UR8, UR8, UR22, UR34 ;  /* 0x00000016080872a5 */ /* 0x000fc4000f8e0222 */
[----:B------:R-:W-:Y:S01]  /*1dd0*/  IMAD.IADD R9, R8, 0x1, -R9 ;  /* 0x0000000108097824 */ /* 0x000fe200078e0a09 */
[----:B------:R-:W-:Y:S01]  /*1de0*/  SHF.R.S32.HI R8, RZ, 0x5, R0 ;  /* 0x00000005ff087819 */ /* 0x000fe20000011400 */
[----:B------:R-:W-:Y:S02]  /*1df0*/  IMAD.U32 R0, RZ, RZ, UR38 ;  /* 0x00000026ff007e24 */ /* 0x000fe4000f8e00ff */
[----:B------:R-:W-:-:S04]  /*1e00*/  IMAD.WIDE.U32 R4, R3, c[0x0][0x370], R4 ;  /* 0x0000dc0003047a25 */ /* 0x000fc800078e0004 */
[----:B------:R-:W-:Y:S01]  /*1e10*/  IMAD R8, R8, UR46, R9 ;  /* 0x0000002e08087c24 */ /* 0x000fe2000f8e0209 */
[----:B------:R-:W-:Y:S01]  /*1e20*/  LEA R11, P2, R4, c[0x0][0x330], 0x1 ;  /* 0x0000cc00040b7a11 */ /* 0x000fe200078408ff */
[----:B------:R-:W-:Y:S02]  /*1e30*/  IMAD R9, R18, c[0x0][0x370], RZ ;  /* 0x0000dc0012097a24 */ /* 0x000fe400078e02ff */
[----:B------:R-:W-:Y:S01]  /*1e40*/  IMAD.WIDE.U32 R6, R0, c[0x0][0x1a8], R6 ;  /* 0x00006a0000067a25 */ /* 0x000fe200078e0006 */
[----:B------:R-:W-:-:S03]  /*1e50*/  IADD3 R0, P1, R8, UR15, RZ ;  /* 0x0000000f08007c10 */ /* 0x000fc6000ff3e0ff */
[----:B------:R-:W-:Y:S01]  /*1e60*/  IMAD R9, R3, c[0x0][0x374], R9 ;  /* 0x0000dd0003097a24 */ /* 0x000fe200078e0209 */
[----:B------:R-:W-:Y:S02]  /*1e70*/  LEA.HI.X.SX32 R8, R8, UR7, 0x1, P1 ;  /* 0x0000000708087c11 */ /* 0x000fe400088f0eff */
[----:B------:R-:W-:Y:S01]  /*1e80*/  LEA R234, P1, R0, c[0x0][0x350], 0x2 ;  /* 0x0000d40000ea7a11 */ /* 0x000fe200078210ff */
[----:B------:R-:W-:Y:S01]  /*1e90*/  IMAD.IADD R5, R5, 0x1, R9 ;  /* 0x0000000105057824 */ /* 0x000fe200078e0209 */
[----:B------:R-:W-:Y:S02]  /*1ea0*/  LEA R10, P3, R6, c[0x0][0x160], 0x1 ;  /* 0x00005800060a7a11 */ /* 0x000fe400078608ff */
[----:B------:R-:W-:Y:S02]  /*1eb0*/  IADD3 R7, R7, UR13, RZ ;  /* 0x0000000d07077c10 */ /* 0x000fe4000fffe0ff */
[----:B------:R-:W-:Y:S02]  /*1ec0*/  LEA.HI.X R233, R0, c[0x0][0x354], R8, 0x2, P1 ;  /* 0x0000d50000e97a11 */ /* 0x000fe400008f1408 */
[----:B------:R-:W-:-:S02]  /*1ed0*/  LEA.HI.X R9, R4, c[0x0][0x334], R5, 0x1, P2 ;  /* 0x0000cd0004097a11 */ /* 0x000fc400010f0c05 */
[----:B------:R-:W-:Y:S01]  /*1ee0*/  LEA.HI.X R8, R6, c[0x0][0x164], R7, 0x1, P3 ;  /* 0x0000590006087a11 */ /* 0x000fe200018f0c07 */
[----:B------:R-:W-:Y:S05]  /*1ef0*/  @!P0 BRA `(.L_x_36) ;  /* 0x000067a000008947 */ /* 0x000fea0003800000 */
[----:B------:R-:W2:Y:S01]  /*1f00*/  LDL R17, [R1+0x28] ;  /* 0x0000280001117983 */ /* 0x000ea20000100800 */
[----:B------:R-:W-:Y:S01]  /*1f10*/  PLOP3.LUT P0, PT, PT, PT, UP3, 0x80, 0x0 ;  /* 0x000000000000781c */ /* 0x000fe20003f0f038 */
[----:B------:R-:W-:Y:S01]  /*1f20*/  UIMAD UR13, UR20, -0x80, UR6 ;  /* 0xffffff80140d78a4 */ /* 0x000fe2000f8e0206 */
[----:B------:R-:W-:Y:S01]  /*1f30*/  IMAD.U32 R15, RZ, RZ, UR24 ;  /* 0x00000018ff0f7e24 */ /* 0x000fe2000f8e00ff */
[----:B------:R-:W-:Y:S01]  /*1f40*/  ULDC.64 UR14, c[0x0][0x1a0] ;  /* 0x00006800000e7ab9 */ /* 0x000fe20000000a00 */
[----:B------:R-:W-:Y:S01]  /*1f50*/  BSSY B0, `(.L_x_37) ;  /* 0x0000043000007945 */ /* 0x000fe20003800000 */
[----:B------:R-:W-:Y:S01]  /*1f60*/  UIMAD UR7, UR19, UR14, URZ ;  /* 0x0000000e130772a4 */ /* 0x000fe2000f8e023f */
[----:B------:R-:W-:Y:S01]  /*1f70*/  IMAD.WIDE.U32 R4, R15, c[0x0][0x1a0], R250 ;  /* 0x000068000f047a25 */ /* 0x000fe200078e00fa */
[----:B------:R-:W-:Y:S01]  /*1f80*/  ISETP.GE.AND P1, PT, R3, UR13, PT ;  /* 0x0000000d03007c0c */ /* 0x000fe2000bf26270 */
[----:B------:R-:W-:Y:S01]  /*1f90*/  UMOV UR10, UR8 ;  /* 0x00000008000a7c82 */ /* 0x000fe20008000000 */
[----:B------:R-:W-:Y:S01]  /*1fa0*/  MOV R237, R8 ;  /* 0x0000000800ed7202 */ /* 0x000fe20000000f00 */
[----:B------:R-:W-:Y:S01]  /*1fb0*/  UIMAD UR8, UR24, UR15, UR7 ;  /* 0x0000000f180872a4 */ /* 0x000fe2000f8e0207 */
[----:B------:R-:W-:Y:S01]  /*1fc0*/  IMAD.MOV.U32 R238, RZ, RZ, R10 ;  /* 0x000000ffffee7224 */ /* 0x000fe200078e000a */
[----:B------:R-:W-:Y:S01]  /*1fd0*/  UMOV UR12, UR16 ;  /* 0x00000010000c7c82 */ /* 0x000fe20008000000 */
[----:B------:R-:W-:Y:S01]  /*1fe0*/  @P0 BAR.SYNC.DEFER_BLOCKING 0x0 ;  /* 0x0000000000000b1d */ /* 0x000fe20000010000 */
[----:B------:R-:W-:Y:S01]  /*1ff0*/  IADD3 R6, P0, R4, UR31, RZ ;  /* 0x0000001f04067c10 */ /* 0x000fe2000ff1e0ff */
[----:B------:R-:W-:Y:S01]  /*2000*/  IMAD.MOV.U32 R236, RZ, RZ, R11 ;  /* 0x000000ffffec7224 */ /* 0x000fe200078e000b */
[----:B------:R-:W-:-:S02]  /*2010*/  MOV R4, UR8 ;  /* 0x0000000800047c02 */ /* 0x000fc40008000f00 */
[----:B------:R-:W-:Y:S01]  /*2020*/  MOV R235, R9 ;  /* 0x0000000900eb7202 */ /* 0x000fe20000000f00 */
[----:B------:R-:W-:Y:S01]  /*2030*/  UMOV UR7, UR11 ;  /* 0x0000000b00077c82 */ /* 0x000fe20008000000 */
[----:B------:R-:W-:Y:S01]  /*2040*/  IADD3.X R7, R5, UR32, R4, P0, !PT ;  /* 0x0000002005077c10 */ /* 0x000fe200087fe404 */
[----:B------:R-:W-:Y:S01]  /*2050*/  ULEA.HI UR11, UR7, UR7, URZ, 0x1 ;  /* 0x00000007070b7291 */ /* 0x000fe2000f8f083f */
[----:B------:R-:W-:-:S03]  /*2060*/  IMAD R4, R16, c[0x0][0x1b8], RZ ;  /* 0x00006e0010047a24 */ /* 0x000fc600078e02ff */
[----:B------:R-:W-:Y:S01]  /*2070*/  ULOP3.LUT UR8, UR11, 0xfffffffe, URZ, 0xc0, !UPT ;  /* 0xfffffffe0b087892 */ /* 0x000fe2000f8ec03f */
[C---:B------:R-:W-:Y:S02]  /*2080*/  IMAD R4, R14.reuse, c[0x0][0x1bc], R4 ;  /* 0x00006f000e047a24 */ /* 0x040fe400078e0204 */
[----:B------:R-:W-:Y:S01]  /*2090*/  IMAD.WIDE.U32 R6, R14, c[0x0][0x1b8], R6 ;  /* 0x00006e000e067a25 */ /* 0x000fe200078e0006 */
[----:B------:R-:W-:Y:S02]  /*20a0*/  UIADD3 UR8, UR7, -UR8, URZ ;  /* 0x8000000807087290 */ /* 0x000fe4000fffe03f */
[----:B------:R-:W-:Y:S02]  /*20b0*/  UMOV UR11, UR17 ;  /* 0x00000011000b7c82 */ /* 0x000fe40008000000 */
[----:B------:R-:W-:Y:S01]  /*20c0*/  UISETP.NE.AND UP0, UPT, UR8, 0x1, UPT ;  /* 0x000000010800788c */ /* 0x000fe2000bf05270 */
[----:B------:R-:W-:Y:S01]  /*20d0*/  IADD3 R13, R7, R4, RZ ;  /* 0x00000004070d7210 */ /* 0x000fe20007ffe0ff */
[----:B--2---:R-:W-:-:S05]  /*20e0*/  IMAD.SHL.U32 R0, R17, 0x2, RZ ;  /* 0x0000000211007824 */ /* 0x004fca00078e00ff */
[----:B------:R1:W-:Y:S04]  /*20f0*/  @P1 STS [R0+0xf000], RZ ;  /* 0x00f000ff00001388 */ /* 0x0003e80000000800 */
[----:B------:R1:W-:Y:S04]  /*2100*/  @P1 STS [R0+0xf004], RZ ;  /* 0x00f004ff00001388 */ /* 0x0003e80000000800 */
[----:B------:R1:W-:Y:S04]  /*2110*/  @P1 STS.64 [R0+0xf008], RZ ;  /* 0x00f008ff00001388 */ /* 0x0003e80000000a00 */
[----:B------:R1:W-:Y:S04]  /*2120*/  @P1 STS.128 [R0+0x11000], RZ ;  /* 0x011000ff00001388 */ /* 0x0003e80000000c00 */
[----:B------:R1:W-:Y:S01]  /*2130*/  @P1 STS.128 [R0+0x13000], RZ ;  /* 0x013000ff00001388 */ /* 0x0003e20000000c00 */
[----:B------:R-:W-:Y:S05]  /*2140*/  @P1 BRA `(.L_x_38) ;  /* 0x0000023000001947 */ /* 0x000fea0003800000 */
[----:B------:R-:W2:Y:S04]  /*2150*/  LDL R12, [R1+0x10] ;  /* 0x00001000010c7983 */ /* 0x000ea80000100800 */
[----:B------:R-:W3:Y:S01]  /*2160*/  LDL R19, [R1+0x14] ;  /* 0x0000140001137983 */ /* 0x000ee20000100800 */
[----:B------:R-:W-:Y:S01]  /*2170*/  ISETP.GE.AND P5, PT, R250, c[0x0][0x220], PT ;  /* 0x00008800fa007a0c */ /* 0x000fe20003fa6270 */
[----:B------:R-:W-:-:S02]  /*2180*/  IMAD.MOV.U32 R4, RZ, RZ, R6 ;  /* 0x000000ffff047224 */ /* 0x000fc400078e0006 */
[----:B------:R-:W-:-:S04]  /*2190*/  IMAD.MOV.U32 R5, RZ, RZ, R13 ;  /* 0x000000ffff057224 */ /* 0x000fc800078e000d */
[----:B------:R-:W-:-:S06]  /*21a0*/  IMAD.WIDE.U32 R4, R3, c[0x0][0x1a0], R4 ;  /* 0x0000680003047a25 */ /* 0x000fcc00078e0004 */
[----:B------:R-:W-:Y:S01]  /*21b0*/  @!P5 LEA R10, P2, R4, c[0x0][0x170], 0x1 ;  /* 0x00005c00040ada11 */ /* 0x000fe200078408ff */
[----:B------:R4:W-:Y:S04]  /*21c0*/  @P5 STS [R0+0xf000], RZ ;  /* 0x00f000ff00005388 */ /* 0x0009e80000000800 */
[----:B------:R4:W-:Y:S04]  /*21d0*/  @P5 STS [R0+0xf004], RZ ;  /* 0x00f004ff00005388 */ /* 0x0009e80000000800 */
[----:B------:R4:W-:Y:S01]  /*21e0*/  @P5 STS.64 [R0+0xf008], RZ ;  /* 0x00f008ff00005388 */ /* 0x0009e20000000a00 */
[----:B--2---:R-:W-:Y:S01]  /*21f0*/  ISETP.GE.AND P4, PT, R12, c[0x0][0x220], PT ;  /* 0x000088000c007a0c */ /* 0x004fe20003f86270 */
[----:B------:R-:W-:Y:S01]  /*2200*/  IMAD R12, R18, c[0x0][0x1a0], RZ ;  /* 0x00006800120c7a24 */ /* 0x000fe200078e02ff */
[----:B---3--:R-:W-:-:S03]  /*2210*/  ISETP.GE.AND P3, PT, R19, c[0x0][0x220], PT ;  /* 0x0000880013007a0c */ /* 0x008fc60003f66270 */
[----:B------:R-:W-:-:S04]  /*2220*/  IMAD R12, R3, c[0x0][0x1a4], R12 ;  /* 0x00006900030c7a24 */ /* 0x000fc800078e020c */
[----:B------:R-:W-:-:S04]  /*2230*/  IMAD.IADD R12, R5, 0x1, R12 ;  /* 0x00000001050c7824 */ /* 0x000fc800078e020c */
[C---:B------:R-:W-:Y:S02]  /*2240*/  @!P4 LEA R8, P0, R4.reuse, c[0x0][0x170], 0x1 ;  /* 0x00005c000408ca11 */ /* 0x040fe400078008ff */
[C-C-:B------:R-:W-:Y:S02]  /*2250*/  @!P5 LEA.HI.X R11, R4.reuse, c[0x0][0x174], R12.reuse, 0x1, P2 ;  /* 0x00005d00040bda11 */ /* 0x140fe400010f0c0c */
[----:B------:R-:W-:-:S03]  /*2260*/  @!P4 LEA.HI.X R9, R4, c[0x0][0x174], R12, 0x1, P0 ;  /* 0x00005d000409ca11 */ /* 0x000fc600000f0c0c */
[----:B------:R-:W-:Y:S01]  /*2270*/  @!PT LDS RZ, [RZ] ;  /* 0x00000000fffff984 */ /* 0x000fe20000000800 */
[----:B------:R-:W-:Y:S01]  /*2280*/  @!PT LDS RZ, [RZ] ;  /* 0x00000000fffff984 */ /* 0x000fe20000000800 */
[----:B------:R-:W-:Y:S01]  /*2290*/  @!PT LDS RZ, [RZ] ;  /* 0x00000000fffff984 */ /* 0x000fe20000000800 */
[----:B------:R4:W-:Y:S04]  /*22a0*/  @!P5 LDGSTS.E.BYPASS.LTC128B.128 [R0+0xf000], [R10.64] ;  /* 0x0f0000000a00dfae */ /* 0x0009e8000b901d44 */
[----:B------:R4:W-:Y:S04]  /*22b0*/  @P4 STS.128 [R0+0x11000], RZ ;  /* 0x011000ff00004388 */ /* 0x0009e80000000c00 */
[----:B------:R-:W-:Y:S01]  /*22c0*/  @!PT LDS RZ, [RZ] ;  /* 0x00000000fffff984 */ /* 0x000fe20000000800 */
[----:B------:R-:W-:Y:S01]  /*22d0*/  @!PT LDS RZ, [RZ] ;  /* 0x00000000fffff984 */ /* 0x000fe20000000800 */
[----:B------:R-:W-:Y:S01]  /*22e0*/  @!PT LDS RZ, [RZ] ;  /* 0x00000000fffff984 */ /* 0x000fe20000000800 */
[----:B------:R4:W-:Y:S04]  /*22f0*/  @!P4 LDGSTS.E.BYPASS.LTC128B.128 [R0+0x11000], [R8.64+0x40] ;  /* 0x110000400800cfae */ /* 0x0009e8000b901d44 */
[----:B------:R4:W-:Y:S01]  /*2300*/  @P3 STS.128 [R0+0x13000], RZ ;  /* 0x013000ff00003388 */ /* 0x0009e20000000c00 */
[----:B------:R-:W-:Y:S05]  /*2310*/  @P3 BRA `(.L_x_38) ;  /* 0x0000006000003947 */ /* 0x000fea0003800000 */
[----:B----4-:R-:W-:-:S04]  /*2320*/  LEA R8, P0, R4, c[0x0][0x170], 0x1 ;  /* 0x00005c0004087a11 */ /* 0x010fc800078008ff */
[----:B------:R-:W-:-:S05]  /*2330*/  LEA.HI.X R9, R4, c[0x0][0x174], R12, 0x1, P0 ;  /* 0x00005d0004097a11 */ /* 0x000fca00000f0c0c */
[----:B------:R-:W-:Y:S01]  /*2340*/  @!PT LDS RZ, [RZ] ;  /* 0x00000000fffff984 */ /* 0x000fe20000000800 */
[----:B------:R-:W-:Y:S01]  /*2350*/  @!PT LDS RZ, [RZ] ;  /* 0x00000000fffff984 */ /* 0x000fe20000000800 */
[----:B------:R-:W-:Y:S01]  /*2360*/  @!PT LDS RZ, [RZ] ;  /* 0x00000000fffff984 */ /* 0x000fe20000000800 */
[----:B------:R2:W-:Y:S04]  /*2370*/  LDGSTS.E.BYPASS.LTC128B.128 [R0+0x13000], [R8.64+0x80] ;  /* 0x1300008008007fae */ /* 0x0005e8000b901d44 */
.L_x_38:
[----:B------:R-:W-:Y:S05]  /*2380*/  BSYNC B0 ;  /* 0x0000000000007941 */ /* 0x000fea0003800000 */
.L_x_37:
[----:B------:R-:W-:Y:S01]  /*2390*/  IADD3 R4, R3, 0x40, RZ ;  /* 0x0000004003047810 */ /* 0x000fe20007ffe0ff */
[----:B------:R-:W-:Y:S03]  /*23a0*/  BSSY B0, `(.L_x_39) ;  /* 0x0000028000007945 */ /* 0x000fe60003800000 */
[----:B------:R-:W-:-:S13]  /*23b0*/  ISETP.GE.AND P5, PT, R4, UR13, PT ;  /* 0x0000000d04007c0c */ /* 0x000fda000bfa6270 */
[----:B------:R3:W-:Y:S04]  /*23c0*/  @P5 STS.128 [R0+0x10000], RZ ;  /* 0x010000ff00005388 */ /* 0x0007e80000000c00 */
[----:B------:R3:W-:Y:S04]  /*23d0*/  @P5 STS.128 [R0+0x12000], RZ ;  /* 0x012000ff00005388 */ /* 0x0007e80000000c00 */
[----:B------:R3:W-:Y:S01]  /*23e0*/  @P5 STS.128 [R0+0x14000], RZ ;  /* 0x014000ff00005388 */ /* 0x0007e20000000c00 */
[----:B------:R-:W-:Y:S05]  /*23f0*/  @P5 BRA `(.L_x_40) ;  /* 0x0000022000005947 */ /* 0x000fea0003800000 */
[----:B--2-4-:R-:W2:Y:S04]  /*2400*/  LDL R9, [R1+0x10] ;  /* 0x0000100001097983 */ /* 0x014ea80000100800 */
[----:B------:R-:W4:Y:S01]  /*2410*/  LDL R8, [R1+0x14] ;  /* 0x0000140001087983 */ /* 0x000f220000100800 */
[----:B------:R-:W-:Y:S01]  /*2420*/  IADD3 R4, P0, R3, 0x40, RZ ;  /* 0x0000004003047810 */ /* 0x000fe20007f1e0ff */
[----:B------:R-:W-:Y:S01]  /*2430*/  IMAD.MOV.U32 R7, RZ, RZ, R13 ;  /* 0x000000ffff077224 */ /* 0x000fe200078e000d */
[----:B------:R-:W-:-:S03]  /*2440*/  ISETP.GE.AND P4, PT, R250, c[0x0][0x220], PT ;  /* 0x00008800fa007a0c */ /* 0x000fc60003f86270 */
[----:B------:R-:W-:Y:S02]  /*2450*/  IMAD.X R5, RZ, RZ, R18, P0 ;  /* 0x000000ffff057224 */ /* 0x000fe400000e0612 */
[----:B------:R-:W-:-:S04]  /*2460*/  IMAD.WIDE.U32 R10, R4, c[0x0][0x1a0], R6 ;  /* 0x00006800040a7a25 */ /* 0x000fc800078e0006 */
[----:B------:R-:W-:-:S04]  /*2470*/  IMAD R5, R5, c[0x0][0x1a0], RZ ;  /* 0x0000680005057a24 */ /* 0x000fc800078e02ff */
[----:B------:R-:W-:Y:S01]  /*2480*/  IMAD R4, R4, c[0x0][0x1a4], R5 ;  /* 0x0000690004047a24 */ /* 0x000fe200078e0205 */
[----:B------:R1:W-:Y:S03]  /*2490*/  @P4 STS.128 [R0+0x10000], RZ ;  /* 0x010000ff00004388 */ /* 0x0003e60000000c00 */
[----:B------:R-:W-:Y:S01]  /*24a0*/  IMAD.IADD R4, R11, 0x1, R4 ;  /* 0x000000010b047824 */ /* 0x000fe200078e0204 */
[----:B--2---:R-:W-:Y:S02]  /*24b0*/  ISETP.GE.AND P3, PT, R9, c[0x0][0x220], PT ;  /* 0x0000880009007a0c */ /* 0x004fe40003f66270 */
[----:B----4-:R-:W-:Y:S02]  /*24c0*/  ISETP.GE.AND P0, PT, R8, c[0x0][0x220], PT ;  /* 0x0000880008007a0c */ /* 0x010fe40003f06270 */
[----:B------:R-:W-:-:S04]  /*24d0*/  @!P4 LEA R8, P6, R10, c[0x0][0x170], 0x1 ;  /* 0x00005c000a08ca11 */ /* 0x000fc800078c08ff */
[----:B------:R-:W-:-:S05]  /*24e0*/  @!P4 LEA.HI.X R9, R10, c[0x0][0x174], R4, 0x1, P6 ;  /* 0x00005d000a09ca11 */ /* 0x000fca00030f0c04 */
[C---:B------:R-:W-:Y:S01]  /*24f0*/  @!P3 LEA R6, P2, R10.reuse, c[0x0][0x170], 0x1 ;  /* 0x00005c000a06ba11 */ /* 0x040fe200078408ff */
[----:B------:R-:W-:Y:S01]  /*2500*/  @!PT LDS RZ, [RZ] ;  /* 0x00000000fffff984 */ /* 0x000fe20000000800 */
[----:B------:R-:W-:Y:S01]  /*2510*/  @!PT LDS RZ, [RZ] ;  /* 0x00000000fffff984 */ /* 0x000fe20000000800 */
[----:B------:R-:W-:Y:S01]  /*2520*/  @!PT LDS RZ, [RZ] ;  /* 0x00000000fffff984 */ /* 0x000fe20000000800 */
[----:B------:R1:W-:Y:S03]  /*2530*/  @!P4 LDGSTS.E.BYPASS.LTC128B.128 [R0+0x10000], [R8.64] ;  /* 0x100000000800cfae */ /* 0x0003e6000b901d44 */
[----:B------:R-:W-:Y:S01]  /*2540*/  @!P3 LEA.HI.X R7, R10, c[0x0][0x174], R4, 0x1, P2 ;  /* 0x00005d000a07ba11 */ /* 0x000fe200010f0c04 */
[----:B------:R1:W-:Y:S04]  /*2550*/  @P3 STS.128 [R0+0x12000], RZ ;  /* 0x012000ff00003388 */ /* 0x0003e80000000c00 */
[----:B------:R-:W-:Y:S01]  /*2560*/  @!PT LDS RZ, [RZ] ;  /* 0x00000000fffff984 */ /* 0x000fe20000000800 */
[----:B------:R-:W-:Y:S01]  /*2570*/  @!PT LDS RZ, [RZ] ;  /* 0x00000000fffff984 */ /* 0x000fe20000000800 */
[----:B------:R-:W-:Y:S01]  /*2580*/  @!PT LDS RZ, [RZ] ;  /* 0x00000000fffff984 */ /* 0x000fe20000000800 */
[----:B------:R1:W-:Y:S04]  /*2590*/  @!P3 LDGSTS.E.BYPASS.LTC128B.128 [R0+0x12000], [R6.64+0x40] ;  /* 0x120000400600bfae */ /* 0x0003e8000b901d44 */
[----:B------:R1:W-:Y:S01]  /*25a0*/  @P0 STS.128 [R0+0x14000], RZ ;  /* 0x014000ff00000388 */ /* 0x0003e20000000c00 */
[----:B------:R-:W-:Y:S05]  /*25b0*/  @P0 BRA `(.L_x_40) ;  /* 0x0000006000000947 */ /* 0x000fea0003800000 */
[----:B-1----:R-:W-:-:S04]  /*25c0*/  LEA R6, P0, R10, c[0x0][0x170], 0x1 ;  /* 0x00005c000a067a11 */ /* 0x002fc800078008ff */
[----:B------:R-:W-:-:S05]  /*25d0*/  LEA.HI.X R7, R10, c[0x0][0x174], R4, 0x1, P0 ;  /* 0x00005d000a077a11 */ /* 0x000fca00000f0c04 */
[----:B------:R-:W-:Y:S01]  /*25e0*/  @!PT LDS RZ, [RZ] ;  /* 0x00000000fffff984 */ /* 0x000fe20000000800 */
[----:B------:R-:W-:Y:S01]  /*25f0*/  @!PT LDS RZ, [RZ] ;  /* 0x00000000fffff984 */ /* 0x000fe20000000800 */
[----:B------:R-:W-:Y:S01]  /*2600*/  @!PT LDS RZ, [RZ] ;  /* 0x00000000fffff984 */ /* 0x000fe20000000800 */
[----:B------:R1:W-:Y:S04]  /*2610*/  LDGSTS.E.BYPASS.LTC128B.128 [R0+0x14000], [R6.64+0x80] ;  /* 0x1400008006007fae */ /* 0x0003e8000b901d44 */
.L_x_40:
[----:B------:R-:W-:Y:S05]  /*2620*/  BSYNC B0 ;  /* 0x0000000000007941 */ /* 0x000fea0003800000 */
.L_x_39:
[----:B------:R-:W-:Y:S01]  /*2630*/  UIMAD UR8, UR7, -0x40, UR26 ;  /* 0xffffffc0070878a4 */ /* 0x000fe2000f8e021a */
[----:B------:R-:W0:Y:S01]  /*2640*/  LDGDEPBAR ;  /* 0x00000000000079af */ /* 0x000e220000000000 */
[----:B------:R-:W-:Y:S04]  /*2650*/  BSSY B0, `(.L_x_41) ;  /* 0x0000025000007945 */ /* 0x000fe80003800000 */
[----:B------:R-:W-:-:S13]  /*2660*/  ISETP.GE.AND P2, PT, R3, UR8, PT ;  /* 0x0000000803007c0c */ /* 0x000fda000bf46270 */
[----:B------:R1:W-:Y:S04]  /*2670*/  @P2 STS [R0+0x6000], RZ ;  /* 0x006000ff00002388 */ /* 0x0003e80000000800 */
[----:B------:R1:W-:Y:S04]  /*2680*/  @P2 STS [R0+0x6004], RZ ;  /* 0x006004ff00002388 */ /* 0x0003e80000000800 */
[----:B------:R1:W-:Y:S04]  /*2690*/  @P2 STS.64 [R0+0x6008], RZ ;  /* 0x006008ff00002388 */ /* 0x0003e80000000a00 */
[----:B------:R1:W-:Y:S04]  /*26a0*/  @P2 STS.128 [R0+0x7000], RZ ;  /* 0x007000ff00002388 */ /* 0x0003e80000000c00 */
[----:B------:R1:W-:Y:S01]  /*26b0*/  @P2 STS.128 [R0+0x8000], RZ ;  /* 0x008000ff00002388 */ /* 0x0003e20000000c00 */
[----:B------:R-:W-:Y:S05]  /*26c0*/  @P2 BRA `(.L_x_42) ;  /* 0x000001d000002947 */ /* 0x000fea0003800000 */
[----:B------:R-:W5:Y:S04]  /*26d0*/  LDL R5, [R1+0x10] ;  /* 0x0000100001057983 */ /* 0x000f680000100800 */
[----:B--2---:R-:W2:Y:S01]  /*26e0*/  LDL R4, [R1+0x14] ;  /* 0x0000140001047983 */ /* 0x004ea20000100800 */
[----:B------:R-:W-:-:S13]  /*26f0*/  ISETP.GE.AND P4, PT, R250, c[0x0][0x220], PT ;  /* 0x00008800fa007a0c */ /* 0x000fda0003f86270 */
[----:B-1----:R-:W-:Y:S01]  /*2700*/  @!P4 IMAD.MOV.U32 R6, RZ, RZ, R236 ;  /* 0x000000ffff06c224 */ /* 0x002fe200078e00ec */
[----:B------:R1:W-:Y:S01]  /*2710*/  @P4 STS [R0+0x6000], RZ ;  /* 0x006000ff00004388 */ /* 0x0003e20000000800 */
[----:B------:R-:W-:-:S03]  /*2720*/  @!P4 IMAD.MOV.U32 R7, RZ, RZ, R235 ;  /* 0x000000ffff07c224 */ /* 0x000fc600078e00eb */
[----:B------:R1:W-:Y:S04]  /*2730*/  @P4 STS [R0+0x6004], RZ ;  /* 0x006004ff00004388 */ /* 0x0003e80000000800 */
[----:B------:R1:W-:Y:S04]  /*2740*/  @P4 STS.64 [R0+0x6008], RZ ;  /* 0x006008ff00004388 */ /* 0x0003e80000000a00 */
[----:B------:R-:W-:Y:S01]  /*2750*/  @!PT LDS RZ, [RZ] ;  /* 0x00000000fffff984 */ /* 0x000fe20000000800 */
[----:B------:R-:W-:Y:S01]  /*2760*/  @!PT LDS RZ, [RZ] ;  /* 0x00000000fffff984 */ /* 0x000fe20000000800 */
[----:B------:R-:W-:Y:S01]  /*2770*/  @!PT LDS RZ, [RZ] ;  /* 0x00000000fffff984 */ /* 0x000fe20000000800 */
[----:B------:R1:W-:Y:S01]  /*2780*/  @!P4 LDGSTS.E.BYPASS.LTC128B.128 [R0+0x6000], [R6.64] ;  /* 0x060000000600cfae */ /* 0x0003e2000b901d44 */
[----:B-----5:R-:W-:Y:S02]  /*2790*/  ISETP.GE.AND P3, PT, R5, c[0x0][0x220], PT ;  /* 0x0000880005007a0c */ /* 0x020fe40003f66270 */
[----:B--2---:R-:W-:-:S11]  /*27a0*/  ISETP.GE.AND P0, PT, R4, c[0x0][0x220], PT ;  /* 0x0000880004007a0c */ /* 0x004fd60003f06270 */
[----:B------:R-:W-:Y:S01]  /*27b0*/  @!P3 MOV R4, R236 ;  /* 0x000000ec0004b202 */ /* 0x000fe20000000f00 */
[----:B------:R-:W-:Y:S01]  /*27c0*/  @!P3 IMAD.MOV.U32 R5, RZ, RZ, R235 ;  /* 0x000000ffff05b224 */ /* 0x000fe200078e00eb */
[----:B------:R1:W-:Y:S04]  /*27d0*/  @P3 STS.128 [R0+0x7000], RZ ;  /* 0x007000ff00003388 */ /* 0x0003e80000000c00 */
[----:B------:R-:W-:Y:S01]  /*27e0*/  @!PT LDS RZ, [RZ] ;  /* 0x00000000fffff984 */ /* 0x000fe20000000800 */
[----:B------:R-:W-:Y:S01]  /*27f0*/  @!PT LDS RZ, [RZ] ;  /* 0x00000000fffff984 */ /* 0x000fe20000000800 */
[----:B------:R-:W-:Y:S01]  /*2800*/  @!PT LDS RZ, [RZ] ;  /* 0x00000000fffff984 */ /* 0x000fe20000000800 */
[----:B------:R1:W-:Y:S04]  /*2810*/  @!P3 LDGSTS.E.BYPASS.LTC128B.128 [R0+0x7000], [R4.64+0x40] ;  /* 0x070000400400bfae */ /* 0x0003e8000b901d44 */
[----:B------:R1:W-:Y:S01]  /*2820*/  @P0 STS.128 [R0+0x8000], RZ ;  /* 0x008000ff00000388 */ /* 0x0003e20000000c00 */
[----:B------:R-:W-:Y:S05]  /*2830*/  @P0 BRA `(.L_x_42) ;  /* 0x0000006000000947 */ /* 0x000fea0003800000 */
[----:B-1----:R-:W-:Y:S02]  /*2840*/  MOV R4, R236 ;  /* 0x000000ec00047202 */ /* 0x002fe40000000f00 */
[----:B------:R-:W-:-:S05]  /*2850*/  MOV R5, R235 ;  /* 0x000000eb00057202 */ /* 0x000fca0000000f00 */
[----:B------:R-:W-:Y:S01]  /*2860*/  @!PT LDS RZ, [RZ] ;  /* 0x00000000fffff984 */ /* 0x000fe20000000800 */
[----:B------:R-:W-:Y:S01]  /*2870*/  @!PT LDS RZ, [RZ] ;  /* 0x00000000fffff984 */ /* 0x000fe20000000800 */
[----:B------:R-:W-:Y:S01]  /*2880*/  @!PT LDS RZ, [RZ] ;  /* 0x00000000fffff984 */ /* 0x000fe20000000800 */
[----:B------:R1:W-:Y:S02]  /*2890*/  LDGSTS.E.BYPASS.LTC128B.128 [R0+0x8000], [R4.64+0x80] ;  /* 0x0800008004007fae */ /* 0x0003e4000b901d44 */
.L_x_42:
[----:B------:R-:W-:Y:S05]  /*28a0*/  BSYNC B0 ;  /* 0x0000000000007941 */ /* 0x000fea0003800000 */
.L_x_41:
[----:B------:R-:W-:Y:S01]  /*28b0*/  PLOP3.LUT P0, PT, PT, PT, UP0, 0x80, 0x0 ;  /* 0x000000000000781c */ /* 0x000fe20003f0f008 */
[----:B------:R-:W-:Y:S01]  /*28c0*/  BSSY B0, `(.L_x_43) ;  /* 0x0000036000007945 */ /* 0x000fe20003800000 */
[----:B-1----:R-:W-:-:S04]  /*28d0*/  IADD3 R4, R17, 0x1800, RZ ;  /* 0x0000180011047810 */ /* 0x002fc80007ffe0ff */
[----:B------:R-:W-:-:S05]  /*28e0*/  SEL R4, R4, R17, !P0 ;  /* 0x0000001104047207 */ /* 0x000fca0004000000 */
[----:B------:R-:W-:Y:S01]  /*28f0*/  IMAD.SHL.U32 R228, R4, 0x2, RZ ;  /* 0x0000000204e47824 */ /* 0x000fe200078e00ff */
[----:B------:R-:W-:Y:S05]  /*2900*/  @!P2 BRA `(.L_x_44) ;  /* 0x000000d00000a947 */ /* 0x000fea0003800000 */
[----:B------:R1:W-:Y:S04]  /*2910*/  STS [R228], RZ ;  /* 0x000000ffe4007388 */ /* 0x0003e80000000800 */
[----:B------:R1:W-:Y:S04]  /*2920*/  STS [R228+0x4], RZ ;  /* 0x000004ffe4007388 */ /* 0x0003e80000000800 */
        /* <DEDUP_REMOVED lines=9> */
[----:B------:R1:W-:Y:S01]  /*29c0*/  STS [R228+0x200c], RZ ;  /* 0x00200cffe4007388 */ /* 0x0003e20000000800 */
[----:B------:R-:W-:Y:S05]  /*29d0*/  BRA `(.L_x_45) ;  /* 0x0000024000007947 */ /* 0x000fea0003800000 */
.L_x_44:
[----:B------:R-:W5:Y:S04]  /*29e0*/  LDL R5, [R1+0x10] ;  /* 0x0000100001057983 */ /* 0x000f680000100800 */
[----:B--2---:R-:W2:Y:S01]  /*29f0*/  LDL R4, [R1+0x14] ;  /* 0x0000140001047983 */ /* 0x004ea20000100800 */
[----:B------:R-:W-:-:S13]  /*2a00*/  ISETP.GE.AND P4, PT, R250, c[0x0][0x220], PT ;  /* 0x00008800fa007a0c */ /* 0x000fda0003f86270 */
[----:B------:R-:W-:Y:S01]  /*2a10*/  @!P4 IMAD.MOV.U32 R6, RZ, RZ, R238 ;  /* 0x000000ffff06c224 */ /* 0x000fe200078e00ee */
[----:B------:R1:W-:Y:S01]  /*2a20*/  @P4 STS [R228], RZ ;  /* 0x000000ffe4004388 */ /* 0x0003e20000000800 */
[----:B------:R-:W-:-:S03]  /*2a30*/  @!P4 IMAD.MOV.U32 R7, RZ, RZ, R237 ;  /* 0x000000ffff07c224 */ /* 0x000fc600078e00ed */
[----:B------:R1:W-:Y:S04]  /*2a40*/  @P4 STS [R228+0x4], RZ ;  /* 0x000004ffe4004388 */ /* 0x0003e80000000800 */
[----:B------:R1:W-:Y:S04]  /*2a50*/  @P4 STS [R228+0x8], RZ ;  /* 0x000008ffe4004388 */ /* 0x0003e80000000800 */
[----:B------:R1:W-:Y:S04]  /*2a60*/  @P4 STS [R228+0xc], RZ ;  /* 0x00000cffe4004388 */ /* 0x0003e80000000800 */
[----:B------:R-:W-:Y:S01]  /*2a70*/  @!PT LDS RZ, [RZ] ;  /* 0x00000000fffff984 */ /* 0x000fe20000000800 */
[----:B------:R-:W-:Y:S01]  /*2a80*/  @!PT LDS RZ, [RZ] ;  /* 0x00000000fffff984 */ /* 0x000fe20000000800 */
[----:B------:R-:W-:Y:S01]  /*2a90*/  @!PT LDS RZ, [RZ] ;  /* 0x00000000fffff984 */ /* 0x000fe20000000800 */
[----:B------:R1:W-:Y:S01]  /*2aa0*/  @!P4 LDGSTS.E.BYPASS.LTC128B.128 [R228], [R6.64] ;  /* 0x0000000006e4cfae */ /* 0x0003e2000b901d44 */
[----:B-----5:R-:W-:-:S02]  /*2ab0*/  ISETP.GE.AND P3, PT, R5, c[0x0][0x220], PT ;  /* 0x0000880005007a0c */ /* 0x020fc40003f66270 */
[----:B--2---:R-:W-:-:S11]  /*2ac0*/  ISETP.GE.AND P2, PT, R4, c[0x0][0x220], PT ;  /* 0x0000880004007a0c */ /* 0x004fd60003f46270 */
[----:B------:R-:W-:Y:S01]  /*2ad0*/  @!P3 MOV R4, R238 ;  /* 0x000000ee0004b202 */ /* 0x000fe20000000f00 */
[----:B------:R-:W-:Y:S01]  /*2ae0*/  @!P3 IMAD.MOV.U32 R5, RZ, RZ, R237 ;  /* 0x000000ffff05b224 */ /* 0x000fe200078e00ed */
[----:B------:R1:W-:Y:S04]  /*2af0*/  @P3 STS [R228+0x1000], RZ ;  /* 0x001000ffe4003388 */ /* 0x0003e80000000800 */
[----:B------:R1:W-:Y:S04]  /*2b00*/  @P3 STS [R228+0x1004], RZ ;  /* 0x001004ffe4003388 */ /* 0x0003e80000000800 */
[----:B------:R1:W-:Y:S04]  /*2b10*/  @P3 STS [R228+0x1008], RZ ;  /* 0x001008ffe4003388 */ /* 0x0003e80000000800 */
[----:B------:R1:W-:Y:S04]  /*2b20*/  @P3 STS [R228+0x100c], RZ ;  /* 0x00100cffe4003388 */ /* 0x0003e80000000800 */
[----:B------:R-:W-:Y:S01]  /*2b30*/  @!PT LDS RZ, [RZ] ;  /* 0x00000000fffff984 */ /* 0x000fe20000000800 */
[----:B------:R-:W-:Y:S01]  /*2b40*/  @!PT LDS RZ, [RZ] ;  /* 0x00000000fffff984 */ /* 0x000fe20000000800 */
[----:B------:R-:W-:Y:S01]  /*2b50*/  @!PT LDS RZ, [RZ] ;  /* 0x00000000fffff984 */ /* 0x000fe20000000800 */
[----:B------:R1:W-:Y:S04]  /*2b60*/  @!P3 LDGSTS.E.BYPASS.LTC128B.128 [R228+0x1000], [R4.64+0x40] ;  /* 0x0100004004e4bfae */ /* 0x0003e8000b901d44 */
[----:B------:R1:W-:Y:S04]  /*2b70*/  @P2 STS [R228+0x2000], RZ ;  /* 0x002000ffe4002388 */ /* 0x0003e80000000800 */
[----:B------:R1:W-:Y:S04]  /*2b80*/  @P2 STS [R228+0x2004], RZ ;  /* 0x002004ffe4002388 */ /* 0x0003e80000000800 */
[----:B------:R1:W-:Y:S04]  /*2b90*/  @P2 STS [R228+0x2008], RZ ;  /* 0x002008ffe4002388 */ /* 0x0003e80000000800 */
[----:B------:R1:W-:Y:S01]  /*2ba0*/  @P2 STS [R228+0x200c], RZ ;  /* 0x00200cffe4002388 */ /* 0x0003e20000000800 */
[----:B------:R-:W-:Y:S05]  /*2bb0*/  @P2 BRA `(.L_x_45) ;  /* 0x0000006000002947 */ /* 0x000fea0003800000 */
[----:B-1----:R-:W-:Y:S02]  /*2bc0*/  MOV R4, R238 ;  /* 0x000000ee00047202 */ /* 0x002fe40000000f00 */
[----:B------:R-:W-:-:S05]  /*2bd0*/  MOV R5, R237 ;  /* 0x000000ed00057202 */ /* 0x000fca0000000f00 */
[----:B------:R-:W-:Y:S01]  /*2be0*/  @!PT LDS RZ, [RZ] ;  /* 0x00000000fffff984 */ /* 0x000fe20000000800 */
[----:B------:R-:W-:Y:S01]  /*2bf0*/  @!PT LDS RZ, [RZ] ;  /* 0x00000000fffff984 */ /* 0x000fe20000000800 */
[----:B------:R-:W-:Y:S01]  /*2c00*/  @!PT LDS RZ, [RZ] ;  /* 0x00000000fffff984 */ /* 0x000fe20000000800 */
[----:B------:R1:W-:Y:S02]  /*2c10*/  LDGSTS.E.BYPASS.LTC128B.128 [R228+0x2000], [R4.64+0x80] ;  /* 0x0200008004e47fae */ /* 0x0003e4000b901d44 */
.L_x_45:
[----:B------:R-:W-:Y:S05]  /*2c20*/  BSYNC B0 ;  /* 0x0000000000007941 */ /* 0x000fea0003800000 */
.L_x_43:
[----:B------:R-:W5:Y:S01]  /*2c30*/  LDL R19, [R1+0x48] ;  /* 0x0000480001137983 */ /* 0x000f620000100800 */
[----:B------:R-:W-:Y:S01]  /*2c40*/  IMAD.MOV.U32 R13, RZ, RZ, 0x7f800000 ;  /* 0x7f800000ff0d7424 */ /* 0x000fe200078e00ff */
[----:B------:R-:W-:Y:S01]  /*2c50*/  ULDC.64 UR14, c[0x0][0x198] ;  /* 0x00006600000e7ab9 */ /* 0x000fe20000000a00 */
[----:B----4-:R-:W-:Y:S02]  /*2c60*/  IMAD.MOV.U32 R11, RZ, RZ, 0x7f800000 ;  /* 0x7f800000ff0b7424 */ /* 0x010fe400078e00ff */
[----:B------:R-:W-:Y:S02]  /*2c70*/  IMAD.MOV.U32 R12, RZ, RZ, 0x7f800000 ;  /* 0x7f800000ff0c7424 */ /* 0x000fe400078e00ff */
[----:B------:R-:W-:Y:S01]  /*2c80*/  IMAD.MOV.U32 R20, RZ, RZ, 0x7f800000 ;  /* 0x7f800000ff147424 */ /* 0x000fe200078e00ff */
[C---:B-1---5:R-:W-:Y:S01]  /*2c90*/  IADD3 R5, R19.reuse, 0x28, RZ ;  /* 0x0000002813057810 */ /* 0x062fe20007ffe0ff */
[C---:B------:R-:W-:Y:S01]  /*2ca0*/  IMAD.SHL.U32 R7, R19.reuse, 0x4, RZ ;  /* 0x0000000413077824 */ /* 0x040fe200078e00ff */
[----:B------:R-:W-:-:S02]  /*2cb0*/  IADD3 R4, R19, 0x8, RZ ;  /* 0x0000000813047810 */ /* 0x000fc40007ffe0ff */
[----:B------:R-:W-:Y:S02]  /*2cc0*/  ISETP.GE.AND P4, PT, R5, UR8, PT ;  /* 0x0000000805007c0c */ /* 0x000fe4000bf86270 */
[----:B------:R-:W-:Y:S02]  /*2cd0*/  SHF.R.S32.HI R17, RZ, 0x1f, R19 ;  /* 0x0000001fff117819 */ /* 0x000fe40000011413 */
[----:B------:R-:W-:Y:S02]  /*2ce0*/  ISETP.GE.AND P6, PT, R4, UR8, PT ;  /* 0x0000000804007c0c */ /* 0x000fe4000bfc6270 */
[----:B------:R-:W-:Y:S02]  /*2cf0*/  SHF.R.S32.HI R10, RZ, 0x1f, R5 ;  /* 0x0000001fff0a7819 */ /* 0x000fe40000011405 */
[----:B------:R-:W-:Y:S02]  /*2d00*/  IADD3 R4, P3, R7, UR10, RZ ;  /* 0x0000000a07047c10 */ /* 0x000fe4000ff7e0ff */
[----:B--2---:R-:W-:-:S02]  /*2d10*/  SHF.L.U64.HI R9, R19, 0x2, R17 ;  /* 0x0000000213097819 */ /* 0x004fc40000010211 */
[----:B------:R-:W-:Y:S02]  /*2d20*/  IADD3 R8, R19, 0x20, RZ ;  /* 0x0000002013087810 */ /* 0x000fe40007ffe0ff */
[----:B------:R-:W-:-:S04]  /*2d30*/  @!P4 LEA R6, P2, R5, UR10, 0x2 ;  /* 0x0000000a0506cc11 */ /* 0x000fc8000f8410ff */
[----:B------:R-:W-:Y:S02]  /*2d40*/  @!P4 LEA.HI.X R7, R5, UR9, R10, 0x2, P2 ;  /* 0x000000090507cc11 */ /* 0x000fe400090f140a */
[----:B------:R-:W-:Y:S02]  /*2d50*/  IADD3.X R5, R9, UR9, RZ, P3, !PT ;  /* 0x0000000909057c10 */ /* 0x000fe40009ffe4ff */
[----:B------:R-:W-:Y:S01]  /*2d60*/  ISETP.GE.AND P3, PT, R8, UR8, PT ;  /* 0x0000000808007c0c */ /* 0x000fe2000bf66270 */
[----:B------:R1:W2:Y:S01]  /*2d70*/  @!P4 LDG.E R11, [R6.64] ;  /* 0x00000004060bc981 */ /* 0x0002a2000c1e1900 */
[----:B------:R-:W-:-:S03]  /*2d80*/  ISETP.GE.AND P2, PT, R19, UR8, PT ;  /* 0x0000000813007c0c */ /* 0x000fc6000bf46270 */
[----:B------:R4:W5:Y:S08]  /*2d90*/  @!P6 LDG.E R13, [R4.64+0x20] ;  /* 0x00002004040de981 */ /* 0x000970000c1e1900 */
[----:B---3--:R4:W3:Y:S04]  /*2da0*/  @!P3 LDG.E R12, [R4.64+0x80] ;  /* 0x00008004040cb981 */ /* 0x0088e8000c1e1900 */
[----:B------:R4:W3:Y:S01]  /*2db0*/  @!P2 LDG.E R20, [R4.64] ;  /* 0x000000040414a981 */ /* 0x0008e2000c1e1900 */
[----:B------:R-:W-:-:S03]  /*2dc0*/  UIMAD UR8, UR19, UR14, URZ ;  /* 0x0000000e130872a4 */ /* 0x000fc6000f8e023f */
[----:B------:R-:W-:Y:S01]  /*2dd0*/  @P1 STS [R0+0x9000], RZ ;  /* 0x009000ff00001388 */ /* 0x000fe20000000800 */
[----:B------:R-:W-:-:S03]  /*2de0*/  UIMAD UR8, UR24, UR15, UR8 ;  /* 0x0000000f180872a4 */ /* 0x000fc6000f8e0208 */
[----:B------:R-:W-:Y:S04]  /*2df0*/  @P1 STS [R0+0x9004], RZ ;  /* 0x009004ff00001388 */ /* 0x000fe80000000800 */
[----:B------:R-:W-:Y:S04]  /*2e00*/  @P1 STS.64 [R0+0x9008], RZ ;  /* 0x009008ff00001388 */ /* 0x000fe80000000a00 */
[----:B------:R-:W-:Y:S04]  /*2e10*/  @P1 STS.128 [R0+0xb000], RZ ;  /* 0x00b000ff00001388 */ /* 0x000fe80000000c00 */
[----:B------:R-:W-:Y:S01]  /*2e20*/  @P1 STS.128 [R0+0xd000], RZ ;  /* 0x00d000ff00001388 */ /* 0x000fe20000000c00 */
[----:B----4-:R-:W-:-:S05]  /*2e30*/  IMAD.WIDE.U32 R4, R15, c[0x0][0x198], R250 ;  /* 0x000066000f047a25 */ /* 0x010fca00078e00fa */
[----:B-1----:R-:W-:Y:S01]  /*2e40*/  IADD3 R6, P2, R4, UR23, RZ ;  /* 0x0000001704067c10 */ /* 0x002fe2000ff5e0ff */
[----:B------:R-:W-:-:S05]  /*2e50*/  IMAD.U32 R4, RZ, RZ, UR8 ;  /* 0x00000008ff047e24 */ /* 0x000fca000f8e00ff */
[----:B------:R-:W-:Y:S01]  /*2e60*/  IADD3.X R7, R5, UR27, R4, P2, !PT ;  /* 0x0000001b05077c10 */ /* 0x000fe200097fe404 */
[----:B------:R-:W-:Y:S01]  /*2e70*/  IMAD R4, R16, c[0x0][0x1b0], RZ ;  /* 0x00006c0010047a24 */ /* 0x000fe200078e02ff */
[----:B------:R-:W-:Y:S03]  /*2e80*/  BSSY B0, `(.L_x_46) ;  /* 0x000002c000007945 */ /* 0x000fe60003800000 */
[C---:B------:R-:W-:Y:S02]  /*2e90*/  IMAD R4, R14.reuse, c[0x0][0x1b4], R4 ;  /* 0x00006d000e047a24 */ /* 0x040fe400078e0204 */
[----:B------:R-:W-:Y:S01]  /*2ea0*/  IMAD.WIDE.U32 R6, R14, c[0x0][0x1b0], R6 ;  /* 0x00006c000e067a25 */ /* 0x000fe200078e0006 */
[----:B-----5:R1:W-:Y:S04]  /*2eb0*/  STL [R1+0xc], R13 ;  /* 0x00000c0d01007387 */ /* 0x0203e80000100800 */
[----:B--2---:R2:W-:Y:S04]  /*2ec0*/  STL [R1+0x4], R11 ;  /* 0x0000040b01007387 */ /* 0x0045e80000100800 */
[----:B---3--:R2:W-:Y:S04]  /*2ed0*/  STL [R1], R12 ;  /* 0x0000000c01007387 */ /* 0x0085e80000100800 */
[----:B------:R2:W-:Y:S01]  /*2ee0*/  STL [R1+0x8], R20 ;  /* 0x0000081401007387 */ /* 0x0005e20000100800 */
[----:B-1----:R-:W-:Y:S01]  /*2ef0*/  IMAD.IADD R13, R7, 0x1, R4 ;  /* 0x00000001070d7824 */ /* 0x002fe200078e0204 */
[----:B------:R-:W-:Y:S05]  /*2f00*/  @P1 BRA `(.L_x_47) ;  /* 0x0000023000001947 */ /* 0x000fea0003800000 */
[----:B--2---:R-:W2:Y:S04]  /*2f10*/  LDL R12, [R1+0x10] ;  /* 0x00001000010c7983 */ /* 0x004ea80000100800 */
        /* <DEDUP_REMOVED lines=34> */
.L_x_47:
[----:B------:R-:W-:Y:S05]  /*3140*/  BSYNC B0 ;  /* 0x0000000000007941 */ /* 0x000fea0003800000 */
.L_x_46:
[----:B------:R3:W-:Y:S01]  /*3150*/  @P5 STS.128 [R0+0xa000], RZ ;  /* 0x00a000ff00005388 */ /* 0x0007e20000000c00 */
[----:B------:R-:W-:Y:S03]  /*3160*/  BSSY B0, `(.L_x_48) ;  /* 0x0000026000007945 */ /* 0x000fe60003800000 */
[----:B------:R3:W-:Y:S04]  /*3170*/  @P5 STS.128 [R0+0xc000], RZ ;  /* 0x00c000ff00005388 */ /* 0x0007e80000000c00 */
[----:B------:R3:W-:Y:S01]  /*3180*/  @P5 STS.128 [R0+0xe000], RZ ;  /* 0x00e000ff00005388 */ /* 0x0007e20000000c00 */
[----:B------:R-:W-:Y:S05]  /*3190*/  @P5 BRA `(.L_x_49) ;  /* 0x0000022000005947 */ /* 0x000fea0003800000 */
[----:B-1----:R-:W4:Y:S04]  /*31a0*/  LDL R8, [R1+0x10] ;  /* 0x0000100001087983 */ /* 0x002f280000100800 */
[----:B------:R-:W5:Y:S01]  /*31b0*/  LDL R5, [R1+0x14] ;  /* 0x0000140001057983 */ /* 0x000f620000100800 */
[----:B------:R-:W-:Y:S01]  /*31c0*/  IADD3 R3, P1, R3, 0x40, RZ ;  /* 0x0000004003037810 */ /* 0x000fe20007f3e0ff */
[----:B------:R-:W-:Y:S01]  /*31d0*/  IMAD.MOV.U32 R7, RZ, RZ, R13 ;  /* 0x000000ffff077224 */ /* 0x000fe200078e000d */
[----:B------:R-:W-:-:S03]  /*31e0*/  ISETP.GE.AND P4, PT, R250, c[0x0][0x220], PT ;  /* 0x00008800fa007a0c */ /* 0x000fc60003f86270 */
[----:B------:R-:W-:-:S04]  /*31f0*/  IMAD.X R4, RZ, RZ, R18, P1 ;  /* 0x000000ffff047224 */ /* 0x000fc800008e0612 */
[----:B------:R-:W-:-:S06]  /*3200*/  IMAD R4, R4, c[0x0][0x198], RZ ;  /* 0x0000660004047a24 */ /* 0x000fcc00078e02ff */
[----:B------:R1:W-:Y:S01]  /*3210*/  @P4 STS.128 [R0+0xa000], RZ ;  /* 0x00a000ff00004388 */ /* 0x0003e20000000c00 */
[----:B----4-:R-:W-:Y:S01]  /*3220*/  ISETP.GE.AND P3, PT, R8, c[0x0][0x220], PT ;  /* 0x0000880008007a0c */ /* 0x010fe20003f66270 */
[----:B------:R-:W-:Y:S01]  /*3230*/  IMAD.WIDE.U32 R8, R3, c[0x0][0x198], R6 ;  /* 0x0000660003087a25 */ /* 0x000fe200078e0006 */
[----:B-----5:R-:W-:-:S03]  /*3240*/  ISETP.GE.AND P1, PT, R5, c[0x0][0x220], PT ;  /* 0x0000880005007a0c */ /* 0x020fc60003f26270 */
[----:B------:R-:W-:Y:S01]  /*3250*/  IMAD R3, R3, c[0x0][0x19c], R4 ;  /* 0x0000670003037a24 */ /* 0x000fe200078e0204 */
[----:B------:R-:W-:-:S03]  /*3260*/  @!P4 LEA R6, P5, R8, c[0x0][0x168], 0x1 ;  /* 0x00005a000806ca11 */ /* 0x000fc600078a08ff */
        /* <DEDUP_REMOVED lines=21> */
.L_x_49:
[----:B------:R-:W-:Y:S05]  /*33c0*/  BSYNC B0 ;  /* 0x0000000000007941 */ /* 0x000fea0003800000 */
.L_x_48:
[----:B------:R-:W0:Y:S01]  /*33d0*/  LDGDEPBAR ;  /* 0x00000000000079af */ /* 0x000e220000000000 */
[----:B-1----:R-:W-:Y:S01]  /*33e0*/  IMAD.MOV.U32 R4, RZ, RZ, c[0x0][0x22c] ;  /* 0x00008b00ff047624 */ /* 0x002fe200078e00ff */
[C---:B---3--:R-:W-:Y:S01]  /*33f0*/  IADD3 R0, R227.reuse, 0x1800, RZ ;  /* 0x00001800e3007810 */ /* 0x048fe20007ffe0ff */
[----:B------:R-:W-:Y:S01]  /*3400*/  IMAD.SHL.U32 R219, R227, 0x2, RZ ;  /* 0x00000002e3db7824 */ /* 0x000fe200078e00ff */
[----:B------:R-:W-:Y:S01]  /*3410*/  SHF.L.U64.HI R6, R19, 0x2, R17 ;  /* 0x0000000213067819 */ /* 0x000fe20000010211 */
[----:B------:R-:W-:Y:S01]  /*3420*/  IMAD R4, R4, c[0x0][0x1c0], RZ ;  /* 0x0000700004047a24 */ /* 0x000fe200078e02ff */
[----:B------:R-:W-:Y:S01]  /*3430*/  SEL R0, R0, R227, !P0 ;  /* 0x000000e300007207 */ /* 0x000fe20004000000 */
[----:B------:R-:W-:Y:S01]  /*3440*/  UIADD3 UR8, UR24, 0x80, URZ ;  /* 0x0000008018087890 */ /* 0x000fe2000fffe03f */
[----:B------:R-:W-:Y:S01]  /*3450*/  IADD3 R3, R225, 0x1800, RZ ;  /* 0x00001800e1037810 */ /* 0x000fe20007ffe0ff */
[C---:B------:R-:W-:Y:S01]  /*3460*/  IMAD.SHL.U32 R7, R4.reuse, 0x10, RZ ;  /* 0x0000001004077824 */ /* 0x040fe200078e00ff */
[----:B------:R-:W-:Y:S01]  /*3470*/  SHF.L.U32 R5, R4, 0x3, RZ ;  /* 0x0000000304057819 */ /* 0x000fe200000006ff */
[----:B------:R-:W-:Y:S01]  /*3480*/  IMAD.SHL.U32 R216, R0, 0x2, RZ ;  /* 0x0000000200d87824 */ /* 0x000fe200078e00ff */
[----:B------:R-:W-:Y:S01]  /*3490*/  IADD3 R0, R19, -0x40, RZ ;  /* 0xffffffc013007810 */ /* 0x000fe20007ffe0ff */
[----:B------:R1:W-:Y:S01]  /*34a0*/  STL [R1+0x38], R6 ;  /* 0x0000380601007387 */ /* 0x0003e20000100800 */
[----:B------:R-:W-:Y:S01]  /*34b0*/  IADD3 R4, R7, 0x40, RZ ;  /* 0x0000004007047810 */ /* 0x000fe20007ffe0ff */
[----:B------:R-:W-:Y:S01]  /*34c0*/  IMAD.MOV.U32 R239, RZ, RZ, R228 ;  /* 0x000000ffffef7224 */ /* 0x000fe200078e00e4 */
[----:B------:R-:W-:Y:S01]  /*34d0*/  SEL R3, R3, R225, !P0 ;  /* 0x000000e103037207 */ /* 0x000fe20004000000 */
[----:B------:R-:W-:Y:S01]  /*34e0*/  IMAD.SHL.U32 R0, R0, 0x4, RZ ;  /* 0x0000000400007824 */ /* 0x000fe200078e00ff */
[----:B------:R-:W-:Y:S01]  /*34f0*/  CS2R R126, SRZ ;  /* 0x00000000007e7805 */ /* 0x000fe2000001ff00 */
[----:B------:R-:W-:Y:S01]  /*3500*/  IMAD.IADD R4, R5, 0x1, R4 ;  /* 0x0000000105047824 */ /* 0x000fe200078e0204 */
[----:B------:R-:W-:Y:S01]  /*3510*/  CS2R R124, SRZ ;  /* 0x00000000007c7805 */ /* 0x000fe2000001ff00 */
[----:B------:R-:W-:Y:S01]  /*3520*/  CS2R R130, SRZ ;  /* 0x0000000000827805 */ /* 0x000fe2000001ff00 */
[----:B------:R-:W-:Y:S01]  /*3530*/  CS2R R128, SRZ ;  /* 0x0000000000807805 */ /* 0x000fe2000001ff00 */
[----:B------:R-:W-:Y:S01]  /*3540*/  CS2R R122, SRZ ;  /* 0x00000000007a7805 */ /* 0x000fe2000001ff00 */
[----:B------:R-:W-:-:S04]  /*3550*/  DEPBAR.LE SB0, 0x1 ;  /* 0x000080400000791a */ /* 0x000fc80000000000 */
[----:B------:R-:W-:Y:S01]  /*3560*/  BAR.SYNC.DEFER_BLOCKING 0x0 ;  /* 0x0000000000007b1d */ /* 0x000fe20000010000 */
        /* <DEDUP_REMOVED lines=9> */
[----:B-1----:R-:W-:Y:S01]  /*3600*/  IADD3 R6, R7, 0x20, RZ ;  /* 0x0000002007067810 */ /* 0x002fe20007ffe0ff */
[----:B------:R-:W-:Y:S01]  /*3610*/  IMAD.SHL.U32 R7, R19, 0x4, RZ ;  /* 0x0000000413077824 */ /* 0x000fe200078e00ff */
[----:B------:R-:W-:Y:S01]  /*3620*/  CS2R R102, SRZ ;  /* 0x0000000000667805 */ /* 0x000fe2000001ff00 */
[----:B------:R-:W-:Y:S01]  /*3630*/  CS2R R100, SRZ ;  /* 0x0000000000647805 */ /* 0x000fe2000001ff00 */
[C---:B------:R-:W-:Y:S01]  /*3640*/  IADD3 R6, R5.reuse, R6, RZ ;  /* 0x0000000605067210 */ /* 0x040fe20007ffe0ff */
[----:B------:R-:W-:Y:S01]  /*3650*/  CS2R R94, SRZ ;  /* 0x00000000005e7805 */ /* 0x000fe2000001ff00 */
[----:B------:R-:W-:Y:S01]  /*3660*/  STL [R1+0x3c], R7 ;  /* 0x00003c0701007387 */ /* 0x000fe20000100800 */
[----:B------:R-:W-:Y:S01]  /*3670*/  CS2R R92, SRZ ;  /* 0x00000000005c7805 */ /* 0x000fe2000001ff00 */
[----:B------:R-:W-:Y:S01]  /*3680*/  CS2R R98, SRZ ;  /* 0x0000000000627805 */ /* 0x000fe2000001ff00 */
[C---:B------:R-:W-:Y:S01]  /*3690*/  IMAD.IADD R6, R5.reuse, 0x1, R6 ;  /* 0x0000000105067824 */ /* 0x040fe200078e0206 */
[----:B------:R1:W-:Y:S01]  /*36a0*/  STL [R1+0x34], R0 ;  /* 0x0000340001007387 */ /* 0x0003e20000100800 */
[----:B------:R-:W-:Y:S01]  /*36b0*/  CS2R R96, SRZ ;  /* 0x0000000000607805 */ /* 0x000fe2000001ff00 */
[----:B------:R-:W-:Y:S01]  /*36c0*/  CS2R R90, SRZ ;  /* 0x00000000005a7805 */ /* 0x000fe2000001ff00 */
[C---:B------:R-:W-:Y:S01]  /*36d0*/  IMAD.IADD R6, R5.reuse, 0x1, R6 ;  /* 0x0000000105067824 */ /* 0x040fe200078e0206 */
[----:B------:R-:W3:Y:S01]  /*36e0*/  LDSM.16.M88.4 R168, [R218+0xf000] ;  /* 0x00f00000daa8783b */ /* 0x000ee20000000200 */
[----:B------:R-:W-:Y:S01]  /*36f0*/  CS2R R88, SRZ ;  /* 0x0000000000587805 */ /* 0x000fe2000001ff00 */
[----:B------:R-:W-:Y:S01]  /*3700*/  CS2R R86, SRZ ;  /* 0x0000000000567805 */ /* 0x000fe2000001ff00 */
[C---:B------:R-:W-:Y:S01]  /*3710*/  IMAD.IADD R6, R5.reuse, 0x1, R6 ;  /* 0x0000000105067824 */ /* 0x040fe200078e0206 */
[----:B------:R-:W4:Y:S01]  /*3720*/  LDSM.16.M88.4 R172, [R218+0xf400] ;  /* 0x00f40000daac783b */ /* 0x000f220000000200 */
[----:B------:R-:W-:Y:S01]  /*3730*/  CS2R R84, SRZ ;  /* 0x0000000000547805 */ /* 0x000fe2000001ff00 */
[----:B------:R-:W-:Y:S01]  /*3740*/  CS2R R78, SRZ ;  /* 0x00000000004e7805 */ /* 0x000fe2000001ff00 */
[----:B------:R-:W-:Y:S01]  /*3750*/  CS2R R76, SRZ ;  /* 0x00000000004c7805 */ /* 0x000fe2000001ff00 */
[----:B------:R-:W2:Y:S01]  /*3760*/  LDSM.16.M88.4 R176, [R217+0xf000] ;  /* 0x00f00000d9b0783b */ /* 0x000ea20000000200 */
        /* <DEDUP_REMOVED lines=12> */
[C---:B-1----:R-:W-:Y:S01]  /*3830*/  IADD3 R0, R5.reuse, R4, RZ ;  /* 0x0000000405007210 */ /* 0x042fe20007ffe0ff */
[C---:B------:R-:W-:Y:S01]  /*3840*/  IMAD.IADD R4, R5.reuse, 0x1, R6 ;  /* 0x0000000105047824 */ /* 0x040fe200078e0206 */
[----:B------:R-:W-:Y:S01]  /*3850*/  CS2R R64, SRZ ;  /* 0x0000000000407805 */ /* 0x000fe2000001ff00 */
[----:B------:R-:W1:Y:S01]  /*3860*/  LDSM.16.M88.4 R192, [R217+0x11000] ;  /* 0x01100000d9c0783b */ /* 0x000e620000000200 */
[C---:B------:R-:W-:Y:S01]  /*3870*/  IADD3 R0, R5.reuse, R0, RZ ;  /* 0x0000000005007210 */ /* 0x040fe20007ffe0ff */
[----:B------:R-:W-:Y:S01]  /*3880*/  CS2R R58, SRZ ;  /* 0x00000000003a7805 */ /* 0x000fe2000001ff00 */
[----:B------:R-:W-:Y:S01]  /*3890*/  CS2R R56, SRZ ;  /* 0x0000000000387805 */ /* 0x000fe2000001ff00 */
[----:B------:R-:W1:Y:S01]  /*38a0*/  LDSM.16.M88.4 R196, [R217+0x11400] ;  /* 0x01140000d9c4783b */ /* 0x000e620000000200 */
[----:B------:R-:W-:Y:S01]  /*38b0*/  IADD3 R0, R5, R0, RZ ;  /* 0x0000000005007210 */ /* 0x000fe20007ffe0ff */
[----:B------:R-:W-:Y:S01]  /*38c0*/  CS2R R54, SRZ ;  /* 0x0000000000367805 */ /* 0x000fe2000001ff00 */
[----:B------:R-:W-:Y:S01]  /*38d0*/  CS2R R52, SRZ ;  /* 0x0000000000347805 */ /* 0x000fe2000001ff00 */
[----:B------:R-:W1:Y:S01]  /*38e0*/  LDSM.16.M88.4 R200, [R218+0x13000] ;  /* 0x01300000dac8783b */ /* 0x000e620000000200 */
[----:B------:R-:W-:Y:S01]  /*38f0*/  CS2R R46, SRZ ;  /* 0x00000000002e7805 */ /* 0x000fe2000001ff00 */
        /* <DEDUP_REMOVED lines=9> */
[----:B------:R-:W-:Y:S01]  /*3990*/  SHF.L.U32 R3, R3, 0x1, RZ ;  /* 0x0000000103037819 */ /* 0x000fe200000006ff */
[----:B------:R-:W1:Y:S01]  /*39a0*/  LDSM.16.M88.4 R212, [R217+0x13400] ;  /* 0x01340000d9d4783b */ /* 0x000e620000000200 */
[----:B------:R-:W-:Y:S01]  /*39b0*/  IADD3 R220, R219, R226, RZ ;  /* 0x000000e2dbdc7210 */ /* 0x000fe20007ffe0ff */
[----:B------:R-:W-:-:S02]  /*39c0*/  UISETP.GE.AND UP0, UPT, UR8, UR6, UPT ;  /* 0x000000060800728c */ /* 0x000fc4000bf06270 */
[----:B------:R-:W-:Y:S04]  /*39d0*/  STL [R1+0x1c], R6 ;  /* 0x00001c0601007387 */ /* 0x000fe80000100800 */
[----:B------:R5:W-:Y:S04]  /*39e0*/  STL [R1+0x18], R0 ;  /* 0x0000180001007387 */ /* 0x000be80000100800 */
[----:B------:R1:W-:Y:S01]  /*39f0*/  STL [R1+0x24], R4 ;  /* 0x0000240401007387 */ /* 0x0003e20000100800 */
[----:B-----5:R-:W-:-:S05]  /*3a00*/  IADD3 R0, R5, R0, RZ ;  /* 0x0000000005007210 */ /* 0x020fca0007ffe0ff */
[----:B--234-:R1:W-:Y:S02]  /*3a10*/  STL [R1+0x20], R0 ;  /* 0x0000200001007387 */ /* 0x01c3e40000100800 */
.L_x_52:
[----:B------:R-:W0:Y:S01]  /*3a20*/  LDGDEPBAR ;  /* 0x00000000000079af */ /* 0x000e220000000000 */
[----:B-1----:R-:W-:Y:S01]  /*3a30*/  IMAD.IADD R0, R226, 0x1, R216 ;  /* 0x00000001e2007824 */ /* 0x002fe200078e02d8 */
        /* <DEDUP_REMOVED lines=9> */
[----:B------:R-:W4:Y:S04]  /*3ad0*/  LDL R241, [R1+0xc] ;  /* 0x00000c0001f17983 */ /* 0x000f280000100800 */
[----:B------:R-:W2:Y:S01]  /*3ae0*/  LDL R240, [R1] ;  /* 0x0000000001f07983 */ /* 0x000ea20000100800 */
        /* <DEDUP_REMOVED lines=57> */
[----:B--2---:R-:W-:Y:S04]  /*3e80*/  FMUL.FTZ R136, R240, 1.4426950216293334961 ;  /* 0x3fb8aa3bf0887820 */ /* 0x004fe80000410000 */
[----:B------:R-:W-:Y:S01]  /*3e90*/  HMMA.16816.F32 R32, R140, R138, R32 ;  /* 0x0000008a8c20723c */ /* 0x000fe20000001820 */
[----:B------:R-:W2:Y:S04]  /*3ea0*/  LDL R140, [R1+0x4] ;  /* 0x00000400018c7983 */ /* 0x000ea80000100800 */
[----:B------:R-:W2:Y:S02]  /*3eb0*/  LDL R141, [R1+0x3c] ;  /* 0x00003c00018d7983 */ /* 0x000ea40000100800 */
[----:B------:R-:W-:Y:S01]  /*3ec0*/  IMAD.U32 R138, RZ, RZ, UR20 ;  /* 0x00000014ff8a7e24 */ /* 0x000fe2000f8e00ff */
[-C--:B------:R-:W-:Y:S05]  /*3ed0*/  HMMA.16816.F32 R4, R132, R148.reuse, R4 ;  /* 0x000000948404723c */ /* 0x080fea0000001804 */
        /* <DEDUP_REMOVED lines=16> */
[----:B------:R1:W3:Y:S07]  /*3fe0*/  LDSM.16.M88.4 R132, [R0+0x2800] ;  /* 0x002800000084783b */ /* 0x0002ee0000000200 */
        /* <DEDUP_REMOVED lines=8> */
[C---:B---3--:R-:W-:Y:S03]  /*4070*/  HMMA.16816.F32 R8, R132.reuse, R160, R8 ;  /* 0x000000a08408723c */ /* 0x048fe60000001808 */
        /* <DEDUP_REMOVED lines=50> */
[C---:B--2---:R-:W-:Y:S01]  /*43a0*/  FMUL.FTZ R0, R140.reuse, 1.4426950216293334961 ;  /* 0x3fb8aa3b8c007820 */ /* 0x044fe20000410000 */
[----:B------:R-:W-:Y:S04]  /*43b0*/  FSETP.NEU.FTZ.AND P2, PT, R140, -INF , PT ;  /* 0xff8000008c00780b */ /* 0x000fe80003f5d000 */
[----:B------:R-:W-:Y:S02]  /*43c0*/  FSEL R0, R0, RZ, P2 ;  /* 0x000000ff00007208 */ /* 0x000fe40001000000 */
[----:B------:R-:W-:Y:S03]  /*43d0*/  PLOP3.LUT P2, PT, PT, PT, UP0, 0x80, 0x0 ;  /* 0x000000000000781c */ /* 0x000fe60003f4f008 */
[--C-:B------:R-:W-:Y:S02]  /*43e0*/  FFMA.FTZ R10, R10, c[0x0][0x23c], -R0.reuse ;  /* 0x00008f000a0a7a23 */ /* 0x100fe40000010800 */
[--C-:B------:R-:W-:Y:S02]  /*43f0*/  FFMA.FTZ R11, R11, c[0x0][0x23c], -R0.reuse ;  /* 0x00008f000b0b7a23 */ /* 0x100fe40000010800 */
[----:B------:R-:W-:Y:S01]  /*4400*/  FFMA.FTZ R14, R14, c[0x0][0x23c], -R0 ;  /* 0x00008f000e0e7a23 */ /* 0x000fe20000010800 */
[----:B------:R-:W1:Y:S05]  /*4410*/  MUFU.EX2 R140, R10 ;  /* 0x0000000a008c7308 */ /* 0x000e6a0000000800 */
[----:B------:R-:W-:Y:S02]  /*4420*/  @P2 IADD3 R4, R138, 0x9, RZ ;  /* 0x000000098a042810 */ /* 0x000fe40007ffe0ff */
[----:B------:R-:W-:Y:S02]  /*4430*/  PLOP3.LUT P2, PT, PT, PT, UP0, 0x80, 0x0 ;  /* 0x000000000000781c */ /* 0x000fe40003f4f008 */
[----:B------:R-:W-:Y:S01]  /*4440*/  @P3 ISETP.GE.AND P3, PT, R4, UR6, PT ;  /* 0x0000000604003c0c */ /* 0x000fe2000bf66270 */
[----:B------:R-:W2:Y:S01]  /*4450*/  MUFU.EX2 R252, R11 ;  /* 0x0000000b00fc7308 */ /* 0x000ea20000000800 */
        /* <DEDUP_REMOVED lines=17> */
[----:B------:R-:W-:Y:S04]  /*4570*/  FFMA.FTZ R17, R17, c[0x0][0x23c], -R139 ;  /* 0x00008f0011117a23 */ /* 0x000fe8000001088b */
[-C--:B------:R-:W-:Y:S01]  /*4580*/  HMMA.16816.F32 R28, R132, R6.reuse, R28 ;  /* 0x00000006841c723c */ /* 0x080fe2000000181c */
[----:B------:R-:W3:Y:S03]  /*4590*/  MUFU.EX2 R164, R17 ;  /* 0x0000001100a47308 */ /* 0x000ee60000000800 */
[----:B------:R-:W-:Y:S02]  /*45a0*/  @P1 FSEL R19, R19, -INF , !P3 ;  /* 0xff80000013131808 */ /* 0x000fe40005800000 */
[----:B------:R-:W-:Y:S02]  /*45b0*/  PLOP3.LUT P1, PT, PT, PT, UP0, 0x80, 0x0 ;  /* 0x000000000000781c */ /* 0x000fe40003f2f008 */
[----:B------:R-:W-:Y:S01]  /*45c0*/  HMMA.16816.F32 R32, R156, R6, R32 ;  /* 0x000000069c20723c */ /* 0x000fe20000001820 */
[----:B------:R-:W-:Y:S03]  /*45d0*/  PLOP3.LUT P3, PT, PT, PT, UP0, 0x80, 0x0 ;  /* 0x000000000000781c */ /* 0x000fe60003f6f008 */
[----:B------:R-:W-:Y:S01]  /*45e0*/  @P0 FSEL R20, R20, -INF , !P5 ;  /* 0xff80000014140808 */ /* 0x000fe20006800000 */
[----:B------:R-:W-:Y:S01]  /*45f0*/  FFMA.FTZ R19, R19, c[0x0][0x23c], -R137 ;  /* 0x00008f0013137a23 */ /* 0x000fe20000010889 */
[----:B------:R-:W-:Y:S01]  /*4600*/  PLOP3.LUT P0, PT, PT, PT, UP0, 0x80, 0x0 ;  /* 0x000000000000781c */ /* 0x000fe20003f0f008 */
[----:B-1----:R-:W-:Y:S01]  /*4610*/  IMAD.MOV.U32 R159, RZ, RZ, R140 ;  /* 0x000000ffff9f7224 */ /* 0x002fe200078e008c */
[----:B------:R-:W-:Y:S01]  /*4620*/  @P2 FSEL R24, R24, -INF , !P5 ;  /* 0xff80000018182808 */ /* 0x000fe20006800000 */
[----:B------:R-:W-:Y:S01]  /*4630*/  MUFU.EX2 R166, R19 ;  /* 0x0000001300a67308 */ /* 0x000fe20000000800 */
[----:B------:R-:W-:Y:S01]  /*4640*/  PLOP3.LUT P2, PT, PT, PT, UP0, 0x80, 0x0 ;  /* 0x000000000000781c */ /* 0x000fe20003f4f008 */
[----:B------:R-:W4:Y:S01]  /*4650*/  LDL R140, [R1+0x38] ;  /* 0x00003800018c7983 */ /* 0x000f220000100800 */
        /* <DEDUP_REMOVED lines=32> */
[----:B--2---:R-:W-:Y:S01]  /*4860*/  F2FP.PACK_AB R5, R252, R159 ;  /* 0x0000009ffc05723e */ /* 0x004fe200000000ff */
[----:B------:R-:W2:Y:S01]  /*4870*/  MUFU.EX2 R162, R23 ;  /* 0x0000001700a27308 */ /* 0x000ea20000000800 */
[----:B------:R-:W-:Y:S02]  /*4880*/  @P0 FSEL R27, R27, -INF , !P6 ;  /* 0xff8000001b1b0808 */ /* 0x000fe40007000000 */
[----:B------:R-:W-:Y:S02]  /*4890*/  PLOP3.LUT P0, PT, PT, PT, UP0, 0x80, 0x0 ;  /* 0x000000000000781c */ /* 0x000fe40003f0f008 */
[----:B------:R-:W-:Y:S01]  /*48a0*/  @P2 FSEL R30, R30, -INF , !P3 ;  /* 0xff8000001e1e2808 */ /* 0x000fe20005800000 */
[--C-:B------:R-:W-:Y:S01]  /*48b0*/  FFMA.FTZ R27, R27, c[0x0][0x23c], -R0.reuse ;  /* 0x00008f001b1b7a23 */ /* 0x100fe20000010800 */
[----:B------:R-:W-:Y:S02]  /*48c0*/  PLOP3.LUT P2, PT, PT, PT, UP0, 0x80, 0x0 ;  /* 0x000000000000781c */ /* 0x000fe40003f4f008 */
[----:B------:R-:W-:Y:S01]  /*48d0*/  @P1 ISETP.GE.AND P1, PT, R138, UR6, PT ;  /* 0x000000068a001c0c */ /* 0x000fe2000bf26270 */
[----:B------:R-:W-:Y:S01]  /*48e0*/  FFMA.FTZ R30, R30, c[0x0][0x23c], -R0 ;  /* 0x00008f001e1e7a23 */ /* 0x000fe20000010800 */
[----:B---3--:R-:W-:Y:S01]  /*48f0*/  F2FP.PACK_AB R4, R164, R143 ;  /* 0x0000008fa404723e */ /* 0x008fe200000000ff */
[----:B------:R-:W-:Y:S01]  /*4900*/  MUFU.EX2 R241, R24 ;  /* 0x0000001800f17308 */ /* 0x000fe20000000800 */
[----:B-1----:R-:W-:Y:S03]  /*4910*/  F2FP.PACK_AB R7, R243, R244 ;  /* 0x000000f4f307723e */ /* 0x002fe600000000ff */
[----:B------:R2:W-:Y:S06]  /*4920*/  STS [R230+0x13000], R4 ;  /* 0x01300004e6007388 */ /* 0x0005ec0000000800 */
[----:B------:R-:W-:Y:S01]  /*4930*/  @P0 FSEL R29, R29, -INF , !P1 ;  /* 0xff8000001d1d0808 */ /* 0x000fe20004800000 */
[----:B------:R-:W-:Y:S01]  /*4940*/  MUFU.EX2 R165, R25 ;  /* 0x0000001900a57308 */ /* 0x000fe20000000800 */
[----:B------:R-:W-:Y:S02]  /*4950*/  PLOP3.LUT P0, PT, PT, PT, UP0, 0x80, 0x0 ;  /* 0x000000000000781c */ /* 0x000fe40003f0f008 */
[----:B------:R-:W-:Y:S01]  /*4960*/  @P2 FSEL R33, R33, -INF , !P1 ;  /* 0xff80000021212808 */ /* 0x000fe20004800000 */
[----:B------:R-:W-:Y:S01]  /*4970*/  FFMA.FTZ R136, R29, c[0x0][0x23c], -R136 ;  /* 0x00008f001d887a23 */ /* 0x000fe20000010888 */
[----:B------:R-:W-:Y:S05]  /*4980*/  PLOP3.LUT P2, PT, PT, PT, UP0, 0x80, 0x0 ;  /* 0x000000000000781c */ /* 0x000fea0003f4f008 */
[----:B------:R-:W-:Y:S04]  /*4990*/  MUFU.EX2 R242, R26 ;  /* 0x0000001a00f27308 */ /* 0x000fe80000000800 */
[----:B------:R-:W-:Y:S02]  /*49a0*/  @P0 FSEL R32, R32, -INF , !P3 ;  /* 0xff80000020200808 */ /* 0x000fe40005800000 */
[----:B------:R-:W-:Y:S02]  /*49b0*/  PLOP3.LUT P0, PT, PT, PT, UP0, 0x80, 0x0 ;  /* 0x000000000000781c */ /* 0x000fe40003f0f008 */
[----:B------:R-:W-:Y:S01]  /*49c0*/  @P2 FSEL R35, R35, -INF , !P1 ;  /* 0xff80000023232808 */ /* 0x000fe20004800000 */
[--C-:B------:R-:W-:Y:S01]  /*49d0*/  FFMA.FTZ R32, R32, c[0x0][0x23c], -R139.reuse ;  /* 0x00008f0020207a23 */ /* 0x100fe2000001088b */
[----:B--2---:R-:W-:Y:S01]  /*49e0*/  F2FP.PACK_AB R4, R162, R163 ;  /* 0x000000a3a204723e */ /* 0x004fe200000000ff */
        /* <DEDUP_REMOVED lines=13> */
[----:B------:R-:W3:Y:S10]  /*4ac0*/  MUFU.EX2 R151, R137 ;  /* 0x0000008900977308 */ /* 0x000ef40000000800 */
[----:B------:R-:W-:Y:S01]  /*4ad0*/  MUFU.EX2 R155, R28 ;  /* 0x0000001c009b7308 */ /* 0x000fe20000000800 */
[----:B--2---:R-:W-:Y:S05]  /*4ae0*/  F2FP.PACK_AB R0, R166, R167 ;  /* 0x000000a7a600723e */ /* 0x004fea00000000ff */
[----:B------:R1:W-:Y:S04]  /*4af0*/  STS [R230+0x13400], R0 ;  /* 0x01340000e6007388 */ /* 0x0003e80000000800 */
[----:B------:R-:W2:Y:S01]  /*4b00*/  MUFU.EX2 R154, R136 ;  /* 0x00000088009a7308 */ /* 0x000ea20000000800 */
[----:B------:R2:W-:Y:S04]  /*4b10*/  STS [R232+0x14000], R6 ;  /* 0x01400006e8007388 */ /* 0x0005e80000000800 */
[----:B------:R3:W-:Y:S05]  /*4b20*/  STS [R232+0x14400], R5 ;  /* 0x01440005e8007388 */ /* 0x0007ea0000000800 */
[----:B------:R-:W3:Y:S01]  /*4b30*/  MUFU.EX2 R156, R30 ;  /* 0x0000001e009c7308 */ /* 0x000ee20000000800 */
[----:B------:R3:W-:Y:S01]  /*4b40*/  STS [R230+0x14000], R7 ;  /* 0x01400007e6007388 */ /* 0x0007e20000000800 */
[----:B-1----:R-:W-:Y:S02]  /*4b50*/  F2FP.PACK_AB R0, R150, R149 ;  /* 0x000000959600723e */ /* 0x002fe400000000ff */
[----:B--2---:R-:W-:Y:S02]  /*4b60*/  F2FP.PACK_AB R6, R246, R247 ;  /* 0x000000f7f606723e */ /* 0x004fe400000000ff */
[----:B---3--:R-:W-:Y:S03]  /*4b70*/  F2FP.PACK_AB R5, R160, R161 ;  /* 0x000000a1a005723e */ /* 0x008fe600000000ff */
[----:B------:R1:W-:Y:S01]  /*4b80*/  STS [R230+0x14400], R6 ;  /* 0x01440006e6007388 */ /* 0x0003e20000000800 */
[----:B------:R-:W-:Y:S03]  /*4b90*/  F2FP.PACK_AB R7, R165, R241 ;  /* 0x000000f1a507723e */ /* 0x000fe600000000ff */
[----:B------:R2:W-:Y:S04]  /*4ba0*/  STS [R231+0x13000], R5 ;  /* 0x01300005e7007388 */ /* 0x0005e80000000800 */
[----:B------:R3:W-:Y:S04]  /*4bb0*/  STS [R231+0x13400], R4 ;  /* 0x01340004e7007388 */ /* 0x0007e80000000800 */
[----:B------:R3:W-:Y:S01]  /*4bc0*/  STS [R229+0x13000], R0 ;  /* 0x01300000e5007388 */ /* 0x0007e20000000800 */
[----:B-1----:R-:W-:Y:S02]  /*4bd0*/  F2FP.PACK_AB R6, R240, R242 ;  /* 0x000000f2f006723e */ /* 0x002fe400000000ff */
[----:B--2---:R-:W-:Y:S02]  /*4be0*/  F2FP.PACK_AB R5, R151, R152 ;  /* 0x000000989705723e */ /* 0x004fe400000000ff */
[----:B---3--:R-:W-:Y:S03]  /*4bf0*/  F2FP.PACK_AB R4, R154, R155 ;  /* 0x0000009b9a04723e */ /* 0x008fe600000000ff */
[----:B------:R-:W-:Y:S01]  /*4c00*/  STS [R229+0x13400], R5 ;  /* 0x01340005e5007388 */ /* 0x000fe20000000800 */
[----:B------:R-:W-:Y:S03]  /*4c10*/  F2FP.PACK_AB R0, R153, R156 ;  /* 0x0000009c9900723e */ /* 0x000fe600000000ff */
[----:B------:R-:W-:Y:S04]  /*4c20*/  STS [R231+0x14000], R7 ;  /* 0x01400007e7007388 */ /* 0x000fe80000000800 */
[----:B------:R-:W-:Y:S04]  /*4c30*/  STS [R231+0x14400], R6 ;  /* 0x01440006e7007388 */ /* 0x000fe80000000800 */
[----:B------:R-:W-:Y:S04]  /*4c40*/  STS [R229+0x14400], R0 ;  /* 0x01440000e5007388 */ /* 0x000fe80000000800 */
[----:B------:R-:W-:Y:S04]  /*4c50*/  STS [R229+0x14000], R4 ;  /* 0x01400004e5007388 */ /* 0x000fe80000000800 */
[----:B------:R-:W1:Y:S08]  /*4c60*/  LDSM.16.M88.4 R32, [R219+0x6000] ;  /* 0x00600000db20783b */ /* 0x000e700000000200 */
[----:B------:R-:W2:Y:S08]  /*4c70*/  LDSM.16.M88.4 R28, [R219+0x6800] ;  /* 0x00680000db1c783b */ /* 0x000eb00000000200 */
[----:B------:R-:W3:Y:S08]  /*4c80*/  LDSM.16.M88.4 R132, [R220+0x6000] ;  /* 0x00600000dc84783b */ /* 0x000ef00000000200 */
[----:B------:R-:W3:Y:S01]  /*4c90*/  LDSM.16.M88.4 R136, [R220+0x6800] ;  /* 0x00680000dc88783b */ /* 0x000ee20000000200 */
[-C--:B-1----:R-:W-:Y:S08]  /*4ca0*/  HMMA.16816.F32 R4, R32, R168.reuse, RZ ;  /* 0x000000a82004723c */ /* 0x082ff000000018ff */
[C---:B--2---:R-:W-:Y:S08]  /*4cb0*/  HMMA.16816.F32 R8, R28.reuse, R168, RZ ;  /* 0x000000a81c08723c */ /* 0x044ff000000018ff */
[-C--:B------:R-:W-:Y:S01]  /*4cc0*/  HMMA.16816.F32 R12, R28, R170.reuse, RZ ;  /* 0x000000aa1c0c723c */ /* 0x080fe200000018ff */
[----:B----4-:R-:W-:Y:S02]  /*4cd0*/  IADD3.X R145, R140, UR11, RZ, P0, !PT ;  /* 0x0000000b8c917c10 */ /* 0x010fe400087fe4ff */
[----:B------:R-:W-:Y:S05]  /*4ce0*/  PLOP3.LUT P0, PT, PT, PT, UP5, 0x80, 0x0 ;  /* 0x000000000000781c */ /* 0x000fea0003f0f058 */
[C---:B------:R-:W-:Y:S01]  /*4cf0*/  HMMA.16816.F32 R16, R32.reuse, R170, RZ ;  /* 0x000000aa2010723c */ /* 0x040fe200000018ff */
[----:B------:R-:W2:Y:S04]  /*4d00*/  LDG.E R142, [R144.64] ;  /* 0x00000004908e7981 */ /* 0x000ea8000c1e1900 */
[----:B------:R-:W4:Y:S03]  /*4d10*/  LDG.E R141, [R144.64+0x20] ;  /* 0x00002004908d7981 */ /* 0x000f26000c1e1900 */
[-C--:B------:R-:W-:Y:S01]  /*4d20*/  HMMA.16816.F32 R20, R32, R172.reuse, RZ ;  /* 0x000000ac2014723c */ /* 0x080fe200000018ff */
[----:B------:R-:W2:Y:S04]  /*4d30*/  LDG.E R140, [R144.64+0x80] ;  /* 0x00008004908c7981 */ /* 0x000ea8000c1e1900 */
[----:B------:R1:W2:Y:S03]  /*4d40*/  LDG.E R0, [R144.64+0xa0] ;  /* 0x0000a00490007981 */ /* 0x0002a6000c1e1900 */
[C---:B------:R-:W-:Y:S08]  /*4d50*/  HMMA.16816.F32 R24, R28.reuse, R172, RZ ;  /* 0x000000ac1c18723c */ /* 0x040ff000000018ff */
[-C--:B------:R-:W-:Y:S08]  /*4d60*/  HMMA.16816.F32 R28, R28, R174.reuse, RZ ;  /* 0x000000ae1c1c723c */ /* 0x080ff000000018ff */
[----:B------:R-:W-:Y:S08]  /*4d70*/  HMMA.16816.F32 R32, R32, R174, RZ ;  /* 0x000000ae2020723c */ /* 0x000ff000000018ff */
[-C--:B---3--:R-:W-:Y:S08]  /*4d80*/  HMMA.16816.F32 R4, R132, R176.reuse, R4 ;  /* 0x000000b08404723c */ /* 0x088ff00000001804 */
[C---:B------:R-:W-:Y:S08]  /*4d90*/  HMMA.16816.F32 R8, R136.reuse, R176, R8 ;  /* 0x000000b08808723c */ /* 0x040ff00000001808 */
[-C--:B------:R-:W-:Y:S08]  /*4da0*/  HMMA.16816.F32 R12, R136, R178.reuse, R12 ;  /* 0x000000b2880c723c */ /* 0x080ff0000000180c */
[C---:B------:R-:W-:Y:S08]  /*4db0*/  HMMA.16816.F32 R16, R132.reuse, R178, R16 ;  /* 0x000000b28410723c */ /* 0x040ff00000001810 */
[-C--:B------:R-:W-:Y:S08]  /*4dc0*/  HMMA.16816.F32 R20, R132, R180.reuse, R20 ;  /* 0x000000b48414723c */ /* 0x080ff00000001814 */
[C---:B------:R-:W-:Y:S08]  /*4dd0*/  HMMA.16816.F32 R24, R136.reuse, R180, R24 ;  /* 0x000000b48818723c */ /* 0x040ff00000001818 */
[-C--:B------:R-:W-:Y:S01]  /*4de0*/  HMMA.16816.F32 R28, R136, R182.reuse, R28 ;  /* 0x000000b6881c723c */ /* 0x080fe2000000181c */
[----:B------:R-:W3:Y:S07]  /*4df0*/  LDSM.16.M88.4 R136, [R219+0x7000] ;  /* 0x00700000db88783b */ /* 0x000eee0000000200 */
[----:B------:R-:W-:Y:S01]  /*4e00*/  HMMA.16816.F32 R32, R132, R182, R32 ;  /* 0x000000b68420723c */ /* 0x000fe20000001820 */
[----:B------:R-:W1:Y:S07]  /*4e10*/  LDSM.16.M88.4 R132, [R219+0x7800] ;  /* 0x00780000db84783b */ /* 0x000e6e0000000200 */
[-C--:B---3--:R-:W-:Y:S08]  /*4e20*/  HMMA.16816.F32 R4, R136, R184.reuse, R4 ;  /* 0x000000b88804723c */ /* 0x088ff00000001804 */
[C---:B-1----:R-:W-:Y:S08]  /*4e30*/  HMMA.16816.F32 R8, R132.reuse, R184, R8 ;  /* 0x000000b88408723c */ /* 0x042ff00000001808 */
        /* <DEDUP_REMOVED lines=33> */
[----:B------:R-:W-:Y:S02]  /*5050*/  FADD.FTZ R5, -R142, R5 ;  /* 0x000000058e057221 */ /* 0x000fe40000010100 */
[----:B----4-:R-:W-:Y:S02]  /*5060*/  FADD.FTZ R6, -R141, R6 ;  /* 0x000000068d067221 */ /* 0x010fe40000010100 */
[----:B------:R-:W-:Y:S01]  /*5070*/  FMUL.FTZ R147, R147, R4 ;  /* 0x0000000493937220 */ /* 0x000fe20000410000 */
[-C--:B------:R-:W-:Y:S03]  /*5080*/  HMMA.16816.F32 R20, R132, R212.reuse, R20 ;  /* 0x000000d48414723c */ /* 0x080fe60000001814 */
[----:B------:R-:W-:Y:S02]  /*5090*/  FMUL.FTZ R146, R146, R5 ;  /* 0x0000000592927220 */ /* 0x000fe40000410000 */
[C---:B------:R-:W-:Y:S02]  /*50a0*/  FADD.FTZ R7, -R141.reuse, R7 ;  /* 0x000000078d077221 */ /* 0x040fe40000010100 */
        /* <DEDUP_REMOVED lines=11> */
[----:B------:R-:W-:Y:S02]  /*5160*/  FADD.FTZ R22, -R141, R22 ;  /* 0x000000168d167221 */ /* 0x000fe40000010100 */
[----:B------:R-:W-:Y:S04]  /*5170*/  FMUL.FTZ R145, R161, R20 ;  /* 0x00000014a1917220 */ /* 0x000fe80000410000 */
[----:B------:R-:W-:Y:S02]  /*5180*/  FMUL.FTZ R144, R160, R21 ;  /* 0x00000015a0907220 */ /* 0x000fe40000410000 */
[C---:B------:R-:W-:Y:S02]  /*5190*/  FADD.FTZ R18, -R141.reuse, R18 ;  /* 0x000000128d127221 */ /* 0x040fe40000010100 */
[----:B------:R-:W-:Y:S02]  /*51a0*/  FMUL.FTZ R133, R166, R19 ;  /* 0x00000013a6857220 */ /* 0x000fe40000410000 */
[----:B------:R-:W-:Y:S02]  /*51b0*/  FADD.FTZ R23, -R141, R23 ;  /* 0x000000178d177221 */ /* 0x000fe40000010100 */
[----:B------:R-:W-:Y:S02]  /*51c0*/  FMUL.FTZ R135, R163, R22 ;  /* 0x00000016a3877220 */ /* 0x000fe40000410000 */
[----:B------:R-:W-:Y:S02]  /*51d0*/  FADD.FTZ R13, -R140, R13 ;  /* 0x0000000d8c0d7221 */ /* 0x000fe40000010100 */
[C---:B------:R-:W-:Y:S02]  /*51e0*/  FADD.FTZ R32, -R142.reuse, R32 ;  /* 0x000000208e207221 */ /* 0x040fe40000010100 */
[----:B------:R-:W-:Y:S02]  /*51f0*/  FADD.FTZ R34, -R141, R34 ;  /* 0x000000228d227221 */ /* 0x000fe40000010100 */
[----:B------:R-:W-:Y:S02]  /*5200*/  FADD.FTZ R33, -R142, R33 ;  /* 0x000000218e217221 */ /* 0x000fe40000010100 */
[----:B------:R-:W-:Y:S02]  /*5210*/  FMUL.FTZ R142, R149, R32 ;  /* 0x00000020958e7220 */ /* 0x000fe40000410000 */
[----:B------:R-:W-:Y:S01]  /*5220*/  FMUL.FTZ R137, R152, R34 ;  /* 0x0000002298897220 */ /* 0x000fe20000410000 */
[----:B------:R1:W5:Y:S01]  /*5230*/  LDL R149, [R1+0x14] ;  /* 0x0000140001957983 */ /* 0x0003620000100800 */
[----:B------:R-:W-:Y:S02]  /*5240*/  FADD.FTZ R136, -R141, R35 ;  /* 0x000000238d887221 */ /* 0x000fe40000010100 */
[C---:B------:R-:W-:Y:S01]  /*5250*/  FADD.FTZ R4, -R140.reuse, R24 ;  /* 0x000000188c047221 */ /* 0x040fe20000010100 */
[----:B------:R1:W5:Y:S01]  /*5260*/  LDL R152, [R1+0x10] ;  /* 0x0000100001987983 */ /* 0x0003620000100800 */
        /* <DEDUP_REMOVED lines=38> */
[----:B-1----:R-:W-:Y:S01]  /*54d0*/  ULOP3.LUT UR8, UR7, 0x1, URZ, 0xc0, !UPT ;  /* 0x0000000107087892 */ /* 0x002fe2000f8ec03f */
[----:B------:R-:W-:Y:S01]  /*54e0*/  IMAD.MOV.U32 R0, RZ, RZ, c[0x0][0x190] ;  /* 0x00006400ff007624 */ /* 0x000fe200078e00ff */
[----:B------:R-:W-:Y:S02]  /*54f0*/  ISETP.GE.AND P3, PT, R250, c[0x0][0x220], PT ;  /* 0x00008800fa007a0c */ /* 0x000fe40003f66270 */
[----:B------:R-:W-:Y:S01]  /*5500*/  UISETP.NE.U32.AND UP1, UPT, UR8, 0x1, UPT ;  /* 0x000000010800788c */ /* 0x000fe2000bf25070 */
[----:B------:R-:W-:Y:S01]  /*5510*/  IMAD.U32 R0, R0, -0x40, RZ ;  /* 0xffffffc000007824 */ /* 0x000fe200078e00ff */
[----:B-----5:R-:W-:Y:S02]  /*5520*/  ISETP.GE.AND P2, PT, R152, c[0x0][0x220], PT ;  /* 0x0000880098007a0c */ /* 0x020fe40003f46270 */
[----:B------:R-:W-:Y:S01]  /*5530*/  USEL UR8, UR40, 0x3000, !UP1 ;  /* 0x0000300028087887 */ /* 0x000fe2000c800000 */
[----:B------:R-:W-:Y:S02]  /*5540*/  ISETP.GE.AND P1, PT, R149, c[0x0][0x220], PT ;  /* 0x0000880095007a0c */ /* 0x000fe40003f26270 */
[----:B------:R-:W-:Y:S02]  /*5550*/  LEA R238, P4, R0, R238, 0x1 ;  /* 0x000000ee00ee7211 */ /* 0x000fe400078808ff */
[----:B------:R-:W-:Y:S02]  /*5560*/  SHF.R.S32.HI R4, RZ, 0x1f, R0 ;  /* 0x0000001fff047819 */ /* 0x000fe40000011400 */
[----:B------:R-:W-:Y:S02]  /*5570*/  IADD3 R228, R228, UR8, RZ ;  /* 0x00000008e4e47c10 */ /* 0x000fe4000fffe0ff */
[----:B------:R-:W-:Y:S01]  /*5580*/  LEA.HI.X R237, R0, R237, R4, 0x1, P4 ;  /* 0x000000ed00ed7211 */ /* 0x000fe200020f0c04 */
[--C-:B------:R-:W-:Y:S01]  /*5590*/  @!P3 IMAD.MOV.U32 R4, RZ, RZ, R238.reuse ;  /* 0x000000ffff04b224 */ /* 0x100fe200078e00ee */
[C---:B------:R-:W-:Y:S01]  /*55a0*/  IADD3 R0, R239.reuse, UR8, RZ ;  /* 0x00000008ef007c10 */ /* 0x040fe2000fffe0ff */
[----:B------:R1:W-:Y:S01]  /*55b0*/  @P3 STS [R228], RZ ;  /* 0x000000ffe4003388 */ /* 0x0003e20000000800 */
[C---:B------:R-:W-:Y:S01]  /*55c0*/  @!P2 IADD3 R9, R239.reuse, UR8, RZ ;  /* 0x00000008ef09ac10 */ /* 0x040fe2000fffe0ff */
[--C-:B------:R-:W-:Y:S01]  /*55d0*/  @!P3 IMAD.MOV.U32 R5, RZ, RZ, R237.reuse ;  /* 0x000000ffff05b224 */ /* 0x100fe200078e00ed */
[----:B------:R-:W-:Y:S01]  /*55e0*/  @!P1 IADD3 R8, R239, UR8, RZ ;  /* 0x00000008ef089c10 */ /* 0x000fe2000fffe0ff */
[----:B------:R1:W-:Y:S01]  /*55f0*/  @P3 STS [R228+0x4], RZ ;  /* 0x000004ffe4003388 */ /* 0x0003e20000000800 */
[----:B------:R-:W-:Y:S01]  /*5600*/  @!P2 IMAD.MOV.U32 R6, RZ, RZ, R238 ;  /* 0x000000ffff06a224 */ /* 0x000fe200078e00ee */
[----:B------:R-:W-:Y:S01]  /*5610*/  IADD3 R216, R216, UR8, RZ ;  /* 0x00000008d8d87c10 */ /* 0x000fe2000fffe0ff */
[--C-:B------:R-:W-:Y:S01]  /*5620*/  @!P2 IMAD.MOV.U32 R7, RZ, RZ, R237.reuse ;  /* 0x000000ffff07a224 */ /* 0x100fe200078e00ed */
[----:B------:R1:W-:Y:S01]  /*5630*/  @P3 STS [R228+0x8], RZ ;  /* 0x000008ffe4003388 */ /* 0x0003e20000000800 */
[----:B------:R-:W-:Y:S03]  /*5640*/  IMAD.MOV.U32 R239, RZ, RZ, R0 ;  /* 0x000000ffffef7224 */ /* 0x000fe600078e0000 */
[----:B------:R1:W-:Y:S04]  /*5650*/  @P3 STS [R228+0xc], RZ ;  /* 0x00000cffe4003388 */ /* 0x0003e80000000800 */
[----:B------:R-:W-:Y:S01]  /*5660*/  @!PT LDS RZ, [RZ] ;  /* 0x00000000fffff984 */ /* 0x000fe20000000800 */
[----:B------:R-:W-:Y:S01]  /*5670*/  @!PT LDS RZ, [RZ] ;  /* 0x00000000fffff984 */ /* 0x000fe20000000800 */
[----:B------:R-:W-:Y:S01]  /*5680*/  @!PT LDS RZ, [RZ] ;  /* 0x00000000fffff984 */ /* 0x000fe20000000800 */
[----:B------:R2:W-:Y:S04]  /*5690*/  @!P3 LDGSTS.E.BYPASS.LTC128B.128 [R0], [R4.64] ;  /* 0x000000000400bfae */ /* 0x0005e8000b901d44 */
        /* <DEDUP_REMOVED lines=8> */
[----:B------:R1:W-:Y:S01]  /*5720*/  @P1 STS [R228+0x2000], RZ ;  /* 0x002000ffe4001388 */ /* 0x0003e20000000800 */
[----:B--2---:R-:W-:Y:S03]  /*5730*/  @!P1 IMAD.MOV.U32 R4, RZ, RZ, R238 ;  /* 0x000000ffff049224 */ /* 0x004fe600078e00ee */
[----:B------:R1:W-:Y:S01]  /*5740*/  @P1 STS [R228+0x2004], RZ ;  /* 0x002004ffe4001388 */ /* 0x0003e20000000800 */
[----:B------:R-:W-:Y:S03]  /*5750*/  @!P1 IMAD.MOV.U32 R5, RZ, RZ, R237 ;  /* 0x000000ffff059224 */ /* 0x000fe600078e00ed */
[----:B------:R1:W-:Y:S04]  /*5760*/  @P1 STS [R228+0x2008], RZ ;  /* 0x002008ffe4001388 */ /* 0x0003e80000000800 */
[----:B------:R1:W-:Y:S04]  /*5770*/  @P1 STS [R228+0x200c], RZ ;  /* 0x00200cffe4001388 */ /* 0x0003e80000000800 */
[----:B------:R-:W-:Y:S01]  /*5780*/  @!PT LDS RZ, [RZ] ;  /* 0x00000000fffff984 */ /* 0x000fe20000000800 */
[----:B------:R-:W-:Y:S01]  /*5790*/  @!PT LDS RZ, [RZ] ;  /* 0x00000000fffff984 */ /* 0x000fe20000000800 */
[----:B------:R-:W-:Y:S01]  /*57a0*/  @!PT LDS RZ, [RZ] ;  /* 0x00000000fffff984 */ /* 0x000fe20000000800 */
[----:B------:R1:W-:Y:S04]  /*57b0*/  @!P1 LDGSTS.E.BYPASS.LTC128B.128 [R8+0x2000], [R4.64+0x80] ;  /* 0x0200008004089fae */ /* 0x0003e8000b901d44 */
[----:B------:R-:W0:Y:S02]  /*57c0*/  LDGDEPBAR ;  /* 0x00000000000079af */ /* 0x000e240000000000 */
.L_x_50:
[----:B-1----:R-:W-:Y:S01]  /*57d0*/  F2FP.PACK_AB R16, R146, R147 ;  /* 0x000000939210723e */ /* 0x002fe200000000ff */
        /* <DEDUP_REMOVED lines=22> */
[----:B------:R-:W-:Y:S03]  /*5940*/  F2FP.PACK_AB R17, R21, R22 ;  /* 0x000000161511723e */ /* 0x000fe600000000ff */
[----:B------:R-:W-:Y:S04]  /*5950*/  STS [R230+0x10400], R9 ;  /* 0x01040009e6007388 */ /* 0x000fe80000000800 */
[----:B------:R-:W-:Y:S04]  /*5960*/  STS [R231+0xf000], R8 ;  /* 0x00f00008e7007388 */ /* 0x000fe80000000800 */
[----:B------:R-:W-:Y:S04]  /*5970*/  STS [R231+0xf400], R7 ;  /* 0x00f40007e7007388 */ /* 0x000fe80000000800 */
[----:B------:R-:W-:Y:S04]  /*5980*/  STS [R229+0xf000], R4 ;  /* 0x00f00004e5007388 */ /* 0x000fe80000000800 */
[----:B------:R2:W-:Y:S04]  /*5990*/  STS [R229+0xf400], R0 ;  /* 0x00f40000e5007388 */ /* 0x0005e80000000800 */
[----:B------:R-:W-:Y:S04]  /*59a0*/  STS [R231+0x10000], R6 ;  /* 0x01000006e7007388 */ /* 0x000fe80000000800 */
[----:B------:R-:W-:Y:S04]  /*59b0*/  STS [R231+0x10400], R5 ;  /* 0x01040005e7007388 */ /* 0x000fe80000000800 */
[----:B------:R-:W-:Y:S04]  /*59c0*/  STS [R229+0x10000], R18 ;  /* 0x01000012e5007388 */ /* 0x000fe80000000800 */
[----:B------:R-:W-:Y:S04]  /*59d0*/  STS [R229+0x10400], R17 ;  /* 0x01040011e5007388 */ /* 0x000fe80000000800 */
[----:B------:R-:W-:Y:S01]  /*59e0*/  BAR.SYNC.DEFER_BLOCKING 0x0 ;  /* 0x0000000000007b1d */ /* 0x000fe20000010000 */
[----:B--2---:R-:W-:Y:S05]  /*59f0*/  IMAD.SHL.U32 R0, R225, 0x2, RZ ;  /* 0x00000002e1007824 */ /* 0x004fea00078e00ff */
[----:B------:R-:W-:Y:S04]  /*5a00*/  LDSM.16.MT88.4 R4, [R2+0x13000] ;  /* 0x013000000204783b */ /* 0x000fe80000004200 */
[----:B------:R-:W2:Y:S04]  /*5a10*/  LDSM.16.MT88.4 R8, [R0+0x6000] ;  /* 0x006000000008783b */ /* 0x000ea80000004200 */
[----:B------:R-:W3:Y:S04]  /*5a20*/  LDSM.16.MT88.4 R12, [R2+0x15000] ;  /* 0x01500000020c783b */ /* 0x000ee80000004200 */
[----:B------:R-:W4:Y:S04]  /*5a30*/  LDSM.16.MT88.4 R16, [R0+0x7000] ;  /* 0x007000000010783b */ /* 0x000f280000004200 */
[----:B------:R-:W1:Y:S04]  /*5a40*/  LDSM.16.MT88.4 R20, [R0+0x8000] ;  /* 0x008000000014783b */ /* 0x000e680000004200 */
[----:B------:R-:W-:Y:S04]  /*5a50*/  LDSM.16.MT88.4 R24, [R2+0x13800] ;  /* 0x013800000218783b */ /* 0x000fe80000004200 */
[----:B------:R-:W1:Y:S04]  /*5a60*/  LDSM.16.MT88.4 R28, [R0+0x6400] ;  /* 0x00640000001c783b */ /* 0x000e680000004200 */
[----:B------:R-:W1:Y:S04]  /*5a70*/  LDSM.16.MT88.4 R32, [R2+0x15800] ;  /* 0x015800000220783b */ /* 0x000e680000004200 */
[----:B------:R-:W1:Y:S04]  /*5a80*/  LDSM.16.MT88.4 R132, [R0+0x7400] ;  /* 0x007400000084783b */ /* 0x000e680000004200 */
[----:B------:R-:W-:Y:S01]  /*5a90*/  LDSM.16.MT88.4 R136, [R2+0x16800] ;  /* 0x016800000288783b */ /* 0x000fe20000004200 */
[-C--:B--2---:R-:W-:Y:S08]  /*5aa0*/  HMMA.16816.F32 R36, R4, R8.reuse, R36 ;  /* 0x000000080424723c */ /* 0x084ff00000001824 */
[C---:B---3--:R-:W-:Y:S08]  /*5ab0*/  HMMA.16816.F32 R40, R12.reuse, R8, R40 ;  /* 0x000000080c28723c */ /* 0x048ff00000001828 */
[-C--:B------:R-:W-:Y:S08]  /*5ac0*/  HMMA.16816.F32 R44, R12, R10.reuse, R44 ;  /* 0x0000000a0c2c723c */ /* 0x080ff0000000182c */
[C---:B------:R-:W-:Y:S01]  /*5ad0*/  HMMA.16816.F32 R48, R4.reuse, R10, R48 ;  /* 0x0000000a0430723c */ /* 0x040fe20000001830 */
[----:B------:R-:W2:Y:S07]  /*5ae0*/  LDSM.16.MT88.4 R8, [R0+0x8400] ;  /* 0x008400000008783b */ /* 0x000eae0000004200 */
[-C--:B----4-:R-:W-:Y:S08]  /*5af0*/  HMMA.16816.F32 R52, R4, R16.reuse, R52 ;  /* 0x000000100434723c */ /* 0x090ff00000001834 */
[C---:B------:R-:W-:Y:S08]  /*5b00*/  HMMA.16816.F32 R56, R12.reuse, R16, R56 ;  /* 0x000000100c38723c */ /* 0x040ff00000001838 */
[-C--:B------:R-:W-:Y:S08]  /*5b10*/  HMMA.16816.F32 R60, R12, R18.reuse, R60 ;  /* 0x000000120c3c723c */ /* 0x080ff0000000183c */
[C---:B------:R-:W-:Y:S01]  /*5b20*/  HMMA.16816.F32 R64, R4.reuse, R18, R64 ;  /* 0x000000120440723c */ /* 0x040fe20000001840 */
[----:B------:R-:W-:Y:S07]  /*5b30*/  LDSM.16.MT88.4 R16, [R2+0x16000] ;  /* 0x016000000210783b */ /* 0x000fee0000004200 */
[-C--:B-1----:R-:W-:Y:S08]  /*5b40*/  HMMA.16816.F32 R68, R4, R20.reuse, R68 ;  /* 0x000000140444723c */ /* 0x082ff00000001844 */
[C---:B------:R-:W-:Y:S08]  /*5b50*/  HMMA.16816.F32 R72, R12.reuse, R20, R72 ;  /* 0x000000140c48723c */ /* 0x040ff00000001848 */
[-C--:B------:R-:W-:Y:S01]  /*5b60*/  HMMA.16816.F32 R76, R12, R22.reuse, R76 ;  /* 0x000000160c4c723c */ /* 0x080fe2000000184c */
[----:B------:R-:W-:Y:S07]  /*5b70*/  LDSM.16.MT88.4 R12, [R0+0x6800] ;  /* 0x00680000000c783b */ /* 0x000fee0000004200 */
[----:B------:R-:W-:Y:S01]  /*5b80*/  HMMA.16816.F32 R80, R4, R22, R80 ;  /* 0x000000160450723c */ /* 0x000fe20000001850 */
[----:B------:R-:W1:Y:S04]  /*5b90*/  LDSM.16.MT88.4 R4, [R2+0x14000] ;  /* 0x014000000204783b */ /* 0x000e680000004200 */
[----:B------:R-:W3:Y:S03]  /*5ba0*/  LDSM.16.MT88.4 R20, [R0+0x7800] ;  /* 0x007800000014783b */ /* 0x000ee60000004200 */
[-C--:B------:R-:W-:Y:S08]  /*5bb0*/  HMMA.16816.F32 R36, R24, R28.reuse, R36 ;  /* 0x0000001c1824723c */ /* 0x080ff00000001824 */
[C---:B------:R-:W-:Y:S08]  /*5bc0*/  HMMA.16816.F32 R40, R32.reuse, R28, R40 ;  /* 0x0000001c2028723c */ /* 0x040ff00000001828 */
[-C--:B------:R-:W-:Y:S08]  /*5bd0*/  HMMA.16816.F32 R44, R32, R30.reuse, R44 ;  /* 0x0000001e202c723c */ /* 0x080ff0000000182c */
[C---:B------:R-:W-:Y:S01]  /*5be0*/  HMMA.16816.F32 R48, R24.reuse, R30, R48 ;  /* 0x0000001e1830723c */ /* 0x040fe20000001830 */
[----:B------:R-:W4:Y:S07]  /*5bf0*/  LDSM.16.MT88.4 R28, [R0+0x8800] ;  /* 0x00880000001c783b */ /* 0x000f2e0000004200 */
[-C--:B------:R-:W-:Y:S08]  /*5c00*/  HMMA.16816.F32 R52, R24, R132.reuse, R52 ;  /* 0x000000841834723c */ /* 0x080ff00000001834 */
[C---:B------:R-:W-:Y:S08]  /*5c10*/  HMMA.16816.F32 R56, R32.reuse, R132, R56 ;  /* 0x000000842038723c */ /* 0x040ff00000001838 */
[-C--:B------:R-:W-:Y:S08]  /*5c20*/  HMMA.16816.F32 R60, R32, R134.reuse, R60 ;  /* 0x00000086203c723c */ /* 0x080ff0000000183c */
[C---:B------:R-:W-:Y:S01]  /*5c30*/  HMMA.16816.F32 R64, R24.reuse, R134, R64 ;  /* 0x000000861840723c */ /* 0x040fe20000001840 */
[----:B------:R-:W-:Y:S07]  /*5c40*/  LDSM.16.MT88.4 R132, [R0+0x6c00] ;  /* 0x006c00000084783b */ /* 0x000fee0000004200 */
[-C--:B--2---:R-:W-:Y:S08]  /*5c50*/  HMMA.16816.F32 R68, R24, R8.reuse, R68 ;  /* 0x000000081844723c */ /* 0x084ff00000001844 */
[C---:B------:R-:W-:Y:S08]  /*5c60*/  HMMA.16816.F32 R72, R32.reuse, R8, R72 ;  /* 0x000000082048723c */ /* 0x040ff00000001848 */
[-C--:B------:R-:W-:Y:S01]  /*5c70*/  HMMA.16816.F32 R76, R32, R10.reuse, R76 ;  /* 0x0000000a204c723c */ /* 0x080fe2000000184c */
[----:B------:R-:W2:Y:S07]  /*5c80*/  LDSM.16.MT88.4 R32, [R2+0x14800] ;  /* 0x014800000220783b */ /* 0x000eae0000004200 */
        /* <DEDUP_REMOVED lines=8> */
[-C--:B---3--:R-:W-:Y:S08]  /*5d10*/  HMMA.16816.F32 R52, R4, R20.reuse, R52 ;  /* 0x000000140434723c */ /* 0x088ff00000001834 */
[C---:B------:R-:W-:Y:S08]  /*5d20*/  HMMA.16816.F32 R56, R16.reuse, R20, R56 ;  /* 0x000000141038723c */ /* 0x040ff00000001838 */
[-C--:B------:R-:W-:Y:S08]  /*5d30*/  HMMA.16816.F32 R60, R16, R22.reuse, R60 ;  /* 0x00000016103c723c */ /* 0x080ff0000000183c */
[C---:B------:R-:W-:Y:S08]  /*5d40*/  HMMA.16816.F32 R64, R4.reuse, R22, R64 ;  /* 0x000000160440723c */ /* 0x040ff00000001840 */
[-C--:B----4-:R-:W-:Y:S08]  /*5d50*/  HMMA.16816.F32 R68, R4, R28.reuse, R68 ;  /* 0x0000001c0444723c */ /* 0x090ff00000001844 */
[C---:B------:R-:W-:Y:S08]  /*5d60*/  HMMA.16816.F32 R72, R16.reuse, R28, R72 ;  /* 0x0000001c1048723c */ /* 0x040ff00000001848 */
[-C--:B------:R-:W-:Y:S08]  /*5d70*/  HMMA.16816.F32 R76, R16, R30.reuse, R76 ;  /* 0x0000001e104c723c */ /* 0x080ff0000000184c */
[----:B------:R-:W-:Y:S08]  /*5d80*/  HMMA.16816.F32 R80, R4, R30, R80 ;  /* 0x0000001e0450723c */ /* 0x000ff00000001850 */
[-C--:B--2---:R-:W-:Y:S08]  /*5d90*/  HMMA.16816.F32 R36, R32, R132.reuse, R36 ;  /* 0x000000842024723c */ /* 0x084ff00000001824 */
        /* <DEDUP_REMOVED lines=12> */
[----:B------:R-:W-:Y:S01]  /*5e60*/  IMAD.MOV.U32 R5, RZ, RZ, c[0x0][0x370] ;  /* 0x0000dc00ff057624 */ /* 0x000fe200078e00ff */
[----:B------:R-:W-:Y:S01]  /*5e70*/  ISETP.GE.AND P3, PT, R250, c[0x0][0x220], PT ;  /* 0x00008800fa007a0c */ /* 0x000fe20003f66270 */
[----:B-----5:R-:W-:Y:S01]  /*5e80*/  IMAD.SHL.U32 R4, R153, 0x2, RZ ;  /* 0x0000000299047824 */ /* 0x020fe200078e00ff */
[----:B------:R-:W-:Y:S01]  /*5e90*/  ISETP.GE.AND P2, PT, R152, c[0x0][0x220], PT ;  /* 0x0000880098007a0c */ /* 0x000fe20003f46270 */
[----:B------:R-:W-:Y:S01]  /*5ea0*/  IMAD.U32 R5, R5, -0x40, RZ ;  /* 0xffffffc005057824 */ /* 0x000fe200078e00ff */
[----:B------:R-:W-:Y:S04]  /*5eb0*/  ISETP.GE.AND P1, PT, R149, c[0x0][0x220], PT ;  /* 0x0000880095007a0c */ /* 0x000fe80003f26270 */
[C---:B------:R-:W-:Y:S02]  /*5ec0*/  LEA R236, P4, R5.reuse, R236, 0x1 ;  /* 0x000000ec05ec7211 */ /* 0x040fe400078808ff */
[----:B------:R-:W-:Y:S03]  /*5ed0*/  SHF.R.S32.HI R6, RZ, 0x1f, R5 ;  /* 0x0000001fff067819 */ /* 0x000fe60000011405 */
[----:B------:R1:W-:Y:S01]  /*5ee0*/  @P3 STS [R4+0x6000], RZ ;  /* 0x006000ff04003388 */ /* 0x0003e20000000800 */
[----:B------:R-:W-:Y:S01]  /*5ef0*/  LEA.HI.X R235, R5, R235, R6, 0x1, P4 ;  /* 0x000000eb05eb7211 */ /* 0x000fe200020f0c06 */
[--C-:B------:R-:W-:Y:S01]  /*5f00*/  @!P2 IMAD.MOV.U32 R8, RZ, RZ, R236.reuse ;  /* 0x000000ffff08a224 */ /* 0x100fe200078e00ec */
[----:B------:R-:W-:Y:S01]  /*5f10*/  @!P3 MOV R10, R236 ;  /* 0x000000ec000ab202 */ /* 0x000fe20000000f00 */
[----:B------:R1:W-:Y:S01]  /*5f20*/  @P3 STS [R4+0x6004], RZ ;  /* 0x006004ff04003388 */ /* 0x0003e20000000800 */
[-C--:B------:R-:W-:Y:S01]  /*5f30*/  @!P2 MOV R9, R235.reuse ;  /* 0x000000eb0009a202 */ /* 0x080fe20000000f00 */
[----:B------:R-:W-:Y:S01]  /*5f40*/  @!P3 IMAD.MOV.U32 R11, RZ, RZ, R235 ;  /* 0x000000ffff0bb224 */ /* 0x000fe200078e00eb */
[----:B------:R-:W-:Y:S01]  /*5f50*/  @!P1 MOV R7, R235 ;  /* 0x000000eb00079202 */ /* 0x000fe20000000f00 */
[----:B------:R1:W-:Y:S01]  /*5f60*/  @P3 STS.64 [R4+0x6008], RZ ;  /* 0x006008ff04003388 */ /* 0x0003e20000000a00 */
[----:B------:R-:W-:Y:S03]  /*5f70*/  @!P1 IMAD.MOV.U32 R6, RZ, RZ, R236 ;  /* 0x000000ffff069224 */ /* 0x000fe600078e00ec */
        /* <DEDUP_REMOVED lines=9> */
[----:B------:R1:W-:Y:S04]  /*6010*/  @P1 STS.128 [R4+0x8000], RZ ;  /* 0x008000ff04001388 */ /* 0x0003e80000000c00 */
[----:B------:R-:W-:Y:S01]  /*6020*/  @!PT LDS RZ, [RZ] ;  /* 0x00000000fffff984 */ /* 0x000fe20000000800 */
[----:B------:R-:W-:Y:S01]  /*6030*/  @!PT LDS RZ, [RZ] ;  /* 0x00000000fffff984 */ /* 0x000fe20000000800 */
[----:B------:R-:W-:Y:S01]  /*6040*/  @!PT LDS RZ, [RZ] ;  /* 0x00000000fffff984 */ /* 0x000fe20000000800 */
[----:B------:R1:W-:Y:S04]  /*6050*/  @!P1 LDGSTS.E.BYPASS.LTC128B.128 [R4+0x8000], [R6.64+0x80] ;  /* 0x0800008006049fae */ /* 0x0003e8000b901d44 */
[----:B------:R-:W0:Y:S02]  /*6060*/  LDGDEPBAR ;  /* 0x00000000000079af */ /* 0x000e240000000000 */
.L_x_51:
[----:B------:R-:W-:Y:S01]  /*6070*/  LDSM.16.M88.4 R24, [R221] ;  /* 0x00000000dd18783b */ /* 0x000fe20000000200 */
[----:B------:R-:W-:Y:S01]  /*6080*/  IMAD.MOV.U32 R144, RZ, RZ, c[0x0][0x22c] ;  /* 0x00008b00ff907624 */ /* 0x000fe200078e00ff */
[----:B------:R-:W-:Y:S02]  /*6090*/  ULOP3.LUT UR8, UR7, 0x1, URZ, 0xc0, !UPT ;  /* 0x0000000107087892 */ /* 0x000fe4000f8ec03f */
[----:B-1----:R-:W1:Y:S01]  /*60a0*/  LDSM.16.MT88.4 R8, [R0+0x9000] ;  /* 0x009000000008783b */ /* 0x002e620000004200 */
[----:B------:R-:W-:Y:S01]  /*60b0*/  IMAD R144, R144, c[0x0][0x1c0], RZ ;  /* 0x0000700090907a24 */ /* 0x000fe200078e02ff */
[----:B------:R-:W-:Y:S02]  /*60c0*/  UISETP.NE.U32.AND UP1, UPT, UR8, 0x1, UPT ;  /* 0x000000010800788c */ /* 0x000fe4000bf25070 */
[----:B------:R-:W2:Y:S01]  /*60d0*/  LDSM.16.MT88.4 R16, [R0+0xb000] ;  /* 0x00b000000010783b */ /* 0x000ea20000004200 */
        /* <DEDUP_REMOVED lines=11> */
[----:B------:R-:W3:Y:S04]  /*6190*/  LDSM.16.MT88.4 R132, [R0+0x9400] ;  /* 0x009400000084783b */ /* 0x000ee80000004200 */
[----:B------:R2:W4:Y:S04]  /*61a0*/  LDL R145, [R1+0xc] ;  /* 0x00000c0001917983 */ /* 0x0005280000100800 */
[----:B------:R-:W3:Y:S04]  /*61b0*/  LDSM.16.MT88.4 R136, [R0+0xb400] ;  /* 0x00b400000088783b */ /* 0x000ee80000004200 */
[----:B------:R3:W4:Y:S01]  /*61c0*/  LDL R146, [R1+0x4] ;  /* 0x0000040001927983 */ /* 0x0007220000100800 */
[C---:B-1----:R-:W-:Y:S03]  /*61d0*/  HMMA.16816.F32 R4, R24.reuse, R8, RZ ;  /* 0x000000081804723c */ /* 0x042fe600000018ff */
[----:B------:R-:W1:Y:S04]  /*61e0*/  LDSM.16.MT88.4 R140, [R0+0xd400] ;  /* 0x00d40000008c783b */ /* 0x000e680000004200 */
[----:B------:R1:W4:Y:S01]  /*61f0*/  LDL R147, [R1] ;  /* 0x0000000001937983 */ /* 0x0003220000100800 */
[C---:B------:R-:W-:Y:S03]  /*6200*/  HMMA.16816.F32 R8, R24.reuse, R10, RZ ;  /* 0x0000000a1808723c */ /* 0x040fe600000018ff */
[----:B------:R1:W4:Y:S05]  /*6210*/  LDL R148, [R1+0x8] ;  /* 0x0000080001947983 */ /* 0x00032a0000100800 */
[C---:B--2---:R-:W-:Y:S08]  /*6220*/  HMMA.16816.F32 R12, R24.reuse, R16, RZ ;  /* 0x00000010180c723c */ /* 0x044ff000000018ff */
[C---:B------:R-:W-:Y:S08]  /*6230*/  HMMA.16816.F32 R16, R24.reuse, R18, RZ ;  /* 0x000000121810723c */ /* 0x040ff000000018ff */
[C---:B---3--:R-:W-:Y:S08]  /*6240*/  HMMA.16816.F32 R20, R24.reuse, R28, RZ ;  /* 0x0000001c1814723c */ /* 0x048ff000000018ff */
[----:B------:R-:W-:Y:S01]  /*6250*/  HMMA.16816.F32 R24, R24, R30, RZ ;  /* 0x0000001e1818723c */ /* 0x000fe200000018ff */
[----:B------:R-:W-:Y:S07]  /*6260*/  LDSM.16.M88.4 R28, [R224] ;  /* 0x00000000e01c783b */ /* 0x000fee0000000200 */
[C---:B------:R-:W-:Y:S08]  /*6270*/  HMMA.16816.F32 R4, R32.reuse, R132, R4 ;  /* 0x000000842004723c */ /* 0x040ff00000001804 */
[C---:B------:R-:W-:Y:S01]  /*6280*/  HMMA.16816.F32 R8, R32.reuse, R134, R8 ;  /* 0x000000862008723c */ /* 0x040fe20000001808 */
[----:B------:R-:W2:Y:S07]  /*6290*/  LDSM.16.MT88.4 R132, [R0+0x9800] ;  /* 0x009800000084783b */ /* 0x000eae0000004200 */
[C---:B------:R-:W-:Y:S08]  /*62a0*/  HMMA.16816.F32 R12, R32.reuse, R136, R12 ;  /* 0x00000088200c723c */ /* 0x040ff0000000180c */
[C---:B------:R-:W-:Y:S01]  /*62b0*/  HMMA.16816.F32 R16, R32.reuse, R138, R16 ;  /* 0x0000008a2010723c */ /* 0x040fe20000001810 */
[----:B------:R-:W3:Y:S07]  /*62c0*/  LDSM.16.MT88.4 R136, [R0+0xb800] ;  /* 0x00b800000088783b */ /* 0x000eee0000004200 */
[C---:B-1----:R-:W-:Y:S08]  /*62d0*/  HMMA.16816.F32 R20, R32.reuse, R140, R20 ;  /* 0x0000008c2014723c */ /* 0x042ff00000001814 */
[----:B------:R-:W-:Y:S01]  /*62e0*/  HMMA.16816.F32 R24, R32, R142, R24 ;  /* 0x0000008e2018723c */ /* 0x000fe20000001818 */
[----:B------:R-:W1:Y:S04]  /*62f0*/  LDSM.16.MT88.4 R32, [R0+0xd800] ;  /* 0x00d800000020783b */ /* 0x000e680000004200 */
[----:B------:R-:W-:Y:S03]  /*6300*/  LDSM.16.MT88.4 R140, [R0+0xbc00] ;  /* 0x00bc0000008c783b */ /* 0x000fe60000004200 */
[C---:B--2---:R-:W-:Y:S08]  /*6310*/  HMMA.16816.F32 R4, R28.reuse, R132, R4 ;  /* 0x000000841c04723c */ /* 0x044ff00000001804 */
[C---:B------:R-:W-:Y:S01]  /*6320*/  HMMA.16816.F32 R8, R28.reuse, R134, R8 ;  /* 0x000000861c08723c */ /* 0x040fe20000001808 */
[----:B------:R-:W-:Y:S07]  /*6330*/  LDSM.16.M88.4 R132, [R223] ;  /* 0x00000000df84783b */ /* 0x000fee0000000200 */
[C---:B---3--:R-:W-:Y:S08]  /*6340*/  HMMA.16816.F32 R12, R28.reuse, R136, R12 ;  /* 0x000000881c0c723c */ /* 0x048ff0000000180c */
[C---:B------:R-:W-:Y:S01]  /*6350*/  HMMA.16816.F32 R16, R28.reuse, R138, R16 ;  /* 0x0000008a1c10723c */ /* 0x040fe20000001810 */
[----:B------:R-:W2:Y:S07]  /*6360*/  LDSM.16.MT88.4 R136, [R0+0x9c00] ;  /* 0x009c00000088783b */ /* 0x000eae0000004200 */
[C---:B-1----:R-:W-:Y:S08]  /*6370*/  HMMA.16816.F32 R20, R28.reuse, R32, R20 ;  /* 0x000000201c14723c */ /* 0x042ff00000001814 */
[----:B------:R-:W-:Y:S01]  /*6380*/  HMMA.16816.F32 R24, R28, R34, R24 ;  /* 0x000000221c18723c */ /* 0x000fe20000001818 */
[----:B------:R-:W1:Y:S04]  /*6390*/  LDSM.16.MT88.4 R28, [R0+0xdc00] ;  /* 0x00dc0000001c783b */ /* 0x000e680000004200 */
[----:B------:R-:W-:Y:S03]  /*63a0*/  LDSM.16.M88.4 R32, [R221+0x2000] ;  /* 0x00200000dd20783b */ /* 0x000fe60000000200 */
[C---:B--2---:R-:W-:Y:S08]  /*63b0*/  HMMA.16816.F32 R4, R132.reuse, R136, R4 ;  /* 0x000000888404723c */ /* 0x044ff00000001804 */
        /* <DEDUP_REMOVED lines=8> */
[----:B------:R-:W-:Y:S03]  /*6440*/  LDSM.16.M88.4 R132, [R222+0x2000] ;  /* 0x00200000de84783b */ /* 0x000fe60000000200 */
[C---:B--2---:R-:W-:Y:S08]  /*6450*/  HMMA.16816.F32 R4, R32.reuse, R136, R4 ;  /* 0x000000882004723c */ /* 0x044ff00000001804 */
[C---:B------:R-:W-:Y:S01]  /*6460*/  HMMA.16816.F32 R8, R32.reuse, R138, R8 ;  /* 0x0000008a2008723c */ /* 0x040fe20000001808 */
[----:B------:R-:W2:Y:S07]  /*6470*/  LDSM.16.MT88.4 R136, [R0+0xa400] ;  /* 0x00a400000088783b */ /* 0x000eae0000004200 */
[C---:B---3--:R-:W-:Y:S08]  /*6480*/  HMMA.16816.F32 R12, R32.reuse, R140, R12 ;  /* 0x0000008c200c723c */ /* 0x048ff0000000180c */
        /* <DEDUP_REMOVED lines=24> */
[----:B------:R1:W3:Y:S06]  /*6610*/  LDSM.16.MT88.4 R28, [R0+0xec00] ;  /* 0x00ec0000001c783b */ /* 0x0002ec0000004200 */
[----:B----4-:R-:W-:Y:S01]  /*6620*/  @P0 IADD3 R34, P2, R155, UR10, RZ ;  /* 0x0000000a9b220c10 */ /* 0x010fe2000ff5e0ff */
[----:B------:R-:W-:Y:S01]  /*6630*/  IMAD.MOV.U32 R32, RZ, RZ, R234 ;  /* 0x000000ffff207224 */ /* 0x000fe200078e00ea */
[C---:B--2---:R-:W-:Y:S01]  /*6640*/  HMMA.16816.F32 R4, R132.reuse, R136, R4 ;  /* 0x000000888404723c */ /* 0x044fe20000001804 */
[----:B------:R-:W-:Y:S04]  /*6650*/  @UP5 UIADD3 UR10, UP4, UR10, -0x100, URZ ;  /* 0xffffff000a0a5890 */ /* 0x000fe8000ff9e03f */
[----:B------:R-:W-:Y:S01]  /*6660*/  @P0 IADD3.X R35, R154, UR9, RZ, P2, !PT ;  /* 0x000000099a230c10 */ /* 0x000fe200097fe4ff */
[----:B------:R-:W-:Y:S01]  /*6670*/  IMAD.MOV.U32 R33, RZ, RZ, R233 ;  /* 0x000000ffff217224 */ /* 0x000fe200078e00e9 */
[----:B------:R-:W-:Y:S01]  /*6680*/  @UP5 UIADD3.X UR9, UR9, -0x1, URZ, UP4, !UPT ;  /* 0xffffffff09095890 */ /* 0x000fe2000a7fe43f */
[C---:B------:R-:W-:Y:S02]  /*6690*/  HMMA.16816.F32 R8, R132.reuse, R138, R8 ;  /* 0x0000008a8408723c */ /* 0x040fe40000001808 */
[----:B------:R-:W2:Y:S04]  /*66a0*/  @P0 LDG.E R145, [R34.64+0x20] ;  /* 0x0000200422910981 */ /* 0x000ea8000c1e1900 */
[----:B------:R-:W4:Y:S01]  /*66b0*/  @P0 LDG.E R146, [R34.64+0xa0] ;  /* 0x0000a00422920981 */ /* 0x000f22000c1e1900 */
[----:B-1----:R-:W-:Y:S01]  /*66c0*/  IMAD.MOV.U32 R0, RZ, RZ, c[0x0][0x22c] ;  /* 0x00008b00ff007624 */ /* 0x002fe200078e00ff */
[C---:B---3--:R-:W-:Y:S02]  /*66d0*/  HMMA.16816.F32 R12, R132.reuse, R140, R12 ;  /* 0x0000008c840c723c */ /* 0x048fe4000000180c */
[----:B------:R-:W3:Y:S02]  /*66e0*/  @P0 LDG.E R147, [R34.64+0x80] ;  /* 0x0000800422930981 */ /* 0x000ee4000c1e1900 */
[----:B------:R-:W-:Y:S02]  /*66f0*/  IMAD R0, R0, c[0x0][0x1c0], RZ ;  /* 0x0000700000007a24 */ /* 0x000fe400078e02ff */
[----:B------:R-:W3:Y:S01]  /*6700*/  @P0 LDG.E R148, [R34.64] ;  /* 0x0000000422940981 */ /* 0x000ee2000c1e1900 */
[----:B------:R-:W-:Y:S01]  /*6710*/  IMAD.MOV.U32 R141, RZ, RZ, c[0x0][0x22c] ;  /* 0x00008b00ff8d7624 */ /* 0x000fe200078e00ff */
[C---:B------:R-:W-:Y:S01]  /*6720*/  HMMA.16816.F32 R16, R132.reuse, R142, R16 ;  /* 0x0000008e8410723c */ /* 0x040fe20000001810 */
[----:B------:R-:W-:Y:S01]  /*6730*/  IMAD.MOV.U32 R140, RZ, RZ, c[0x0][0x22c] ;  /* 0x00008b00ff8c7624 */ /* 0x000fe200078e00ff */
[----:B------:R-:W-:Y:S02]  /*6740*/  RED.E.ADD.F32.FTZ.RN.STRONG.GPU [R32.64], R4 ;  /* 0x000000042000798e */ /* 0x000fe4000c10e784 */
[----:B------:R-:W-:Y:S02]  /*6750*/  IMAD R0, R0, 0x30, RZ ;  /* 0x0000003000007824 */ /* 0x000fe400078e02ff */
[----:B------:R-:W-:Y:S02]  /*6760*/  IMAD R141, R141, c[0x0][0x1c0], RZ ;  /* 0x000070008d8d7a24 */ /* 0x000fe400078e02ff */
[C---:B------:R-:W-:Y:S04]  /*6770*/  HMMA.16816.F32 R20, R132.reuse, R28, R20 ;  /* 0x0000001c8414723c */ /* 0x040fe80000001814 */
[----:B------:R-:W-:Y:S02]  /*6780*/  IMAD R141, R141, 0x28, RZ ;  /* 0x000000288d8d7824 */ /* 0x000fe400078e02ff */
[----:B------:R-:W-:Y:S01]  /*6790*/  IMAD R140, R140, c[0x0][0x1c0], RZ ;  /* 0x000070008c8c7a24 */ /* 0x000fe200078e02ff */
[CC--:B------:R-:W-:Y:S01]  /*67a0*/  LEA R28, P1, R144.reuse, R32.reuse, 0x2 ;  /* 0x00000020901c7211 */ /* 0x0c0fe200078210ff */
[----:B------:R-:W-:Y:S04]  /*67b0*/  HMMA.16816.F32 R24, R132, R30, R24 ;  /* 0x0000001e8418723c */ /* 0x000fe80000001818 */
[-C--:B------:R-:W-:Y:S01]  /*67c0*/  LEA.HI.X.SX32 R29, R144, R33.reuse, 0x2, P1 ;  /* 0x00000021901d7211 */ /* 0x080fe200008f16ff */
[----:B------:R-:W-:Y:S02]  /*67d0*/  IMAD R140, R140, 0x38, RZ ;  /* 0x000000388c8c7824 */ /* 0x000fe400078e02ff */
[CC--:B------:R-:W-:Y:S02]  /*67e0*/  LEA R30, P2, R141.reuse, R32.reuse, 0x2 ;  /* 0x000000208d1e7211 */ /* 0x0c0fe400078410ff */
[----:B------:R-:W-:Y:S03]  /*67f0*/  RED.E.ADD.F32.FTZ.RN.STRONG.GPU [R28.64], R5 ;  /* 0x000000051c00798e */ /* 0x000fe6000c10e784 */
[-C--:B------:R-:W-:Y:S01]  /*6800*/  LEA.HI.X.SX32 R31, R141, R33.reuse, 0x2, P2 ;  /* 0x000000218d1f7211 */ /* 0x080fe200010f16ff */
[----:B--2---:R1:W-:Y:S04]  /*6810*/  @P0 STL [R1+0xc], R145 ;  /* 0x00000c9101000387 */ /* 0x0043e80000100800 */
[----:B------:R-:W2:Y:S04]  /*6820*/  LDL R139, [R1+0x1c] ;  /* 0x00001c00018b7983 */ /* 0x000ea80000100800 */
[----:B------:R-:W2:Y:S04]  /*6830*/  LDL R138, [R1+0x24] ;  /* 0x00002400018a7983 */ /* 0x000ea80000100800 */
[----:B----4-:R4:W-:Y:S04]  /*6840*/  @P0 STL [R1+0x4], R146 ;  /* 0x0000049201000387 */ /* 0x0109e80000100800 */
[----:B---3--:R3:W-:Y:S04]  /*6850*/  @P0 STL [R1], R147 ;  /* 0x0000009301000387 */ /* 0x0087e80000100800 */
[----:B------:R3:W-:Y:S01]  /*6860*/  @P0 STL [R1+0x8], R148 ;  /* 0x0000089401000387 */ /* 0x0007e20000100800 */
[----:B-1----:R-:W-:Y:S04]  /*6870*/  IMAD.MOV.U32 R145, RZ, RZ, c[0x0][0x22c] ;  /* 0x00008b00ff917624 */ /* 0x002fe800078e00ff */
[----:B------:R-:W-:Y:S04]  /*6880*/  IMAD R145, R145, c[0x0][0x1c0], RZ ;  /* 0x0000700091917a24 */ /* 0x000fe800078e02ff */
[----:B------:R-:W-:Y:S02]  /*6890*/  IMAD.SHL.U32 R145, R145, 0x10, RZ ;  /* 0x0000001091917824 */ /* 0x000fe400078e00ff */
[----:B----4-:R-:W-:Y:S03]  /*68a0*/  IMAD.MOV.U32 R146, RZ, RZ, c[0x0][0x22c] ;  /* 0x00008b00ff927624 */ /* 0x010fe600078e00ff */
[CC--:B------:R-:W-:Y:S02]  /*68b0*/  LEA R136, P0, R145.reuse, R32.reuse, 0x2 ;  /* 0x0000002091887211 */ /* 0x0c0fe400078010ff */
[C---:B------:R-:W-:Y:S01]  /*68c0*/  IADD3 R134, R145.reuse, 0x40, RZ ;  /* 0x0000004091867810 */ /* 0x040fe20007ffe0ff */
[----:B---3--:R-:W-:Y:S01]  /*68d0*/  IMAD.MOV.U32 R147, RZ, RZ, c[0x0][0x22c] ;  /* 0x00008b00ff937624 */ /* 0x008fe200078e00ff */
[-C--:B------:R-:W-:Y:S01]  /*68e0*/  LEA.HI.X.SX32 R137, R145, R33.reuse, 0x2, P0 ;  /* 0x0000002191897211 */ /* 0x080fe200000f16ff */
[----:B------:R-:W-:Y:S02]  /*68f0*/  IMAD R146, R146, c[0x0][0x1c0], RZ ;  /* 0x0000700092927a24 */ /* 0x000fe400078e02ff */
[----:B------:R-:W-:Y:S02]  /*6900*/  IMAD R147, R147, c[0x0][0x1c0], RZ ;  /* 0x0000700093937a24 */ /* 0x000fe400078e02ff */
[----:B------:R1:W-:Y:S01]  /*6910*/  RED.E.ADD.F32.FTZ.RN.STRONG.GPU [R136.64], R6 ;  /* 0x000000068800798e */ /* 0x0003e2000c10e784 */
[----:B------:R-:W-:Y:S02]  /*6920*/  IMAD.SHL.U32 R146, R146, 0x20, RZ ;  /* 0x0000002092927824 */ /* 0x000fe400078e00ff */
[----:B------:R-:W-:Y:S02]  /*6930*/  IMAD R147, R147, 0x18, RZ ;  /* 0x0000001893937824 */ /* 0x000fe400078e02ff */
[----:B------:R-:W-:Y:S01]  /*6940*/  IMAD.MOV.U32 R148, RZ, RZ, c[0x0][0x22c] ;  /* 0x00008b00ff947624 */ /* 0x000fe200078e00ff */
[-C--:B------:R-:W-:Y:S02]  /*6950*/  LEA R34, P0, R146, R32.reuse, 0x2 ;  /* 0x0000002092227211 */ /* 0x080fe400078010ff */
[CC--:B------:R-:W-:Y:S01]  /*6960*/  LEA R132, P1, R147.reuse, R32.reuse, 0x2 ;  /* 0x0000002093847211 */ /* 0x0c0fe200078210ff */
[----:B------:R-:W-:Y:S01]  /*6970*/  IMAD R148, R148, c[0x0][0x1c0], RZ ;  /* 0x0000700094947a24 */ /* 0x000fe200078e02ff */
[-C--:B------:R-:W-:Y:S01]  /*6980*/  LEA.HI.X.SX32 R35, R146, R33.reuse, 0x2, P0 ;  /* 0x0000002192237211 */ /* 0x080fe200000f16ff */
[----:B------:R-:W-:Y:S01]  /*6990*/  IMAD.MOV.U32 R146, RZ, RZ, c[0x0][0x22c] ;  /* 0x00008b00ff927624 */ /* 0x000fe200078e00ff */
[-C--:B------:R-:W-:Y:S01]  /*69a0*/  LEA.HI.X.SX32 R133, R147, R33.reuse, 0x2, P1 ;  /* 0x0000002193857211 */ /* 0x080fe200008f16ff */
[----:B------:R-:W-:Y:S01]  /*69b0*/  IMAD.SHL.U32 R148, R148, 0x10, RZ ;  /* 0x0000001094947824 */ /* 0x000fe200078e00ff */
[CC--:B------:R-:W-:Y:S01]  /*69c0*/  LEA R4, P1, R0.reuse, R32.reuse, 0x2 ;  /* 0x0000002000047211 */ /* 0x0c0fe200078210ff */
[----:B------:R-:W-:Y:S02]  /*69d0*/  IMAD.MOV.U32 R147, RZ, RZ, c[0x0][0x22c] ;  /* 0x00008b00ff937624 */ /* 0x000fe400078e00ff */
[----:B------:R3:W-:Y:S01]  /*69e0*/  RED.E.ADD.F32.FTZ.RN.STRONG.GPU [R132.64], R7 ;  /* 0x000000078400798e */ /* 0x0007e2000c10e784 */
[-C--:B------:R-:W-:Y:S01]  /*69f0*/  LEA.HI.X.SX32 R5, R0, R33.reuse, 0x2, P1 ;  /* 0x0000002100057211 */ /* 0x080fe200008f16ff */
[----:B------:R-:W-:Y:S02]  /*6a00*/  IMAD R147, R147, c[0x0][0x1c0], RZ ;  /* 0x0000700093937a24 */ /* 0x000fe400078e02ff */
[----:B------:R-:W4:Y:S01]  /*6a10*/  LDL R0, [R1+0x20] ;  /* 0x0000200001007983 */ /* 0x000f220000100800 */
[----:B------:R-:W-:Y:S02]  /*6a20*/  IMAD R146, R146, c[0x0][0x1c0], RZ ;  /* 0x0000700092927a24 */ /* 0x000fe400078e02ff */
[----:B------:R-:W-:Y:S01]  /*6a30*/  IMAD.SHL.U32 R147, R147, 0x10, RZ ;  /* 0x0000001093937824 */ /* 0x000fe200078e00ff */
[----:B------:R3:W-:Y:S01]  /*6a40*/  RED.E.ADD.F32.FTZ.RN.STRONG.GPU [R34.64], R8 ;  /* 0x000000082200798e */ /* 0x0007e2000c10e784 */
[----:B------:R-:W-:Y:S01]  /*6a50*/  IMAD.SHL.U32 R146, R146, 0x8, RZ ;  /* 0x0000000892927824 */ /* 0x000fe200078e00ff */
[-C--:B-1----:R-:W-:Y:S02]  /*6a60*/  LEA R6, P0, R140, R32.reuse, 0x2 ;  /* 0x000000208c067211 */ /* 0x082fe400078010ff */
[----:B------:R1:W-:Y:S01]  /*6a70*/  RED.E.ADD.F32.FTZ.RN.STRONG.GPU [R30.64], R9 ;  /* 0x000000091e00798e */ /* 0x0003e2000c10e784 */
[C---:B------:R-:W-:Y:S02]  /*6a80*/  IADD3 R142, R147.reuse, 0x20, RZ ;  /* 0x00000020938e7810 */ /* 0x040fe40007ffe0ff */
[----:B------:R-:W-:Y:S01]  /*6a90*/  IADD3 R141, R147, 0x20, RZ ;  /* 0x00000020938d7810 */ /* 0x000fe20007ffe0ff */
[----:B------:R1:W-:Y:S02]  /*6aa0*/  RED.E.ADD.F32.FTZ.RN.STRONG.GPU [R4.64], R10 ;  /* 0x0000000a0400798e */ /* 0x0003e4000c10e784 */
[C---:B------:R-:W-:Y:S02]  /*6ab0*/  IMAD.IADD R142, R146.reuse, 0x1, R142 ;  /* 0x00000001928e7824 */ /* 0x040fe400078e028e */
[C---:B------:R-:W-:Y:S04]  /*6ac0*/  IMAD.IADD R141, R146.reuse, 0x1, R141 ;  /* 0x00000001928d7824 */ /* 0x040fe800078e028d */
[----:B------:R-:W-:Y:S01]  /*6ad0*/  IMAD.IADD R141, R146, 0x1, R141 ;  /* 0x00000001928d7824 */ /* 0x000fe200078e028d */
[----:B---3--:R-:W3:Y:S01]  /*6ae0*/  LDL R132, [R1+0x18] ;  /* 0x0000180001847983 */ /* 0x008ee20000100800 */
[-C--:B------:R-:W-:Y:S02]  /*6af0*/  LEA.HI.X.SX32 R7, R140, R33.reuse, 0x2, P0 ;  /* 0x000000218c077211 */ /* 0x080fe400000f16ff */
[----:B------:R-:W-:Y:S02]  /*6b00*/  IADD3 R140, R148, 0x20, RZ ;  /* 0x00000020948c7810 */ /* 0x000fe40007ffe0ff */
[C---:B------:R-:W-:Y:S01]  /*6b10*/  IADD3 R133, R145.reuse, 0x40, RZ ;  /* 0x0000004091857810 */ /* 0x040fe20007ffe0ff */
[----:B------:R1:W-:Y:S01]  /*6b20*/  RED.E.ADD.F32.FTZ.RN.STRONG.GPU [R6.64], R11 ;  /* 0x0000000b0600798e */ /* 0x0003e2000c10e784 */
[C---:B------:R-:W-:Y:S03]  /*6b30*/  IADD3 R35, R145.reuse, 0x40, RZ ;  /* 0x0000004091237810 */ /* 0x040fe60007ffe0ff */
[----:B------:R1:W-:Y:S01]  /*6b40*/  RED.E.ADD.F32.FTZ.RN.STRONG.GPU [R32.64+0x80], R12 ;  /* 0x0000800c2000798e */ /* 0x0003e2000c10e784 */
[----:B------:R-:W-:Y:S01]  /*6b50*/  IADD3 R34, R145, 0x40, RZ ;  /* 0x0000004091227810 */ /* 0x000fe20007ffe0ff */
[----:B------:R-:W-:Y:S01]  /*6b60*/  IMAD.IADD R133, R144, 0x1, R133 ;  /* 0x0000000190857824 */ /* 0x000fe200078e0285 */
[-C--:B-1----:R-:W-:Y:S01]  /*6b70*/  LEA R30, P1, R142, R32.reuse, 0x2 ;  /* 0x000000208e1e7211 */ /* 0x082fe200078210ff */
[----:B------:R1:W-:Y:S01]  /*6b80*/  RED.E.ADD.F32.FTZ.RN.STRONG.GPU [R28.64+0x80], R13 ;  /* 0x0000800d1c00798e */ /* 0x0003e2000c10e784 */
[----:B------:R-:W-:Y:S01]  /*6b90*/  IMAD.IADD R35, R144, 0x1, R35 ;  /* 0x0000000190237824 */ /* 0x000fe200078e0223 */
[-C--:B------:R-:W-:Y:S01]  /*6ba0*/  LEA R4, P0, R140, R32.reuse, 0x2 ;  /* 0x000000208c047211 */ /* 0x080fe200078010ff */
[----:B------:R-:W-:Y:S01]  /*6bb0*/  IMAD.IADD R34, R144, 0x1, R34 ;  /* 0x0000000190227824 */ /* 0x000fe200078e0222 */
[-C--:B------:R-:W-:Y:S01]  /*6bc0*/  LEA.HI.X.SX32 R31, R142, R33.reuse, 0x2, P1 ;  /* 0x000000218e1f7211 */ /* 0x080fe200008f16ff */
[----:B------:R-:W-:Y:S01]  /*6bd0*/  IMAD.IADD R133, R144, 0x1, R133 ;  /* 0x0000000190857824 */ /* 0x000fe200078e0285 */
[-C--:B------:R-:W-:Y:S01]  /*6be0*/  LEA.HI.X.SX32 R5, R140, R33.reuse, 0x2, P0 ;  /* 0x000000218c057211 */ /* 0x080fe200000f16ff */
[C---:B------:R-:W-:Y:S01]  /*6bf0*/  IMAD.IADD R34, R144.reuse, 0x1, R34 ;  /* 0x0000000190227824 */ /* 0x040fe200078e0222 */
[----:B------:R-:W-:Y:S01]  /*6c00*/  IADD3 R140, R147, 0x20, RZ ;  /* 0x00000020938c7810 */ /* 0x000fe20007ffe0ff */
[----:B------:R-:W-:Y:S01]  /*6c10*/  IMAD.IADD R133, R144, 0x1, R133 ;  /* 0x0000000190857824 */ /* 0x000fe200078e0285 */
[CC--:B------:R-:W-:Y:S01]  /*6c20*/  LEA R10, P0, R141.reuse, R32.reuse, 0x2 ;  /* 0x000000208d0a7211 */ /* 0x0c0fe200078010ff */
[----:B------:R1:W-:Y:S02]  /*6c30*/  RED.E.ADD.F32.FTZ.RN.STRONG.GPU [R4.64], R14 ;  /* 0x0000000e0400798e */ /* 0x0003e4000c10e784 */
[C---:B------:R-:W-:Y:S02]  /*6c40*/  IMAD.IADD R140, R146.reuse, 0x1, R140 ;  /* 0x00000001928c7824 */ /* 0x040fe400078e028c */
[----:B------:R1:W-:Y:S02]  /*6c50*/  RED.E.ADD.F32.FTZ.RN.STRONG.GPU [R30.64], R15 ;  /* 0x0000000f1e00798e */ /* 0x0003e4000c10e784 */
[C---:B------:R-:W-:Y:S01]  /*6c60*/  IMAD.IADD R140, R146.reuse, 0x1, R140 ;  /* 0x00000001928c7824 */ /* 0x040fe200078e028c */
[-C--:B------:R-:W-:Y:S03]  /*6c70*/  LEA.HI.X.SX32 R11, R141, R33.reuse, 0x2, P0 ;  /* 0x000000218d0b7211 */ /* 0x080fe600000f16ff */
[----:B------:R-:W-:Y:S01]  /*6c80*/  IMAD.IADD R140, R146, 0x1, R140 ;  /* 0x00000001928c7824 */ /* 0x000fe200078e028c */
[CC--:B------:R-:W-:Y:S01]  /*6c90*/  LEA R12, P4, R35.reuse, R32.reuse, 0x2 ;  /* 0x00000020230c7211 */ /* 0x0c0fe200078810ff */
[----:B------:R1:W-:Y:S03]  /*6ca0*/  RED.E.ADD.F32.FTZ.RN.STRONG.GPU [R10.64], R16 ;  /* 0x000000100a00798e */ /* 0x0003e6000c10e784 */
[CC--:B------:R-:W-:Y:S02]  /*6cb0*/  LEA R8, P2, R140.reuse, R32.reuse, 0x2 ;  /* 0x000000208c087211 */ /* 0x0c0fe400078410ff */
[-C--:B-1----:R-:W-:Y:S02]  /*6cc0*/  LEA.HI.X.SX32 R13, R35, R33.reuse, 0x2, P4 ;  /* 0x00000021230d7211 */ /* 0x082fe400020f16ff */
[-C--:B------:R-:W-:Y:S02]  /*6cd0*/  LEA.HI.X.SX32 R9, R140, R33.reuse, 0x2, P2 ;  /* 0x000000218c097211 */ /* 0x080fe400010f16ff */
[----:B------:R-:W-:Y:S04]  /*6ce0*/  LDSM.16.MT88.4 R140, [R3+0x1c00] ;  /* 0x001c0000038c783b */ /* 0x000fe80000004200 */
[----:B------:R1:W-:Y:S01]  /*6cf0*/  RED.E.ADD.F32.FTZ.RN.STRONG.GPU [R8.64], R17 ;  /* 0x000000110800798e */ /* 0x0003e2000c10e784 */
[CC--:B------:R-:W-:Y:S04]  /*6d00*/  LEA R14, P5, R134.reuse, R32.reuse, 0x2 ;  /* 0x00000020860e7211 */ /* 0x0c0fe800078a10ff */
[-C--:B------:R-:W-:Y:S02]  /*6d10*/  LEA.HI.X.SX32 R15, R134, R33.reuse, 0x2, P5 ;  /* 0x00000021860f7211 */ /* 0x080fe400028f16ff */
[CC--:B------:R-:W-:Y:S04]  /*6d20*/  LEA R10, P3, R34.reuse, R32.reuse, 0x2 ;  /* 0x00000020220a7211 */ /* 0x0c0fe800078610ff */
[-C--:B------:R-:W-:Y:S02]  /*6d30*/  LEA.HI.X.SX32 R11, R34, R33.reuse, 0x2, P3 ;  /* 0x00000021220b7211 */ /* 0x080fe400018f16ff */
[CC--:B-1----:R-:W-:Y:S04]  /*6d40*/  LEA R8, P2, R133.reuse, R32.reuse, 0x2 ;  /* 0x0000002085087211 */ /* 0x0c2fe800078410ff */
[-C--:B------:R-:W-:Y:S02]  /*6d50*/  LEA.HI.X.SX32 R9, R133, R33.reuse, 0x2, P2 ;  /* 0x0000002185097211 */ /* 0x080fe400010f16ff */
[CC--:B--2---:R-:W-:Y:S02]  /*6d60*/  LEA R6, P1, R139.reuse, R32.reuse, 0x2 ;  /* 0x000000208b067211 */ /* 0x0c4fe400078210ff */
[CC--:B------:R-:W-:Y:S02]  /*6d70*/  LEA R4, P0, R138.reuse, R32.reuse, 0x2 ;  /* 0x000000208a047211 */ /* 0x0c0fe400078010ff */
        /* <DEDUP_REMOVED lines=16> */
[CC--:B----4-:R-:W-:Y:S04]  /*6e80*/  LEA R4, P0, R0.reuse, R32.reuse, 0x2 ;  /* 0x0000002000047211 */ /* 0x0d0fe800078010ff */
[-C--:B------:R-:W-:Y:S02]  /*6e90*/  LEA.HI.X.SX32 R5, R0, R33.reuse, 0x2, P0 ;  /* 0x0000002100057211 */ /* 0x080fe400000f16ff */
[----:B------:R-:W-:Y:S01]  /*6ea0*/  PLOP3.LUT P0, PT, PT, PT, UP1, 0x80, 0x0 ;  /* 0x000000000000781c */ /* 0x000fe20003f0f018 */
[----:B------:R-:W-:Y:S01]  /*6eb0*/  @UP5 UIADD3 UR12, UP1, UR12, -0x100, URZ ;  /* 0xffffff000c0c5890 */ /* 0x000fe2000ff3e03f */
[C---:B------:R-:W-:Y:S03]  /*6ec0*/  IADD3 R0, R3.reuse, -0x3000, RZ ;  /* 0xffffd00003007810 */ /* 0x040fe60007ffe0ff */
[----:B------:R-:W-:Y:S08]  /*6ed0*/  @UP5 UIADD3.X UR11, UR11, -0x1, URZ, UP1, !UPT ;  /* 0xffffffff0b0b5890 */ /* 0x000ff00008ffe43f */
[----:B------:R-:W-:Y:S02]  /*6ee0*/  @P0 IADD3 R0, R3, 0x3000, RZ ;  /* 0x0000300003000810 */ /* 0x000fe40007ffe0ff */
[C---:B---3--:R-:W-:Y:S04]  /*6ef0*/  LEA R6, P1, R132.reuse, R32, 0x2 ;  /* 0x0000002084067211 */ /* 0x048fe800078210ff */
[----:B------:R-:W-:Y:S02]  /*6f00*/  LEA.HI.X.SX32 R7, R132, R33, 0x2, P1 ;  /* 0x0000002184077211 */ /* 0x000fe400008f16ff */
[----:B------:R-:W-:Y:S01]  /*6f10*/  LDSM.16.MT88.4 R32, [R2+0xf800] ;  /* 0x00f800000220783b */ /* 0x000fe20000004200 */
[----:B------:R-:W-:Y:S01]  /*6f20*/  ISETP.LT.AND P1, PT, RZ, UR7, PT ;  /* 0x00000007ff007c0c */ /* 0x000fe2000bf21270 */
[----:B------:R-:W-:Y:S02]  /*6f30*/  UMOV UR7, UR8 ;  /* 0x0000000800077c82 */ /* 0x000fe40008000000 */
        /* <DEDUP_REMOVED lines=231> */
.L_x_53:
        /* <DEDUP_REMOVED lines=18> */
.L_x_54:
[----:B------:R-:W-:Y:S01]  /*7ed0*/  BAR.SYNC.DEFER_BLOCKING 0x0 ;  /* 0x0000000000007b1d */ /* 0x000fe20000010000 */
[----:B-1---5:R-:W-:Y:S01]  /*7ee0*/  IMAD.SHL.U32 R3, R153, 0x2, RZ ;  /* 0x0000000299037824 */ /* 0x022fe200078e00ff */
[----:B------:R-:W-:Y:S01]  /*7ef0*/  USHF.L.U32 UR7, UR20, 0x7, URZ ;  /* 0x0000000714077899 */ /* 0x000fe2000800063f */
[--C-:B------:R-:W-:Y:S01]  /*7f00*/  SHF.R.S32.HI R7, RZ, 0x1f, R250.reuse ;  /* 0x0000001fff077819 */ /* 0x100fe200000114fa */
[----:B------:R-:W-:Y:S01]  /*7f10*/  IMAD.MOV.U32 R6, RZ, RZ, R250 ;  /* 0x000000ffff067224 */ /* 0x000fe200078e00fa */
[----:B------:R-:W-:Y:S01]  /*7f20*/  UIMAD UR6, UR20, -0x80, UR6 ;  /* 0xffffff80140678a4 */ /* 0x000fe2000f8e0206 */
[----:B------:R-:W1:Y:S01]  /*7f30*/  S2R R9, SR_TID.X ;  /* 0x0000000000097919 */ /* 0x000e620000002100 */
[----:B------:R-:W-:Y:S01]  /*7f40*/  USHF.R.S32.HI UR10, URZ, 0x1f, UR7 ;  /* 0x0000001f3f0a7899 */ /* 0x000fe20008011407 */
[----:B------:R-:W-:Y:S01]  /*7f50*/  IMAD.U32 R25, RZ, RZ, UR7 ;  /* 0x00000007ff197e24 */ /* 0x000fe2000f8e00ff */
[----:B------:R-:W-:Y:S01]  /*7f60*/  ULDC.64 UR8, c[0x0][0x3a0] ;  /* 0x0000e80000087ab9 */ /* 0x000fe20000000a00 */
[----:B------:R-:W-:Y:S01]  /*7f70*/  BSSY B0, `(.L_x_55) ;  /* 0x000002d000007945 */ /* 0x000fe20003800000 */
[----:B------:R-:W-:Y:S01]  /*7f80*/  UIMAD UR8, UR10, UR8, URZ ;  /* 0x000000080a0872a4 */ /* 0x000fe2000f8e023f */
[----:B------:R-:W-:-:S03]  /*7f90*/  IMAD.WIDE.U32 R4, R25, c[0x0][0x3a0], R6 ;  /* 0x0000e80019047a25 */ /* 0x000fc600078e0006 */
[----:B------:R-:W-:Y:S02]  /*7fa0*/  UIMAD UR8, UR7, UR9, UR8 ;  /* 0x00000009070872a4 */ /* 0x000fe4000f8e0208 */
[----:B------:R-:W-:-:S04]  /*7fb0*/  IADD3 R4, P0, R4, UR14, RZ ;  /* 0x0000000e04047c10 */ /* 0x000fc8000ff1e0ff */
[----:B------:R-:W-:Y:S01]  /*7fc0*/  IMAD.U32 R8, RZ, RZ, UR8 ;  /* 0x00000008ff087e24 */ /* 0x000fe2000f8e00ff */
[----:B------:R-:W-:Y:S01]  /*7fd0*/  ULDC.64 UR8, c[0x0][0x3b8] ;  /* 0x0000ee0000087ab9 */ /* 0x000fe20000000a00 */
[----:B------:R2:W3:Y:S01]  /*7fe0*/  LDS.128 R36, [R3+0xa000] ;  /* 0x00a0000003247984 */ /* 0x0004e20000000c00 */
[----:B------:R-:W-:Y:S02]  /*7ff0*/  UIMAD UR8, UR59, UR8, URZ ;  /* 0x000000083b0872a4 */ /* 0x000fe4000f8e023f */
[----:B------:R-:W-:Y:S01]  /*8000*/  IADD3.X R5, R5, UR15, R8, P0, !PT ;  /* 0x0000000f05057c10 */ /* 0x000fe200087fe408 */
[----:B------:R-:W-:Y:S01]  /*8010*/  IMAD.U32 R8, RZ, RZ, UR38 ;  /* 0x00000026ff087e24 */ /* 0x000fe2000f8e00ff */
[----:B------:R2:W4:Y:S01]  /*8020*/  LDS.128 R32, [R3+0xc000] ;  /* 0x00c0000003207984 */ /* 0x0005220000000c00 */
[----:B------:R-:W-:Y:S01]  /*8030*/  UIMAD UR8, UR38, UR9, UR8 ;  /* 0x00000009260872a4 */ /* 0x000fe2000f8e0208 */
[----:B-1----:R-:W-:Y:S02]  /*8040*/  SHF.R.S32.HI R0, RZ, 0x1f, R9 ;  /* 0x0000001fff007819 */ /* 0x002fe40000011409 */
[----:B------:R2:W1:Y:S02]  /*8050*/  LDS.128 R28, [R3+0xe000] ;  /* 0x00e00000031c7984 */ /* 0x0004640000000c00 */
[----:B------:R-:W-:Y:S01]  /*8060*/  LEA.HI R0, R0, R9, RZ, 0x2 ;  /* 0x0000000900007211 */ /* 0x000fe200078f10ff */
[----:B------:R-:W-:Y:S01]  /*8070*/  IMAD.WIDE.U32 R8, R8, c[0x0][0x3b8], R4 ;  /* 0x0000ee0008087a25 */ /* 0x000fe200078e0004 */
[----:B------:R2:W1:Y:S02]  /*8080*/  LDS.128 R48, [R3+0xf000] ;  /* 0x00f0000003307984 */ /* 0x0004640000000c00 */
[----:B------:R-:W-:-:S02]  /*8090*/  SHF.R.S32.HI R0, RZ, 0x2, R0 ;  /* 0x00000002ff007819 */ /* 0x000fc40000011400 */
[----:B------:R2:W1:Y:S01]  /*80a0*/  LDS.128 R60, [R3+0x10000] ;  /* 0x01000000033c7984 */ /* 0x0004620000000c00 */
[----:B------:R-:W-:Y:S02]  /*80b0*/  IADD3 R24, R9, UR8, RZ ;  /* 0x0000000809187c10 */ /* 0x000fe4000fffe0ff */
[----:B------:R-:W-:Y:S01]  /*80c0*/  ISETP.GE.AND P4, PT, R0, UR6, PT ;  /* 0x0000000600007c0c */ /* 0x000fe2000bf86270 */
[----:B------:R2:W1:Y:S01]  /*80d0*/  LDS.128 R44, [R3+0x11000] ;  /* 0x01100000032c7984 */ /* 0x0004620000000c00 */
[----:B------:R-:W-:-:S03]  /*80e0*/  SHF.R.S32.HI R26, RZ, 0x1f, R0 ;  /* 0x0000001fff1a7819 */ /* 0x000fc60000011400 */
[----:B------:R2:W1:Y:S04]  /*80f0*/  LDS.128 R56, [R3+0x12000] ;  /* 0x0120000003387984 */ /* 0x0004680000000c00 */
[----:B------:R2:W1:Y:S04]  /*8100*/  LDS.128 R40, [R3+0x13000] ;  /* 0x0130000003287984 */ /* 0x0004680000000c00 */
[----:B------:R2:W1:Y:S01]  /*8110*/  LDS.128 R52, [R3+0x14000] ;  /* 0x0140000003347984 */ /* 0x0004620000000c00 */
[----:B------:R-:W-:Y:S05]  /*8120*/  @P4 BRA `(.L_x_56) ;  /* 0x0000011000004947 */ /* 0x000fea0003800000 */
[----:B------:R-:W-:Y:S01]  /*8130*/  ISETP.GE.AND P3, PT, R250, c[0x0][0x220], PT ;  /* 0x00008800fa007a0c */ /* 0x000fe20003f66270 */
[----:B------:R-:W5:Y:S01]  /*8140*/  LDS.128 R20, [R3+0xb000] ;  /* 0x00b0000003147984 */ /* 0x000f620000000c00 */
[----:B------:R-:W-:Y:S01]  /*8150*/  MOV R5, R24 ;  /* 0x0000001800057202 */ /* 0x000fe20000000f00 */
[----:B------:R-:W-:Y:S01]  /*8160*/  IMAD.MOV.U32 R4, RZ, RZ, R8 ;  /* 0x000000ffff047224 */ /* 0x000fe200078e0008 */
[----:B------:R-:W-:Y:S01]  /*8170*/  ISETP.GE.AND P2, PT, R152, c[0x0][0x220], PT ;  /* 0x0000880098007a0c */ /* 0x000fe20003f46270 */
[----:B------:R-:W-:Y:S01]  /*8180*/  LDS.128 R12, [R3+0xd000] ;  /* 0x00d00000030c7984 */ /* 0x000fe20000000c00 */
[----:B------:R-:W-:Y:S01]  /*8190*/  ISETP.GE.AND P1, PT, R149, c[0x0][0x220], PT ;  /* 0x0000880095007a0c */ /* 0x000fe20003f26270 */
[----:B------:R-:W-:-:S05]  /*81a0*/  IMAD.WIDE.U32 R10, R0, c[0x0][0x3a0], R4 ;  /* 0x0000e800000a7a25 */ /* 0x000fca00078e0004 */
[----:B------:R-:W-:Y:S01]  /*81b0*/  LEA R4, P0, R10, c[0x0][0x340], 0x1 ;  /* 0x0000d0000a047a11 */ /* 0x000fe200078008ff */
[----:B------:R2:W4:Y:S02]  /*81c0*/  @!P3 LDS.128 R16, [R3+0x9000] ;  /* 0x009000000310b984 */ /* 0x0005240000000c00 */
[----:B--2---:R-:W-:-:S04]  /*81d0*/  IMAD R3, R26, c[0x0][0x3a0], RZ ;  /* 0x0000e8001a037a24 */ /* 0x004fc800078e02ff */
[----:B------:R-:W-:-:S04]  /*81e0*/  IMAD R3, R0, c[0x0][0x3a4], R3 ;  /* 0x0000e90000037a24 */ /* 0x000fc800078e0203 */
[----:B------:R-:W-:-:S05]  /*81f0*/  IMAD.IADD R3, R11, 0x1, R3 ;  /* 0x000000010b037824 */ /* 0x000fca00078e0203 */
[----:B------:R-:W-:-:S05]  /*8200*/  LEA.HI.X R5, R10, c[0x0][0x344], R3, 0x1, P0 ;  /* 0x0000d1000a057a11 */ /* 0x000fca00000f0c03 */
[----:B-----5:R2:W-:Y:S04]  /*8210*/  @!P2 STG.E.128 [R4.64+0x40], R20 ;  /* 0x000040140400a986 */ /* 0x0205e8000c101d04 */
[----:B----4-:R2:W-:Y:S04]  /*8220*/  @!P3 STG.E.128 [R4.64], R16 ;  /* 0x000000100400b986 */ /* 0x0105e8000c101d04 */
[----:B------:R2:W-:Y:S02]  /*8230*/  @!P1 STG.E.128 [R4.64+0x80], R12 ;  /* 0x0000800c04009986 */ /* 0x0005e4000c101d04 */
.L_x_56:
[----:B------:R-:W-:Y:S05]  /*8240*/  BSYNC B0 ;  /* 0x0000000000007941 */ /* 0x000fea0003800000 */
.L_x_55:
[----:B--2---:R-:W-:Y:S01]  /*8250*/  IADD3 R3, R0, 0x40, RZ ;  /* 0x0000004000037810 */ /* 0x004fe20007ffe0ff */
[----:B------:R-:W-:Y:S03]  /*8260*/  BSSY B0, `(.L_x_57) ;  /* 0x0000013000007945 */ /* 0x000fe60003800000 */
[----:B------:R-:W-:-:S13]  /*8270*/  ISETP.GE.AND P3, PT, R3, UR6, PT ;  /* 0x0000000603007c0c */ /* 0x000fda000bf66270 */
[----:B------:R-:W-:Y:S05]  /*8280*/  @P3 BRA `(.L_x_58) ;  /* 0x0000010000003947 */ /* 0x000fea0003800000 */
[----:B------:R-:W-:Y:S02]  /*8290*/  IADD3 R3, P0, R0, 0x40, RZ ;  /* 0x0000004000037810 */ /* 0x000fe40007f1e0ff */
[----:B------:R-:W-:Y:S02]  /*82a0*/  MOV R5, R24 ;  /* 0x0000001800057202 */ /* 0x000fe40000000f00 */
[----:B------:R-:W-:Y:S01]  /*82b0*/  ISETP.GE.AND P2, PT, R250, c[0x0][0x220], PT ;  /* 0x00008800fa007a0c */ /* 0x000fe20003f46270 */
[----:B------:R-:W-:Y:S01]  /*82c0*/  IMAD.X R4, RZ, RZ, R26, P0 ;  /* 0x000000ffff047224 */ /* 0x000fe200000e061a */
[----:B------:R-:W-:Y:S02]  /*82d0*/  ISETP.GE.AND P1, PT, R152, c[0x0][0x220], PT ;  /* 0x0000880098007a0c */ /* 0x000fe40003f26270 */
[----:B------:R-:W-:Y:S01]  /*82e0*/  ISETP.GE.AND P0, PT, R149, c[0x0][0x220], PT ;  /* 0x0000880095007a0c */ /* 0x000fe20003f06270 */
[----:B------:R-:W-:Y:S02]  /*82f0*/  IMAD R9, R4, c[0x0][0x3a0], RZ ;  /* 0x0000e80004097a24 */ /* 0x000fe400078e02ff */
[----:B------:R-:W-:-:S04]  /*8300*/  IMAD.MOV.U32 R4, RZ, RZ, R8 ;  /* 0x000000ffff047224 */ /* 0x000fc800078e0008 */
[----:B------:R-:W-:-:S04]  /*8310*/  IMAD.WIDE.U32 R10, R3, c[0x0][0x3a0], R4 ;  /* 0x0000e800030a7a25 */ /* 0x000fc800078e0004 */
[----:B------:R-:W-:Y:S01]  /*8320*/  IMAD R3, R3, c[0x0][0x3a4], R9 ;  /* 0x0000e90003037a24 */ /* 0x000fe200078e0209 */
[----:B------:R-:W-:-:S03]  /*8330*/  LEA R4, P5, R10, c[0x0][0x340], 0x1 ;  /* 0x0000d0000a047a11 */ /* 0x000fc600078a08ff */
[----:B------:R-:W-:-:S05]  /*8340*/  IMAD.IADD R3, R11, 0x1, R3 ;  /* 0x000000010b037824 */ /* 0x000fca00078e0203 */
[----:B------:R-:W-:-:S05]  /*8350*/  LEA.HI.X R5, R10, c[0x0][0x344], R3, 0x1, P5 ;  /* 0x0000d1000a057a11 */ /* 0x000fca00028f0c03 */
[----:B---3--:R2:W-:Y:S04]  /*8360*/  @!P2 STG.E.128 [R4.64], R36 ;  /* 0x000000240400a986 */ /* 0x0085e8000c101d04 */
[----:B----4-:R2:W-:Y:S04]  /*8370*/  @!P1 STG.E.128 [R4.64+0x40], R32 ;  /* 0x0000402004009986 */ /* 0x0105e8000c101d04 */
[----:B-1----:R2:W-:Y:S02]  /*8380*/  @!P0 STG.E.128 [R4.64+0x80], R28 ;  /* 0x0000801c04008986 */ /* 0x0025e4000c101d04 */
.L_x_58:
[----:B------:R-:W-:Y:S05]  /*8390*/  BSYNC B0 ;  /* 0x0000000000007941 */ /* 0x000fea0003800000 */
.L_x_57:
        /* <DEDUP_REMOVED lines=15> */
[----:B--2---:R-:W-:Y:S01]  /*8490*/  MOV R5, R3 ;  /* 0x0000000300057202 */ /* 0x004fe20000000f00 */
[----:B------:R-:W-:Y:S01]  /*84a0*/  IMAD.MOV.U32 R4, RZ, RZ, R6 ;  /* 0x000000ffff047224 */ /* 0x000fe200078e0006 */
[----:B------:R-:W-:Y:S01]  /*84b0*/  ISETP.GE.AND P2, PT, R250, c[0x0][0x220], PT ;  /* 0x00008800fa007a0c */ /* 0x000fe20003f46270 */
[----:B------:R-:W-:Y:S01]  /*84c0*/  IMAD R10, R26, c[0x0][0x3a8], RZ ;  /* 0x0000ea001a0a7a24 */ /* 0x000fe200078e02ff */
[----:B------:R-:W-:Y:S01]  /*84d0*/  ISETP.GE.AND P1, PT, R152, c[0x0][0x220], PT ;  /* 0x0000880098007a0c */ /* 0x000fe20003f26270 */
[----:B------:R-:W-:Y:S01]  /*84e0*/  IMAD.WIDE.U32 R8, R0, c[0x0][0x3a8], R4 ;  /* 0x0000ea0000087a25 */ /* 0x000fe200078e0004 */
[----:B------:R-:W-:-:S03]  /*84f0*/  ISETP.GE.AND P0, PT, R149, c[0x0][0x220], PT ;  /* 0x0000880095007a0c */ /* 0x000fc60003f06270 */
[----:B------:R-:W-:-:S04]  /*8500*/  IMAD R4, R0, c[0x0][0x3ac], R10 ;  /* 0x0000eb0000047a24 */ /* 0x000fc800078e020a */
[----:B------:R-:W-:Y:S01]  /*8510*/  IMAD.IADD R5, R9, 0x1, R4 ;  /* 0x0000000109057824 */ /* 0x000fe200078e0204 */
[----:B------:R-:W-:-:S04]  /*8520*/  LEA R4, P4, R8, c[0x0][0x348], 0x1 ;  /* 0x0000d20008047a11 */ /* 0x000fc800078808ff */
[----:B------:R-:W-:-:S05]  /*8530*/  LEA.HI.X R5, R8, c[0x0][0x34c], R5, 0x1, P4 ;  /* 0x0000d30008057a11 */ /* 0x000fca00020f0c05 */
[----:B-1----:R1:W-:Y:S04]  /*8540*/  @!P2 STG.E.128 [R4.64], R48 ;  /* 0x000000300400a986 */ /* 0x0023e8000c101d04 */
[----:B------:R1:W-:Y:S04]  /*8550*/  @!P1 STG.E.128 [R4.64+0x40], R44 ;  /* 0x0000402c04009986 */ /* 0x0003e8000c101d04 */
[----:B------:R1:W-:Y:S02]  /*8560*/  @!P0 STG.E.128 [R4.64+0x80], R40 ;  /* 0x0000802804008986 */ /* 0x0003e4000c101d04 */
.L_x_60:
[----:B------:R-:W-:Y:S05]  /*8570*/  BSYNC B0 ;  /* 0x0000000000007941 */ /* 0x000fea0003800000 */
.L_x_59:
[----:B------:R-:W-:Y:S05]  /*8580*/  @P3 BRA `(.L_x_61) ;  /* 0x00000a3000003947 */ /* 0x000fea0003800000 */
[----:B------:R-:W-:Y:S01]  /*8590*/  IADD3 R0, P0, R0, 0x40, RZ ;  /* 0x0000004000007810 */ /* 0x000fe20007f1e0ff */
[----:B------:R-:W-:Y:S01]  /*85a0*/  IMAD.MOV.U32 R7, RZ, RZ, R3 ;  /* 0x000000ffff077224 */ /* 0x000fe200078e0003 */
[----:B------:R-:W-:-:S03]  /*85b0*/  ISETP.GE.AND P1, PT, R250, c[0x0][0x220], PT ;  /* 0x00008800fa007a0c */ /* 0x000fc60003f26270 */
[----:B-12---:R-:W-:Y:S01]  /*85c0*/  IMAD.X R4, RZ, RZ, R26, P0 ;  /* 0x000000ffff047224 */ /* 0x006fe200000e061a */
[----:B------:R-:W-:Y:S01]  /*85d0*/  ISETP.GE.AND P0, PT, R152, c[0x0][0x220], PT ;  /* 0x0000880098007a0c */ /* 0x000fe20003f06270 */
[----:B------:R-:W-:-:S04]  /*85e0*/  IMAD.WIDE.U32 R6, R0, c[0x0][0x3a8], R6 ;  /* 0x0000ea0000067a25 */ /* 0x000fc800078e0006 */
[----:B------:R-:W-:-:S04]  /*85f0*/  IMAD R4, R4, c[0x0][0x3a8], RZ ;  /* 0x0000ea0004047a24 */ /* 0x000fc800078e02ff */
[----:B------:R-:W-:Y:S01]  /*8600*/  IMAD R0, R0, c[0x0][0x3ac], R4 ;  /* 0x0000eb0000007a24 */ /* 0x000fe200078e0204 */
[----:B------:R-:W-:-:S03]  /*8610*/  LEA R4, P2, R6, c[0x0][0x348], 0x1 ;  /* 0x0000d20006047a11 */ /* 0x000fc600078408ff */
[----:B------:R-:W-:-:S05]  /*8620*/  IMAD.IADD R0, R7, 0x1, R0 ;  /* 0x0000000107007824 */ /* 0x000fca00078e0200 */
[----:B------:R-:W-:-:S05]  /*8630*/  LEA.HI.X R5, R6, c[0x0][0x34c], R0, 0x1, P2 ;  /* 0x0000d30006057a11 */ /* 0x000fca00010f0c00 */
[----:B------:R1:W-:Y:S04]  /*8640*/  @!P1 STG.E.128 [R4.64], R60 ;  /* 0x0000003c04009986 */ /* 0x0003e8000c101d04 */
[----:B------:R1:W-:Y:S01]  /*8650*/  @!P0 STG.E.128 [R4.64+0x40], R56 ;  /* 0x0000403804008986 */ /* 0x0003e2000c101d04 */
[----:B------:R-:W-:-:S13]  /*8660*/  ISETP.GE.AND P0, PT, R149, c[0x0][0x220], PT ;  /* 0x0000880095007a0c */ /* 0x000fda0003f06270 */
[----:B------:R-:W-:Y:S05]  /*8670*/  @P0 BRA `(.L_x_61) ;  /* 0x0000094000000947 */ /* 0x000fea0003800000 */
[----:B------:R2:W-:Y:S01]  /*8680*/  STG.E.128 [R4.64+0x80], R52 ;  /* 0x0000803404007986 */ /* 0x0005e2000c101d04 */
[----:B------:R-:W-:Y:S05]  /*8690*/  BRA `(.L_x_61) ;  /* 0x0000092000007947 */ /* 0x000fea0003800000 */
.L_x_36:
        /* <DEDUP_REMOVED lines=20> */
.L_x_62:
        /* <DEDUP_REMOVED lines=18> */
.L_x_63:
[----:B------:R1:W5:Y:S04]  /*8900*/  LDL R13, [R1+0x14] ;  /* 0x00001400010d7983 */ /* 0x0003680000100800 */
[----:B------:R1:W5:Y:S01]  /*8910*/  LDL R14, [R1+0x10] ;  /* 0x00001000010e7983 */ /* 0x0003620000100800 */
[----:B------:R-:W-:Y:S01]  /*8920*/  USHF.L.U32 UR7, UR20, 0x7, URZ ;  /* 0x0000000714077899 */ /* 0x000fe2000800063f */
[----:B------:R-:W-:Y:S01]  /*8930*/  BSSY B0, `(.L_x_64) ;  /* 0x0000026000007945 */ /* 0x000fe20003800000 */
[----:B------:R-:W-:Y:S01]  /*8940*/  ULDC.64 UR8, c[0x0][0x3a0] ;  /* 0x0000e80000087ab9 */ /* 0x000fe20000000a00 */
[----:B------:R-:W2:Y:S01]  /*8950*/  S2R R7, SR_TID.X ;  /* 0x0000000000077919 */ /* 0x000ea20000002100 */
[----:B------:R-:W-:-:S02]  /*8960*/  USHF.R.S32.HI UR10, URZ, 0x1f, UR7 ;  /* 0x0000001f3f0a7899 */ /* 0x000fc40008011407 */
[----:B------:R-:W-:Y:S01]  /*8970*/  IMAD.U32 R11, RZ, RZ, UR7 ;  /* 0x00000007ff0b7e24 */ /* 0x000fe2000f8e00ff */
[----:B------:R-:W-:Y:S02]  /*8980*/  UIMAD UR6, UR20, -0x80, UR6 ;  /* 0xffffff80140678a4 */ /* 0x000fe4000f8e0206 */
[----:B------:R-:W-:Y:S01]  /*8990*/  UIMAD UR8, UR10, UR8, URZ ;  /* 0x000000080a0872a4 */ /* 0x000fe2000f8e023f */
[----:B------:R-:W-:-:S03]  /*89a0*/  IMAD.WIDE.U32 R4, R11, c[0x0][0x3a0], R250 ;  /* 0x0000e8000b047a25 */ /* 0x000fc600078e00fa */
[----:B------:R-:W-:Y:S02]  /*89b0*/  UIMAD UR8, UR7, UR9, UR8 ;  /* 0x00000009070872a4 */ /* 0x000fe4000f8e0208 */
[----:B------:R-:W-:-:S04]  /*89c0*/  IADD3 R6, P0, R4, UR14, RZ ;  /* 0x0000000e04067c10 */ /* 0x000fc8000ff1e0ff */
[----:B------:R-:W-:Y:S01]  /*89d0*/  IMAD.U32 R3, RZ, RZ, UR8 ;  /* 0x00000008ff037e24 */ /* 0x000fe2000f8e00ff */
[----:B------:R-:W-:Y:S02]  /*89e0*/  ULDC.64 UR8, c[0x0][0x3b8] ;  /* 0x0000ee0000087ab9 */ /* 0x000fe40000000a00 */
[----:B------:R-:W-:-:S04]  /*89f0*/  UIMAD UR8, UR57, UR8, URZ ;  /* 0x00000008390872a4 */ /* 0x000fc8000f8e023f */
[----:B------:R-:W-:Y:S01]  /*8a00*/  UIMAD UR8, UR38, UR9, UR8 ;  /* 0x00000009260872a4 */ /* 0x000fe2000f8e0208 */
[----:B--2---:R-:W-:-:S04]  /*8a10*/  SHF.R.S32.HI R0, RZ, 0x1f, R7 ;  /* 0x0000001fff007819 */ /* 0x004fc80000011407 */
[----:B------:R-:W-:Y:S02]  /*8a20*/  LEA.HI R0, R0, R7, RZ, 0x2 ;  /* 0x0000000700007211 */ /* 0x000fe400078f10ff */
[----:B------:R-:W-:Y:S01]  /*8a30*/  IADD3.X R7, R5, UR15, R3, P0, !PT ;  /* 0x0000000f05077c10 */ /* 0x000fe200087fe403 */
[----:B------:R-:W-:Y:S01]  /*8a40*/  IMAD.U32 R3, RZ, RZ, UR38 ;  /* 0x00000026ff037e24 */ /* 0x000fe2000f8e00ff */
[----:B------:R-:W-:-:S03]  /*8a50*/  SHF.R.S32.HI R0, RZ, 0x2, R0 ;  /* 0x00000002ff007819 */ /* 0x000fc60000011400 */
[----:B------:R-:W-:Y:S01]  /*8a60*/  IMAD.WIDE.U32 R6, R3, c[0x0][0x3b8], R6 ;  /* 0x0000ee0003067a25 */ /* 0x000fe200078e0006 */
[----:B------:R-:W-:Y:S02]  /*8a70*/  ISETP.GE.AND P4, PT, R0, UR6, PT ;  /* 0x0000000600007c0c */ /* 0x000fe4000bf86270 */
[----:B------:R-:W-:Y:S02]  /*8a80*/  SHF.R.S32.HI R12, RZ, 0x1f, R0 ;  /* 0x0000001fff0c7819 */ /* 0x000fe40000011400 */
[----:B------:R-:W-:-:S09]  /*8a90*/  IADD3 R10, R7, UR8, RZ ;  /* 0x00000008070a7c10 */ /* 0x000fd2000fffe0ff */
[----:B------:R-:W-:Y:S05]  /*8aa0*/  @P4 BRA `(.L_x_65) ;  /* 0x000000e000004947 */ /* 0x000fea0003800000 */
[----:B-1----:R-:W-:Y:S01]  /*8ab0*/  MOV R5, R10 ;  /* 0x0000000a00057202 */ /* 0x002fe20000000f00 */
[----:B------:R-:W-:Y:S01]  /*8ac0*/  IMAD R3, R12, c[0x0][0x3a0], RZ ;  /* 0x0000e8000c037a24 */ /* 0x000fe200078e02ff */
[----:B------:R-:W-:Y:S01]  /*8ad0*/  ISETP.GE.AND P2, PT, R250, c[0x0][0x220], PT ;  /* 0x00008800fa007a0c */ /* 0x000fe20003f46270 */
[----:B------:R-:W-:Y:S01]  /*8ae0*/  IMAD.MOV.U32 R4, RZ, RZ, R6 ;  /* 0x000000ffff047224 */ /* 0x000fe200078e0006 */
[----:B-----5:R-:W-:Y:S01]  /*8af0*/  ISETP.GE.AND P1, PT, R14, c[0x0][0x220], PT ;  /* 0x000088000e007a0c */ /* 0x020fe20003f26270 */
[C---:B------:R-:W-:Y:S01]  /*8b00*/  IMAD R3, R0.reuse, c[0x0][0x3a4], R3 ;  /* 0x0000e90000037a24 */ /* 0x040fe200078e0203 */
[----:B------:R-:W-:Y:S01]  /*8b10*/  ISETP.GE.AND P0, PT, R13, c[0x0][0x220], PT ;  /* 0x000088000d007a0c */ /* 0x000fe20003f06270 */
[----:B------:R-:W-:-:S04]  /*8b20*/  IMAD.WIDE.U32 R8, R0, c[0x0][0x3a0], R4 ;  /* 0x0000e80000087a25 */ /* 0x000fc800078e0004 */
[----:B------:R-:W-:Y:S01]  /*8b30*/  IMAD.IADD R3, R3, 0x1, R9 ;  /* 0x0000000103037824 */ /* 0x000fe200078e0209 */
[----:B------:R-:W-:-:S04]  /*8b40*/  LEA R4, P3, R8, c[0x0][0x340], 0x1 ;  /* 0x0000d00008047a11 */ /* 0x000fc800078608ff */
[----:B------:R-:W-:-:S05]  /*8b50*/  LEA.HI.X R5, R8, c[0x0][0x344], R3, 0x1, P3 ;  /* 0x0000d10008057a11 */ /* 0x000fca00018f0c03 */
[----:B------:R1:W-:Y:S04]  /*8b60*/  @!P2 STG.E.128 [R4.64], RZ ;  /* 0x000000ff0400a986 */ /* 0x0003e8000c101d04 */
[----:B------:R1:W-:Y:S04]  /*8b70*/  @!P1 STG.E.128 [R4.64+0x40], RZ ;  /* 0x000040ff04009986 */ /* 0x0003e8000c101d04 */
[----:B------:R1:W-:Y:S02]  /*8b80*/  @!P0 STG.E.128 [R4.64+0x80], RZ ;  /* 0x000080ff04008986 */ /* 0x0003e4000c101d04 */
.L_x_65:
[----:B-1----:R-:W-:Y:S05]  /*8b90*/  BSYNC B0 ;  /* 0x0000000000007941 */ /* 0x002fea0003800000 */
.L_x_64:
[----:B------:R-:W-:Y:S01]  /*8ba0*/  IADD3 R3, R0, 0x40, RZ ;  /* 0x0000004000037810 */ /* 0x000fe20007ffe0ff */
[----:B------:R-:W-:Y:S03]  /*8bb0*/  BSSY B0, `(.L_x_66) ;  /* 0x0000012000007945 */ /* 0x000fe60003800000 */
[----:B------:R-:W-:-:S13]  /*8bc0*/  ISETP.GE.AND P3, PT, R3, UR6, PT ;  /* 0x0000000603007c0c */ /* 0x000fda000bf66270 */
[----:B------:R-:W-:Y:S05]  /*8bd0*/  @P3 BRA `(.L_x_67) ;  /* 0x000000f000003947 */ /* 0x000fea0003800000 */
[----:B------:R-:W-:Y:S01]  /*8be0*/  IADD3 R3, P0, R0, 0x40, RZ ;  /* 0x0000004000037810 */ /* 0x000fe20007f1e0ff */
[----:B------:R-:W-:Y:S01]  /*8bf0*/  IMAD.MOV.U32 R7, RZ, RZ, R10 ;  /* 0x000000ffff077224 */ /* 0x000fe200078e000a */
[----:B------:R-:W-:Y:S02]  /*8c00*/  ISETP.GE.AND P2, PT, R250, c[0x0][0x220], PT ;  /* 0x00008800fa007a0c */ /* 0x000fe40003f46270 */
[----:B-----5:R-:W-:Y:S01]  /*8c10*/  ISETP.GE.AND P1, PT, R14, c[0x0][0x220], PT ;  /* 0x000088000e007a0c */ /* 0x020fe20003f26270 */
[----:B------:R-:W-:Y:S01]  /*8c20*/  IMAD.X R4, RZ, RZ, R12, P0 ;  /* 0x000000ffff047224 */ /* 0x000fe200000e060c */
[----:B------:R-:W-:Y:S01]  /*8c30*/  ISETP.GE.AND P0, PT, R13, c[0x0][0x220], PT ;  /* 0x000088000d007a0c */ /* 0x000fe20003f06270 */
[----:B------:R-:W-:-:S04]  /*8c40*/  IMAD.WIDE.U32 R6, R3, c[0x0][0x3a0], R6 ;  /* 0x0000e80003067a25 */ /* 0x000fc800078e0006 */
[----:B------:R-:W-:-:S04]  /*8c50*/  IMAD R4, R4, c[0x0][0x3a0], RZ ;  /* 0x0000e80004047a24 */ /* 0x000fc800078e02ff */
[----:B------:R-:W-:Y:S01]  /*8c60*/  IMAD R3, R3, c[0x0][0x3a4], R4 ;  /* 0x0000e90003037a24 */ /* 0x000fe200078e0204 */
[----:B------:R-:W-:-:S03]  /*8c70*/  LEA R4, P5, R6, c[0x0][0x340], 0x1 ;  /* 0x0000d00006047a11 */ /* 0x000fc600078a08ff */
[----:B------:R-:W-:-:S05]  /*8c80*/  IMAD.IADD R3, R3, 0x1, R7 ;  /* 0x0000000103037824 */ /* 0x000fca00078e0207 */
[----:B------:R-:W-:-:S05]  /*8c90*/  LEA.HI.X R5, R6, c[0x0][0x344], R3, 0x1, P5 ;  /* 0x0000d10006057a11 */ /* 0x000fca00028f0c03 */
[----:B------:R1:W-:Y:S04]  /*8ca0*/  @!P2 STG.E.128 [R4.64], RZ ;  /* 0x000000ff0400a986 */ /* 0x0003e8000c101d04 */
[----:B------:R1:W-:Y:S04]  /*8cb0*/  @!P1 STG.E.128 [R4.64+0x40], RZ ;  /* 0x000040ff04009986 */ /* 0x0003e8000c101d04 */
[----:B------:R1:W-:Y:S02]  /*8cc0*/  @!P0 STG.E.128 [R4.64+0x80], RZ ;  /* 0x000080ff04008986 */ /* 0x0003e4000c101d04 */
.L_x_67:
[----:B------:R-:W-:Y:S05]  /*8cd0*/  BSYNC B0 ;  /* 0x0000000000007941 */ /* 0x000fea0003800000 */
.L_x_66:
[----:B------:R-:W-:Y:S01]  /*8ce0*/  ULDC.64 UR8, c[0x0][0x3a8] ;  /* 0x0000ea0000087ab9 */ /* 0x000fe20000000a00 */
[----:B-1----:R-:W-:Y:S01]  /*8cf0*/  IMAD.WIDE.U32 R4, R11, c[0x0][0x3a8], R250 ;  /* 0x0000ea000b047a25 */ /* 0x002fe200078e00fa */
        /* <DEDUP_REMOVED lines=14> */
[----:B------:R-:W-:Y:S01]  /*8de0*/  IMAD.MOV.U32 R4, RZ, RZ, R6 ;  /* 0x000000ffff047224 */ /* 0x000fe200078e0006 */
[----:B------:R-:W-:Y:S01]  /*8df0*/  ISETP.GE.AND P2, PT, R250, c[0x0][0x220], PT ;  /* 0x00008800fa007a0c */ /* 0x000fe20003f46270 */
[----:B------:R-:W-:Y:S01]  /*8e00*/  IMAD R10, R12, c[0x0][0x3a8], RZ ;  /* 0x0000ea000c0a7a24 */ /* 0x000fe200078e02ff */
[----:B-----5:R-:W-:Y:S01]  /*8e10*/  ISETP.GE.AND P1, PT, R14, c[0x0][0x220], PT ;  /* 0x000088000e007a0c */ /* 0x020fe20003f26270 */
[----:B------:R-:W-:Y:S01]  /*8e20*/  IMAD.WIDE.U32 R8, R0, c[0x0][0x3a8], R4 ;  /* 0x0000ea0000087a25 */ /* 0x000fe200078e0004 */
[----:B------:R-:W-:-:S03]  /*8e30*/  ISETP.GE.AND P0, PT, R13, c[0x0][0x220], PT ;  /* 0x000088000d007a0c */ /* 0x000fc60003f06270 */
[----:B------:R-:W-:-:S04]  /*8e40*/  IMAD R4, R0, c[0x0][0x3ac], R10 ;  /* 0x0000eb0000047a24 */ /* 0x000fc800078e020a */
[----:B------:R-:W-:Y:S01]  /*8e50*/  IMAD.IADD R5, R4, 0x1, R9 ;  /* 0x0000000104057824 */ /* 0x000fe200078e0209 */
[----:B------:R-:W-:-:S04]  /*8e60*/  LEA R4, P4, R8, c[0x0][0x348], 0x1 ;  /* 0x0000d20008047a11 */ /* 0x000fc800078808ff */
[----:B------:R-:W-:-:S05]  /*8e70*/  LEA.HI.X R5, R8, c[0x0][0x34c], R5, 0x1, P4 ;  /* 0x0000d30008057a11 */ /* 0x000fca00020f0c05 */
[----:B------:R1:W-:Y:S04]  /*8e80*/  @!P2 STG.E.128 [R4.64], RZ ;  /* 0x000000ff0400a986 */ /* 0x0003e8000c101d04 */
[----:B------:R1:W-:Y:S04]  /*8e90*/  @!P1 STG.E.128 [R4.64+0x40], RZ ;  /* 0x000040ff04009986 */ /* 0x0003e8000c101d04 */
[----:B------:R1:W-:Y:S02]  /*8ea0*/  @!P0 STG.E.128 [R4.64+0x80], RZ ;  /* 0x000080ff04008986 */ /* 0x0003e4000c101d04 */
.L_x_69:
[----:B------:R-:W-:Y:S05]  /*8eb0*/  BSYNC B0 ;  /* 0x0000000000007941 */ /* 0x000fea0003800000 */
.L_x_68:
[----:B------:R-:W-:Y:S05]  /*8ec0*/  @P3 BRA `(.L_x_61) ;  /* 0x000000f000003947 */ /* 0x000fea0003800000 */
[----:B------:R-:W-:Y:S01]  /*8ed0*/  IADD3 R0, P0, R0, 0x40, RZ ;  /* 0x0000004000007810 */ /* 0x000fe20007f1e0ff */
[----:B------:R-:W-:Y:S01]  /*8ee0*/  IMAD.MOV.U32 R7, RZ, RZ, R3 ;  /* 0x000000ffff077224 */ /* 0x000fe200078e0003 */
[----:B------:R-:W-:-:S02]  /*8ef0*/  ISETP.GE.AND P2, PT, R250, c[0x0][0x220], PT ;  /* 0x00008800fa007a0c */ /* 0x000fc40003f46270 */
[----:B-----5:R-:W-:Y:S01]  /*8f00*/  ISETP.GE.AND P1, PT, R14, c[0x0][0x220], PT ;  /* 0x000088000e007a0c */ /* 0x020fe20003f26270 */
[----:B-1----:R-:W-:Y:S01]  /*8f10*/  IMAD.X R4, RZ, RZ, R12, P0 ;  /* 0x000000ffff047224 */ /* 0x002fe200000e060c */
        /* <DEDUP_REMOVED lines=10> */
.L_x_61:
[----:B------:R-:W-:Y:S05]  /*8fc0*/  BSYNC B1 ;  /* 0x0000000000017941 */ /* 0x000fea0003800000 */
.L_x_31:
        /* <DEDUP_REMOVED lines=11> */
.L_x_70:
[----:B------:R-:W-:Y:S05]  /*9080*/  EXIT ;  /* 0x000000000000794d */ /* 0x000fea0003800000 */
.L_x_72:
        /* <DEDUP_REMOVED lines=15> */
.L_x_1275:


//--------------------- .text._ZN5flash44flash_bwd_dq_dk_dv_loop_seqk_parallel_kernelI23Flash_bwd_kernel_traitsILi96ELi64ELi128ELi8ELi2ELi4ELi4ELb1ELb0EN7cutlass6half_tE19Flash_kernel_traitsILi96ELi64ELi128ELi8ES3_EELb0ELb0ELb1ELb0ELb0ELb0ELb0EEEvNS_16Flash_bwd_paramsE --------------------------
	.section	.text._ZN5flash44flash_bwd_dq_dk_dv_loop_seqk_parallel_kernelI23Flash_bwd_kernel_traitsILi96ELi64ELi128ELi8ELi2ELi4ELi4ELb1ELb0EN7cutlass6half_tE19Flash_kernel_traitsILi96ELi64ELi128ELi8ES3_EELb0ELb0ELb1ELb0ELb0ELb0ELb0EEEvNS_16Flash_bwd_paramsE,"ax",@progbits
	.sectioninfo	@"SHI_REGISTERS=255"
	.align	128
        .global         _ZN5flash44flash_bwd_dq_dk_dv_loop_seqk_parallel_kernelI23Flash_bwd_kernel_traitsILi96ELi64ELi128ELi8ELi2ELi4ELi4ELb1ELb0EN7cutlass6half_tE19Flash_kernel_traitsILi96ELi64ELi128ELi8ES3_EELb0ELb0ELb1ELb0ELb0ELb0ELb0EEEvNS_16Flash_bwd_paramsE
        .type           _ZN5flash44flash_bwd_dq_dk_dv_loop_seqk_parallel_kernelI23Flash_bwd_kernel_traitsILi96ELi64ELi128ELi8ELi2ELi4ELi4ELb1ELb0EN7cutlass6half_tE19Flash_kernel_traitsILi96ELi64ELi128ELi8ES3_EELb0ELb0ELb1ELb0ELb0ELb0ELb0EEEvNS_16Flash_bwd_paramsE,@function
        .size           _ZN5flash44flash_bwd_dq_dk_dv_loop_seqk_parallel_kernelI23Flash_bwd_kernel_traitsILi96ELi64ELi128ELi8ELi2ELi4ELi4ELb1ELb0EN7cutlass6half_tE19Flash_kernel_traitsILi96ELi64ELi128ELi8ES3_EELb0ELb0ELb1ELb0ELb0ELb0ELb0EEEvNS_16Flash_bwd_paramsE,(.L_x_1276 - _ZN5flash44flash_bwd_dq_dk_dv_loop_seqk_parallel_kernelI23Flash_bwd_kernel_traitsILi96ELi64ELi128ELi8ELi2ELi4ELi4ELb1ELb0EN7cutlass6half_tE19Flash_kernel_traitsILi96ELi64ELi128ELi8ES3_EELb0ELb0ELb1ELb0ELb0ELb0ELb0EEEvNS_16Flash_bwd_paramsE)
        .other          _ZN5flash44flash_bwd_dq_dk_dv_loop_seqk_parallel_kernelI23Flash_bwd_kernel_traitsILi96ELi64ELi128ELi8ELi2ELi4ELi4ELb1ELb0EN7cutlass6half_tE19Flash_kernel_traitsILi96ELi64ELi128ELi8ES3_EELb0ELb0ELb1ELb0ELb0ELb0ELb0EEEvNS_16Flash_bwd_paramsE,@"STO_CUDA_ENTRY STV_DEFAULT"
_ZN5flash44flash_bwd_dq_dk_dv_loop_seqk_parallel_kernelI23Flash_bwd_kernel_traitsILi96ELi64ELi128ELi8ELi2ELi4ELi4ELb1ELb0EN7cutlass6half_tE19Flash_kernel_traitsILi96ELi64ELi128ELi8ES3_EELb0ELb0ELb1ELb0ELb0ELb0ELb0EEEvNS_16Flash_bwd_paramsE:
.text._ZN5flash44flash_bwd_dq_dk_dv_loop_seqk_parallel_kernelI23Flash_bwd_kernel_traitsILi96ELi64ELi128ELi8ELi2ELi4ELi4ELb1ELb0EN7cutlass6half_tE19Flash_kernel_traitsILi96ELi64ELi128ELi8ES3_EELb0ELb0ELb1ELb0ELb0ELb0ELb0EEEvNS_16Flash_bwd_paramsE:
        /* <DEDUP_REMOVED lines=12> */
[----:B------:R-:W2:Y:S01]  /*00c0*/  S2UR UR39, SR_CTAID.Z ;  /* 0x00000000002779c3 */ /* 0x000ea20000002700 */
[----:B------:R-:W-:Y:S01]  /*00d0*/  ULDC UR6, c[0x0][0x1c8] ;  /* 0x0000720000067ab9 */ /* 0x000fe20000000800 */
[----:B------:R-:W-:Y:S01]  /*00e0*/  IMAD.MOV.U32 R206, RZ, RZ, 0x20 ;  /* 0x00000020ffce7424 */ /* 0x000fe200078e00ff */
[----:B------:R-:W-:Y:S01]  /*00f0*/  UMOV UR9, 0x80 ;  /* 0x0000008000097882 */ /* 0x000fe20000000000 */
[----:B------:R-:W-:Y:S01]  /*0100*/  IMAD.MOV.U32 R215, RZ, RZ, -0x10 ;  /* 0xfffffff0ffd77424 */ /* 0x000fe200078e00ff */
[----:B------:R-:W-:Y:S01]  /*0110*/  ULDC UR8, c[0x0][0x210] ;  /* 0x0000840000087ab9 */ /* 0x000fe20000000800 */
[----:B------:R-:W-:Y:S01]  /*0120*/  IMAD.MOV.U32 R203, RZ, RZ, -0x40 ;  /* 0xffffffc0ffcb7424 */ /* 0x000fe200078e00ff */
[----:B------:R-:W-:Y:S01]  /*0130*/  ULDC UR61, c[0x0][0x234] ;  /* 0x00008d00003d7ab9 */ /* 0x000fe20000000800 */
[----:B------:R-:W3:Y:S01]  /*0140*/  S2UR UR37, SR_CTAID.Y ;  /* 0x00000000002579c3 */ /* 0x000ee20000002600 */
[----:B------:R-:W-:-:S02]  /*0150*/  UIMAD UR61, UR9, UR8, UR61 ;  /* 0x00000008093d72a4 */ /* 0x000fc4000f8e023d */
[----:B------:R-:W-:Y:S02]  /*0160*/  ULDC.U8 UR10, c[0x0][0x328] ;  /* 0x0000ca00000a7ab9 */ /* 0x000fe40000000000 */
[----:B------:R-:W-:Y:S02]  /*0170*/  UISETP.NE.AND UP5, UPT, UR10, URZ, UPT ;  /* 0x0000003f0a00728c */ /* 0x000fe4000bfa5270 */
[----:B------:R-:W-:Y:S02]  /*0180*/  ULDC UR15, c[0x0][0x224] ;  /* 0x00008900000f7ab9 */ /* 0x000fe40000000800 */
[----:B------:R-:W-:Y:S02]  /*0190*/  ULDC UR52, c[0x0][0x22c] ;  /* 0x00008b0000347ab9 */ /* 0x000fe40000000800 */
[----:B------:R-:W-:Y:S02]  /*01a0*/  ULDC UR40, c[0x0][0x1c0] ;  /* 0x0000700000287ab9 */ /* 0x000fe40000000800 */
[----:B------:R-:W-:Y:S01]  /*01b0*/  ULDC UR13, c[0x0][0x1c0] ;  /* 0x00007000000d7ab9 */ /* 0x000fe20000000800 */
[----:B-1----:R-:W-:Y:S01]  /*01c0*/  SHF.R.S32.HI R19, RZ, 0x1f, R20 ;  /* 0x0000001fff137819 */ /* 0x002fe20000011414 */
[----:B--2---:R-:W-:-:S02]  /*01d0*/  ULOP3.LUT UR7, UR39, UR6, URZ, 0x3c, !UPT ;  /* 0x0000000627077292 */ /* 0x004fc4000f8e3c3f */
[----:B------:R-:W-:Y:S01]  /*01e0*/  USHF.R.S32.HI UR6, URZ, 0x1f, UR39 ;  /* 0x0000001f3f067899 */ /* 0x000fe20008011427 */
[CC--:B------:R-:W-:Y:S01]  /*01f0*/  LEA.HI R6, R19.reuse, R20.reuse, RZ, 0x4 ;  /* 0x0000001413067211 */ /* 0x0c0fe200078f20ff */
[----:B------:R-:W-:Y:S01]  /*0200*/  UIMAD.WIDE UR40, UR52, UR40, URZ ;  /* 0x00000028342872a5 */ /* 0x000fe2000f8e023f */
[CC--:B------:R-:W-:Y:S01]  /*0210*/  LEA.HI R4, R19.reuse, R20.reuse, RZ, 0x2 ;  /* 0x0000001413047211 */ /* 0x0c0fe200078f10ff */
[----:B------:R-:W-:Y:S01]  /*0220*/  UIMAD UR53, UR39, UR52, URZ ;  /* 0x00000034273572a4 */ /* 0x000fe2000f8e023f */
[----:B------:R-:W-:Y:S01]  /*0230*/  SHF.R.S32.HI R5, RZ, 0x4, R6 ;  /* 0x00000004ff057819 */ /* 0x000fe20000011406 */
[----:B---3--:R-:W-:Y:S01]  /*0240*/  USHF.R.S32.HI UR8, URZ, 0x1f, UR37 ;  /* 0x0000001f3f087899 */ /* 0x008fe20008011425 */
[--C-:B------:R-:W-:Y:S01]  /*0250*/  SHF.R.S32.HI R9, RZ, 0x2, R4.reuse ;  /* 0x00000002ff097819 */ /* 0x100fe20000011404 */
[----:B------:R-:W-:Y:S01]  /*0260*/  UIMAD UR52, UR52, UR13, URZ ;  /* 0x0000000d343472a4 */ /* 0x000fe2000f8e023f */
[----:B------:R-:W-:Y:S01]  /*0270*/  LEA.HI R0, R6, R5, RZ, 0x1 ;  /* 0x0000000506007211 */ /* 0x000fe200078f08ff */
[----:B------:R-:W-:Y:S01]  /*0280*/  ULDC UR14, c[0x0][0x1c0] ;  /* 0x00007000000e7ab9 */ /* 0x000fe20000000800 */
[-C--:B------:R-:W-:Y:S01]  /*0290*/  LEA.HI R10, R19, R20.reuse, RZ, 0x5 ;  /* 0x00000014130a7211 */ /* 0x080fe200078f28ff */
[----:B------:R-:W-:Y:S01]  /*02a0*/  ULDC UR12, c[0x0][0x1c0] ;  /* 0x00007000000c7ab9 */ /* 0x000fe20000000800 */
[----:B------:R-:W-:Y:S01]  /*02b0*/  LOP3.LUT R3, R0, 0xfffffffe, RZ, 0xc0, !PT ;  /* 0xfffffffe00037812 */ /* 0x000fe200078ec0ff */
[----:B------:R-:W-:Y:S01]  /*02c0*/  UIMAD.WIDE.U32 UR50, UR37, UR15, URZ ;  /* 0x0000000f253272a5 */ /* 0x000fe2000f8e003f */
[-C--:B------:R-:W-:Y:S01]  /*02d0*/  LEA.HI R8, R4, R9.reuse, RZ, 0x1 ;  /* 0x0000000904087211 */ /* 0x080fe200078f08ff */
[----:B------:R-:W-:Y:S01]  /*02e0*/  USHF.L.U32 UR47, UR52, 0x6, URZ ;  /* 0x00000006342f7899 */ /* 0x000fe2000800063f */
[----:B------:R-:W-:Y:S01]  /*02f0*/  SHF.R.S32.HI R2, RZ, 0x1f, R4 ;  /* 0x0000001fff027819 */ /* 0x000fe20000011404 */
[----:B------:R-:W-:Y:S01]  /*0300*/  IMAD.IADD R15, R5, 0x1, -R3 ;  /* 0x00000001050f7824 */ /* 0x000fe200078e0a03 */
[----:B------:R-:W-:Y:S01]  /*0310*/  LOP3.LUT R7, R10, 0xffffffe0, RZ, 0xc0, !PT ;  /* 0xffffffe00a077812 */ /* 0x000fe200078ec0ff */
[----:B------:R-:W-:Y:S01]  /*0320*/  ULDC UR55, c[0x0][0x214] ;  /* 0x0000850000377ab9 */ /* 0x000fe20000000800 */
[----:B------:R-:W-:Y:S01]  /*0330*/  LOP3.LUT R3, R8, 0x7fffffe, RZ, 0xc0, !PT ;  /* 0x07fffffe08037812 */ /* 0x000fe200078ec0ff */
[----:B------:R-:W-:Y:S01]  /*0340*/  ULDC.U8 UR11, c[0x0][0x3d0] ;  /* 0x0000f400000b7ab9 */ /* 0x000fe20000000000 */
[----:B------:R-:W-:Y:S01]  /*0350*/  LEA.HI R2, R2, R9, RZ, 0x3 ;  /* 0x0000000902027211 */ /* 0x000fe200078f18ff */
[----:B------:R-:W-:Y:S01]  /*0360*/  IMAD.IADD R0, R20, 0x1, -R7 ;  /* 0x0000000114007824 */ /* 0x000fe200078e0a07 */
[----:B------:R-:W-:Y:S01]  /*0370*/  LEA.HI R22, R19, R20, RZ, 0x3 ;  /* 0x0000001413167211 */ /* 0x000fe200078f18ff */
[C---:B------:R-:W-:Y:S01]  /*0380*/  IMAD.IADD R8, R9.reuse, 0x1, -R3 ;  /* 0x0000000109087824 */ /* 0x040fe200078e0a03 */
[----:B------:R-:W-:Y:S01]  /*0390*/  LOP3.LUT R2, R2, 0xfffffff8, RZ, 0xc0, !PT ;  /* 0xfffffff802027812 */ /* 0x000fe200078ec0ff */
[----:B------:R-:W-:Y:S01]  /*03a0*/  ULDC UR56, c[0x0][0x224] ;  /* 0x0000890000387ab9 */ /* 0x000fe20000000800 */
[----:B------:R-:W-:Y:S01]  /*03b0*/  SHF.R.S32.HI R3, RZ, 0x3, R22 ;  /* 0x00000003ff037819 */ /* 0x000fe20000011416 */
[----:B------:R-:W-:Y:S01]  /*03c0*/  @UP5 UIMAD UR60, UR37, UR55, URZ ;  /* 0x00000037253c52a4 */ /* 0x000fe2000f8e023f */
[----:B------:R-:W-:Y:S01]  /*03d0*/  LOP3.LUT R4, R4, 0xfffffffc, RZ, 0xc0, !PT ;  /* 0xfffffffc04047812 */ /* 0x000fe200078ec0ff */
[----:B------:R-:W-:Y:S01]  /*03e0*/  IMAD.IADD R9, R9, 0x1, -R2 ;  /* 0x0000000109097824 */ /* 0x000fe200078e0a02 */
[----:B------:R-:W-:Y:S01]  /*03f0*/  SHF.R.S32.HI R5, RZ, 0x1f, R0 ;  /* 0x0000001fff057819 */ /* 0x000fe20000011400 */
[----:B------:R-:W-:Y:S01]  /*0400*/  IMAD.SHL.U32 R3, R3, 0x40, RZ ;  /* 0x0000004003037824 */ /* 0x000fe200078e00ff */
[----:B------:R-:W-:Y:S01]  /*0410*/  SHF.R.S32.HI R2, RZ, 0x5, R10 ;  /* 0x00000005ff027819 */ /* 0x000fe2000001140a */
[----:B------:R-:W-:Y:S01]  /*0420*/  IMAD.IADD R16, R20, 0x1, -R4 ;  /* 0x0000000114107824 */ /* 0x000fe200078e0a04 */
[----:B------:R-:W-:Y:S01]  /*0430*/  LEA.HI R21, R5, R0, RZ, 0x2 ;  /* 0x0000000005157211 */ /* 0x000fe200078f10ff */
[----:B------:R-:W-:Y:S01]  /*0440*/  ULDC.64 UR4, c[0x0][0x118] ;  /* 0x0000460000047ab9 */ /* 0x000fe20000000a00 */
[----:B------:R-:W-:Y:S01]  /*0450*/  SHF.R.S32.HI R0, RZ, 0x1f, R10 ;  /* 0x0000001fff007819 */ /* 0x000fe2000001140a */
[----:B------:R-:W-:Y:S01]  /*0460*/  IMAD.SHL.U32 R248, R16, 0x8, RZ ;  /* 0x0000000810f87824 */ /* 0x000fe200078e00ff */
[----:B------:R-:W-:Y:S01]  /*0470*/  LOP3.LUT R6, R6, 0xfffffff0, RZ, 0xc0, !PT ;  /* 0xfffffff006067812 */ /* 0x000fe200078ec0ff */
[----:B------:R-:W-:Y:S01]  /*0480*/  IMAD R8, R2, 0x8, R8 ;  /* 0x0000000802087824 */ /* 0x000fe200078e0208 */
[-C--:B------:R-:W-:Y:S01]  /*0490*/  LEA.HI R5, R10, R2.reuse, RZ, 0x1 ;  /* 0x000000020a057211 */ /* 0x080fe200078f08ff */
[----:B------:R-:W-:Y:S01]  /*04a0*/  ULDC UR46, c[0x0][0x2e8] ;  /* 0x0000ba00002e7ab9 */ /* 0x000fe20000000800 */
[----:B------:R-:W-:Y:S01]  /*04b0*/  LEA.HI R4, R0, R2, RZ, 0x2 ;  /* 0x0000000200047211 */ /* 0x000fe200078f10ff */
[----:B------:R-:W-:Y:S01]  /*04c0*/  IMAD.IADD R0, R20, 0x1, -R6 ;  /* 0x0000000114007824 */ /* 0x000fe200078e0a06 */
[----:B------:R-:W-:Y:S01]  /*04d0*/  LOP3.LUT R3, R3, 0xc0, RZ, 0xc0, !PT ;  /* 0x000000c003037812 */ /* 0x000fe200078ec0ff */
[----:B------:R-:W-:Y:S01]  /*04e0*/  ULDC UR45, c[0x0][0x2e8] ;  /* 0x0000ba00002d7ab9 */ /* 0x000fe20000000800 */
[----:B------:R-:W-:Y:S01]  /*04f0*/  LOP3.LUT R6, R5, 0xfffffffe, RZ, 0xc0, !PT ;  /* 0xfffffffe05067812 */ /* 0x000fe200078ec0ff */
[----:B------:R-:W-:Y:S01]  /*0500*/  UISETP.NE.AND UP6, UPT, UR11, URZ, UPT ;  /* 0x0000003f0b00728c */ /* 0x000fe2000bfc5270 */
[----:B------:R-:W-:Y:S01]  /*0510*/  LOP3.LUT R4, R4, 0xfffffffc, RZ, 0xc0, !PT ;  /* 0xfffffffc04047812 */ /* 0x000fe200078ec0ff */
[----:B------:R-:W-:Y:S01]  /*0520*/  UIMAD.WIDE.U32 UR48, UR40, UR50, URZ ;  /* 0x00000032283072a5 */ /* 0x000fe2000f8e003f */
[----:B------:R-:W-:Y:S01]  /*0530*/  LOP3.LUT R5, R3, 0x18, R248, 0xf8, !PT ;  /* 0x0000001803057812 */ /* 0x000fe200078ef8f8 */
[C---:B------:R-:W-:Y:S01]  /*0540*/  IMAD.IADD R207, R2.reuse, 0x1, -R6 ;  /* 0x0000000102cf7824 */ /* 0x040fe200078e0a06 */
[----:B------:R-:W-:Y:S01]  /*0550*/  SHF.R.U32.HI R3, RZ, 0x3, R3 ;  /* 0x00000003ff037819 */ /* 0x000fe20000011603 */
[----:B------:R-:W-:Y:S01]  /*0560*/  IMAD.IADD R11, R2, 0x1, -R4 ;  /* 0x00000001020b7824 */ /* 0x000fe200078e0a04 */
[----:B------:R-:W-:Y:S01]  /*0570*/  SHF.R.S32.HI R4, RZ, 0x1f, R0 ;  /* 0x0000001fff047819 */ /* 0x000fe20000011400 */
[----:B------:R-:W-:Y:S01]  /*0580*/  UIMAD UR57, UR41, UR50, URZ ;  /* 0x00000032293972a4 */ /* 0x000fe2000f8e023f */
[----:B------:R-:W-:Y:S01]  /*0590*/  LOP3.LUT R7, R5, R3, RZ, 0x3c, !PT ;  /* 0x0000000305077212 */ /* 0x000fe200078e3cff */
[----:B------:R-:W-:Y:S01]  /*05a0*/  USHF.R.S32.HI UR59, URZ, 0x1f, UR53 ;  /* 0x0000001f3f3b7899 */ /* 0x000fe20008011435 */
[----:B------:R-:W-:Y:S01]  /*05b0*/  LOP3.LUT R3, R22, 0xfffffff8, RZ, 0xc0, !PT ;  /* 0xfffffff816037812 */ /* 0x000fe200078ec0ff */
[----:B------:R-:W-:Y:S01]  /*05c0*/  USHF.R.S32.HI UR54, URZ, 0x1f, UR47 ;  /* 0x0000001f3f367899 */ /* 0x000fe2000801142f */
[-C--:B------:R-:W-:Y:S01]  /*05d0*/  LEA.HI R2, R0, R0.reuse, RZ, 0x1 ;  /* 0x0000000000027211 */ /* 0x080fe200078f08ff */
[----:B------:R-:W-:Y:S01]  /*05e0*/  UMOV UR44, 0xffffd000 ;  /* 0xffffd000002c7882 */ /* 0x000fe20000000000 */
[----:B------:R-:W-:Y:S01]  /*05f0*/  LEA.HI R12, R4, R0, RZ, 0x3 ;  /* 0x00000000040c7211 */ /* 0x000fe200078f18ff */
[----:B------:R-:W-:Y:S01]  /*0600*/  IMAD.IADD R3, R20, 0x1, -R3 ;  /* 0x0000000114037824 */ /* 0x000fe200078e0a03 */
[----:B------:R-:W-:-:S02]  /*0610*/  LOP3.LUT R5, R2, 0x7fffffe, RZ, 0xc0, !PT ;  /* 0x07fffffe02057812 */ /* 0x000fc400078ec0ff */
[----:B------:R-:W-:Y:S02]  /*0620*/  LOP3.LUT R4, R12, 0xfffffff8, RZ, 0xc0, !PT ;  /* 0xfffffff80c047812 */ /* 0x000fe400078ec0ff */
[----:B------:R-:W-:Y:S01]  /*0630*/  LEA.HI R6, R3, R3, RZ, 0x1 ;  /* 0x0000000303067211 */ /* 0x000fe200078f08ff */
[C---:B------:R-:W-:Y:S01]  /*0640*/  IMAD.IADD R18, R0.reuse, 0x1, -R5 ;  /* 0x0000000100127824 */ /* 0x040fe200078e0a05 */
[----:B------:R-:W-:Y:S01]  /*0650*/  LEA.HI R10, R19, R20, RZ, 0x6 ;  /* 0x00000014130a7211 */ /* 0x000fe200078f30ff */
[----:B------:R-:W-:Y:S01]  /*0660*/  IMAD.IADD R13, R0, 0x1, -R4 ;  /* 0x00000001000d7824 */ /* 0x000fe200078e0a04 */
[----:B------:R-:W-:Y:S01]  /*0670*/  LOP3.LUT R0, R6, 0x3fffffe, RZ, 0xc0, !PT ;  /* 0x03fffffe06007812 */ /* 0x000fe200078ec0ff */
[----:B------:R-:W-:Y:S01]  /*0680*/  IMAD.U32 R4, R8, 0x20, R7 ;  /* 0x0000002008047824 */ /* 0x000fe200078e0007 */
[----:B------:R-:W-:Y:S02]  /*0690*/  SHF.R.S32.HI R10, RZ, 0x6, R10 ;  /* 0x00000006ff0a7819 */ /* 0x000fe4000001140a */
[----:B------:R-:W-:Y:S01]  /*06a0*/  SHF.R.S32.HI R7, RZ, 0x1, R2 ;  /* 0x00000001ff077819 */ /* 0x000fe20000011402 */
[C---:B------:R-:W-:Y:S01]  /*06b0*/  IMAD.IADD R5, R3.reuse, 0x1, -R0 ;  /* 0x0000000103057824 */ /* 0x040fe200078e0a00 */
[----:B------:R-:W-:Y:S01]  /*06c0*/  SHF.R.S32.HI R2, RZ, 0x1f, R2 ;  /* 0x0000001fff027819 */ /* 0x000fe20000011402 */
[----:B------:R-:W-:Y:S01]  /*06d0*/  IMAD R0, R10, 0x4, R15 ;  /* 0x000000040a007824 */ /* 0x000fe200078e020f */
[----:B------:R1:W-:Y:S01]  /*06e0*/  STL [R1+0x20], R4 ;  /* 0x0000200401007387 */ /* 0x0003e20000100800 */
[----:B------:R-:W-:Y:S01]  /*06f0*/  IMAD.SHL.U32 R3, R3, 0x40, RZ ;  /* 0x0000004003037824 */ /* 0x000fe200078e00ff */
[----:B------:R-:W-:Y:S01]  /*0700*/  LEA.HI R2, R2, R7, RZ, 0x2 ;  /* 0x0000000702027211 */ /* 0x000fe200078f10ff */
[----:B------:R-:W-:Y:S01]  /*0710*/  IMAD R17, R0, 0x8, R5 ;  /* 0x0000000800117824 */ /* 0x000fe200078e0205 */
[----:B------:R-:W-:-:S02]  /*0720*/  SHF.R.S32.HI R0, RZ, 0x1, R6 ;  /* 0x00000001ff007819 */ /* 0x000fc40000011406 */
[----:B------:R-:W-:Y:S01]  /*0730*/  LOP3.LUT R5, R2, 0xfffffffc, RZ, 0xc0, !PT ;  /* 0xfffffffc02057812 */ /* 0x000fe200078ec0ff */
[----:B------:R-:W-:Y:S01]  /*0740*/  IMAD.SHL.U32 R2, R11, 0x10, RZ ;  /* 0x000000100b027824 */ /* 0x000fe200078e00ff */
[C---:B------:R-:W-:Y:S01]  /*0750*/  LOP3.LUT P4, RZ, R0.reuse, 0x2, RZ, 0xc0, !PT ;  /* 0x0000000200ff7812 */ /* 0x040fe2000788c0ff */
[----:B------:R-:W-:Y:S01]  /*0760*/  IMAD.SHL.U32 R0, R0, 0x40, RZ ;  /* 0x0000004000007824 */ /* 0x000fe200078e00ff */
[----:B------:R-:W-:Y:S01]  /*0770*/  LEA.HI R6, R9, R9, RZ, 0x1 ;  /* 0x0000000909067211 */ /* 0x000fe200078f08ff */
[----:B------:R-:W-:Y:S01]  /*0780*/  IMAD.IADD R14, R7, 0x1, -R5 ;  /* 0x00000001070e7824 */ /* 0x000fe200078e0a05 */
[----:B------:R-:W-:Y:S01]  /*0790*/  LEA.HI R7, R19, R20, RZ, 0x7 ;  /* 0x0000001413077211 */ /* 0x000fe200078f38ff */
[----:B------:R-:W-:Y:S01]  /*07a0*/  IMAD.SHL.U32 R20, R20, 0x2, RZ ;  /* 0x0000000214147824 */ /* 0x000fe200078e00ff */
[----:B------:R-:W-:Y:S02]  /*07b0*/  LOP3.LUT R0, R0, 0xc0, RZ, 0xc0, !PT ;  /* 0x000000c000007812 */ /* 0x000fe400078ec0ff */
[----:B------:R-:W-:-:S02]  /*07c0*/  LOP3.LUT P2, RZ, R9, 0x2, RZ, 0xc0, !PT ;  /* 0x0000000209ff7812 */ /* 0x000fc4000784c0ff */
[C---:B------:R-:W-:Y:S02]  /*07d0*/  LOP3.LUT P5, RZ, R13.reuse, 0x2, RZ, 0xc0, !PT ;  /* 0x000000020dff7812 */ /* 0x040fe400078ac0ff */
[----:B------:R-:W-:Y:S02]  /*07e0*/  LOP3.LUT P6, RZ, R13, 0x4, RZ, 0xc0, !PT ;  /* 0x000000040dff7812 */ /* 0x000fe400078cc0ff */
[----:B------:R-:W-:Y:S02]  /*07f0*/  LOP3.LUT P0, RZ, R14, 0x2, RZ, 0xc0, !PT ;  /* 0x000000020eff7812 */ /* 0x000fe4000780c0ff */
[C---:B------:R-:W-:Y:S02]  /*0800*/  SEL R202, R206.reuse, 0xffffffe0, !P5 ;  /* 0xffffffe0ceca7807 */ /* 0x040fe40006800000 */
[----:B-1----:R-:W-:Y:S02]  /*0810*/  LOP3.LUT R4, R9, 0x1, RZ, 0xc0, !PT ;  /* 0x0000000109047812 */ /* 0x002fe400078ec0ff */
[----:B------:R-:W-:-:S02]  /*0820*/  SEL R197, R206, 0xffffffe0, !P4 ;  /* 0xffffffe0cec57807 */ /* 0x000fc40006000000 */
[----:B------:R-:W-:Y:S02]  /*0830*/  ISETP.NE.U32.AND P3, PT, R4, 0x1, PT ;  /* 0x000000010400780c */ /* 0x000fe40003f65070 */
[----:B------:R-:W-:Y:S02]  /*0840*/  LOP3.LUT R4, R3, 0x1c0, RZ, 0xc0, !PT ;  /* 0x000001c003047812 */ /* 0x000fe400078ec0ff */
[----:B------:R-:W-:Y:S02]  /*0850*/  LOP3.LUT R3, R0, 0x8, R22, 0xf8, !PT ;  /* 0x0000000800037812 */ /* 0x000fe400078ef816 */
[----:B------:R-:W-:Y:S02]  /*0860*/  SHF.R.U32.HI R0, RZ, 0x3, R0 ;  /* 0x00000003ff007819 */ /* 0x000fe40000011600 */
[----:B------:R-:W-:Y:S02]  /*0870*/  LOP3.LUT R2, R4, 0x30, R2, 0xf8, !PT ;  /* 0x0000003004027812 */ /* 0x000fe400078ef802 */
[----:B------:R-:W-:-:S02]  /*0880*/  LOP3.LUT R198, R3, R0, RZ, 0x3c, !PT ;  /* 0x0000000003c67212 */ /* 0x000fc400078e3cff */
[----:B------:R-:W-:Y:S02]  /*0890*/  LOP3.LUT R0, R6, 0x3fffffe, RZ, 0xc0, !PT ;  /* 0x03fffffe06007812 */ /* 0x000fe400078ec0ff */
[----:B------:R-:W-:Y:S01]  /*08a0*/  LOP3.LUT R5, R2, 0x8, R22, 0xf8, !PT ;  /* 0x0000000802057812 */ /* 0x000fe200078ef816 */
[C---:B------:R-:W-:Y:S01]  /*08b0*/  IMAD.SHL.U32 R2, R9.reuse, 0x40, RZ ;  /* 0x0000004009027824 */ /* 0x040fe200078e00ff */
[----:B------:R-:W-:Y:S01]  /*08c0*/  SHF.R.U32.HI R3, RZ, 0x3, R4 ;  /* 0x00000003ff037819 */ /* 0x000fe20000011604 */
[----:B------:R-:W-:Y:S01]  /*08d0*/  IMAD.IADD R8, R9, 0x1, -R0 ;  /* 0x0000000109087824 */ /* 0x000fe200078e0a00 */
[----:B------:R-:W-:Y:S01]  /*08e0*/  SEL R215, R215, 0x10, !P3 ;  /* 0x00000010d7d77807 */ /* 0x000fe20005800000 */
[----:B------:R-:W-:Y:S01]  /*08f0*/  IMAD.SHL.U32 R0, R10, 0x20, RZ ;  /* 0x000000200a007824 */ /* 0x000fe200078e00ff */
[----:B------:R-:W-:Y:S01]  /*0900*/  LOP3.LUT R2, R2, 0x1c0, RZ, 0xc0, !PT ;  /* 0x000001c002027812 */ /* 0x000fe200078ec0ff */
[----:B------:R-:W-:Y:S01]  /*0910*/  IMAD.U32 R198, R17, 0x20, R198 ;  /* 0x0000002011c67824 */ /* 0x000fe200078e00c6 */
[----:B------:R-:W-:-:S02]  /*0920*/  LOP3.LUT R9, R5, R3, RZ, 0x3c, !PT ;  /* 0x0000000305097212 */ /* 0x000fc400078e3cff */
[----:B------:R-:W-:Y:S01]  /*0930*/  LOP3.LUT R4, R0, 0x6, R20, 0xf8, !PT ;  /* 0x0000000600047812 */ /* 0x000fe200078ef814 */
[----:B------:R-:W-:Y:S01]  /*0940*/  IMAD R197, R198, 0x2, R197 ;  /* 0x00000002c6c57824 */ /* 0x000fe200078e02c5 */
[----:B------:R-:W-:Y:S01]  /*0950*/  LOP3.LUT R3, R2, 0x20, R0, 0xf8, !PT ;  /* 0x0000002002037812 */ /* 0x000fe200078ef800 */
[----:B------:R-:W-:Y:S01]  /*0960*/  IMAD.SHL.U32 R198, R198, 0x2, RZ ;  /* 0x00000002c6c67824 */ /* 0x000fe200078e00ff */
[----:B------:R-:W-:Y:S01]  /*0970*/  SHF.R.U32.HI R0, RZ, 0x3, R2 ;  /* 0x00000003ff007819 */ /* 0x000fe20000011602 */
[----:B------:R1:W-:Y:S01]  /*0980*/  STL [R1+0x3c], R4 ;  /* 0x00003c0401007387 */ /* 0x0003e20000100800 */
[----:B------:R-:W-:Y:S02]  /*0990*/  SHF.R.S32.HI R2, RZ, 0x3, R12 ;  /* 0x00000003ff027819 */ /* 0x000fe4000001140c */
[----:B------:R-:W-:Y:S02]  /*09a0*/  SEL R203, R203, 0x40, P6 ;  /* 0x00000040cbcb7807 */ /* 0x000fe40003000000 */
[----:B------:R-:W-:Y:S01]  /*09b0*/  SEL R206, R206, 0xffffffe0, !P0 ;  /* 0xffffffe0cece7807 */ /* 0x000fe20004000000 */
[----:B------:R-:W-:-:S02]  /*09c0*/  IMAD R12, R2, 0x8, R18 ;  /* 0x00000008020c7824 */ /* 0x000fc400078e0212 */
[----:B------:R-:W-:Y:S01]  /*09d0*/  IMAD R201, R11, 0x2, R2 ;  /* 0x000000020bc97824 */ /* 0x000fe200078e0202 */
[----:B-1----:R-:W-:Y:S01]  /*09e0*/  LOP3.LUT R4, R3, R0, RZ, 0x3c, !PT ;  /* 0x0000000003047212 */ /* 0x002fe200078e3cff */
[----:B------:R-:W-:Y:S01]  /*09f0*/  IMAD.SHL.U32 R0, R16, 0x2, RZ ;  /* 0x0000000210007824 */ /* 0x000fe200078e00ff */
[----:B------:R-:W-:-:S03]  /*0a00*/  SHF.R.S32.HI R3, RZ, 0x7, R7 ;  /* 0x00000007ff037819 */ /* 0x000fc60000011407 */
[--C-:B------:R-:W-:Y:S02]  /*0a10*/  IMAD R2, R11, 0x200, R0.reuse ;  /* 0x000002000b027824 */ /* 0x100fe400078e0200 */
[----:B------:R-:W-:Y:S02]  /*0a20*/  IMAD R0, R3, 0x1000, R0 ;  /* 0x0000100003007824 */ /* 0x000fe400078e0200 */
[----:B------:R-:W-:Y:S02]  /*0a30*/  IMAD R10, R8, 0x20, R2 ;  /* 0x00000020080a7824 */ /* 0x000fe400078e0202 */
[----:B------:R-:W-:Y:S01]  /*0a40*/  IMAD.U32 R2, RZ, RZ, UR7 ;  /* 0x00000007ff027e24 */ /* 0x000fe2000f8e00ff */
[----:B------:R-:W-:Y:S01]  /*0a50*/  USHF.R.S32.HI UR7, URZ, 0x1f, UR15 ;  /* 0x0000001f3f077899 */ /* 0x000fe2000801140f */
[----:B------:R-:W-:Y:S02]  /*0a60*/  IMAD R0, R207, 0x400, R0 ;  /* 0x00000400cf007824 */ /* 0x000fe400078e0200 */
[----:B------:R-:W-:Y:S01]  /*0a70*/  IMAD.SHL.U32 R3, R3, 0x8, RZ ;  /* 0x0000000803037824 */ /* 0x000fe200078e00ff */
[----:B------:R1:W-:Y:S01]  /*0a80*/  STL [R1+0x40], R2 ;  /* 0x0000400201007387 */ /* 0x0003e20000100800 */
[----:B------:R-:W-:Y:S01]  /*0a90*/  IMAD.IADD R218, R4, 0x1, R0 ;  /* 0x0000000104da7824 */ /* 0x000fe200078e0200 */
[----:B------:R-:W-:Y:S01]  /*0aa0*/  UIMAD UR58, UR7, UR37, URZ ;  /* 0x00000025073a72a4 */ /* 0x000fe2000f8e023f */
[----:B------:R-:W-:Y:S01]  /*0ab0*/  IMAD.U32 R0, RZ, RZ, UR6 ;  /* 0x00000006ff007e24 */ /* 0x000fe2000f8e00ff */
[----:B------:R-:W-:Y:S01]  /*0ac0*/  SHF.R.S32.HI R0, RZ, 0x1, R6 ;  /* 0x00000001ff007819 */ /* 0x000fe20000011406 */
[----:B------:R-:W-:Y:S01]  /*0ad0*/  USHF.L.U32 UR6, UR37, 0x7, URZ ;  /* 0x0000000725067899 */ /* 0x000fe2000800063f */
[----:B------:R-:W-:Y:S01]  /*0ae0*/  LOP3.LUT R3, R3, 0x8, RZ, 0xc0, !PT ;  /* 0x0000000803037812 */ /* 0x000fe200078ec0ff */
[----:B------:R-:W-:Y:S01]  /*0af0*/  IMAD.SHL.U32 R218, R218, 0x2, RZ ;  /* 0x00000002dada7824 */ /* 0x000fe200078e00ff */
[C---:B------:R-:W-:Y:S01]  /*0b00*/  LOP3.LUT P1, RZ, R0.reuse, 0x2, RZ, 0xc0, !PT ;  /* 0x0000000200ff7812 */ /* 0x040fe2000782c0ff */
[----:B------:R-:W-:Y:S01]  /*0b10*/  IMAD.SHL.U32 R0, R0, 0x40, RZ ;  /* 0x0000004000007824 */ /* 0x000fe200078e00ff */
[----:B------:R-:W-:Y:S01]  /*0b20*/  @!UP5 UIMAD UR7, UR37, UR14, UR39 ;  /* 0x0000000e2507d2a4 */ /* 0x000fe2000f8e0227 */
[----:B------:R-:W-:Y:S01]  /*0b30*/  IMAD.U32 R5, RZ, RZ, UR6 ;  /* 0x00000006ff057e24 */ /* 0x000fe2000f8e00ff */
[----:B------:R-:W-:Y:S01]  /*0b40*/  IADD3 R217, R218, 0x20, RZ ;  /* 0x00000020dad97810 */ /* 0x000fe20007ffe0ff */
[----:B------:R-:W-:Y:S01]  /*0b50*/  IMAD.SHL.U32 R5, R15, 0x10, RZ ;  /* 0x000000100f057824 */ /* 0x000fe200078e00ff */
[----:B------:R-:W-:Y:S01]  /*0b60*/  LOP3.LUT R0, R0, 0xc0, RZ, 0xc0, !PT ;  /* 0x000000c000007812 */ /* 0x000fe200078ec0ff */
[----:B------:R-:W-:Y:S01]  /*0b70*/  UIMAD UR6, UR37, UR12, UR39 ;  /* 0x0000000c250672a4 */ /* 0x000fe2000f8e0227 */
[C---:B------:R-:W-:Y:S01]  /*0b80*/  @P2 IADD3 R217, R218.reuse, -0x20, RZ ;  /* 0xffffffe0dad92810 */ /* 0x040fe20007ffe0ff */
[----:B------:R-:W-:Y:S01]  /*0b90*/  IMAD.IADD R216, R218, 0x1, R215 ;  /* 0x00000001dad87824 */ /* 0x000fe200078e02d7 */
[----:B------:R-:W-:Y:S01]  /*0ba0*/  LOP3.LUT R7, R3, 0x10, R5, 0xf8, !PT ;  /* 0x0000001003077812 */ /* 0x000fe200078ef805 */
[----:B------:R-:W-:Y:S01]  /*0bb0*/  IMAD.SHL.U32 R5, R15, 0x8, RZ ;  /* 0x000000080f057824 */ /* 0x000fe200078e00ff */
[----:B------:R-:W-:Y:S01]  /*0bc0*/  UIMAD UR56, UR6, UR56, URZ ;  /* 0x00000038063872a4 */ /* 0x000fe2000f8e023f */
[----:B------:R-:W-:Y:S01]  /*0bd0*/  IMAD.IADD R215, R215, 0x1, R217 ;  /* 0x00000001d7d77824 */ /* 0x000fe200078e02d9 */
[----:B------:R-:W-:-:S02]  /*0be0*/  @!UP5 UIMAD UR55, UR7, UR55, URZ ;  /* 0x000000370737d2a4 */ /* 0x000fc4000f8e023f */
[----:B------:R-:W-:Y:S02]  /*0bf0*/  LOP3.LUT R5, R5, 0x8, RZ, 0xc0, !PT ;  /* 0x0000000805057812 */ /* 0x000fe400078ec0ff */
[----:B-1----:R-:W-:-:S05]  /*0c00*/  SHF.R.S32.HI R2, RZ, 0x2, R21 ;  /* 0x00000002ff027819 */ /* 0x002fca0000011415 */
[----:B------:R-:W-:-:S05]  /*0c10*/  IMAD R4, R207, 0x10, R2 ;  /* 0x00000010cf047824 */ /* 0x000fca00078e0202 */
[----:B------:R-:W-:Y:S01]  /*0c20*/  IADD3 R2, R4, -0x40, RZ ;  /* 0xffffffc004027810 */ /* 0x000fe20007ffe0ff */
[----:B------:R1:W-:Y:S03]  /*0c30*/  STL [R1+0x1c], R4 ;  /* 0x00001c0401007387 */ /* 0x0003e60000100800 */
[----:B------:R-:W-:-:S04]  /*0c40*/  SHF.R.S32.HI R6, RZ, 0x1f, R2 ;  /* 0x0000001fff067819 */ /* 0x000fc80000011402 */
[----:B------:R-:W-:-:S05]  /*0c50*/  SHF.L.U64.HI R2, R2, 0x2, R6 ;  /* 0x0000000202027819 */ /* 0x000fca0000010206 */
[----:B------:R2:W-:Y:S01]  /*0c60*/  STL [R1+0x38], R2 ;  /* 0x0000380201007387 */ /* 0x0005e20000100800 */
[----:B-1----:R-:W-:-:S04]  /*0c70*/  SHF.R.U32.HI R4, RZ, 0x3, R0 ;  /* 0x00000003ff047819 */ /* 0x002fc80000011600 */
[----:B------:R-:W-:Y:S01]  /*0c80*/  LOP3.LUT R8, R4, R0, R3, 0x1e, !PT ;  /* 0x0000000004087212 */ /* 0x000fe200078e1e03 */
[----:B------:R-:W-:Y:S02]  /*0c90*/  IMAD.SHL.U32 R0, R13, 0x40, RZ ;  /* 0x000000400d007824 */ /* 0x000fe400078e00ff */
[----:B------:R-:W-:Y:S02]  /*0ca0*/  IMAD R3, R15, 0x200, R9 ;  /* 0x000002000f037824 */ /* 0x000fe400078e0209 */
[----:B------:R-:W-:Y:S01]  /*0cb0*/  IMAD.IADD R8, R8, 0x1, R10 ;  /* 0x0000000108087824 */ /* 0x000fe200078e020a */
[----:B------:R-:W-:Y:S01]  /*0cc0*/  LOP3.LUT R0, R0, 0x1c0, RZ, 0xc0, !PT ;  /* 0x000001c000007812 */ /* 0x000fe200078ec0ff */
[----:B--2---:R-:W-:-:S03]  /*0cd0*/  IMAD.SHL.U32 R2, R14, 0x40, RZ ;  /* 0x000000400e027824 */ /* 0x004fc600078e00ff */
[----:B------:R-:W-:Y:S02]  /*0ce0*/  SHF.R.U32.HI R6, RZ, 0x3, R0 ;  /* 0x00000003ff067819 */ /* 0x000fe40000011600 */
[----:B------:R-:W-:Y:S02]  /*0cf0*/  LOP3.LUT R2, R2, 0xc0, RZ, 0xc0, !PT ;  /* 0x000000c002027812 */ /* 0x000fe400078ec0ff */
[----:B------:R-:W-:Y:S01]  /*0d00*/  LOP3.LUT R6, R6, R0, R5, 0x1e, !PT ;  /* 0x0000000006067212 */ /* 0x000fe200078e1e05 */
[----:B------:R-:W-:Y:S01]  /*0d10*/  IMAD.SHL.U32 R0, R12, 0x20, RZ ;  /* 0x000000200c007824 */ /* 0x000fe200078e00ff */
[----:B------:R-:W-:-:S03]  /*0d20*/  SHF.R.U32.HI R4, RZ, 0x3, R2 ;  /* 0x00000003ff047819 */ /* 0x000fc60000011602 */
[----:B------:R-:W-:Y:S01]  /*0d30*/  IMAD R207, R207, 0x200, R0 ;  /* 0x00000200cfcf7824 */ /* 0x000fe200078e0200 */
[C---:B------:R-:W-:Y:S01]  /*0d40*/  LOP3.LUT R5, R4.reuse, R2, R5, 0x1e, !PT ;  /* 0x0000000204057212 */ /* 0x040fe200078e1e05 */
[----:B------:R-:W-:Y:S01]  /*0d50*/  IMAD.U32 R201, R201, 0x200, R6 ;  /* 0x00000200c9c97824 */ /* 0x000fe200078e0006 */
[----:B------:R-:W-:Y:S01]  /*0d60*/  LOP3.LUT R2, R4, R7, R2, 0x1e, !PT ;  /* 0x0000000704027212 */ /* 0x000fe200078e1e02 */
[----:B------:R-:W-:Y:S01]  /*0d70*/  IMAD.U32 R4, RZ, RZ, UR8 ;  /* 0x00000008ff047e24 */ /* 0x000fe2000f8e00ff */
[----:B------:R-:W-:Y:S01]  /*0d80*/  USHF.R.S32.HI UR8, URZ, 0x1f, UR39 ;  /* 0x0000001f3f087899 */ /* 0x000fe20008011427 */
[----:B------:R-:W-:Y:S01]  /*0d90*/  IMAD.IADD R207, R207, 0x1, R5 ;  /* 0x00000001cfcf7824 */ /* 0x000fe200078e0205 */
[----:B------:R-:W-:Y:S01]  /*0da0*/  LEA R201, R201, 0xf000, 0x1 ;  /* 0x0000f000c9c97811 */ /* 0x000fe200078e08ff */
[----:B------:R-:W-:Y:S01]  /*0db0*/  IMAD.IADD R205, R0, 0x1, R2 ;  /* 0x0000000100cd7824 */ /* 0x000fe200078e0202 */
[C---:B------:R-:W-:Y:S01]  /*0dc0*/  IADD3 R2, R248.reuse, 0x20, RZ ;  /* 0x00000020f8027810 */ /* 0x040fe20007ffe0ff */
[----:B------:R-:W-:Y:S01]  /*0dd0*/  IMAD.SHL.U32 R199, R207, 0x2, RZ ;  /* 0x00000002cfc77824 */ /* 0x000fe200078e00ff */
[----:B------:R-:W-:Y:S01]  /*0de0*/  IADD3 R0, R248, 0x40, RZ ;  /* 0x00000040f8007810 */ /* 0x000fe20007ffe0ff */
[----:B------:R-:W-:Y:S01]  /*0df0*/  IMAD.U32 R4, RZ, RZ, UR8 ;  /* 0x00000008ff047e24 */ /* 0x000fe2000f8e00ff */
[----:B------:R-:W-:Y:S01]  /*0e00*/  LEA R4, R8, 0x9000, 0x1 ;  /* 0x0000900008047811 */ /* 0x000fe200078e08ff */
[----:B------:R1:W-:Y:S01]  /*0e10*/  STL [R1+0x4], R2 ;  /* 0x0000040201007387 */ /* 0x0003e20000100800 */
[----:B------:R-:W-:-:S02]  /*0e20*/  IMAD.IADD R202, R201, 0x1, R202 ;  /* 0x00000001c9ca7824 */ /* 0x000fc400078e02ca */
[--C-:B------:R-:W-:Y:S01]  /*0e30*/  IMAD.IADD R204, R201, 0x1, R203.reuse ;  /* 0x00000001c9cc7824 */ /* 0x100fe200078e02cb */
[----:B------:R2:W-:Y:S01]  /*0e40*/  STL [R1+0x8], R0 ;  /* 0x0000080001007387 */ /* 0x0005e20000100800 */
[----:B------:R-:W-:Y:S02]  /*0e50*/  IMAD.IADD R203, R202, 0x1, R203 ;  /* 0x00000001cacb7824 */ /* 0x000fe400078e02cb */
[----:B------:R-:W-:Y:S01]  /*0e60*/  IMAD.IADD R200, R199, 0x1, R206 ;  /* 0x00000001c7c87824 */ /* 0x000fe200078e02ce */
[----:B------:R3:W-:Y:S01]  /*0e70*/  STL [R1+0x24], R4 ;  /* 0x0000240401007387 */ /* 0x0007e20000100800 */
[----:B-1----:R-:W-:Y:S01]  /*0e80*/  IMAD.SHL.U32 R2, R3, 0x2, RZ ;  /* 0x0000000203027824 */ /* 0x002fe200078e00ff */
[C---:B--2---:R-:W-:Y:S02]  /*0e90*/  IADD3 R0, R4.reuse, 0x20, RZ ;  /* 0x0000002004007810 */ /* 0x044fe40007ffe0ff */
[----:B------:R-:W-:-:S05]  /*0ea0*/  @P1 IADD3 R0, R4, -0x20, RZ ;  /* 0xffffffe004001810 */ /* 0x000fca0007ffe0ff */
[----:B------:R3:W-:Y:S02]  /*0eb0*/  STL [R1+0x28], R0 ;  /* 0x0000280001007387 */ /* 0x0007e40000100800 */
.L_x_116:
        /* <DEDUP_REMOVED lines=53> */
.L_x_73:
        /* <DEDUP_REMOVED lines=21> */
[----:B------:R-:W-:Y:S02]  /*1360*/  UIADD3 UR7, UR12, 0x80, UR22 ;  /* 0x000000800c077890 */ /* 0x000fe4000fffe016 */
[----:B------:R-:W-:Y:S02]  /*1370*/  ULDC.64 UR8, c[0x0][0x190] ;  /* 0x0000640000087ab9 */ /* 0x000fe40000000a00 */
[----:B------:R-:W-:Y:S02]  /*1380*/  ULDC UR10, c[0x0][0x2e4] ;  /* 0x0000b900000a7ab9 */ /* 0x000fe40000000800 */
[----:B------:R-:W-:Y:S02]  /*1390*/  UIMAD.WIDE.U32 UR16, UR18, UR8, URZ ;  /* 0x00000008121072a5 */ /* 0x000fe4000f8e003f */
[----:B------:R-:W-:Y:S02]  /*13a0*/  UIADD3 UR8, UR12, 0x3f, URZ ;  /* 0x0000003f0c087890 */ /* 0x000fe4000fffe03f */
[----:B------:R-:W-:-:S02]  /*13b0*/  UIADD3 UR7, UR7, UR10, -UR6 ;  /* 0x0000000a07077290 */ /* 0x000fc4000fffe806 */
[----:B------:R-:W-:Y:S02]  /*13c0*/  UIMAD UR19, UR18, UR9, URZ ;  /* 0x00000009121372a4 */ /* 0x000fe4000f8e023f */
[----:B------:R-:W-:Y:S02]  /*13d0*/  USHF.R.S32.HI UR9, URZ, 0x1f, UR8 ;  /* 0x0000001f3f097899 */ /* 0x000fe40008011408 */
[----:B------:R-:W-:Y:S02]  /*13e0*/  UIADD3 UR7, UR7, 0x3f, URZ ;  /* 0x0000003f07077890 */ /* 0x000fe4000fffe03f */
[----:B------:R-:W-:Y:S02]  /*13f0*/  ULDC.64 UR10, c[0x0][0x178] ;  /* 0x00005e00000a7ab9 */ /* 0x000fe40000000a00 */
[----:B------:R-:W-:Y:S02]  /*1400*/  ULEA.HI UR15, UR9, UR8, URZ, 0x6 ;  /* 0x00000008090f7291 */ /* 0x000fe4000f8f303f */
[----:B------:R-:W-:-:S02]  /*1410*/  USHF.R.S32.HI UR8, URZ, 0x1f, UR7 ;  /* 0x0000001f3f087899 */ /* 0x000fc40008011407 */
[----:B------:R-:W-:Y:S02]  /*1420*/  UIMAD UR13, UR43, UR10, URZ ;  /* 0x0000000a2b0d72a4 */ /* 0x000fe4000f8e023f */
[----:B------:R-:W-:Y:S02]  /*1430*/  ULEA.HI UR14, UR8, UR7, URZ, 0x6 ;  /* 0x00000007080e7291 */ /* 0x000fe4000f8f303f */
[----:B-1----:R-:W-:Y:S02]  /*1440*/  UISETP.NE.AND UP0, UPT, UR26, -0x1, UPT ;  /* 0xffffffff1a00788c */ /* 0x002fe4000bf05270 */
[----:B------:R-:W-:Y:S02]  /*1450*/  UISETP.NE.AND UP3, UPT, UR18, -0x1, UPT ;  /* 0xffffffff1200788c */ /* 0x000fe4000bf65270 */
[----:B------:R-:W-:Y:S02]  /*1460*/  UIMAD.WIDE.U32 UR8, UR37, UR10, URZ ;  /* 0x0000000a250872a5 */ /* 0x000fe4000f8e003f */
[----:B------:R-:W-:Y:S01]  /*1470*/  UIMAD UR7, UR37, UR11, UR13 ;  /* 0x0000000b250772a4 */ /* 0x000fe2000f8e020d */
[----:B------:R-:W-:Y:S01]  /*1480*/  PLOP3.LUT P1, PT, PT, PT, UP0, 0x80, 0x0 ;  /* 0x000000000000781c */ /* 0x000fe20003f2f008 */
[----:B------:R-:W-:-:S02]  /*1490*/  USEL UR42, UR8, UR16, !UP3 ;  /* 0x00000010082a7287 */ /* 0x000fc4000d800000 */
[----:B------:R-:W-:Y:S02]  /*14a0*/  UIADD3 UR38, UR9, UR7, URZ ;  /* 0x0000000709267290 */ /* 0x000fe4000fffe03f */
[----:B------:R-:W-:Y:S02]  /*14b0*/  USHF.R.S32.HI UR8, URZ, 0x6, UR15 ;  /* 0x000000063f087899 */ /* 0x000fe4000801140f */
[----:B------:R-:W-:Y:S02]  /*14c0*/  USHF.R.S32.HI UR7, URZ, 0x6, UR14 ;  /* 0x000000063f077899 */ /* 0x000fe4000801140e */
[----:B------:R-:W-:Y:S02]  /*14d0*/  @UP0 UIADD3 UR10, UR20, UR26, URZ ;  /* 0x0000001a140a0290 */ /* 0x000fe4000fffe03f */
[----:B------:R-:W-:Y:S02]  /*14e0*/  UISETP.LT.AND UP2, UPT, UR8, UR7, UPT ;  /* 0x000000070800728c */ /* 0x000fe4000bf41270 */
[----:B------:R-:W-:-:S02]  /*14f0*/  ULDC.64 UR14, c[0x0][0x198] ;  /* 0x00006600000e7ab9 */ /* 0x000fc40000000a00 */
[----:B------:R-:W-:Y:S02]  /*1500*/  USEL UR34, UR8, UR7, UP2 ;  /* 0x0000000708227287 */ /* 0x000fe40009000000 */
[----:B------:R-:W-:Y:S02]  /*1510*/  @UP0 UIMAD.WIDE.U32 UR8, UR10, UR14, URZ ;  /* 0x0000000e0a0802a5 */ /* 0x000fe4000f8e003f */
[----:B------:R-:W-:Y:S02]  /*1520*/  ULEA UR23, UR34, 0xffffffc0, 0x6 ;  /* 0xffffffc022177891 */ /* 0x000fe4000f8e303f */
[----:B------:R-:W-:Y:S02]  /*1530*/  @UP3 UIADD3 UR38, UR17, UR19, URZ ;  /* 0x0000001311263290 */ /* 0x000fe4000fffe03f */
[----:B------:R-:W-:Y:S02]  /*1540*/  @UP0 UIMAD UR28, UR10, UR15, UR9 ;  /* 0x0000000f0a1c02a4 */ /* 0x000fe4000f8e0209 */
[----:B------:R-:W-:-:S02]  /*1550*/  USHF.R.S32.HI UR33, URZ, 0x1f, UR23 ;  /* 0x0000001f3f217899 */ /* 0x000fc40008011417 */
        /* <DEDUP_REMOVED lines=14> */
.L_x_75:
        /* <DEDUP_REMOVED lines=9> */
[----:B------:R-:W-:Y:S02]  /*16d0*/  ULDC.64 UR10, c[0x0][0x188] ;  /* 0x00006200000a7ab9 */ /* 0x000fe40000000a00 */
[----:B------:R-:W-:Y:S02]  /*16e0*/  UIMAD UR13, UR20, UR9, UR7 ;  /* 0x00000009140d72a4 */ /* 0x000fe4000f8e0207 */
[----:B------:R-:W-:-:S02]  /*16f0*/  UIMAD.WIDE.U32 UR8, UR20, UR8, URZ ;  /* 0x00000008140872a5 */ /* 0x000fc4000f8e003f */
[----:B------:R-:W-:Y:S02]  /*1700*/  UIMAD UR7, UR43, UR10, URZ ;  /* 0x0000000a2b0772a4 */ /* 0x000fe4000f8e023f */
[----:B------:R-:W-:Y:S02]  /*1710*/  UIADD3 UR9, UR9, UR13, URZ ;  /* 0x0000000d09097290 */ /* 0x000fe4000fffe03f */
[----:B------:R-:W-:Y:S02]  /*1720*/  UIMAD UR7, UR37, UR11, UR7 ;  /* 0x0000000b250772a4 */ /* 0x000fe4000f8e0207 */
[----:B------:R-:W-:-:S04]  /*1730*/  UIMAD.WIDE.U32 UR8, UR37, UR10, UR8 ;  /* 0x0000000a250872a5 */ /* 0x000fc8000f8e0008 */
[----:B------:R-:W-:-:S03]  /*1740*/  UIADD3 UR36, UR9, UR7, URZ ;  /* 0x0000000709247290 */ /* 0x000fc6000fffe03f */
[----:B------:R-:W-:Y:S02]  /*1750*/  UMOV UR35, UR8 ;  /* 0x0000000800237c82 */ /* 0x000fe40008000000 */
.L_x_76:
[----:B------:R-:W2:Y:S01]  /*1760*/  LDL R0, [R1+0x40] ;  /* 0x0000400001007983 */ /* 0x000ea20000100800 */
[----:B------:R-:W-:Y:S01]  /*1770*/  IABS R6, c[0x0][0x1c8] ;  /* 0x0000720000067a13 */ /* 0x000fe20000000000 */
[----:B------:R-:W-:Y:S01]  /*1780*/  ULDC.64 UR10, c[0x0][0x370] ;  /* 0x0000dc00000a7ab9 */ /* 0x000fe20000000a00 */
[----:B------:R-:W-:Y:S01]  /*1790*/  IABS R3, UR39 ;  /* 0x0000002700037c13 */ /* 0x000fe20008000000 */
[----:B------:R-:W-:Y:S01]  /*17a0*/  @UP3 UIMAD.WIDE.U32 UR8, UR18, UR10, URZ ;  /* 0x0000000a120832a5 */ /* 0x000fe2000f8e003f */
[----:B------:R-:W1:Y:S01]  /*17b0*/  I2F.RP R4, R6 ;  /* 0x0000000600047306 */ /* 0x000e620000209400 */
[----:B------:R-:W-:Y:S01]  /*17c0*/  ULDC UR13, c[0x0][0x224] ;  /* 0x00008900000d7ab9 */ /* 0x000fe20000000800 */
[----:B------:R-:W3:Y:S01]  /*17d0*/  S2UR UR15, SR_CTAID.X ;  /* 0x00000000000f79c3 */ /* 0x000ee20000002500 */
[----:B------:R-:W-:Y:S01]  /*17e0*/  @UP3 UIMAD UR32, UR18, UR11, UR9 ;  /* 0x0000000b122032a4 */ /* 0x000fe2000f8e0209 */
[----:B------:R-:W-:Y:S01]  /*17f0*/  ISETP.NE.AND P2, PT, RZ, c[0x0][0x1c8], PT ;  /* 0x00007200ff007a0c */ /* 0x000fe20003f45270 */
        /* <DEDUP_REMOVED lines=10> */
[----:B------:R-:W-:Y:S02]  /*18a0*/  UIMAD UR7, UR43, UR13, UR58 ;  /* 0x0000000d2b0772a4 */ /* 0x000fe4000f8e023a */
[----:B------:R-:W-:Y:S02]  /*18b0*/  @!UP3 UMOV UR30, UR8 ;  /* 0x00000008001ebc82 */ /* 0x000fe40008000000 */
[----:B------:R-:W-:Y:S02]  /*18c0*/  UIADD3 UR7, UR51, UR7, URZ ;  /* 0x0000000733077290 */ /* 0x000fe4000fffe03f */
[----:B------:R-:W-:-:S02]  /*18d0*/  UIMAD.WIDE.U32 UR8, UR40, UR18, URZ ;  /* 0x00000012280872a5 */ /* 0x000fc4000f8e003f */
[----:B------:R-:W-:Y:S01]  /*18e0*/  UIMAD UR7, UR40, UR7, UR57 ;  /* 0x00000007280772a4 */ /* 0x000fe2000f8e0239 */
[----:B-1----:R-:W-:Y:S01]  /*18f0*/  IADD3 R4, R4, 0xffffffe, RZ ;  /* 0x0ffffffe04047810 */ /* 0x002fe20007ffe0ff */
[----:B------:R-:W-:Y:S02]  /*1900*/  USEL UR16, UR48, UR8, !UP3 ;  /* 0x0000000830107287 */ /* 0x000fe4000d800000 */
[----:B------:R-:W-:Y:S01]  /*1910*/  UIADD3 UR14, UR49, UR7, URZ ;  /* 0x00000007310e7290 */ /* 0x000fe2000fffe03f */
[----:B------:R1:W4:Y:S01]  /*1920*/  F2I.FTZ.U32.TRUNC.NTZ R5, R4 ;  /* 0x0000000400057305 */ /* 0x000322000021f000 */
[----:B------:R-:W-:-:S04]  /*1930*/  UIMAD UR7, UR41, UR18, URZ ;  /* 0x00000012290772a4 */ /* 0x000fc8000f8e023f */
[----:B------:R-:W-:Y:S02]  /*1940*/  @UP3 UIADD3 UR14, UR9, UR7, URZ ;  /* 0x00000007090e3290 */ /* 0x000fe4000fffe03f */
[----:B---3--:R-:W-:Y:S02]  /*1950*/  UIMAD.WIDE.U32 UR8, UR15, UR10, URZ ;  /* 0x0000000a0f0872a5 */ /* 0x008fe4000f8e003f */
[----:B------:R-:W-:Y:S02]  /*1960*/  USHF.L.U64.HI UR7, UR37, 0x7, UR43 ;  /* 0x0000000725077899 */ /* 0x000fe4000801022b */
[----:B------:R-:W-:Y:S02]  /*1970*/  UIMAD UR11, UR15, UR11, UR9 ;  /* 0x0000000b0f0b72a4 */ /* 0x000fe4000f8e0209 */
[----:B------:R-:W-:Y:S02]  /*1980*/  USEL UR15, UR8, URZ, UP6 ;  /* 0x0000003f080f7287 */ /* 0x000fe4000b000000 */
[----:B------:R-:W-:Y:S01]  /*1990*/  USEL UR8, UR17, URZ, UP1 ;  /* 0x0000003f11087287 */ /* 0x000fe20008800000 */
[----:B-1----:R-:W-:Y:S01]  /*19a0*/  IMAD.MOV.U32 R4, RZ, RZ, RZ ;  /* 0x000000ffff047224 */ /* 0x002fe200078e00ff */
[----:B------:R-:W-:-:S02]  /*19b0*/  USEL UR7, UR7, URZ, UP1 ;  /* 0x0000003f07077287 */ /* 0x000fc40008800000 */
[----:B------:R-:W-:-:S04]  /*19c0*/  UIADD3 UR8, UP1, UR23, UR8, URZ ;  /* 0x0000000817087290 */ /* 0x000fc8000ff3e03f */
[----:B------:R-:W-:Y:S02]  /*19d0*/  UIADD3.X UR9, UR33, UR7, URZ, UP1, !UPT ;  /* 0x0000000721097290 */ /* 0x000fe40008ffe43f */
[----:B------:R-:W-:-:S04]  /*19e0*/  UIMAD UR7, UR41, UR8, URZ ;  /* 0x00000008290772a4 */ /* 0x000fc8000f8e023f */
[----:B------:R-:W-:Y:S02]  /*19f0*/  UIMAD UR10, UR40, UR9, UR7 ;  /* 0x00000009280a72a4 */ /* 0x000fe4000f8e0207 */
[----:B------:R-:W-:Y:S02]  /*1a00*/  @UP5 USEL UR7, UR60, UR18, !UP3 ;  /* 0x000000123c075287 */ /* 0x000fe4000d800000 */
[----:B------:R-:W-:-:S04]  /*1a10*/  UIMAD.WIDE.U32 UR8, UR40, UR8, URZ ;  /* 0x00000008280872a5 */ /* 0x000fc8000f8e003f */
[----:B------:R-:W-:Y:S01]  /*1a20*/  UIADD3 UR10, UR9, UR10, URZ ;  /* 0x0000000a090a7290 */ /* 0x000fe2000fffe03f */
[----:B--2---:R4:W1:Y:S02]  /*1a30*/  R2UR UR13, R0 ;  /* 0x00000000000d73c2 */ /* 0x00486400000e0000 */
[----:B----4-:R-:W-:-:S04]  /*1a40*/  IMAD.MOV R0, RZ, RZ, -R5 ;  /* 0x000000ffff007224 */ /* 0x010fc800078e0a05 */
[----:B------:R-:W-:-:S04]  /*1a50*/  IMAD R0, R0, R6, RZ ;  /* 0x0000000600007224 */ /* 0x000fc800078e02ff */
[----:B------:R-:W-:-:S06]  /*1a60*/  IMAD.HI.U32 R0, R5, R0, R4 ;  /* 0x0000000005007227 */ /* 0x000fcc00078e0004 */
[----:B------:R-:W-:-:S04]  /*1a70*/  IMAD.HI.U32 R0, R0, R3, RZ ;  /* 0x0000000300007227 */ /* 0x000fc800078e00ff */
[----:B------:R-:W-:-:S04]  /*1a80*/  IMAD.MOV R4, RZ, RZ, -R0 ;  /* 0x000000ffff047224 */ /* 0x000fc800078e0a00 */
[----:B------:R-:W-:-:S05]  /*1a90*/  IMAD R3, R6, R4, R3 ;  /* 0x0000000406037224 */ /* 0x000fca00078e0203 */
[----:B------:R-:W-:-:S13]  /*1aa0*/  ISETP.GT.U32.AND P0, PT, R6, R3, PT ;  /* 0x000000030600720c */ /* 0x000fda0003f04070 */
[----:B------:R-:W-:Y:S01]  /*1ab0*/  @!P0 IMAD.IADD R3, R3, 0x1, -R6 ;  /* 0x0000000103038824 */ /* 0x000fe200078e0a06 */
[----:B------:R-:W-:Y:S02]  /*1ac0*/  @!P0 IADD3 R0, R0, 0x1, RZ ;  /* 0x0000000100008810 */ /* 0x000fe40007ffe0ff */
[----:B-1----:R-:W-:Y:S01]  /*1ad0*/  ISETP.LE.AND P0, PT, RZ, UR13, PT ;  /* 0x0000000dff007c0c */ /* 0x002fe2000bf03270 */
[----:B------:R-:W-:Y:S01]  /*1ae0*/  ULDC UR13, c[0x0][0x234] ;  /* 0x00008d00000d7ab9 */ /* 0x000fe20000000800 */
[----:B------:R-:W-:Y:S01]  /*1af0*/  ISETP.GE.U32.AND P3, PT, R3, R6, PT ;  /* 0x000000060300720c */ /* 0x000fe20003f66070 */
[----:B------:R-:W-:Y:S02]  /*1b00*/  @UP5 UIMAD UR17, UR39, UR13, UR7 ;  /* 0x0000000d271152a4 */ /* 0x000fe4000f8e0207 */
[----:B------:R-:W-:-:S05]  /*1b10*/  USEL UR13, UR11, URZ, UP6 ;  /* 0x0000003f0b0d7287 */ /* 0x000fca000b000000 */
[----:B------:R-:W-:-:S05]  /*1b20*/  @!UP5 UMOV UR17, UR55 ;  /* 0x000000370011dc82 */ /* 0x000fca0008000000 */
        /* <DEDUP_REMOVED lines=12> */
.L_x_77:
[----:B------:R-:W-:Y:S02]  /*1bf0*/  UMOV UR11, UR56 ;  /* 0x00000038000b7c82 */ /* 0x000fe40008000000 */
.L_x_78:
[----:B------:R-:W1:Y:S01]  /*1c00*/  S2R R11, SR_TID.X ;  /* 0x00000000000b7919 */ /* 0x000e620000002100 */
[----:B------:R-:W-:Y:S01]  /*1c10*/  UIADD3 UR8, UP4, UP3, UR8, UR47, UR53 ;  /* 0x0000002f08087290 */ /* 0x000fe2000fb9e035 */
[----:B------:R-:W-:Y:S01]  /*1c20*/  SHF.R.S32.HI R249, RZ, 0x1f, R248 ;  /* 0x0000001ffff97819 */ /* 0x000fe200000114f8 */
[----:B------:R-:W-:Y:S01]  /*1c30*/  USHF.R.S32.HI UR18, URZ, 0x1f, UR39 ;  /* 0x0000001f3f127899 */ /* 0x000fe20008011427 */
[----:B------:R-:W-:Y:S01]  /*1c40*/  IMAD.U32 R10, RZ, RZ, UR5 ;  /* 0x00000005ff0a7e24 */ /* 0x000fe2000f8e00ff */
[----:B------:R-:W-:Y:S01]  /*1c50*/  UIADD3 UR31, UP2, UP1, UR15, UR8, UR16 ;  /* 0x000000080f1f7290 */ /* 0x000fe2000f95e010 */
[----:B------:R-:W-:Y:S01]  /*1c60*/  IMAD.U32 R8, RZ, RZ, UR4 ;  /* 0x00000004ff087e24 */ /* 0x000fe2000f8e00ff */
[----:B------:R-:W-:Y:S01]  /*1c70*/  UIADD3.X UR7, UR10, UR54, UR59, UP4, UP3 ;  /* 0x000000360a077290 */ /* 0x000fe2000a7e643b */
[----:B------:R-:W-:Y:S01]  /*1c80*/  IMAD.U32 R9, RZ, RZ, UR23 ;  /* 0x00000017ff097e24 */ /* 0x000fe2000f8e00ff */
[----:B------:R-:W-:Y:S01]  /*1c90*/  ULDC.64 UR8, c[0x0][0x1a8] ;  /* 0x00006a0000087ab9 */ /* 0x000fe20000000a00 */
[----:B------:R-:W-:Y:S01]  /*1ca0*/  BSSY B1, `(.L_x_74) ;  /* 0x000076d000017945 */ /* 0x000fe20003800000 */
[----:B------:R-:W-:-:S02]  /*1cb0*/  UIADD3.X UR29, UR13, UR7, UR14, UP2, UP1 ;  /* 0x000000070d1d7290 */ /* 0x000fc400097e240e */
[----:B------:R-:W-:Y:S02]  /*1cc0*/  UIMAD UR7, UR18, UR8, URZ ;  /* 0x00000008120772a4 */ /* 0x000fe4000f8e023f */
[----:B------:R-:W-:Y:S02]  /*1cd0*/  UMOV UR13, 0x4 ;  /* 0x00000004000d7882 */ /* 0x000fe40000000000 */
[----:B------:R-:W-:Y:S02]  /*1ce0*/  UIMAD UR25, UR39, UR9, UR7 ;  /* 0x00000009271972a4 */ /* 0x000fe4000f8e0207 */
[----:B------:R-:W-:Y:S02]  /*1cf0*/  ULDC.64 UR4, c[0x0][0x3c8] ;  /* 0x0000f20000047ab9 */ /* 0x000fe40000000a00 */
[----:B------:R-:W-:Y:S02]  /*1d00*/  ULDC.64 UR8, c[0x0][0x378] ;  /* 0x0000de0000087ab9 */ /* 0x000fe40000000a00 */
[----:B------:R-:W-:Y:S01]  /*1d10*/  UIMAD UR7, UR18, UR8, URZ ;  /* 0x00000008120772a4 */ /* 0x000fe2000f8e023f */
[----:B-1----:R-:W-:-:S02]  /*1d20*/  SHF.R.S32.HI R12, RZ, 0x1f, R11 ;  /* 0x0000001fff0c7819 */ /* 0x002fc4000001140b */
[----:B------:R-:W-:Y:S02]  /*1d30*/  ULDC UR18, c[0x0][0x2e8] ;  /* 0x0000ba0000127ab9 */ /* 0x000fe40000000800 */
[----:B------:R-:W-:Y:S01]  /*1d40*/  LEA.HI R3, R12, R11, RZ, 0x2 ;  /* 0x0000000b0c037211 */ /* 0x000fe200078f10ff */
[----:B------:R-:W-:-:S03]  /*1d50*/  UIMAD UR24, UR39, UR9, UR7 ;  /* 0x00000009271872a4 */ /* 0x000fc6000f8e0207 */
[----:B------:R-:W-:Y:S01]  /*1d60*/  SHF.R.S32.HI R3, RZ, 0x2, R3 ;  /* 0x00000002ff037819 */ /* 0x000fe20000011403 */
[----:B------:R-:W-:Y:S02]  /*1d70*/  ULDC.64 UR8, c[0x0][0x370] ;  /* 0x0000dc0000087ab9 */ /* 0x000fe40000000a00 */
[----:B------:R-:W-:Y:S01]  /*1d80*/  UIMAD UR7, UR33, UR8, URZ ;  /* 0x00000008210772a4 */ /* 0x000fe2000f8e023f */
[----:B------:R-:W-:Y:S01]  /*1d90*/  SHF.R.S32.HI R17, RZ, 0x1f, R3 ;  /* 0x0000001fff117819 */ /* 0x000fe20000011403 */
[----:B------:R-:W-:Y:S01]  /*1da0*/  UIADD3 UR8, UR23, UR11, URZ ;  /* 0x0000000b17087290 */ /* 0x000fe2000fffe03f */
[----:B------:R-:W-:Y:S01]  /*1db0*/  IADD3 R0, P0, R3, UR23, RZ ;  /* 0x0000001703007c10 */ /* 0x000fe2000ff1e0ff */
[----:B------:R-:W-:Y:S02]  /*1dc0*/  UIMAD UR10, UR23, UR9, UR7 ;  /* 0x00000009170a72a4 */ /* 0x000fe4000f8e0207 */
[----:B------:R-:W-:Y:S01]  /*1dd0*/  UIMAD.WIDE UR8, UR8, UR13, UR4 ;  /* 0x0000000d080872a5 */ /* 0x000fe2000f8e0204 */
[----:B------:R-:W-:Y:S01]  /*1de0*/  IADD3.X R7, R17, UR33, RZ, P0, !PT ;  /* 0x0000002111077c10 */ /* 0x000fe200087fe4ff */
[----:B------:R-:W-:Y:S01]  /*1df0*/  IMAD.WIDE.U32 R4, R0, c[0x0][0x190], R248 ;  /* 0x0000640000047a25 */ /* 0x000fe200078e00f8 */
[----:B------:R-:W-:-:S02]  /*1e00*/  UIADD3 UR7, -UR6, UR12, UR22 ;  /* 0x0000000c06077290 */ /* 0x000fc4000fffe116 */
[----:B------:R-:W-:Y:S01]  /*1e10*/  ULDC.64 UR4, c[0x0][0x200] ;  /* 0x0000800000047ab9 */ /* 0x000fe20000000a00 */
[----:B------:R-:W-:Y:S01]  /*1e20*/  IMAD R7, R7, c[0x0][0x190], RZ ;  /* 0x0000640007077a24 */ /* 0x000fe200078e02ff */
[----:B------:R-:W-:Y:S01]  /*1e30*/  IADD3 R6, P0, R4, UR42, RZ ;  /* 0x0000002a04067c10 */ /* 0x000fe2000ff1e0ff */
[----:B------:R-:W-:Y:S02]  /*1e40*/  UMOV UR16, UR8 ;  /* 0x0000000800107c82 */ /* 0x000fe40008000000 */
[----:B------:R-:W-:Y:S01]  /*1e50*/  IMAD R0, R0, c[0x0][0x194], R7 ;  /* 0x0000650000007a24 */ /* 0x000fe200078e0207 */
[----:B------:R-:W-:Y:S02]  /*1e60*/  UIADD3 UR8, UR23, UR17, URZ ;  /* 0x0000001117087290 */ /* 0x000fe4000fffe03f */
[----:B------:R-:W-:Y:S02]  /*1e70*/  UMOV UR15, UR9 ;  /* 0x00000009000f7c82 */ /* 0x000fe40008000000 */
[----:B------:R-:W-:Y:S01]  /*1e80*/  IADD3.X R7, R5, UR38, R0, P0, !PT ;  /* 0x0000002605077c10 */ /* 0x000fe200087fe400 */
[----:B------:R-:W-:Y:S01]  /*1e90*/  UIADD3 UR7, UR7, -UR18, URZ ;  /* 0x8000001207077290 */ /* 0x000fe2000fffe03f */
[----:B------:R-:W-:Y:S01]  /*1ea0*/  LEA.HI R0, R12, R11, RZ, 0x5 ;  /* 0x0000000b0c007211 */ /* 0x000fe200078f28ff */
[----:B------:R-:W-:Y:S01]  /*1eb0*/  UIMAD.WIDE UR8, UR8, UR13, UR4 ;  /* 0x0000000d080872a5 */ /* 0x000fe2000f8e0204 */
[----:B------:R1:W2:Y:S01]  /*1ec0*/  R2UR UR4, R8 ;  /* 0x00000000080473c2 */ /* 0x0002a200000e0000 */
[----:B------:R-:W-:Y:S01]  /*1ed0*/  USHF.R.S32.HI UR18, URZ, 0x1f, UR7 ;  /* 0x0000001f3f127899 */ /* 0x000fe20008011407 */
[----:B------:R-:W-:-:S03]  /*1ee0*/  IADD3 R4, P0, R248, UR30, RZ ;  /* 0x0000001ef8047c10 */ /* 0x000fc6000ff1e0ff */
[----:B------:R-:W-:Y:S01]  /*1ef0*/  ULEA.HI UR18, UR18, UR7, URZ, 0x6 ;  /* 0x0000000712127291 */ /* 0x000fe2000f8f303f */
[----:B------:R-:W-:Y:S01]  /*1f00*/  IADD3.X R5, R249, UR32, RZ, P0, !PT ;  /* 0x00000020f9057c10 */ /* 0x000fe200087fe4ff */
[----:B------:R-:W-:Y:S01]  /*1f10*/  UMOV UR14, UR8 ;  /* 0x00000008000e7c82 */ /* 0x000fe20008000000 */
[----:B------:R3:W4:Y:S01]  /*1f20*/  R2UR UR5, R10 ;  /* 0x000000000a0573c2 */ /* 0x00072200000e0000 */
[----:B------:R-:W-:Y:S02]  /*1f30*/  USHF.R.S32.HI UR18, URZ, 0x6, UR18 ;  /* 0x000000063f127899 */ /* 0x000fe40008011412 */
[----:B------:R-:W-:Y:S01]  /*1f40*/  IMAD.WIDE.U32 R4, R9, c[0x0][0x370], R4 ;  /* 0x0000dc0009047a25 */ /* 0x000fe200078e0004 */
[----:B------:R-:W-:Y:S02]  /*1f50*/  UMOV UR13, UR9 ;  /* 0x00000009000d7c82 */ /* 0x000fe40008000000 */
[----:B------:R-:W-:Y:S02]  /*1f60*/  UISETP.LT.AND UP1, UPT, URZ, UR18, UPT ;  /* 0x000000123f00728c */ /* 0x000fe4000bf21270 */
[----:B------:R-:W-:Y:S01]  /*1f70*/  IADD3 R5, R5, UR10, RZ ;  /* 0x0000000a05057c10 */ /* 0x000fe2000fffe0ff */
[----:B------:R-:W-:-:S02]  /*1f80*/  UIADD3 UR7, UR34, -0x1, URZ ;  /* 0xffffffff22077890 */ /* 0x000fc4000fffe03f */
[----:B------:R-:W-:Y:S01]  /*1f90*/  USEL UR18, URZ, UR18, !UP1 ;  /* 0x000000123f127287 */ /* 0x000fe2000c800000 */
[----:B-1----:R-:W-:-:S03]  /*1fa0*/  LOP3.LUT R8, R0, 0xffffffe0, RZ, 0xc0, !PT ;  /* 0xffffffe000087812 */ /* 0x002fc600078ec0ff */
[----:B------:R-:W-:Y:S01]  /*1fb0*/  UISETP.GT.AND UP1, UPT, UR34, UR18, UPT ;  /* 0x000000122200728c */ /* 0x000fe2000bf24270 */
[----:B------:R-:W-:Y:S01]  /*1fc0*/  SHF.R.S32.HI R0, RZ, 0x5, R0 ;  /* 0x00000005ff007819 */ /* 0x000fe20000011400 */
[----:B------:R-:W-:-:S04]  /*1fd0*/  IMAD.IADD R8, R11, 0x1, -R8 ;  /* 0x000000010b087824 */ /* 0x000fc800078e0a08 */
[----:B------:R-:W-:-:S05]  /*1fe0*/  IMAD R0, R0, UR52, R8 ;  /* 0x0000003400007c24 */ /* 0x000fca000f8e0208 */
[----:B------:R-:W-:-:S04]  /*1ff0*/  IADD3 R8, P0, R0, UR31, RZ ;  /* 0x0000001f00087c10 */ /* 0x000fc8000ff1e0ff */
[----:B------:R-:W-:Y:S01]  /*2000*/  LEA.HI.X.SX32 R211, R0, UR29, 0x1, P0 ;  /* 0x0000001d00d37c11 */ /* 0x000fe200080f0eff */
[----:B------:R-:W-:Y:S01]  /*2010*/  IMAD.U32 R0, RZ, RZ, UR39 ;  /* 0x00000027ff007e24 */ /* 0x000fe2000f8e00ff */
[----:B------:R-:W-:Y:S02]  /*2020*/  PLOP3.LUT P0, PT, PT, PT, UP1, 0x80, 0x0 ;  /* 0x000000000000781c */ /* 0x000fe40003f0f018 */
[----:B------:R-:W-:Y:S01]  /*2030*/  LEA R212, P2, R8, c[0x0][0x350], 0x2 ;  /* 0x0000d40008d47a11 */ /* 0x000fe200078410ff */
[----:B------:R-:W-:-:S03]  /*2040*/  IMAD.WIDE.U32 R4, R0, c[0x0][0x378], R4 ;  /* 0x0000de0000047a25 */ /* 0x000fc600078e0004 */
[----:B------:R-:W-:Y:S01]  /*2050*/  LEA.HI.X R211, R8, c[0x0][0x354], R211, 0x2, P2 ;  /* 0x0000d50008d37a11 */ /* 0x000fe200010f14d3 */
[----:B------:R-:W-:Y:S01]  /*2060*/  IMAD.WIDE.U32 R6, R0, c[0x0][0x1a8], R6 ;  /* 0x00006a0000067a25 */ /* 0x000fe200078e0006 */
[----:B------:R-:W-:-:S03]  /*2070*/  IADD3 R5, R5, UR24, RZ ;  /* 0x0000001805057c10 */ /* 0x000fc6000fffe0ff */
[----:B------:R-:W-:Y:S01]  /*2080*/  IMAD R0, R17, c[0x0][0x370], RZ ;  /* 0x0000dc0011007a24 */ /* 0x000fe200078e02ff */
[----:B------:R-:W-:Y:S01]  /*2090*/  IADD3 R7, R7, UR25, RZ ;  /* 0x0000001907077c10 */ /* 0x000fe2000fffe0ff */
[----:B------:R-:W-:Y:S01]  /*20a0*/  IMAD.WIDE.U32 R4, R3, c[0x0][0x370], R4 ;  /* 0x0000dc0003047a25 */ /* 0x000fe200078e0004 */
[----:B------:R-:W-:-:S03]  /*20b0*/  LEA R221, P4, R6, c[0x0][0x160], 0x1 ;  /* 0x0000580006dd7a11 */ /* 0x000fc600078808ff */
[----:B------:R-:W-:Y:S01]  /*20c0*/  IMAD R0, R3, c[0x0][0x374], R0 ;  /* 0x0000dd0003007a24 */ /* 0x000fe200078e0200 */
[----:B------:R-:W-:Y:S02]  /*20d0*/  LEA R222, P3, R4, c[0x0][0x330], 0x1 ;  /* 0x0000cc0004de7a11 */ /* 0x000fe400078608ff */
[----:B------:R-:W-:Y:S01]  /*20e0*/  LEA.HI.X R219, R6, c[0x0][0x164], R7, 0x1, P4 ;  /* 0x0000590006db7a11 */ /* 0x000fe200020f0c07 */
[----:B------:R-:W-:-:S05]  /*20f0*/  IMAD.IADD R0, R5, 0x1, R0 ;  /* 0x0000000105007824 */ /* 0x000fca00078e0200 */
[----:B------:R-:W-:Y:S01]  /*2100*/  LEA.HI.X R220, R4, c[0x0][0x334], R0, 0x1, P3 ;  /* 0x0000cd0004dc7a11 */ /* 0x000fe200018f0c00 */
[----:B--234-:R-:W-:Y:S05]  /*2110*/  @P0 BRA `(.L_x_79) ;  /* 0x000008e000000947 */ /* 0x01cfea0003800000 */
        /* <DEDUP_REMOVED lines=18> */
.L_x_80:
        /* <DEDUP_REMOVED lines=18> */
.L_x_81:
[----:B------:R1:W5:Y:S01]  /*2360*/  LDL R12, [R1+0x4] ;  /* 0x00000400010c7983 */ /* 0x0003620000100800 */
[----:B------:R-:W-:-:S03]  /*2370*/  ULDC.64 UR8, c[0x0][0x3a0] ;  /* 0x0000e80000087ab9 */ /* 0x000fc60000000a00 */
[----:B------:R1:W5:Y:S01]  /*2380*/  LDL R11, [R1+0x8] ;  /* 0x00000800010b7983 */ /* 0x0003620000100800 */
[----:B------:R-:W-:Y:S01]  /*2390*/  UIMAD UR7, UR19, UR8, URZ ;  /* 0x00000008130772a4 */ /* 0x000fe2000f8e023f */
[----:B------:R-:W-:Y:S01]  /*23a0*/  IMAD.U32 R4, RZ, RZ, UR22 ;  /* 0x00000016ff047e24 */ /* 0x000fe2000f8e00ff */
[----:B------:R-:W-:Y:S01]  /*23b0*/  UIMAD UR6, UR21, -0x80, UR6 ;  /* 0xffffff80150678a4 */ /* 0x000fe2000f8e0206 */
[----:B------:R-:W-:Y:S01]  /*23c0*/  BSSY B0, `(.L_x_82) ;  /* 0x000001d000007945 */ /* 0x000fe20003800000 */
[----:B------:R-:W-:Y:S01]  /*23d0*/  UIMAD UR7, UR22, UR9, UR7 ;  /* 0x00000009160772a4 */ /* 0x000fe2000f8e0207 */
[----:B------:R-:W-:Y:S01]  /*23e0*/  IMAD.WIDE.U32 R4, R4, c[0x0][0x3a0], R248 ;  /* 0x0000e80004047a25 */ /* 0x000fe200078e00f8 */
[----:B------:R-:W-:Y:S02]  /*23f0*/  USHF.R.S32.HI UR12, URZ, 0x1f, UR39 ;  /* 0x0000001f3f0c7899 */ /* 0x000fe40008011427 */
[----:B------:R-:W-:Y:S01]  /*2400*/  ULDC.64 UR8, c[0x0][0x3b8] ;  /* 0x0000ee0000087ab9 */ /* 0x000fe20000000a00 */
[----:B------:R-:W-:-:S02]  /*2410*/  ISETP.GE.AND P4, PT, R3, UR6, PT ;  /* 0x0000000603007c0c */ /* 0x000fc4000bf86270 */
[----:B------:R-:W-:Y:S02]  /*2420*/  IADD3 R6, P0, R4, UR14, RZ ;  /* 0x0000000e04067c10 */ /* 0x000fe4000ff1e0ff */
[----:B------:R-:W-:Y:S01]  /*2430*/  MOV R0, UR7 ;  /* 0x0000000700007c02 */ /* 0x000fe20008000f00 */
[----:B------:R-:W-:-:S03]  /*2440*/  UIMAD UR7, UR12, UR8, URZ ;  /* 0x000000080c0772a4 */ /* 0x000fc6000f8e023f */
[----:B------:R-:W-:Y:S01]  /*2450*/  IADD3.X R7, R5, UR15, R0, P0, !PT ;  /* 0x0000000f05077c10 */ /* 0x000fe200087fe400 */
[----:B------:R-:W-:Y:S01]  /*2460*/  IMAD.U32 R0, RZ, RZ, UR39 ;  /* 0x00000027ff007e24 */ /* 0x000fe2000f8e00ff */
[----:B------:R-:W-:-:S03]  /*2470*/  UIMAD UR7, UR39, UR9, UR7 ;  /* 0x00000009270772a4 */ /* 0x000fc6000f8e0207 */
[----:B------:R-:W-:-:S05]  /*2480*/  IMAD.WIDE.U32 R6, R0, c[0x0][0x3b8], R6 ;  /* 0x0000ee0000067a25 */ /* 0x000fca00078e0006 */
[----:B------:R-:W-:Y:S01]  /*2490*/  IADD3 R10, R7, UR7, RZ ;  /* 0x00000007070a7c10 */ /* 0x000fe2000fffe0ff */
[----:B------:R-:W-:Y:S05]  /*24a0*/  @P4 BRA `(.L_x_83) ;  /* 0x000000e000004947 */ /* 0x000fea0003800000 */
[----:B-1----:R-:W-:Y:S01]  /*24b0*/  MOV R5, R10 ;  /* 0x0000000a00057202 */ /* 0x002fe20000000f00 */
[----:B------:R-:W-:Y:S01]  /*24c0*/  IMAD R0, R17, c[0x0][0x3a0], RZ ;  /* 0x0000e80011007a24 */ /* 0x000fe200078e02ff */
[----:B------:R-:W-:Y:S01]  /*24d0*/  ISETP.GE.AND P3, PT, R248, c[0x0][0x220], PT ;  /* 0x00008800f8007a0c */ /* 0x000fe20003f66270 */
[----:B------:R-:W-:Y:S01]  /*24e0*/  IMAD.MOV.U32 R4, RZ, RZ, R6 ;  /* 0x000000ffff047224 */ /* 0x000fe200078e0006 */
[----:B-----5:R-:W-:Y:S01]  /*24f0*/  ISETP.GE.AND P2, PT, R12, c[0x0][0x220], PT ;  /* 0x000088000c007a0c */ /* 0x020fe20003f46270 */
[----:B------:R-:W-:Y:S01]  /*2500*/  IMAD R0, R3, c[0x0][0x3a4], R0 ;  /* 0x0000e90003007a24 */ /* 0x000fe200078e0200 */
        /* <DEDUP_REMOVED lines=8> */
.L_x_83:
[----:B-1----:R-:W-:Y:S05]  /*2590*/  BSYNC B0 ;  /* 0x0000000000007941 */ /* 0x002fea0003800000 */
.L_x_82:
        /* <DEDUP_REMOVED lines=19> */
.L_x_85:
[----:B------:R-:W-:Y:S05]  /*26d0*/  BSYNC B0 ;  /* 0x0000000000007941 */ /* 0x000fea0003800000 */
.L_x_84:
[----:B------:R-:W-:Y:S01]  /*26e0*/  ULDC.64 UR6, c[0x0][0x3a8] ;  /* 0x0000ea0000067ab9 */ /* 0x000fe20000000a00 */
[----:B-1----:R-:W-:Y:S01]  /*26f0*/  IMAD.U32 R4, RZ, RZ, UR22 ;  /* 0x00000016ff047e24 */ /* 0x002fe2000f8e00ff */
[----:B------:R-:W-:Y:S01]  /*2700*/  UIMAD UR6, UR19, UR6, URZ ;  /* 0x00000006130672a4 */ /* 0x000fe2000f8e023f */
[----:B------:R-:W-:Y:S01]  /*2710*/  BSSY B0, `(.L_x_86) ;  /* 0x000001c000007945 */ /* 0x000fe20003800000 */
[----:B------:R-:W-:Y:S01]  /*2720*/  USHF.R.S32.HI UR8, URZ, 0x1f, UR39 ;  /* 0x0000001f3f087899 */ /* 0x000fe20008011427 */
[----:B------:R-:W-:Y:S01]  /*2730*/  IMAD.WIDE.U32 R4, R4, c[0x0][0x3a8], R248 ;  /* 0x0000ea0004047a25 */ /* 0x000fe200078e00f8 */
[----:B------:R-:W-:-:S04]  /*2740*/  UIMAD UR6, UR22, UR7, UR6 ;  /* 0x00000007160672a4 */ /* 0x000fc8000f8e0206 */
[----:B------:R-:W-:Y:S02]  /*2750*/  IADD3 R6, P0, R4, UR10, RZ ;  /* 0x0000000a04067c10 */ /* 0x000fe4000ff1e0ff */
[----:B------:R-:W-:Y:S01]  /*2760*/  MOV R0, UR6 ;  /* 0x0000000600007c02 */ /* 0x000fe20008000f00 */
[----:B------:R-:W-:Y:S02]  /*2770*/  ULDC.64 UR6, c[0x0][0x3c0] ;  /* 0x0000f00000067ab9 */ /* 0x000fe40000000a00 */
[----:B------:R-:W-:Y:S01]  /*2780*/  UIMAD UR6, UR8, UR6, URZ ;  /* 0x00000006080672a4 */ /* 0x000fe2000f8e023f */
[----:B------:R-:W-:Y:S01]  /*2790*/  IADD3.X R7, R5, UR11, R0, P0, !PT ;  /* 0x0000000b05077c10 */ /* 0x000fe200087fe400 */
[----:B------:R-:W-:Y:S02]  /*27a0*/  IMAD.U32 R0, RZ, RZ, UR39 ;  /* 0x00000027ff007e24 */ /* 0x000fe4000f8e00ff */
[----:B------:R-:W-:Y:S02]  /*27b0*/  UIMAD UR6, UR39, UR7, UR6 ;  /* 0x00000007270672a4 */ /* 0x000fe4000f8e0206 */
        /* <DEDUP_REMOVED lines=17> */
.L_x_87:
[----:B------:R-:W-:Y:S05]  /*28d0*/  BSYNC B0 ;  /* 0x0000000000007941 */ /* 0x000fea0003800000 */
.L_x_86:
[----:B------:R-:W-:Y:S05]  /*28e0*/  @P3 BRA `(.L_x_88) ;  /* 0x00006a8000003947 */ /* 0x000fea0003800000 */
[----:B------:R-:W-:Y:S01]  /*28f0*/  IADD3 R3, P0, R3, 0x40, RZ ;  /* 0x0000004003037810 */ /* 0x000fe20007f1e0ff */
[----:B------:R-:W-:Y:S01]  /*2900*/  IMAD.MOV.U32 R7, RZ, RZ, R0 ;  /* 0x000000ffff077224 */ /* 0x000fe200078e0000 */
[----:B------:R-:W-:-:S03]  /*2910*/  ISETP.GE.AND P1, PT, R248, c[0x0][0x220], PT ;  /* 0x00008800f8007a0c */ /* 0x000fc60003f26270 */
[----:B-1----:R-:W-:Y:S01]  /*2920*/  IMAD.X R4, RZ, RZ, R17, P0 ;  /* 0x000000ffff047224 */ /* 0x002fe200000e0611 */
[----:B-----5:R-:W-:Y:S01]  /*2930*/  ISETP.GE.AND P0, PT, R12, c[0x0][0x220], PT ;  /* 0x000088000c007a0c */ /* 0x020fe20003f06270 */
[----:B------:R-:W-:-:S04]  /*2940*/  IMAD.WIDE.U32 R6, R3, c[0x0][0x3a8], R6 ;  /* 0x0000ea0003067a25 */ /* 0x000fc800078e0006 */
[----:B------:R-:W-:-:S04]  /*2950*/  IMAD R4, R4, c[0x0][0x3a8], RZ ;  /* 0x0000ea0004047a24 */ /* 0x000fc800078e02ff */
[----:B------:R-:W-:Y:S01]  /*2960*/  IMAD R3, R3, c[0x0][0x3ac], R4 ;  /* 0x0000eb0003037a24 */ /* 0x000fe200078e0204 */
[----:B------:R-:W-:-:S03]  /*2970*/  LEA R4, P2, R6, c[0x0][0x348], 0x1 ;  /* 0x0000d20006047a11 */ /* 0x000fc600078408ff */
[----:B------:R-:W-:-:S05]  /*2980*/  IMAD.IADD R3, R7, 0x1, R3 ;  /* 0x0000000107037824 */ /* 0x000fca00078e0203 */
[----:B------:R-:W-:-:S05]  /*2990*/  LEA.HI.X R5, R6, c[0x0][0x34c], R3, 0x1, P2 ;  /* 0x0000d30006057a11 */ /* 0x000fca00010f0c03 */
[----:B------:R1:W-:Y:S04]  /*29a0*/  @!P1 STG.E.128 [R4.64], RZ ;  /* 0x000000ff04009986 */ /* 0x0003e8000c101d04 */
[----:B------:R1:W-:Y:S01]  /*29b0*/  @!P0 STG.E.128 [R4.64+0x40], RZ ;  /* 0x000040ff04008986 */ /* 0x0003e2000c101d04 */
[----:B------:R-:W-:-:S13]  /*29c0*/  ISETP.GE.AND P0, PT, R11, c[0x0][0x220], PT ;  /* 0x000088000b007a0c */ /* 0x000fda0003f06270 */
[----:B------:R-:W-:Y:S05]  /*29d0*/  @P0 BRA `(.L_x_88) ;  /* 0x0000699000000947 */ /* 0x000fea0003800000 */
[----:B------:R2:W-:Y:S01]  /*29e0*/  STG.E.128 [R4.64+0x80], RZ ;  /* 0x000080ff04007986 */ /* 0x0005e2000c101d04 */
[----:B------:R-:W-:Y:S05]  /*29f0*/  BRA `(.L_x_88) ;  /* 0x0000697000007947 */ /* 0x000fea0003800000 */
.L_x_79:
[----:B------:R-:W2:Y:S01]  /*2a00*/  LDL R16, [R1+0x20] ;  /* 0x0000200001107983 */ /* 0x000ea20000100800 */
[----:B------:R-:W-:Y:S01]  /*2a10*/  ULDC.64 UR8, c[0x0][0x1a0] ;  /* 0x0000680000087ab9 */ /* 0x000fe20000000a00 */
[----:B------:R-:W-:Y:S01]  /*2a20*/  PLOP3.LUT P0, PT, PT, PT, UP6, 0x80, 0x0 ;  /* 0x000000000000781c */ /* 0x000fe20003f0f068 */
[----:B------:R-:W-:Y:S01]  /*2a30*/  UIMAD UR8, UR19, UR8, URZ ;  /* 0x00000008130872a4 */ /* 0x000fe2000f8e023f */
[----:B------:R-:W-:Y:S01]  /*2a40*/  IMAD.U32 R4, RZ, RZ, UR22 ;  /* 0x00000016ff047e24 */ /* 0x000fe2000f8e00ff */
[----:B------:R-:W-:Y:S02]  /*2a50*/  BSSY B0, `(.L_x_89) ;  /* 0x000003b000007945 */ /* 0x000fe40003800000 */
[----:B------:R-:W-:Y:S01]  /*2a60*/  UIMAD UR9, UR22, UR9, UR8 ;  /* 0x00000009160972a4 */ /* 0x000fe2000f8e0208 */
[----:B------:R-:W-:Y:S01]  /*2a70*/  IMAD.WIDE.U32 R4, R4, c[0x0][0x1a0], R248 ;  /* 0x0000680004047a25 */ /* 0x000fe200078e00f8 */
[----:B------:R-:W-:-:S04]  /*2a80*/  ULEA.HI UR8, UR7, UR7, URZ, 0x1 ;  /* 0x0000000707087291 */ /* 0x000fc8000f8f083f */
[----:B------:R-:W-:Y:S01]  /*2a90*/  ULOP3.LUT UR8, UR8, 0xfffffffe, URZ, 0xc0, !UPT ;  /* 0xfffffffe08087892 */ /* 0x000fe2000f8ec03f */
[----:B------:R-:W-:Y:S01]  /*2aa0*/  IMAD.U32 R7, RZ, RZ, UR9 ;  /* 0x00000009ff077e24 */ /* 0x000fe2000f8e00ff */
[----:B------:R-:W-:Y:S01]  /*2ab0*/  @P0 BAR.SYNC.DEFER_BLOCKING 0x0 ;  /* 0x0000000000000b1d */ /* 0x000fe20000010000 */
[----:B------:R-:W-:Y:S01]  /*2ac0*/  IADD3 R6, P2, R4, UR35, RZ ;  /* 0x0000002304067c10 */ /* 0x000fe2000ff5e0ff */
[----:B------:R-:W-:Y:S01]  /*2ad0*/  UIADD3 UR8, UR7, -UR8, URZ ;  /* 0x8000000807087290 */ /* 0x000fe2000fffe03f */
[----:B------:R-:W-:Y:S02]  /*2ae0*/  IMAD R4, R15, c[0x0][0x1b8], RZ ;  /* 0x00006e000f047a24 */ /* 0x000fe400078e02ff */
[----:B------:R-:W-:Y:S01]  /*2af0*/  IADD3.X R7, R5, UR36, R7, P2, !PT ;  /* 0x0000002405077c10 */ /* 0x000fe200097fe407 */
[----:B------:R-:W-:Y:S01]  /*2b00*/  UISETP.NE.AND UP0, UPT, UR8, 0x1, UPT ;  /* 0x000000010800788c */ /* 0x000fe2000bf05270 */
[----:B------:R-:W-:Y:S01]  /*2b10*/  IMAD R4, R14, c[0x0][0x1bc], R4 ;  /* 0x00006f000e047a24 */ /* 0x000fe200078e0204 */
[----:B------:R-:W-:-:S02]  /*2b20*/  UIMAD UR8, UR21, -0x80, UR6 ;  /* 0xffffff80150878a4 */ /* 0x000fc4000f8e0206 */
[----:B------:R-:W-:-:S04]  /*2b30*/  IMAD.WIDE.U32 R6, R14, c[0x0][0x1b8], R6 ;  /* 0x00006e000e067a25 */ /* 0x000fc800078e0006 */
[----:B------:R-:W-:Y:S02]  /*2b40*/  ISETP.GE.AND P1, PT, R3, UR8, PT ;  /* 0x0000000803007c0c */ /* 0x000fe4000bf26270 */
[----:B------:R-:W-:Y:S02]  /*2b50*/  IADD3 R9, R7, R4, RZ ;  /* 0x0000000407097210 */ /* 0x000fe40007ffe0ff */
[----:B--2---:R-:W-:-:S09]  /*2b60*/  SHF.L.U32 R0, R16, 0x1, RZ ;  /* 0x0000000110007819 */ /* 0x004fd200000006ff */
        /* <DEDUP_REMOVED lines=41> */
.L_x_90:
[----:B------:R-:W-:Y:S05]  /*2e00*/  BSYNC B0 ;  /* 0x0000000000007941 */ /* 0x000fea0003800000 */
.L_x_89:
        /* <DEDUP_REMOVED lines=12> */
[----:B------:R-:W-:-:S04]  /*2ed0*/  IMAD.X R5, RZ, RZ, R17, P0 ;  /* 0x000000ffff057224 */ /* 0x000fc800000e0611 */
[----:B------:R-:W-:-:S06]  /*2ee0*/  IMAD R5, R5, c[0x0][0x1a0], RZ ;  /* 0x0000680005057a24 */ /* 0x000fcc00078e02ff */
[----:B------:R1:W-:Y:S01]  /*2ef0*/  @P4 STS.128 [R0+0x10000], RZ ;  /* 0x010000ff00004388 */ /* 0x0003e20000000c00 */
[----:B--2---:R-:W-:Y:S01]  /*2f00*/  ISETP.GE.AND P3, PT, R10, c[0x0][0x220], PT ;  /* 0x000088000a007a0c */ /* 0x004fe20003f66270 */
[----:B------:R-:W-:Y:S01]  /*2f10*/  IMAD.WIDE.U32 R10, R4, c[0x0][0x1a0], R6 ;  /* 0x00006800040a7a25 */ /* 0x000fe200078e0006 */
[----:B----4-:R-:W-:-:S03]  /*2f20*/  ISETP.GE.AND P0, PT, R8, c[0x0][0x220], PT ;  /* 0x0000880008007a0c */ /* 0x010fc60003f06270 */
        /* <DEDUP_REMOVED lines=23> */
.L_x_92:
[----:B------:R-:W-:Y:S05]  /*30a0*/  BSYNC B0 ;  /* 0x0000000000007941 */ /* 0x000fea0003800000 */
.L_x_91:
        /* <DEDUP_REMOVED lines=39> */
.L_x_94:
[----:B------:R-:W-:Y:S05]  /*3320*/  BSYNC B0 ;  /* 0x0000000000007941 */ /* 0x000fea0003800000 */
.L_x_93:
        /* <DEDUP_REMOVED lines=19> */
.L_x_96:
        /* <DEDUP_REMOVED lines=36> */
.L_x_97:
[----:B------:R-:W-:Y:S05]  /*36a0*/  BSYNC B0 ;  /* 0x0000000000007941 */ /* 0x000fea0003800000 */
.L_x_95:
[----:B--2---:R-:W2:Y:S01]  /*36b0*/  LDL R18, [R1+0x1c] ;  /* 0x00001c0001127983 */ /* 0x004ea20000100800 */
[----:B----4-:R-:W-:Y:S02]  /*36c0*/  IMAD.MOV.U32 R11, RZ, RZ, 0x7f800000 ;  /* 0x7f800000ff0b7424 */ /* 0x010fe400078e00ff */
[----:B------:R-:W-:Y:S02]  /*36d0*/  IMAD.MOV.U32 R252, RZ, RZ, 0x7f800000 ;  /* 0x7f800000fffc7424 */ /* 0x000fe400078e00ff */
[----:B------:R-:W-:Y:S02]  /*36e0*/  IMAD.MOV.U32 R250, RZ, RZ, 0x7f800000 ;  /* 0x7f800000fffa7424 */ /* 0x000fe400078e00ff */
[----:B------:R-:W-:Y:S01]  /*36f0*/  IMAD.MOV.U32 R251, RZ, RZ, 0x7f800000 ;  /* 0x7f800000fffb7424 */ /* 0x000fe200078e00ff */
[C---:B-12---:R-:W-:Y:S01]  /*3700*/  IADD3 R5, R18.reuse, 0x28, RZ ;  /* 0x0000002812057810 */ /* 0x046fe20007ffe0ff */
[C---:B------:R-:W-:Y:S01]  /*3710*/  IMAD.SHL.U32 R7, R18.reuse, 0x4, RZ ;  /* 0x0000000412077824 */ /* 0x040fe200078e00ff */
[----:B------:R-:W-:-:S02]  /*3720*/  IADD3 R4, R18, 0x8, RZ ;  /* 0x0000000812047810 */ /* 0x000fc40007ffe0ff */
[----:B------:R-:W-:Y:S02]  /*3730*/  ISETP.GE.AND P4, PT, R5, UR8, PT ;  /* 0x0000000805007c0c */ /* 0x000fe4000bf86270 */
[----:B------:R-:W-:Y:S02]  /*3740*/  ISETP.GE.AND P6, PT, R4, UR8, PT ;  /* 0x0000000804007c0c */ /* 0x000fe4000bfc6270 */
[----:B------:R-:W-:Y:S02]  /*3750*/  SHF.R.S32.HI R16, RZ, 0x1f, R18 ;  /* 0x0000001fff107819 */ /* 0x000fe40000011412 */
[----:B------:R-:W-:Y:S02]  /*3760*/  SHF.R.S32.HI R10, RZ, 0x1f, R5 ;  /* 0x0000001fff0a7819 */ /* 0x000fe40000011405 */
[----:B------:R-:W-:Y:S02]  /*3770*/  IADD3 R4, P3, R7, UR14, RZ ;  /* 0x0000000e07047c10 */ /* 0x000fe4000ff7e0ff */
[----:B------:R-:W-:-:S02]  /*3780*/  SHF.L.U64.HI R9, R18, 0x2, R16 ;  /* 0x0000000212097819 */ /* 0x000fc40000010210 */
[----:B------:R-:W-:Y:S02]  /*3790*/  IADD3 R8, R18, 0x20, RZ ;  /* 0x0000002012087810 */ /* 0x000fe40007ffe0ff */
[----:B------:R-:W-:-:S04]  /*37a0*/  @!P4 LEA R6, P2, R5, UR14, 0x2 ;  /* 0x0000000e0506cc11 */ /* 0x000fc8000f8410ff */
[----:B------:R-:W-:Y:S02]  /*37b0*/  @!P4 LEA.HI.X R7, R5, UR13, R10, 0x2, P2 ;  /* 0x0000000d0507cc11 */ /* 0x000fe400090f140a */
[----:B------:R-:W-:Y:S02]  /*37c0*/  IADD3.X R5, R9, UR13, RZ, P3, !PT ;  /* 0x0000000d09057c10 */ /* 0x000fe40009ffe4ff */
[----:B------:R-:W-:Y:S01]  /*37d0*/  ISETP.GE.AND P2, PT, R18, UR8, PT ;  /* 0x0000000812007c0c */ /* 0x000fe2000bf46270 */
[----:B------:R1:W-:Y:S01]  /*37e0*/  @P1 STS [R0+0x9000], RZ ;  /* 0x009000ff00001388 */ /* 0x0003e20000000800 */
[----:B------:R-:W-:Y:S01]  /*37f0*/  ISETP.GE.AND P3, PT, R8, UR8, PT ;  /* 0x0000000808007c0c */ /* 0x000fe2000bf66270 */
[----:B------:R-:W-:Y:S02]  /*3800*/  ULDC.64 UR8, c[0x0][0x198] ;  /* 0x0000660000087ab9 */ /* 0x000fe40000000a00 */
[----:B------:R2:W4:Y:S01]  /*3810*/  @!P6 LDG.E R11, [R4.64+0x20] ;  /* 0x00002004040be981 */ /* 0x000522000c1e1900 */
[----:B------:R-:W-:-:S03]  /*3820*/  UIMAD UR8, UR19, UR8, URZ ;  /* 0x00000008130872a4 */ /* 0x000fc6000f8e023f */
[----:B------:R1:W-:Y:S04]  /*3830*/  @P1 STS [R0+0x9004], RZ ;  /* 0x009004ff00001388 */ /* 0x0003e80000000800 */
[----:B------:R2:W5:Y:S04]  /*3840*/  @!P2 LDG.E R252, [R4.64] ;  /* 0x0000000404fca981 */ /* 0x000568000c1e1900 */
[----:B------:R2:W5:Y:S01]  /*3850*/  @!P3 LDG.E R250, [R4.64+0x80] ;  /* 0x0000800404fab981 */ /* 0x000562000c1e1900 */
[----:B------:R-:W-:-:S03]  /*3860*/  UIMAD UR8, UR22, UR9, UR8 ;  /* 0x00000009160872a4 */ /* 0x000fc6000f8e0208 */
[----:B------:R1:W-:Y:S04]  /*3870*/  @P1 STS.64 [R0+0x9008], RZ ;  /* 0x009008ff00001388 */ /* 0x0003e80000000a00 */
[----:B------:R1:W-:Y:S04]  /*3880*/  @P1 STS.128 [R0+0xb000], RZ ;  /* 0x00b000ff00001388 */ /* 0x0003e80000000c00 */
[----:B------:R1:W-:Y:S04]  /*3890*/  @P1 STS.128 [R0+0xd000], RZ ;  /* 0x00d000ff00001388 */ /* 0x0003e80000000c00 */
[----:B------:R3:W5:Y:S01]  /*38a0*/  @!P4 LDG.E R251, [R6.64] ;  /* 0x0000000406fbc981 */ /* 0x000762000c1e1900 */
[----:B--2---:R-:W-:-:S04]  /*38b0*/  IMAD.U32 R4, RZ, RZ, UR22 ;  /* 0x00000016ff047e24 */ /* 0x004fc8000f8e00ff */
[----:B------:R-:W-:-:S05]  /*38c0*/  IMAD.WIDE.U32 R4, R4, c[0x0][0x198], R248 ;  /* 0x0000660004047a25 */ /* 0x000fca00078e00f8 */
[----:B---3--:R-:W-:Y:S01]  /*38d0*/  IADD3 R6, P2, R4, UR27, RZ ;  /* 0x0000001b04067c10 */ /* 0x008fe2000ff5e0ff */
[----:B------:R-:W-:-:S05]  /*38e0*/  IMAD.U32 R4, RZ, RZ, UR8 ;  /* 0x00000008ff047e24 */ /* 0x000fca000f8e00ff */
[----:B------:R-:W-:Y:S01]  /*38f0*/  IADD3.X R7, R5, UR28, R4, P2, !PT ;  /* 0x0000001c05077c10 */ /* 0x000fe200097fe404 */
[----:B------:R-:W-:Y:S01]  /*3900*/  IMAD R4, R15, c[0x0][0x1b0], RZ ;  /* 0x00006c000f047a24 */ /* 0x000fe200078e02ff */
[----:B------:R-:W-:Y:S03]  /*3910*/  BSSY B0, `(.L_x_98) ;  /* 0x0000029000007945 */ /* 0x000fe60003800000 */
[C---:B------:R-:W-:Y:S02]  /*3920*/  IMAD R4, R14.reuse, c[0x0][0x1b4], R4 ;  /* 0x00006d000e047a24 */ /* 0x040fe400078e0204 */
[----:B------:R-:W-:-:S04]  /*3930*/  IMAD.WIDE.U32 R6, R14, c[0x0][0x1b0], R6 ;  /* 0x00006c000e067a25 */ /* 0x000fc800078e0006 */
[----:B------:R-:W-:Y:S01]  /*3940*/  IMAD.IADD R9, R7, 0x1, R4 ;  /* 0x0000000107097824 */ /* 0x000fe200078e0204 */
[----:B----4-:R1:W-:Y:S01]  /*3950*/  STL [R1], R11 ;  /* 0x0000000b01007387 */ /* 0x0103e20000100800 */
[----:B------:R-:W-:Y:S05]  /*3960*/  @P1 BRA `(.L_x_99) ;  /* 0x0000023000001947 */ /* 0x000fea0003800000 */
[----:B------:R-:W2:Y:S04]  /*3970*/  LDL R12, [R1+0x4] ;  /* 0x00000400010c7983 */ /* 0x000ea80000100800 */
[----:B-1----:R-:W3:Y:S01]  /*3980*/  LDL R11, [R1+0x8] ;  /* 0x00000800010b7983 */ /* 0x002ee20000100800 */
[----:B------:R-:W-:Y:S01]  /*3990*/  ISETP.GE.AND P4, PT, R248, c[0x0][0x220], PT ;  /* 0x00008800f8007a0c */ /* 0x000fe20003f86270 */
[----:B------:R-:W-:Y:S02]  /*39a0*/  IMAD R8, R17, c[0x0][0x198], RZ ;  /* 0x0000660011087a24 */ /* 0x000fe400078e02ff */
[----:B------:R-:W-:-:S02]  /*39b0*/  IMAD.MOV.U32 R4, RZ, RZ, R6 ;  /* 0x000000ffff047224 */ /* 0x000fc400078e0006 */
[----:B------:R-:W-:Y:S02]  /*39c0*/  IMAD.MOV.U32 R5, RZ, RZ, R9 ;  /* 0x000000ffff057224 */ /* 0x000fe400078e0009 */
[C---:B------:R-:W-:Y:S02]  /*39d0*/  IMAD R8, R3.reuse, c[0x0][0x19c], R8 ;  /* 0x0000670003087a24 */ /* 0x040fe400078e0208 */
[----:B------:R-:W-:-:S04]  /*39e0*/  IMAD.WIDE.U32 R4, R3, c[0x0][0x198], R4 ;  /* 0x0000660003047a25 */ /* 0x000fc800078e0004 */
[----:B------:R-:W-:Y:S01]  /*39f0*/  IMAD.IADD R8, R5, 0x1, R8 ;  /* 0x0000000105087824 */ /* 0x000fe200078e0208 */
[----:B------:R1:W-:Y:S04]  /*3a00*/  @P4 STS [R0+0x9000], RZ ;  /* 0x009000ff00004388 */ /* 0x0003e80000000800 */
[----:B------:R1:W-:Y:S04]  /*3a10*/  @P4 STS [R0+0x9004], RZ ;  /* 0x009004ff00004388 */ /* 0x0003e80000000800 */
[----:B------:R1:W-:Y:S01]  /*3a20*/  @P4 STS.64 [R0+0x9008], RZ ;  /* 0x009008ff00004388 */ /* 0x0003e20000000a00 */
[----:B--2---:R-:W-:-:S02]  /*3a30*/  ISETP.GE.AND P3, PT, R12, c[0x0][0x220], PT ;  /* 0x000088000c007a0c */ /* 0x004fc40003f66270 */
[C---:B------:R-:W-:Y:S02]  /*3a40*/  @!P4 LEA R12, P6, R4.reuse, c[0x0][0x168], 0x1 ;  /* 0x00005a00040cca11 */ /* 0x040fe400078c08ff */
[----:B---3--:R-:W-:Y:S02]  /*3a50*/  ISETP.GE.AND P1, PT, R11, c[0x0][0x220], PT ;  /* 0x000088000b007a0c */ /* 0x008fe40003f26270 */
[----:B------:R-:W-:-:S05]  /*3a60*/  @!P4 LEA.HI.X R13, R4, c[0x0][0x16c], R8, 0x1, P6 ;  /* 0x00005b00040dca11 */ /* 0x000fca00030f0c08 */
[----:B------:R-:W-:Y:S01]  /*3a70*/  @!PT LDS RZ, [RZ] ;  /* 0x00000000fffff984 */ /* 0x000fe20000000800 */
[----:B------:R-:W-:Y:S01]  /*3a80*/  @!PT LDS RZ, [RZ] ;  /* 0x00000000fffff984 */ /* 0x000fe20000000800 */
[----:B------:R-:W-:Y:S01]  /*3a90*/  @!PT LDS RZ, [RZ] ;  /* 0x00000000fffff984 */ /* 0x000fe20000000800 */
[----:B------:R1:W-:Y:S02]  /*3aa0*/  @!P4 LDGSTS.E.BYPASS.LTC128B.128 [R0+0x9000], [R12.64] ;  /* 0x090000000c00cfae */ /* 0x0003e4000b901d44 */
[C---:B------:R-:W-:Y:S02]  /*3ab0*/  @!P3 LEA R10, P2, R4.reuse, c[0x0][0x168], 0x1 ;  /* 0x00005a00040aba11 */ /* 0x040fe400078408ff */
[----:B------:R1:W-:Y:S02]  /*3ac0*/  @P3 STS.128 [R0+0xb000], RZ ;  /* 0x00b000ff00003388 */ /* 0x0003e40000000c00 */
[----:B------:R-:W-:-:S05]  /*3ad0*/  @!P3 LEA.HI.X R11, R4, c[0x0][0x16c], R8, 0x1, P2 ;  /* 0x00005b00040bba11 */ /* 0x000fca00010f0c08 */
        /* <DEDUP_REMOVED lines=12> */
.L_x_99:
[----:B------:R-:W-:Y:S05]  /*3ba0*/  BSYNC B0 ;  /* 0x0000000000007941 */ /* 0x000fea0003800000 */
.L_x_98:
[----:B------:R2:W-:Y:S01]  /*3bb0*/  @P5 STS.128 [R0+0xa000], RZ ;  /* 0x00a000ff00005388 */ /* 0x0005e20000000c00 */
[----:B------:R-:W-:Y:S03]  /*3bc0*/  BSSY B0, `(.L_x_100) ;  /* 0x0000026000007945 */ /* 0x000fe60003800000 */
[----:B------:R2:W-:Y:S04]  /*3bd0*/  @P5 STS.128 [R0+0xc000], RZ ;  /* 0x00c000ff00005388 */ /* 0x0005e80000000c00 */
[----:B------:R2:W-:Y:S01]  /*3be0*/  @P5 STS.128 [R0+0xe000], RZ ;  /* 0x00e000ff00005388 */ /* 0x0005e20000000c00 */
[----:B------:R-:W-:Y:S05]  /*3bf0*/  @P5 BRA `(.L_x_101) ;  /* 0x0000022000005947 */ /* 0x000fea0003800000 */
[----:B------:R-:W3:Y:S04]  /*3c00*/  LDL R8, [R1+0x4] ;  /* 0x0000040001087983 */ /* 0x000ee80000100800 */
[----:B------:R-:W4:Y:S01]  /*3c10*/  LDL R5, [R1+0x8] ;  /* 0x0000080001057983 */ /* 0x000f220000100800 */
[----:B------:R-:W-:Y:S01]  /*3c20*/  IADD3 R3, P1, R3, 0x40, RZ ;  /* 0x0000004003037810 */ /* 0x000fe20007f3e0ff */
[----:B------:R-:W-:Y:S01]  /*3c30*/  IMAD.MOV.U32 R7, RZ, RZ, R9 ;  /* 0x000000ffff077224 */ /* 0x000fe200078e0009 */
[----:B------:R-:W-:-:S03]  /*3c40*/  ISETP.GE.AND P4, PT, R248, c[0x0][0x220], PT ;  /* 0x00008800f8007a0c */ /* 0x000fc60003f86270 */
[----:B------:R-:W-:-:S04]  /*3c50*/  IMAD.X R4, RZ, RZ, R17, P1 ;  /* 0x000000ffff047224 */ /* 0x000fc800008e0611 */
[----:B------:R-:W-:-:S06]  /*3c60*/  IMAD R4, R4, c[0x0][0x198], RZ ;  /* 0x0000660004047a24 */ /* 0x000fcc00078e02ff */
[----:B------:R1:W-:Y:S01]  /*3c70*/  @P4 STS.128 [R0+0xa000], RZ ;  /* 0x00a000ff00004388 */ /* 0x0003e20000000c00 */
[----:B---3--:R-:W-:Y:S01]  /*3c80*/  ISETP.GE.AND P3, PT, R8, c[0x0][0x220], PT ;  /* 0x0000880008007a0c */ /* 0x008fe20003f66270 */
        /* <DEDUP_REMOVED lines=25> */
.L_x_101:
[----:B------:R-:W-:Y:S05]  /*3e20*/  BSYNC B0 ;  /* 0x0000000000007941 */ /* 0x000fea0003800000 */
.L_x_100:
[----:B------:R-:W0:Y:S01]  /*3e30*/  LDGDEPBAR ;  /* 0x00000000000079af */ /* 0x000e220000000000 */
[----:B-1----:R-:W-:Y:S01]  /*3e40*/  IMAD.MOV.U32 R4, RZ, RZ, c[0x0][0x22c] ;  /* 0x00008b00ff047624 */ /* 0x002fe200078e00ff */
[----:B------:R-:W-:Y:S01]  /*3e50*/  IADD3 R3, R207, 0x1800, RZ ;  /* 0x00001800cf037810 */ /* 0x000fe20007ffe0ff */
[----:B------:R-:W-:Y:S01]  /*3e60*/  IMAD.MOV.U32 R239, RZ, RZ, R210 ;  /* 0x000000ffffef7224 */ /* 0x000fe200078e00d2 */
[----:B--2---:R-:W-:Y:S01]  /*3e70*/  IADD3 R0, R205, 0x1800, RZ ;  /* 0x00001800cd007810 */ /* 0x004fe20007ffe0ff */
[----:B------:R-:W-:Y:S01]  /*3e80*/  IMAD R4, R4, c[0x0][0x1c0], RZ ;  /* 0x0000700004047a24 */ /* 0x000fe200078e02ff */
[----:B------:R-:W-:Y:S01]  /*3e90*/  SEL R3, R3, R207, !P0 ;  /* 0x000000cf03037207 */ /* 0x000fe20004000000 */
[----:B------:R-:W-:Y:S01]  /*3ea0*/  CS2R R126, SRZ ;  /* 0x00000000007e7805 */ /* 0x000fe2000001ff00 */
[----:B------:R-:W-:Y:S01]  /*3eb0*/  SEL R0, R0, R205, !P0 ;  /* 0x000000cd00007207 */ /* 0x000fe20004000000 */
[C---:B------:R-:W-:Y:S01]  /*3ec0*/  IMAD.SHL.U32 R7, R4.reuse, 0x10, RZ ;  /* 0x0000001004077824 */ /* 0x040fe200078e00ff */
[----:B------:R-:W-:Y:S01]  /*3ed0*/  SHF.L.U32 R5, R4, 0x3, RZ ;  /* 0x0000000304057819 */ /* 0x000fe200000006ff */
[----:B------:R-:W-:Y:S01]  /*3ee0*/  IMAD.SHL.U32 R196, R3, 0x2, RZ ;  /* 0x0000000203c47824 */ /* 0x000fe200078e00ff */
[----:B------:R-:W-:Y:S01]  /*3ef0*/  SHF.L.U32 R3, R0, 0x1, RZ ;  /* 0x0000000100037819 */ /* 0x000fe200000006ff */
[----:B------:R-:W-:Y:S01]  /*3f00*/  CS2R R124, SRZ ;  /* 0x00000000007c7805 */ /* 0x000fe2000001ff00 */
[C---:B------:R-:W-:Y:S01]  /*3f10*/  IADD3 R6, R7.reuse, 0x20, RZ ;  /* 0x0000002007067810 */ /* 0x040fe20007ffe0ff */
[----:B------:R-:W-:Y:S01]  /*3f20*/  CS2R R130, SRZ ;  /* 0x0000000000827805 */ /* 0x000fe2000001ff00 */
[----:B------:R-:W-:Y:S01]  /*3f30*/  IADD3 R4, R7, 0x40, RZ ;  /* 0x0000004007047810 */ /* 0x000fe20007ffe0ff */
[----:B------:R-:W-:Y:S01]  /*3f40*/  CS2R R128, SRZ ;  /* 0x0000000000807805 */ /* 0x000fe2000001ff00 */
[C---:B------:R-:W-:Y:S01]  /*3f50*/  SHF.L.U64.HI R7, R18.reuse, 0x2, R16 ;  /* 0x0000000212077819 */ /* 0x040fe20000010210 */
[C---:B------:R-:W-:Y:S01]  /*3f60*/  IMAD.IADD R6, R5.reuse, 0x1, R6 ;  /* 0x0000000105067824 */ /* 0x040fe200078e0206 */
[----:B------:R-:W-:Y:S01]  /*3f70*/  IADD3 R0, R18, -0x40, RZ ;  /* 0xffffffc012007810 */ /* 0x000fe20007ffe0ff */
[----:B------:R-:W-:Y:S01]  /*3f80*/  IMAD.IADD R4, R5, 0x1, R4 ;  /* 0x0000000105047824 */ /* 0x000fe200078e0204 */
[----:B------:R-:W-:Y:S01]  /*3f90*/  CS2R R122, SRZ ;  /* 0x00000000007a7805 */ /* 0x000fe2000001ff00 */
[----:B------:R1:W-:Y:S01]  /*3fa0*/  STL [R1+0x34], R7 ;  /* 0x0000340701007387 */ /* 0x0003e20000100800 */
[----:B------:R-:W-:-:S04]  /*3fb0*/  DEPBAR.LE SB0, 0x1 ;  /* 0x000080400000791a */ /* 0x000fc80000000000 */
[----:B------:R-:W-:Y:S01]  /*3fc0*/  BAR.SYNC.DEFER_BLOCKING 0x0 ;  /* 0x0000000000007b1d */ /* 0x000fe20000010000 */
[----:B------:R-:W-:Y:S01]  /*3fd0*/  IMAD.SHL.U32 R0, R0, 0x4, RZ ;  /* 0x0000000400007824 */ /* 0x000fe200078e00ff */
[----:B------:R-:W-:Y:S01]  /*3fe0*/  CS2R R120, SRZ ;  /* 0x0000000000787805 */ /* 0x000fe2000001ff00 */
[C---:B------:R-:W-:Y:S01]  /*3ff0*/  IMAD.IADD R6, R5.reuse, 0x1, R6 ;  /* 0x0000000105067824 */ /* 0x040fe200078e0206 */
[----:B------:R-:W-:Y:S01]  /*4000*/  CS2R R118, SRZ ;  /* 0x0000000000767805 */ /* 0x000fe2000001ff00 */
[----:B------:R-:W-:Y:S01]  /*4010*/  CS2R R116, SRZ ;  /* 0x0000000000747805 */ /* 0x000fe2000001ff00 */
        /* <DEDUP_REMOVED lines=14> */
[----:B-1----:R-:W-:Y:S01]  /*4100*/  SHF.L.U32 R7, R18, 0x2, RZ ;  /* 0x0000000212077819 */ /* 0x002fe200000006ff */
[----:B------:R-:W-:Y:S01]  /*4110*/  CS2R R90, SRZ ;  /* 0x00000000005a7805 */ /* 0x000fe2000001ff00 */
[----:B------:R-:W-:Y:S01]  /*4120*/  CS2R R88, SRZ ;  /* 0x0000000000587805 */ /* 0x000fe2000001ff00 */
[----:B------:R-:W-:Y:S01]  /*4130*/  CS2R R86, SRZ ;  /* 0x0000000000567805 */ /* 0x000fe2000001ff00 */
[----:B------:R-:W1:Y:S01]  /*4140*/  LDSM.16.M88.4 R148, [R198+0xf000] ;  /* 0x00f00000c694783b */ /* 0x000e620000000200 */
[----:B------:R-:W-:Y:S01]  /*4150*/  CS2R R84, SRZ ;  /* 0x0000000000547805 */ /* 0x000fe2000001ff00 */
[----:B------:R-:W-:Y:S01]  /*4160*/  CS2R R78, SRZ ;  /* 0x00000000004e7805 */ /* 0x000fe2000001ff00 */
[----:B------:R-:W-:Y:S01]  /*4170*/  CS2R R76, SRZ ;  /* 0x00000000004c7805 */ /* 0x000fe2000001ff00 */
[----:B------:R-:W-:Y:S01]  /*4180*/  STL [R1+0x30], R7 ;  /* 0x0000300701007387 */ /* 0x000fe20000100800 */
[----:B------:R-:W-:Y:S01]  /*4190*/  CS2R R82, SRZ ;  /* 0x0000000000527805 */ /* 0x000fe2000001ff00 */
[----:B------:R-:W-:Y:S01]  /*41a0*/  CS2R R80, SRZ ;  /* 0x0000000000507805 */ /* 0x000fe2000001ff00 */
[----:B------:R-:W-:Y:S01]  /*41b0*/  CS2R R74, SRZ ;  /* 0x00000000004a7805 */ /* 0x000fe2000001ff00 */
[----:B------:R2:W-:Y:S01]  /*41c0*/  STL [R1+0x2c], R0 ;  /* 0x00002c0001007387 */ /* 0x0005e20000100800 */
[----:B------:R-:W-:Y:S01]  /*41d0*/  CS2R R72, SRZ ;  /* 0x0000000000487805 */ /* 0x000fe2000001ff00 */
[----:B------:R-:W-:Y:S01]  /*41e0*/  CS2R R70, SRZ ;  /* 0x0000000000467805 */ /* 0x000fe2000001ff00 */
[----:B------:R-:W-:Y:S01]  /*41f0*/  CS2R R68, SRZ ;  /* 0x0000000000447805 */ /* 0x000fe2000001ff00 */
[----:B------:R-:W3:Y:S01]  /*4200*/  LDSM.16.M88.4 R152, [R198+0xf400] ;  /* 0x00f40000c698783b */ /* 0x000ee20000000200 */
[----:B------:R-:W-:Y:S01]  /*4210*/  CS2R R62, SRZ ;  /* 0x00000000003e7805 */ /* 0x000fe2000001ff00 */
[----:B------:R-:W-:Y:S01]  /*4220*/  CS2R R60, SRZ ;  /* 0x00000000003c7805 */ /* 0x000fe2000001ff00 */
[----:B------:R-:W-:Y:S01]  /*4230*/  CS2R R66, SRZ ;  /* 0x0000000000427805 */ /* 0x000fe2000001ff00 */
[----:B------:R-:W4:Y:S01]  /*4240*/  LDSM.16.M88.4 R156, [R197+0xf000] ;  /* 0x00f00000c59c783b */ /* 0x000f220000000200 */
        /* <DEDUP_REMOVED lines=16> */
[C---:B--2---:R-:W-:Y:S01]  /*4350*/  IADD3 R0, R5.reuse, R4, RZ ;  /* 0x0000000405007210 */ /* 0x044fe20007ffe0ff */
[C---:B------:R-:W-:Y:S01]  /*4360*/  IMAD.IADD R4, R5.reuse, 0x1, R6 ;  /* 0x0000000105047824 */ /* 0x040fe200078e0206 */
[----:B------:R-:W-:Y:S01]  /*4370*/  CS2R R36, SRZ ;  /* 0x0000000000247805 */ /* 0x000fe2000001ff00 */
[----:B------:R-:W2:Y:S01]  /*4380*/  LDSM.16.M88.4 R176, [R197+0x11400] ;  /* 0x01140000c5b0783b */ /* 0x000ea20000000200 */
[----:B------:R-:W-:Y:S01]  /*4390*/  IADD3 R0, R5, R0, RZ ;  /* 0x0000000005007210 */ /* 0x000fe20007ffe0ff */
[----:B------:R-:W-:-:S02]  /*43a0*/  UIADD3 UR17, UR22, UR12, URZ ;  /* 0x0000000c16117290 */ /* 0x000fc4000fffe03f */
[----:B------:R-:W1:Y:S01]  /*43b0*/  LDSM.16.M88.4 R180, [R198+0x13000] ;  /* 0x01300000c6b4783b */ /* 0x000e620000000200 */
[----:B------:R-:W-:Y:S01]  /*43c0*/  IADD3 R0, R5, R0, RZ ;  /* 0x0000000005007210 */ /* 0x000fe20007ffe0ff */
[----:B------:R-:W-:Y:S02]  /*43d0*/  UIADD3 UR19, UR22, 0x80, URZ ;  /* 0x0000008016137890 */ /* 0x000fe4000fffe03f */
[----:B------:R-:W1:Y:S01]  /*43e0*/  LDSM.16.M88.4 R184, [R198+0x13400] ;  /* 0x01340000c6b8783b */ /* 0x000e620000000200 */
[----:B------:R-:W-:-:S03]  /*43f0*/  ULDC UR11, c[0x0][0x2e4] ;  /* 0x0000b900000b7ab9 */ /* 0x000fc60000000800 */
[----:B------:R-:W1:Y:S04]  /*4400*/  LDSM.16.M88.4 R188, [R197+0x13000] ;  /* 0x01300000c5bc783b */ /* 0x000e680000000200 */
[----:B------:R-:W1:Y:S04]  /*4410*/  LDSM.16.M88.4 R192, [R197+0x13400] ;  /* 0x01340000c5c0783b */ /* 0x000e680000000200 */
[----:B------:R-:W-:Y:S04]  /*4420*/  STL [R1+0x10], R6 ;  /* 0x0000100601007387 */ /* 0x000fe80000100800 */
[----:B------:R2:W-:Y:S04]  /*4430*/  STL [R1+0xc], R0 ;  /* 0x00000c0001007387 */ /* 0x0005e80000100800 */
[----:B------:R1:W-:Y:S01]  /*4440*/  STL [R1+0x18], R4 ;  /* 0x0000180401007387 */ /* 0x0003e20000100800 */
[----:B--2---:R-:W-:-:S05]  /*4450*/  IADD3 R0, R5, R0, RZ ;  /* 0x0000000005007210 */ /* 0x004fca0007ffe0ff */
[----:B---34-:R2:W-:Y:S02]  /*4460*/  STL [R1+0x14], R0 ;  /* 0x0000140001007387 */ /* 0x0185e40000100800 */
.L_x_106:
[----:B------:R-:W0:Y:S01]  /*4470*/  LDGDEPBAR ;  /* 0x00000000000079af */ /* 0x000e220000000000 */
[----:B--2---:R-:W-:Y:S01]  /*4480*/  IMAD.IADD R0, R206, 0x1, R196 ;  /* 0x00000001ce007824 */ /* 0x004fe200078e02c4 */
[----:B------:R-:W-:Y:S01]  /*4490*/  UIADD3 UR9, -UR6, 0x80, UR17 ;  /* 0x0000008006097890 */ /* 0x000fe2000fffe111 */
[----:B------:R-:W-:Y:S01]  /*44a0*/  IMAD.MOV.U32 R224, RZ, RZ, R212 ;  /* 0x000000ffffe07224 */ /* 0x000fe200078e00d4 */
[----:B------:R-:W-:Y:S01]  /*44b0*/  USHF.L.U32 UR8, UR7, 0x6, URZ ;  /* 0x0000000607087899 */ /* 0x000fe2000800063f */
[----:B------:R-:W2:Y:S01]  /*44c0*/  LDL R209, [R1+0x30] ;  /* 0x0000300001d17983 */ /* 0x000ea20000100800 */
[----:B------:R-:W-:Y:S01]  /*44d0*/  UIADD3 UR9, UR9, -UR46, URZ ;  /* 0x8000002e09097290 */ /* 0x000fe2000fffe03f */
[----:B------:R-:W-:Y:S01]  /*44e0*/  IMAD.MOV.U32 R225, RZ, RZ, R211 ;  /* 0x000000ffffe17224 */ /* 0x000fe200078e00d3 */
[----:B------:R-:W-:Y:S02]  /*44f0*/  ULDC UR10, c[0x0][0x2e4] ;  /* 0x0000b900000a7ab9 */ /* 0x000fe40000000800 */
[----:B------:R-:W3:Y:S01]  /*4500*/  LDL R208, [R1+0x34] ;  /* 0x0000340001d07983 */ /* 0x000ee20000100800 */
[----:B------:R-:W-:Y:S01]  /*4510*/  UISETP.GE.AND UP0, UPT, UR8, UR9, UPT ;  /* 0x000000090800728c */ /* 0x000fe2000bf06270 */
[----:B------:R-:W-:Y:S04]  /*4520*/  DEPBAR.LE SB0, 0x0 ;  /* 0x000080000000791a */ /* 0x000fe80000000000 */
[----:B------:R-:W-:Y:S06]  /*4530*/  BAR.SYNC.DEFER_BLOCKING 0x0 ;  /* 0x0000000000007b1d */ /* 0x000fec0000010000 */
[----:B------:R-:W-:Y:S05]  /*4540*/  LDSM.16.M88.4 R32, [R196] ;  /* 0x00000000c420783b */ /* 0x000fea0000000200 */
[----:B------:R-:W4:Y:S05]  /*4550*/  LDSM.16.M88.4 R16, [R198+0x9000] ;  /* 0x00900000c610783b */ /* 0x000f2a0000000200 */
[----:B------:R-:W1:Y:S05]  /*4560*/  LDSM.16.M88.4 R28, [R196+0x800] ;  /* 0x00080000c41c783b */ /* 0x000e6a0000000200 */
[----:B------:R-:W1:Y:S05]  /*4570*/  LDSM.16.M88.4 R132, [R198+0x9400] ;  /* 0x00940000c684783b */ /* 0x000e6a0000000200 */
[----:B------:R-:W-:Y:S05]  /*4580*/  LDSM.16.M88.4 R136, [R0] ;  /* 0x000000000088783b */ /* 0x000fea0000000200 */
[----:B------:R-:W1:Y:S05]  /*4590*/  LDSM.16.M88.4 R140, [R197+0x9000] ;  /* 0x00900000c58c783b */ /* 0x000e6a0000000200 */
[----:B-----5:R-:W-:Y:S01]  /*45a0*/  LDSM.16.M88.4 R144, [R197+0xd400] ;  /* 0x00d40000c590783b */ /* 0x020fe20000000200 */
[-C--:B-1--4-:R-:W-:Y:S08]  /*45b0*/  HMMA.16816.F32 R4, R32, R16.reuse, RZ ;  /* 0x000000102004723c */ /* 0x092ff000000018ff */
[C---:B------:R-:W-:Y:S08]  /*45c0*/  HMMA.16816.F32 R8, R28.reuse, R16, RZ ;  /* 0x000000101c08723c */ /* 0x040ff000000018ff */
[-C--:B------:R-:W-:Y:S08]  /*45d0*/  HMMA.16816.F32 R12, R28, R18.reuse, RZ ;  /* 0x000000121c0c723c */ /* 0x080ff000000018ff */
[C---:B------:R-:W-:Y:S08]  /*45e0*/  HMMA.16816.F32 R16, R32.reuse, R18, RZ ;  /* 0x000000122010723c */ /* 0x040ff000000018ff */
[-C--:B------:R-:W-:Y:S08]  /*45f0*/  HMMA.16816.F32 R20, R32, R132.reuse, RZ ;  /* 0x000000842014723c */ /* 0x080ff000000018ff */
[C---:B------:R-:W-:Y:S08]  /*4600*/  HMMA.16816.F32 R24, R28.reuse, R132, RZ ;  /* 0x000000841c18723c */ /* 0x040ff000000018ff */
[-C--:B------:R-:W-:Y:S08]  /*4610*/  HMMA.16816.F32 R28, R28, R134.reuse, RZ ;  /* 0x000000861c1c723c */ /* 0x080ff000000018ff */
[----:B------:R-:W-:Y:S01]  /*4620*/  HMMA.16816.F32 R32, R32, R134, RZ ;  /* 0x000000862020723c */ /* 0x000fe200000018ff */
[----:B------:R-:W1:Y:S07]  /*4630*/  LDSM.16.M88.4 R132, [R0+0x800] ;  /* 0x000800000084783b */ /* 0x000e6e0000000200 */
[-C--:B------:R-:W-:Y:S08]  /*4640*/  HMMA.16816.F32 R4, R136, R140.reuse, R4 ;  /* 0x0000008c8804723c */ /* 0x080ff00000001804 */
[C---:B-1----:R-:W-:Y:S08]  /*4650*/  HMMA.16816.F32 R8, R132.reuse, R140, R8 ;  /* 0x0000008c8408723c */ /* 0x042ff00000001808 */
[-C--:B------:R-:W-:Y:S08]  /*4660*/  HMMA.16816.F32 R12, R132, R142.reuse, R12 ;  /* 0x0000008e840c723c */ /* 0x080ff0000000180c */
[C---:B------:R-:W-:Y:S01]  /*4670*/  HMMA.16816.F32 R16, R136.reuse, R142, R16 ;  /* 0x0000008e8810723c */ /* 0x040fe20000001810 */
[----:B------:R-:W1:Y:S07]  /*4680*/  LDSM.16.M88.4 R140, [R197+0x9400] ;  /* 0x00940000c58c783b */ /* 0x000e6e0000000200 */
[-C--:B-1----:R-:W-:Y:S08]  /*4690*/  HMMA.16816.F32 R20, R136, R140.reuse, R20 ;  /* 0x0000008c8814723c */ /* 0x082ff00000001814 */
[C---:B------:R-:W-:Y:S08]  /*46a0*/  HMMA.16816.F32 R24, R132.reuse, R140, R24 ;  /* 0x0000008c8418723c */ /* 0x040ff00000001818 */
[-C--:B------:R-:W-:Y:S01]  /*46b0*/  HMMA.16816.F32 R28, R132, R142.reuse, R28 ;  /* 0x0000008e841c723c */ /* 0x080fe2000000181c */
[----:B------:R-:W-:Y:S07]  /*46c0*/  LDSM.16.M88.4 R132, [R196+0x1000] ;  /* 0x00100000c484783b */ /* 0x000fee0000000200 */
[----:B------:R-:W-:Y:S01]  /*46d0*/  HMMA.16816.F32 R32, R136, R142, R32 ;  /* 0x0000008e8820723c */ /* 0x000fe20000001820 */
[----:B------:R-:W1:Y:S05]  /*46e0*/  LDSM.16.M88.4 R136, [R198+0xb000] ;  /* 0x00b00000c688783b */ /* 0x000e6a0000000200 */
[----:B------:R-:W4:Y:S02]  /*46f0*/  LDSM.16.M88.4 R140, [R196+0x1800] ;  /* 0x00180000c48c783b */ /* 0x000f240000000200 */
[-C--:B-1----:R-:W-:Y:S08]  /*4700*/  HMMA.16816.F32 R4, R132, R136.reuse, R4 ;  /* 0x000000888404723c */ /* 0x082ff00000001804 */
[C---:B----4-:R-:W-:Y:S08]  /*4710*/  HMMA.16816.F32 R8, R140.reuse, R136, R8 ;  /* 0x000000888c08723c */ /* 0x050ff00000001808 */
        /* <DEDUP_REMOVED lines=35> */
[C---:B----4-:R-:W-:Y:S07]  /*4950*/  HMMA.16816.F32 R8, R136.reuse, R132, R8 ;  /* 0x000000848808723c */ /* 0x050fee0000001808 */
[----:B--2---:R-:W-:Y:S01]  /*4960*/  IADD3 R132, P0, R209, UR16, RZ ;  /* 0x00000010d1847c10 */ /* 0x004fe2000ff1e0ff */
[-C--:B------:R-:W-:Y:S04]  /*4970*/  HMMA.16816.F32 R12, R136, R134.reuse, R12 ;  /* 0x00000086880c723c */ /* 0x080fe8000000180c */
[----:B---3--:R-:W-:Y:S02]  /*4980*/  IADD3.X R133, R208, UR15, RZ, P0, !PT ;  /* 0x0000000fd0857c10 */ /* 0x008fe400087fe4ff */
[----:B------:R-:W-:Y:S02]  /*4990*/  PLOP3.LUT P0, PT, PT, PT, UP0, 0x80, 0x0 ;  /* 0x000000000000781c */ /* 0x000fe40003f0f008 */
[C---:B------:R-:W-:Y:S01]  /*49a0*/  HMMA.16816.F32 R16, R140.reuse, R134, R16 ;  /* 0x000000868c10723c */ /* 0x040fe20000001810 */
[----:B-----5:R1:W5:Y:S05]  /*49b0*/  LDG.E R209, [R132.64] ;  /* 0x0000000484d17981 */ /* 0x02036a000c1e1900 */
[----:B------:R1:W5:Y:S02]  /*49c0*/  LDG.E R208, [R132.64+0x20] ;  /* 0x0000200484d07981 */ /* 0x000364000c1e1900 */
[-C--:B------:R-:W-:Y:S08]  /*49d0*/  HMMA.16816.F32 R20, R140, R144.reuse, R20 ;  /* 0x000000908c14723c */ /* 0x080ff00000001814 */
[C---:B------:R-:W-:Y:S01]  /*49e0*/  HMMA.16816.F32 R24, R136.reuse, R144, R24 ;  /* 0x000000908818723c */ /* 0x040fe20000001818 */
[----:B------:R1:W5:Y:S05]  /*49f0*/  LDG.E R145, [R132.64+0x80] ;  /* 0x0000800484917981 */ /* 0x00036a000c1e1900 */
[----:B------:R1:W5:Y:S02]  /*4a00*/  LDG.E R144, [R132.64+0xa0] ;  /* 0x0000a00484907981 */ /* 0x000364000c1e1900 */
[-C--:B------:R-:W-:Y:S08]  /*4a10*/  HMMA.16816.F32 R28, R136, R146.reuse, R28 ;  /* 0x00000092881c723c */ /* 0x080ff0000000181c */
[----:B------:R-:W-:Y:S01]  /*4a20*/  HMMA.16816.F32 R32, R140, R146, R32 ;  /* 0x000000928c20723c */ /* 0x000fe20000001820 */
[----:B------:R-:W-:-:S07]  /*4a30*/  @!P0 BRA `(.L_x_102) ;  /* 0x0000009000008947 */ /* 0x000fce0003800000 */
[----:B------:R-:W-:Y:S01]  /*4a40*/  UIADD3 UR10, UR11, UR17, -UR6 ;  /* 0x000000110b0a7290 */ /* 0x000fe2000fffe806 */
[----:B------:R-:W-:Y:S01]  /*4a50*/  IMAD.U32 R0, RZ, RZ, UR19 ;  /* 0x00000013ff007e24 */ /* 0x000fe2000f8e00ff */
[----:B------:R-:W-:Y:S04]  /*4a60*/  UIADD3 UR9, UR8, 0x40, URZ ;  /* 0x0000004008097890 */ /* 0x000fe8000fffe03f */
[----:B------:R-:W-:Y:S01]  /*4a70*/  UISETP.GE.AND UP0, UPT, UR9, UR10, UPT ;  /* 0x0000000a0900728c */ /* 0x000fe2000bf06270 */
[----:B------:R-:W-:Y:S02]  /*4a80*/  ISETP.LT.AND P0, PT, R0, UR6, PT ;  /* 0x0000000600007c0c */ /* 0x000fe4000bf01270 */
[----:B------:R-:W-:Y:S03]  /*4a90*/  UMOV UR10, UR11 ;  /* 0x0000000b000a7c82 */ /* 0x000fe60008000000 */
[----:B------:R-:W-:Y:S11]  /*4aa0*/  PLOP3.LUT P1, PT, PT, PT, UP0, 0x80, 0x0 ;  /* 0x000000000000781c */ /* 0x000ff60003f2f008 */
[----:B------:R-:W-:Y:S02]  /*4ab0*/  @!UPT UIADD3 URZ, URZ, URZ, URZ ;  /* 0x0000003f3f3ff290 */ /* 0x000fe4000fffe03f */
[----:B------:R-:W-:-:S05]  /*4ac0*/  @!P1 BRA P0, `(.L_x_103) ;  /* 0x0000083000009947 */ /* 0x000fca0000000000 */
.L_x_102:
[----:B------:R-:W2:Y:S01]  /*4ad0*/  LDL R0, [R1+0x1c] ;  /* 0x00001c0001007983 */ /* 0x000ea20000100800 */
[----:B------:R-:W-:Y:S02]  /*4ae0*/  UIADD3 UR9, -UR10, UR6, -UR12 ;  /* 0x000000060a097290 */ /* 0x000fe4000fffe90c */
[----:B------:R-:W-:Y:S01]  /*4af0*/  UMOV UR11, UR10 ;  /* 0x0000000a000b7c82 */ /* 0x000fe20008000000 */
[----:B-1----:R-:W3:Y:S01]  /*4b00*/  LDL R132, [R1+0x3c] ;  /* 0x00003c0001847983 */ /* 0x002ee20000100800 */
[----:B--2---:R-:W-:Y:S01]  /*4b10*/  IADD3 R141, R0, UR8, RZ ;  /* 0x00000008008d7c10 */ /* 0x004fe2000fffe0ff */
[----:B------:R-:W-:Y:S01]  /*4b20*/  UIADD3 UR8, UR6, 0x1, -UR12 ;  /* 0x0000000106087890 */ /* 0x000fe2000fffe80c */
[----:B------:R-:W-:Y:S02]  /*4b30*/  IMAD.U32 R0, RZ, RZ, UR21 ;  /* 0x00000015ff007e24 */ /* 0x000fe4000f8e00ff */
[C---:B------:R-:W-:Y:S01]  /*4b40*/  IADD3 R133, R141.reuse, UR9, RZ ;  /* 0x000000098d857c10 */ /* 0x040fe2000fffe0ff */
[----:B------:R-:W-:Y:S01]  /*4b50*/  UIADD3 UR8, UR8, UR45, URZ ;  /* 0x0000002d08087290 */ /* 0x000fe2000fffe03f */
[----:B---3--:R-:W-:Y:S02]  /*4b60*/  IMAD R0, R0, 0x80, R132 ;  /* 0x0000008000007824 */ /* 0x008fe400078e0284 */
[----:B------:R-:W-:Y:S03]  /*4b70*/  IMNMX R133, RZ, R133, !PT ;  /* 0x00000085ff857217 */ /* 0x000fe60007800200 */
[----:B------:R-:W-:Y:S02]  /*4b80*/  IADD3 R132, R141, UR8, RZ ;  /* 0x000000088d847c10 */ /* 0x000fe4000fffe0ff */
[-C--:B------:R-:W-:Y:S02]  /*4b90*/  ISETP.GE.AND P3, PT, R0, R133.reuse, PT ;  /* 0x000000850000720c */ /* 0x080fe40003f66270 */
[----:B------:R-:W-:Y:S02]  /*4ba0*/  IMNMX R132, R132, UR6, PT ;  /* 0x0000000684847c17 */ /* 0x000fe4000b800200 */
[C---:B------:R-:W-:Y:S02]  /*4bb0*/  IADD3 R140, R0.reuse, 0x1, RZ ;  /* 0x00000001008c7810 */ /* 0x040fe40007ffe0ff */
[C---:B------:R-:W-:Y:S02]  /*4bc0*/  IADD3 R139, R0.reuse, 0x8, RZ ;  /* 0x00000008008b7810 */ /* 0x040fe40007ffe0ff */
[C---:B------:R-:W-:Y:S02]  /*4bd0*/  IADD3 R138, R0.reuse, 0x9, RZ ;  /* 0x00000009008a7810 */ /* 0x040fe40007ffe0ff */
[C---:B------:R-:W-:Y:S02]  /*4be0*/  IADD3 R137, R0.reuse, 0x10, RZ ;  /* 0x0000001000897810 */ /* 0x040fe40007ffe0ff */
[C---:B------:R-:W-:Y:S02]  /*4bf0*/  IADD3 R136, R0.reuse, 0x11, RZ ;  /* 0x0000001100887810 */ /* 0x040fe40007ffe0ff */
[C---:B------:R-:W-:Y:S02]  /*4c00*/  IADD3 R135, R0.reuse, 0x18, RZ ;  /* 0x0000001800877810 */ /* 0x040fe40007ffe0ff */
[C---:B------:R-:W-:Y:S02]  /*4c10*/  IADD3 R134, R0.reuse, 0x19, RZ ;  /* 0x0000001900867810 */ /* 0x040fe40007ffe0ff */
[-C--:B------:R-:W-:Y:S02]  /*4c20*/  ISETP.GE.OR P3, PT, R0, R132.reuse, !P3 ;  /* 0x000000840000720c */ /* 0x080fe40005f66670 */
[-C--:B------:R-:W-:Y:S02]  /*4c30*/  ISETP.GE.AND P2, PT, R140, R133.reuse, PT ;  /* 0x000000858c00720c */ /* 0x080fe40003f46270 */
[-C--:B------:R-:W-:Y:S02]  /*4c40*/  ISETP.GE.AND P1, PT, R139, R133.reuse, PT ;  /* 0x000000858b00720c */ /* 0x080fe40003f26270 */
[-C--:B------:R-:W-:Y:S02]  /*4c50*/  ISETP.GE.AND P0, PT, R138, R133.reuse, PT ;  /* 0x000000858a00720c */ /* 0x080fe40003f06270 */
[-C--:B------:R-:W-:Y:S02]  /*4c60*/  ISETP.GE.AND P6, PT, R137, R133.reuse, PT ;  /* 0x000000858900720c */ /* 0x080fe40003fc6270 */
[-C--:B------:R-:W-:Y:S02]  /*4c70*/  ISETP.GE.AND P5, PT, R136, R133.reuse, PT ;  /* 0x000000858800720c */ /* 0x080fe40003fa6270 */
[-C--:B------:R-:W-:Y:S02]  /*4c80*/  ISETP.GE.AND P4, PT, R135, R133.reuse, PT ;  /* 0x000000858700720c */ /* 0x080fe40003f86270 */
[----:B------:R-:W-:Y:S02]  /*4c90*/  FSEL R4, R4, -INF , !P3 ;  /* 0xff80000004047808 */ /* 0x000fe40005800000 */
[----:B------:R-:W-:Y:S02]  /*4ca0*/  ISETP.GE.AND P3, PT, R134, R133, PT ;  /* 0x000000858600720c */ /* 0x000fe40003f66270 */
[-C--:B------:R-:W-:Y:S02]  /*4cb0*/  ISETP.GE.OR P2, PT, R140, R132.reuse, !P2 ;  /* 0x000000848c00720c */ /* 0x080fe40005746670 */
[-C--:B------:R-:W-:Y:S02]  /*4cc0*/  ISETP.GE.OR P1, PT, R139, R132.reuse, !P1 ;  /* 0x000000848b00720c */ /* 0x080fe40004f26670 */
[-C--:B------:R-:W-:Y:S02]  /*4cd0*/  ISETP.GE.OR P0, PT, R138, R132.reuse, !P0 ;  /* 0x000000848a00720c */ /* 0x080fe40004706670 */
[-C--:B------:R-:W-:Y:S02]  /*4ce0*/  ISETP.GE.OR P6, PT, R137, R132.reuse, !P6 ;  /* 0x000000848900720c */ /* 0x080fe400077c6670 */
[-C--:B------:R-:W-:Y:S02]  /*4cf0*/  ISETP.GE.OR P5, PT, R136, R132.reuse, !P5 ;  /* 0x000000848800720c */ /* 0x080fe40006fa6670 */
[-C--:B------:R-:W-:Y:S02]  /*4d00*/  ISETP.GE.OR P4, PT, R135, R132.reuse, !P4 ;  /* 0x000000848700720c */ /* 0x080fe40006786670 */
[----:B------:R-:W-:Y:S02]  /*4d10*/  ISETP.GE.OR P3, PT, R134, R132, !P3 ;  /* 0x000000848600720c */ /* 0x000fe40005f66670 */
[----:B------:R-:W-:Y:S02]  /*4d20*/  IADD3 R132, R141, 0x8, RZ ;  /* 0x000000088d847810 */ /* 0x000fe40007ffe0ff */
[----:B------:R-:W-:Y:S02]  /*4d30*/  FSEL R5, R5, -INF , !P2 ;  /* 0xff80000005057808 */ /* 0x000fe40005000000 */
[C---:B------:R-:W-:Y:S02]  /*4d40*/  IADD3 R133, R132.reuse, UR9, RZ ;  /* 0x0000000984857c10 */ /* 0x040fe4000fffe0ff */
[----:B------:R-:W-:Y:S02]  /*4d50*/  IADD3 R132, R132, UR8, RZ ;  /* 0x0000000884847c10 */ /* 0x000fe4000fffe0ff */
[----:B------:R-:W-:Y:S02]  /*4d60*/  IMNMX R133, RZ, R133, !PT ;  /* 0x00000085ff857217 */ /* 0x000fe40007800200 */
[----:B------:R-:W-:Y:S02]  /*4d70*/  IMNMX R132, R132, UR6, PT ;  /* 0x0000000684847c17 */ /* 0x000fe4000b800200 */
[-C--:B------:R-:W-:Y:S02]  /*4d80*/  ISETP.GE.AND P2, PT, R0, R133.reuse, PT ;  /* 0x000000850000720c */ /* 0x080fe40003f46270 */
[----:B------:R-:W-:Y:S02]  /*4d90*/  FSEL R16, R16, -INF , !P1 ;  /* 0xff80000010107808 */ /* 0x000fe40004800000 */
[-C--:B------:R-:W-:Y:S02]  /*4da0*/  ISETP.GE.OR P2, PT, R0, R132.reuse, !P2 ;  /* 0x000000840000720c */ /* 0x080fe40005746670 */
[-C--:B------:R-:W-:Y:S02]  /*4db0*/  ISETP.GE.AND P1, PT, R140, R133.reuse, PT ;  /* 0x000000858c00720c */ /* 0x080fe40003f26270 */
[----:B------:R-:W-:Y:S02]  /*4dc0*/  FSEL R17, R17, -INF , !P0 ;  /* 0xff80000011117808 */ /* 0x000fe40004000000 */
        /* <DEDUP_REMOVED lines=24> */
[CC--:B------:R-:W-:Y:S02]  /*4f50*/  ISETP.GE.AND P1, PT, R0.reuse, R133.reuse, PT ;  /* 0x000000850000720c */ /* 0x0c0fe40003f26270 */
[----:B------:R-:W-:Y:S02]  /*4f60*/  IADD3 R141, R141, 0x28, RZ ;  /* 0x000000288d8d7810 */ /* 0x000fe40007ffe0ff */
[-C--:B------:R-:W-:Y:S02]  /*4f70*/  ISETP.GE.OR P1, PT, R0, R132.reuse, !P1 ;  /* 0x000000840000720c */ /* 0x080fe40004f26670 */
        /* <DEDUP_REMOVED lines=14> */
[----:B------:R-:W-:Y:S02]  /*5060*/  IADD3 R133, R141, UR9, RZ ;  /* 0x000000098d857c10 */ /* 0x000fe4000fffe0ff */
[-C--:B------:R-:W-:Y:S02]  /*5070*/  ISETP.GE.OR P0, PT, R140, R132.reuse, !P0 ;  /* 0x000000848c00720c */ /* 0x080fe40004706670 */
[-C--:B------:R-:W-:Y:S02]  /*5080*/  ISETP.GE.OR P6, PT, R139, R132.reuse, !P6 ;  /* 0x000000848b00720c */ /* 0x080fe400077c6670 */
[-C--:B------:R-:W-:Y:S02]  /*5090*/  ISETP.GE.OR P5, PT, R138, R132.reuse, !P5 ;  /* 0x000000848a00720c */ /* 0x080fe40006fa6670 */
[-C--:B------:R-:W-:Y:S02]  /*50a0*/  ISETP.GE.OR P4, PT, R137, R132.reuse, !P4 ;  /* 0x000000848900720c */ /* 0x080fe40006786670 */
[-C--:B------:R-:W-:Y:S02]  /*50b0*/  ISETP.GE.OR P3, PT, R136, R132.reuse, !P3 ;  /* 0x000000848800720c */ /* 0x080fe40005f66670 */
[-C--:B------:R-:W-:Y:S02]  /*50c0*/  ISETP.GE.OR P2, PT, R135, R132.reuse, !P2 ;  /* 0x000000848700720c */ /* 0x080fe40005746670 */
[----:B------:R-:W-:Y:S02]  /*50d0*/  ISETP.GE.OR P1, PT, R134, R132, !P1 ;  /* 0x000000848600720c */ /* 0x000fe40004f26670 */
[----:B------:R-:W-:Y:S02]  /*50e0*/  IADD3 R132, R141, UR8, RZ ;  /* 0x000000088d847c10 */ /* 0x000fe4000fffe0ff */
[----:B------:R-:W-:Y:S02]  /*50f0*/  IMNMX R133, RZ, R133, !PT ;  /* 0x00000085ff857217 */ /* 0x000fe40007800200 */
[----:B------:R-:W-:Y:S02]  /*5100*/  IMNMX R132, R132, UR6, PT ;  /* 0x0000000684847c17 */ /* 0x000fe4000b800200 */
[----:B------:R-:W-:Y:S02]  /*5110*/  FSEL R9, R9, -INF , !P0 ;  /* 0xff80000009097808 */ /* 0x000fe40004000000 */
        /* <DEDUP_REMOVED lines=23> */
[----:B------:R-:W-:Y:S02]  /*5290*/  FSEL R11, R11, -INF , !P6 ;  /* 0xff8000000b0b7808 */ /* 0x000fe40007000000 */
[----:B------:R-:W-:Y:S02]  /*52a0*/  FSEL R14, R14, -INF , !P5 ;  /* 0xff8000000e0e7808 */ /* 0x000fe40006800000 */
[----:B------:R-:W-:Y:S02]  /*52b0*/  FSEL R15, R15, -INF , !P4 ;  /* 0xff8000000f0f7808 */ /* 0x000fe40006000000 */
[----:B------:R-:W-:Y:S02]  /*52c0*/  FSEL R26, R26, -INF , !P3 ;  /* 0xff8000001a1a7808 */ /* 0x000fe40005800000 */
[----:B------:R-:W-:Y:S02]  /*52d0*/  FSEL R27, R27, -INF , !P2 ;  /* 0xff8000001b1b7808 */ /* 0x000fe40005000000 */
[----:B------:R-:W-:Y:S02]  /*52e0*/  FSEL R30, R30, -INF , !P1 ;  /* 0xff8000001e1e7808 */ /* 0x000fe40004800000 */
[----:B------:R-:W-:Y:S02]  /*52f0*/  FSEL R31, R31, -INF , !P0 ;  /* 0xff8000001f1f7808 */ /* 0x000fe40004000000 */
.L_x_103:
[----:B-1----:R-:W2:Y:S01]  /*5300*/  LDL R133, [R1] ;  /* 0x0000000001857983 */ /* 0x002ea20000100800 */
[C---:B------:R-:W-:Y:S01]  /*5310*/  FMUL.FTZ R132, R252.reuse, 1.4426950216293334961 ;  /* 0x3fb8aa3bfc847820 */ /* 0x040fe20000410000 */
[----:B------:R-:W-:Y:S01]  /*5320*/  FSETP.NEU.FTZ.AND P0, PT, R252, -INF , PT ;  /* 0xff800000fc00780b */ /* 0x000fe20003f1d000 */
[----:B------:R-:W-:Y:S03]  /*5330*/  UISETP.GT.AND UP3, UPT, UR7, UR18, UPT ;  /* 0x000000120700728c */ /* 0x000fe6000bf64270 */
[----:B------:R-:W-:Y:S05]  /*5340*/  FSEL R132, R132, RZ, P0 ;  /* 0x000000ff84847208 */ /* 0x000fea0000000000 */
[--C-:B------:R-:W-:Y:S02]  /*5350*/  FFMA.FTZ R4, R4, c[0x0][0x23c], -R132.reuse ;  /* 0x00008f0004047a23 */ /* 0x100fe40000010884 */
[--C-:B------:R-:W-:Y:S02]  /*5360*/  FFMA.FTZ R5, R5, c[0x0][0x23c], -R132.reuse ;  /* 0x00008f0005057a23 */ /* 0x100fe40000010884 */
[----:B------:R1:W-:Y:S01]  /*5370*/  MUFU.EX2 R214, R4 ;  /* 0x0000000400d67308 */ /* 0x0003e20000000800 */
[--C-:B------:R-:W-:Y:S02]  /*5380*/  FFMA.FTZ R16, R16, c[0x0][0x23c], -R132.reuse ;  /* 0x00008f0010107a23 */ /* 0x100fe40000010884 */
[--C-:B------:R-:W-:Y:S02]  /*5390*/  FFMA.FTZ R17, R17, c[0x0][0x23c], -R132.reuse ;  /* 0x00008f0011117a23 */ /* 0x100fe40000010884 */
[--C-:B------:R-:W-:Y:S02]  /*53a0*/  FFMA.FTZ R20, R20, c[0x0][0x23c], -R132.reuse ;  /* 0x00008f0014147a23 */ /* 0x100fe40000010884 */
[--C-:B------:R-:W-:Y:S02]  /*53b0*/  FFMA.FTZ R21, R21, c[0x0][0x23c], -R132.reuse ;  /* 0x00008f0015157a23 */ /* 0x100fe40000010884 */
[--C-:B------:R-:W-:Y:S01]  /*53c0*/  FFMA.FTZ R32, R32, c[0x0][0x23c], -R132.reuse ;  /* 0x00008f0020207a23 */ /* 0x100fe20000010884 */
[----:B------:R3:W-:Y:S01]  /*53d0*/  MUFU.EX2 R213, R5 ;  /* 0x0000000500d57308 */ /* 0x0007e20000000800 */
[----:B------:R-:W-:Y:S09]  /*53e0*/  FFMA.FTZ R132, R33, c[0x0][0x23c], -R132 ;  /* 0x00008f0021847a23 */ /* 0x000ff20000010884 */
[----:B------:R-:W-:Y:S01]  /*53f0*/  MUFU.EX2 R244, R16 ;  /* 0x0000001000f47308 */ /* 0x000fe20000000800 */
[----:B-1----:R-:W-:Y:S09]  /*5400*/  FMUL.FTZ R4, R250, 1.4426950216293334961 ;  /* 0x3fb8aa3bfa047820 */ /* 0x002ff20000410000 */
[----:B------:R-:W-:Y:S10]  /*5410*/  MUFU.EX2 R242, R17 ;  /* 0x0000001100f27308 */ /* 0x000ff40000000800 */
[----:B------:R-:W-:Y:S10]  /*5420*/  MUFU.EX2 R238, R20 ;  /* 0x0000001400ee7308 */ /* 0x000ff40000000800 */
[----:B------:R-:W-:Y:S10]  /*5430*/  MUFU.EX2 R237, R21 ;  /* 0x0000001500ed7308 */ /* 0x000ff40000000800 */
[----:B------:R-:W-:Y:S10]  /*5440*/  MUFU.EX2 R247, R32 ;  /* 0x0000002000f77308 */ /* 0x000ff40000000800 */
[----:B------:R-:W-:Y:S01]  /*5450*/  MUFU.EX2 R243, R132 ;  /* 0x0000008400f37308 */ /* 0x000fe20000000800 */
[C---:B--2---:R-:W-:Y:S01]  /*5460*/  FMUL.FTZ R0, R133.reuse, 1.4426950216293334961 ;  /* 0x3fb8aa3b85007820 */ /* 0x044fe20000410000 */
[----:B------:R-:W-:Y:S04]  /*5470*/  FSETP.NEU.FTZ.AND P0, PT, R133, -INF , PT ;  /* 0xff8000008500780b */ /* 0x000fe80003f1d000 */
[----:B---3--:R-:W-:Y:S01]  /*5480*/  FSEL R5, R0, RZ, P0 ;  /* 0x000000ff00057208 */ /* 0x008fe20000000000 */
[----:B------:R-:W-:Y:S01]  /*5490*/  FMUL.FTZ R0, R251, 1.4426950216293334961 ;  /* 0x3fb8aa3bfb007820 */ /* 0x000fe20000410000 */
[----:B------:R-:W-:Y:S03]  /*54a0*/  FSETP.NEU.FTZ.AND P0, PT, R250, -INF , PT ;  /* 0xff800000fa00780b */ /* 0x000fe60003f1d000 */
[--C-:B------:R-:W-:Y:S01]  /*54b0*/  FFMA.FTZ R6, R6, c[0x0][0x23c], -R5.reuse ;  /* 0x00008f0006067a23 */ /* 0x100fe20000010805 */
[----:B------:R-:W-:Y:S01]  /*54c0*/  FSEL R4, R4, RZ, P0 ;  /* 0x000000ff04047208 */ /* 0x000fe20000000000 */
[--C-:B------:R-:W-:Y:S01]  /*54d0*/  FFMA.FTZ R7, R7, c[0x0][0x23c], -R5.reuse ;  /* 0x00008f0007077a23 */ /* 0x100fe20000010805 */
[----:B------:R-:W-:Y:S01]  /*54e0*/  FSETP.NEU.FTZ.AND P0, PT, R251, -INF , PT ;  /* 0xff800000fb00780b */ /* 0x000fe20003f1d000 */
[----:B------:R-:W-:Y:S01]  /*54f0*/  MUFU.EX2 R212, R6 ;  /* 0x0000000600d47308 */ /* 0x000fe20000000800 */
[--C-:B------:R-:W-:Y:S02]  /*5500*/  FFMA.FTZ R18, R18, c[0x0][0x23c], -R5.reuse ;  /* 0x00008f0012127a23 */ /* 0x100fe40000010805 */
[--C-:B------:R-:W-:Y:S01]  /*5510*/  FFMA.FTZ R28, R28, c[0x0][0x23c], -R4.reuse ;  /* 0x00008f001c1c7a23 */ /* 0x100fe20000010804 */
[----:B------:R-:W-:Y:S01]  /*5520*/  FSEL R0, R0, RZ, P0 ;  /* 0x000000ff00007208 */ /* 0x000fe20000000000 */
[--C-:B------:R-:W-:Y:S01]  /*5530*/  FFMA.FTZ R8, R8, c[0x0][0x23c], -R4.reuse ;  /* 0x00008f0008087a23 */ /* 0x100fe20000010804 */
[----:B------:R-:W-:Y:S01]  /*5540*/  PLOP3.LUT P0, PT, PT, PT, UP3, 0x80, 0x0 ;  /* 0x000000000000781c */ /* 0x000fe20003f0f038 */
[--C-:B------:R-:W-:Y:S02]  /*5550*/  FFMA.FTZ R9, R9, c[0x0][0x23c], -R4.reuse ;  /* 0x00008f0009097a23 */ /* 0x100fe40000010804 */
[--C-:B------:R-:W-:Y:S01]  /*5560*/  FFMA.FTZ R12, R12, c[0x0][0x23c], -R4.reuse ;  /* 0x00008f000c0c7a23 */ /* 0x100fe20000010804 */
[----:B------:R-:W1:Y:S01]  /*5570*/  MUFU.EX2 R211, R7 ;  /* 0x0000000700d37308 */ /* 0x000e620000000800 */
[--C-:B------:R-:W-:Y:S02]  /*5580*/  FFMA.FTZ R13, R13, c[0x0][0x23c], -R4.reuse ;  /* 0x00008f000d0d7a23 */ /* 0x100fe40000010804 */
[--C-:B------:R-:W-:Y:S02]  /*5590*/  FFMA.FTZ R24, R24, c[0x0][0x23c], -R4.reuse ;  /* 0x00008f0018187a23 */ /* 0x100fe40000010804 */
[--C-:B------:R-:W-:Y:S02]  /*55a0*/  FFMA.FTZ R25, R25, c[0x0][0x23c], -R4.reuse ;  /* 0x00008f0019197a23 */ /* 0x100fe40000010804 */
[----:B------:R-:W-:Y:S02]  /*55b0*/  FFMA.FTZ R4, R29, c[0x0][0x23c], -R4 ;  /* 0x00008f001d047a23 */ /* 0x000fe40000010804 */
[--C-:B------:R-:W-:Y:S01]  /*55c0*/  FFMA.FTZ R30, R30, c[0x0][0x23c], -R0.reuse ;  /* 0x00008f001e1e7a23 */ /* 0x100fe20000010800 */
[----:B------:R-:W-:Y:S01]  /*55d0*/  MUFU.EX2 R246, R18 ;  /* 0x0000001200f67308 */ /* 0x000fe20000000800 */
[--C-:B------:R-:W-:Y:S02]  /*55e0*/  FFMA.FTZ R19, R19, c[0x0][0x23c], -R5.reuse ;  /* 0x00008f0013137a23 */ /* 0x100fe40000010805 */
[--C-:B------:R-:W-:Y:S02]  /*55f0*/  FFMA.FTZ R10, R10, c[0x0][0x23c], -R0.reuse ;  /* 0x00008f000a0a7a23 */ /* 0x100fe40000010800 */
[--C-:B------:R-:W-:Y:S02]  /*5600*/  FFMA.FTZ R11, R11, c[0x0][0x23c], -R0.reuse ;  /* 0x00008f000b0b7a23 */ /* 0x100fe40000010800 */
[--C-:B------:R-:W-:Y:S02]  /*5610*/  FFMA.FTZ R14, R14, c[0x0][0x23c], -R0.reuse ;  /* 0x00008f000e0e7a23 */ /* 0x100fe40000010800 */
[--C-:B------:R-:W-:Y:S01]  /*5620*/  FFMA.FTZ R15, R15, c[0x0][0x23c], -R0.reuse ;  /* 0x00008f000f0f7a23 */ /* 0x100fe20000010800 */
[----:B------:R2:W-:Y:S01]  /*5630*/  MUFU.EX2 R231, R4 ;  /* 0x0000000400e77308 */ /* 0x0005e20000000800 */
[--C-:B------:R-:W-:Y:S02]  /*5640*/  FFMA.FTZ R26, R26, c[0x0][0x23c], -R0.reuse ;  /* 0x00008f001a1a7a23 */ /* 0x100fe40000010800 */
[--C-:B------:R-:W-:Y:S01]  /*5650*/  FFMA.FTZ R27, R27, c[0x0][0x23c], -R0.reuse ;  /* 0x00008f001b1b7a23 */ /* 0x100fe20000010800 */
[----:B-1----:R-:W-:Y:S01]  /*5660*/  F2FP.PACK_AB R7, R211, R212 ;  /* 0x000000d4d307723e */ /* 0x002fe200000000ff */
[----:B------:R-:W-:Y:S02]  /*5670*/  FFMA.FTZ R0, R31, c[0x0][0x23c], -R0 ;  /* 0x00008f001f007a23 */ /* 0x000fe40000010800 */
[--C-:B------:R-:W-:Y:S02]  /*5680*/  FFMA.FTZ R34, R34, c[0x0][0x23c], -R5.reuse ;  /* 0x00008f0022227a23 */ /* 0x100fe40000010805 */
[--C-:B------:R-:W-:Y:S01]  /*5690*/  FFMA.FTZ R22, R22, c[0x0][0x23c], -R5.reuse ;  /* 0x00008f0016167a23 */ /* 0x100fe20000010805 */
[----:B------:R-:W1:Y:S01]  /*56a0*/  MUFU.EX2 R245, R19 ;  /* 0x0000001300f57308 */ /* 0x000e620000000800 */
[--C-:B------:R-:W-:Y:S01]  /*56b0*/  FFMA.FTZ R23, R23, c[0x0][0x23c], -R5.reuse ;  /* 0x00008f0017177a23 */ /* 0x100fe20000010805 */
[----:B------:R-:W-:Y:S01]  /*56c0*/  STS [R218+0x13400], R7 ;  /* 0x01340007da007388 */ /* 0x000fe20000000800 */
[----:B------:R-:W-:Y:S07]  /*56d0*/  FFMA.FTZ R5, R35, c[0x0][0x23c], -R5 ;  /* 0x00008f0023057a23 */ /* 0x000fee0000010805 */
[----:B------:R1:W-:Y:S01]  /*56e0*/  MUFU.EX2 R227, R0 ;  /* 0x0000000000e37308 */ /* 0x0003e20000000800 */
[----:B--2---:R-:W-:Y:S05]  /*56f0*/  F2FP.PACK_AB R4, R213, R214 ;  /* 0x000000d6d504723e */ /* 0x004fea00000000ff */
[----:B------:R2:W-:Y:S04]  /*5700*/  STS [R218+0x13000], R4 ;  /* 0x01300004da007388 */ /* 0x0005e80000000800 */
[----:B------:R-:W-:Y:S10]  /*5710*/  MUFU.EX2 R147, R8 ;  /* 0x0000000800937308 */ /* 0x000ff40000000800 */
[----:B------:R-:W3:Y:S01]  /*5720*/  MUFU.EX2 R146, R9 ;  /* 0x0000000900927308 */ /* 0x000ee20000000800 */
[----:B-1----:R-:W-:Y:S05]  /*5730*/  F2FP.PACK_AB R0, R245, R246 ;  /* 0x000000f6f500723e */ /* 0x002fea00000000ff */
[----:B------:R1:W-:Y:S04]  /*5740*/  STS [R216+0x13400], R0 ;  /* 0x01340000d8007388 */ /* 0x0003e80000000800 */
[----:B------:R-:W-:Y:S01]  /*5750*/  MUFU.EX2 R143, R10 ;  /* 0x0000000a008f7308 */ /* 0x000fe20000000800 */
[----:B--2---:R-:W-:Y:S05]  /*5760*/  F2FP.PACK_AB R4, R242, R244 ;  /* 0x000000f4f204723e */ /* 0x004fea00000000ff */
[----:B------:R-:W-:Y:S04]  /*5770*/  STS [R216+0x13000], R4 ;  /* 0x01300004d8007388 */ /* 0x000fe80000000800 */
[----:B------:R-:W2:Y:S01]  /*5780*/  MUFU.EX2 R142, R11 ;  /* 0x0000000b008e7308 */ /* 0x000ea20000000800 */
[----:B---3--:R-:W-:Y:S05]  /*5790*/  F2FP.PACK_AB R6, R146, R147 ;  /* 0x000000939206723e */ /* 0x008fea00000000ff */
[----:B------:R3:W-:Y:S04]  /*57a0*/  STS [R218+0x14000], R6 ;  /* 0x01400006da007388 */ /* 0x0007e80000000800 */
[----:B------:R2:W-:Y:S01]  /*57b0*/  MUFU.EX2 R240, R5 ;  /* 0x0000000500f07308 */ /* 0x0005e20000000800 */
[----:B-1----:R-:W-:Y:S09]  /*57c0*/  F2FP.PACK_AB R0, R243, R247 ;  /* 0x000000f7f300723e */ /* 0x002ff200000000ff */
[----:B------:R-:W-:Y:S10]  /*57d0*/  MUFU.EX2 R226, R14 ;  /* 0x0000000e00e27308 */ /* 0x000ff40000000800 */
[----:B------:R-:W3:Y:S01]  /*57e0*/  MUFU.EX2 R223, R15 ;  /* 0x0000000f00df7308 */ /* 0x000ee20000000800 */
[----:B--2---:R-:W-:Y:S05]  /*57f0*/  F2FP.PACK_AB R5, R142, R143 ;  /* 0x0000008f8e05723e */ /* 0x004fea00000000ff */
[----:B------:R1:W-:Y:S04]  /*5800*/  STS [R218+0x14400], R5 ;  /* 0x01440005da007388 */ /* 0x0003e80000000800 */
[----:B------:R-:W-:Y:S10]  /*5810*/  MUFU.EX2 R141, R12 ;  /* 0x0000000c008d7308 */ /* 0x000ff40000000800 */
[----:B------:R-:W2:Y:S01]  /*5820*/  MUFU.EX2 R140, R13 ;  /* 0x0000000d008c7308 */ /* 0x000ea20000000800 */
[----:B---3--:R-:W-:Y:S05]  /*5830*/  F2FP.PACK_AB R6, R223, R226 ;  /* 0x000000e2df06723e */ /* 0x008fea00000000ff */
[----:B------:R-:W-:Y:S04]  /*5840*/  STS [R216+0x14400], R6 ;  /* 0x01440006d8007388 */ /* 0x000fe80000000800 */
[----:B------:R-:W-:Y:S01]  /*5850*/  MUFU.EX2 R236, R22 ;  /* 0x0000001600ec7308 */ /* 0x000fe20000000800 */
[----:B-1----:R-:W-:Y:S09]  /*5860*/  F2FP.PACK_AB R5, R237, R238 ;  /* 0x000000eeed05723e */ /* 0x002ff200000000ff */
[----:B------:R-:W1:Y:S01]  /*5870*/  MUFU.EX2 R235, R23 ;  /* 0x0000001700eb7308 */ /* 0x000e620000000800 */
[----:B--2---:R-:W-:Y:S05]  /*5880*/  F2FP.PACK_AB R7, R140, R141 ;  /* 0x0000008d8c07723e */ /* 0x004fea00000000ff */
[----:B------:R-:W-:Y:S04]  /*5890*/  STS [R216+0x14000], R7 ;  /* 0x01400007d8007388 */ /* 0x000fe80000000800 */
[----:B------:R-:W2:Y:S01]  /*58a0*/  MUFU.EX2 R241, R34 ;  /* 0x0000002200f17308 */ /* 0x000ea20000000800 */
[----:B------:R2:W-:Y:S09]  /*58b0*/  STS [R217+0x13000], R5 ;  /* 0x01300005d9007388 */ /* 0x0005f20000000800 */
[----:B------:R-:W-:Y:S01]  /*58c0*/  MUFU.EX2 R234, R24 ;  /* 0x0000001800ea7308 */ /* 0x000fe20000000800 */
[----:B-1----:R-:W-:Y:S05]  /*58d0*/  F2FP.PACK_AB R4, R235, R236 ;  /* 0x000000eceb04723e */ /* 0x002fea00000000ff */
[----:B------:R1:W-:Y:S04]  /*58e0*/  STS [R217+0x13400], R4 ;  /* 0x01340004d9007388 */ /* 0x0003e80000000800 */
[----:B------:R-:W3:Y:S01]  /*58f0*/  MUFU.EX2 R232, R25 ;  /* 0x0000001900e87308 */ /* 0x000ee20000000800 */
[----:B------:R4:W-:Y:S01]  /*5900*/  STS [R215+0x13000], R0 ;  /* 0x01300000d7007388 */ /* 0x0009e20000000800 */
[----:B--2---:R-:W-:Y:S08]  /*5910*/  F2FP.PACK_AB R5, R240, R241 ;  /* 0x000000f1f005723e */ /* 0x004ff000000000ff */
[----:B------:R-:W-:Y:S01]  /*5920*/  MUFU.EX2 R230, R26 ;  /* 0x0000001a00e67308 */ /* 0x000fe20000000800 */
[----:B------:R-:W-:Y:S09]  /*5930*/  STS [R215+0x13400], R5 ;  /* 0x01340005d7007388 */ /* 0x000ff20000000800 */
[----:B------:R-:W2:Y:S01]  /*5940*/  MUFU.EX2 R229, R27 ;  /* 0x0000001b00e57308 */ /* 0x000ea20000000800 */
[----:B---3--:R-:W-:Y:S05]  /*5950*/  F2FP.PACK_AB R7, R232, R234 ;  /* 0x000000eae807723e */ /* 0x008fea00000000ff */
[----:B------:R-:W-:Y:S04]  /*5960*/  STS [R217+0x14000], R7 ;  /* 0x01400007d9007388 */ /* 0x000fe80000000800 */
[----:B------:R-:W1:Y:S10]  /*5970*/  MUFU.EX2 R233, R28 ;  /* 0x0000001c00e97308 */ /* 0x000e740000000800 */
[----:B------:R-:W4:Y:S01]  /*5980*/  MUFU.EX2 R228, R30 ;  /* 0x0000001e00e47308 */ /* 0x000f220000000800 */
[----:B--2---:R-:W-:Y:S05]  /*5990*/  F2FP.PACK_AB R6, R229, R230 ;  /* 0x000000e6e506723e */ /* 0x004fea00000000ff */
[----:B------:R-:W-:Y:S01]  /*59a0*/  STS [R217+0x14400], R6 ;  /* 0x01440006d9007388 */ /* 0x000fe20000000800 */
[----:B-1----:R-:W-:Y:S05]  /*59b0*/  F2FP.PACK_AB R4, R231, R233 ;  /* 0x000000e9e704723e */ /* 0x002fea00000000ff */
[----:B------:R-:W-:Y:S01]  /*59c0*/  STS [R215+0x14000], R4 ;  /* 0x01400004d7007388 */ /* 0x000fe20000000800 */
[----:B----4-:R-:W-:Y:S05]  /*59d0*/  F2FP.PACK_AB R0, R227, R228 ;  /* 0x000000e4e300723e */ /* 0x010fea00000000ff */
[----:B------:R-:W-:Y:S04]  /*59e0*/  STS [R215+0x14400], R0 ;  /* 0x01440000d7007388 */ /* 0x000fe80000000800 */
[----:B------:R-:W1:Y:S08]  /*59f0*/  LDSM.16.M88.4 R32, [R199+0x6000] ;  /* 0x00600000c720783b */ /* 0x000e700000000200 */
[----:B------:R-:W2:Y:S08]  /*5a00*/  LDSM.16.M88.4 R28, [R199+0x6800] ;  /* 0x00680000c71c783b */ /* 0x000eb00000000200 */
[----:B------:R-:W3:Y:S08]  /*5a10*/  LDSM.16.M88.4 R132, [R200+0x6000] ;  /* 0x00600000c884783b */ /* 0x000ef00000000200 */
[----:B------:R-:W4:Y:S01]  /*5a20*/  LDSM.16.M88.4 R136, [R200+0x6800] ;  /* 0x00680000c888783b */ /* 0x000f220000000200 */
[-C--:B-1----:R-:W-:Y:S08]  /*5a30*/  HMMA.16816.F32 R4, R32, R148.reuse, RZ ;  /* 0x000000942004723c */ /* 0x082ff000000018ff */
[C---:B--2---:R-:W-:Y:S08]  /*5a40*/  HMMA.16816.F32 R8, R28.reuse, R148, RZ ;  /* 0x000000941c08723c */ /* 0x044ff000000018ff */
[-C--:B------:R-:W-:Y:S08]  /*5a50*/  HMMA.16816.F32 R12, R28, R150.reuse, RZ ;  /* 0x000000961c0c723c */ /* 0x080ff000000018ff */
[C---:B------:R-:W-:Y:S08]  /*5a60*/  HMMA.16816.F32 R16, R32.reuse, R150, RZ ;  /* 0x000000962010723c */ /* 0x040ff000000018ff */
[-C--:B------:R-:W-:Y:S08]  /*5a70*/  HMMA.16816.F32 R20, R32, R152.reuse, RZ ;  /* 0x000000982014723c */ /* 0x080ff000000018ff */
[C---:B------:R-:W-:Y:S08]  /*5a80*/  HMMA.16816.F32 R24, R28.reuse, R152, RZ ;  /* 0x000000981c18723c */ /* 0x040ff000000018ff */
[-C--:B------:R-:W-:Y:S08]  /*5a90*/  HMMA.16816.F32 R28, R28, R154.reuse, RZ ;  /* 0x0000009a1c1c723c */ /* 0x080ff000000018ff */
[----:B------:R-:W-:Y:S08]  /*5aa0*/  HMMA.16816.F32 R32, R32, R154, RZ ;  /* 0x0000009a2020723c */ /* 0x000ff000000018ff */
[-C--:B---3--:R-:W-:Y:S08]  /*5ab0*/  HMMA.16816.F32 R4, R132, R156.reuse, R4 ;  /* 0x0000009c8404723c */ /* 0x088ff00000001804 */
[C---:B----4-:R-:W-:Y:S08]  /*5ac0*/  HMMA.16816.F32 R8, R136.reuse, R156, R8 ;  /* 0x0000009c8808723c */ /* 0x050ff00000001808 */
[-C--:B------:R-:W-:Y:S08]  /*5ad0*/  HMMA.16816.F32 R12, R136, R158.reuse, R12 ;  /* 0x0000009e880c723c */ /* 0x080ff0000000180c */
[C---:B------:R-:W-:Y:S08]  /*5ae0*/  HMMA.16816.F32 R16, R132.reuse, R158, R16 ;  /* 0x0000009e8410723c */ /* 0x040ff00000001810 */
[-C--:B------:R-:W-:Y:S08]  /*5af0*/  HMMA.16816.F32 R20, R132, R160.reuse, R20 ;  /* 0x000000a08414723c */ /* 0x080ff00000001814 */
[C---:B------:R-:W-:Y:S08]  /*5b00*/  HMMA.16816.F32 R24, R136.reuse, R160, R24 ;  /* 0x000000a08818723c */ /* 0x040ff00000001818 */
[-C--:B------:R-:W-:Y:S01]  /*5b10*/  HMMA.16816.F32 R28, R136, R162.reuse, R28 ;  /* 0x000000a2881c723c */ /* 0x080fe2000000181c */
[----:B------:R-:W-:Y:S07]  /*5b20*/  LDSM.16.M88.4 R136, [R199+0x7800] ;  /* 0x00780000c788783b */ /* 0x000fee0000000200 */
[----:B------:R-:W-:Y:S01]  /*5b30*/  HMMA.16816.F32 R32, R132, R162, R32 ;  /* 0x000000a28420723c */ /* 0x000fe20000001820 */
[----:B------:R-:W1:Y:S07]  /*5b40*/  LDSM.16.M88.4 R132, [R199+0x7000] ;  /* 0x00700000c784783b */ /* 0x000e6e0000000200 */
[-C--:B-1----:R-:W-:Y:S08]  /*5b50*/  HMMA.16816.F32 R4, R132, R164.reuse, R4 ;  /* 0x000000a48404723c */ /* 0x082ff00000001804 */
[C---:B------:R-:W-:Y:S08]  /*5b60*/  HMMA.16816.F32 R8, R136.reuse, R164, R8 ;  /* 0x000000a48808723c */ /* 0x040ff00000001808 */
        /* <DEDUP_REMOVED lines=31> */
[C---:B-----5:R-:W-:Y:S01]  /*5d60*/  FADD.FTZ R4, -R209.reuse, R4 ;  /* 0x00000004d1047221 */ /* 0x060fe20000010100 */
[C---:B------:R-:W-:Y:S04]  /*5d70*/  HMMA.16816.F32 R16, R132.reuse, R190, R16 ;  /* 0x000000be8410723c */ /* 0x040fe80000001810 */
[----:B------:R-:W-:Y:S02]  /*5d80*/  FADD.FTZ R5, -R209, R5 ;  /* 0x00000005d1057221 */ /* 0x000fe40000010100 */
[C---:B------:R-:W-:Y:S02]  /*5d90*/  FADD.FTZ R6, -R208.reuse, R6 ;  /* 0x00000006d0067221 */ /* 0x040fe40000010100 */
[----:B------:R-:W-:Y:S01]  /*5da0*/  FADD.FTZ R7, -R208, R7 ;  /* 0x00000007d0077221 */ /* 0x000fe20000010100 */
[-C--:B------:R-:W-:Y:S03]  /*5db0*/  HMMA.16816.F32 R20, R132, R192.reuse, R20 ;  /* 0x000000c08414723c */ /* 0x080fe60000001814 */
[C---:B------:R-:W-:Y:S02]  /*5dc0*/  FADD.FTZ R8, -R145.reuse, R8 ;  /* 0x0000000891087221 */ /* 0x040fe40000010100 */
[C---:B------:R-:W-:Y:S02]  /*5dd0*/  FADD.FTZ R9, -R145.reuse, R9 ;  /* 0x0000000991097221 */ /* 0x040fe40000010100 */
[C---:B------:R-:W-:Y:S01]  /*5de0*/  FADD.FTZ R14, -R144.reuse, R14 ;  /* 0x0000000e900e7221 */ /* 0x040fe20000010100 */
[C---:B------:R-:W-:Y:S04]  /*5df0*/  HMMA.16816.F32 R24, R136.reuse, R192, R24 ;  /* 0x000000c08818723c */ /* 0x040fe80000001818 */
[C---:B------:R-:W-:Y:S02]  /*5e00*/  FADD.FTZ R15, -R144.reuse, R15 ;  /* 0x0000000f900f7221 */ /* 0x040fe40000010100 */
[C---:B------:R-:W-:Y:S02]  /*5e10*/  FADD.FTZ R10, -R144.reuse, R10 ;  /* 0x0000000a900a7221 */ /* 0x040fe40000010100 */
[----:B------:R-:W-:Y:S01]  /*5e20*/  FADD.FTZ R11, -R144, R11 ;  /* 0x0000000b900b7221 */ /* 0x000fe20000010100 */
[-C--:B------:R-:W-:Y:S03]  /*5e30*/  HMMA.16816.F32 R28, R136, R194.reuse, R28 ;  /* 0x000000c2881c723c */ /* 0x080fe6000000181c */
[C---:B------:R-:W-:Y:S02]  /*5e40*/  FADD.FTZ R12, -R145.reuse, R12 ;  /* 0x0000000c910c7221 */ /* 0x040fe40000010100 */
[----:B------:R-:W-:Y:S02]  /*5e50*/  FADD.FTZ R13, -R145, R13 ;  /* 0x0000000d910d7221 */ /* 0x000fe40000010100 */
[----:B------:R-:W-:Y:S01]  /*5e60*/  FMUL.FTZ R137, R226, R14 ;  /* 0x0000000ee2897220 */ /* 0x000fe20000410000 */
[----:B------:R-:W-:Y:S01]  /*5e70*/  HMMA.16816.F32 R32, R132, R194, R32 ;  /* 0x000000c28420723c */ /* 0x000fe20000001820 */
[----:B------:R1:W5:Y:S03]  /*5e80*/  LDL R226, [R1+0x8] ;  /* 0x0000080001e27983 */ /* 0x0003660000100800 */
[----:B------:R-:W-:Y:S02]  /*5e90*/  FMUL.FTZ R136, R223, R15 ;  /* 0x0000000fdf887220 */ /* 0x000fe40000410000 */
[C---:B------:R-:W-:Y:S01]  /*5ea0*/  FADD.FTZ R16, -R209.reuse, R16 ;  /* 0x00000010d1107221 */ /* 0x040fe20000010100 */
[----:B------:R1:W5:Y:S01]  /*5eb0*/  LDL R223, [R1+0x4] ;  /* 0x0000040001df7983 */ /* 0x0003620000100800 */
[C---:B------:R-:W-:Y:S04]  /*5ec0*/  FADD.FTZ R17, -R209.reuse, R17 ;  /* 0x00000011d1117221 */ /* 0x040fe80000010100 */
[C---:B------:R-:W-:Y:S02]  /*5ed0*/  FADD.FTZ R18, -R208.reuse, R18 ;  /* 0x00000012d0127221 */ /* 0x040fe40000010100 */
[C---:B------:R-:W-:Y:S02]  /*5ee0*/  FADD.FTZ R19, -R208.reuse, R19 ;  /* 0x00000013d0137221 */ /* 0x040fe40000010100 */
[C---:B------:R-:W-:Y:S02]  /*5ef0*/  FADD.FTZ R20, -R209.reuse, R20 ;  /* 0x00000014d1147221 */ /* 0x040fe40000010100 */
[----:B------:R-:W-:Y:S02]  /*5f00*/  FADD.FTZ R21, -R209, R21 ;  /* 0x00000015d1157221 */ /* 0x000fe40000010100 */
[C---:B------:R-:W-:Y:S02]  /*5f10*/  FADD.FTZ R22, -R208.reuse, R22 ;  /* 0x00000016d0167221 */ /* 0x040fe40000010100 */
[----:B------:R-:W-:Y:S02]  /*5f20*/  FADD.FTZ R23, -R208, R23 ;  /* 0x00000017d0177221 */ /* 0x000fe40000010100 */
[C---:B------:R-:W-:Y:S02]  /*5f30*/  FADD.FTZ R24, -R145.reuse, R24 ;  /* 0x0000001891187221 */ /* 0x040fe40000010100 */
[C---:B------:R-:W-:Y:S02]  /*5f40*/  FADD.FTZ R25, -R145.reuse, R25 ;  /* 0x0000001991197221 */ /* 0x040fe40000010100 */
[C---:B------:R-:W-:Y:S02]  /*5f50*/  FADD.FTZ R26, -R144.reuse, R26 ;  /* 0x0000001a901a7221 */ /* 0x040fe40000010100 */
[C---:B------:R-:W-:Y:S02]  /*5f60*/  FADD.FTZ R27, -R144.reuse, R27 ;  /* 0x0000001b901b7221 */ /* 0x040fe40000010100 */
[C---:B------:R-:W-:Y:S02]  /*5f70*/  FADD.FTZ R28, -R145.reuse, R28 ;  /* 0x0000001c911c7221 */ /* 0x040fe40000010100 */
[----:B------:R-:W-:Y:S02]  /*5f80*/  FADD.FTZ R29, -R145, R29 ;  /* 0x0000001d911d7221 */ /* 0x000fe40000010100 */
[C---:B------:R-:W-:Y:S02]  /*5f90*/  FADD.FTZ R30, -R144.reuse, R30 ;  /* 0x0000001e901e7221 */ /* 0x040fe40000010100 */
        /* <DEDUP_REMOVED lines=34> */
[----:B------:R-:W-:Y:S01]  /*61c0*/  FMUL.FTZ R35, R240, R35 ;  /* 0x00000023f0237220 */ /* 0x000fe20000410000 */
        /* <DEDUP_REMOVED lines=13> */
[----:B------:R-:W-:Y:S01]  /*62a0*/  @!P3 IMAD.MOV.U32 R4, RZ, RZ, R221 ;  /* 0x000000ffff04b224 */ /* 0x000fe200078e00dd */
[C---:B------:R-:W-:Y:S01]  /*62b0*/  IADD3 R0, R239.reuse, UR8, RZ ;  /* 0x00000008ef007c10 */ /* 0x040fe2000fffe0ff */
[----:B------:R1:W-:Y:S01]  /*62c0*/  @P3 STS [R210], RZ ;  /* 0x000000ffd2003388 */ /* 0x0003e20000000800 */
[C---:B------:R-:W-:Y:S01]  /*62d0*/  @!P2 IADD3 R9, R239.reuse, UR8, RZ ;  /* 0x00000008ef09ac10 */ /* 0x040fe2000fffe0ff */
[----:B------:R-:W-:Y:S01]  /*62e0*/  @!P3 IMAD.MOV.U32 R5, RZ, RZ, R219 ;  /* 0x000000ffff05b224 */ /* 0x000fe200078e00db */
[----:B------:R-:W-:Y:S01]  /*62f0*/  @!P1 IADD3 R8, R239, UR8, RZ ;  /* 0x00000008ef089c10 */ /* 0x000fe2000fffe0ff */
[----:B------:R1:W-:Y:S01]  /*6300*/  @P3 STS [R210+0x4], RZ ;  /* 0x000004ffd2003388 */ /* 0x0003e20000000800 */
[----:B------:R-:W-:Y:S01]  /*6310*/  @!P2 IMAD.MOV.U32 R6, RZ, RZ, R221 ;  /* 0x000000ffff06a224 */ /* 0x000fe200078e00dd */
[----:B------:R-:W-:Y:S01]  /*6320*/  IADD3 R196, R196, UR8, RZ ;  /* 0x00000008c4c47c10 */ /* 0x000fe2000fffe0ff */
[----:B------:R-:W-:Y:S01]  /*6330*/  @!P2 IMAD.MOV.U32 R7, RZ, RZ, R219 ;  /* 0x000000ffff07a224 */ /* 0x000fe200078e00db */
        /* <DEDUP_REMOVED lines=26> */
.L_x_104:
        /* <DEDUP_REMOVED lines=115> */
[----:B------:R-:W-:Y:S01]  /*6c10*/  @!P2 IMAD.MOV.U32 R8, RZ, RZ, R222 ;  /* 0x000000ffff08a224 */ /* 0x000fe200078e00de */
        /* <DEDUP_REMOVED lines=22> */
.L_x_105:
[----:B------:R-:W-:Y:S01]  /*6d80*/  LDSM.16.M88.4 R24, [R201] ;  /* 0x00000000c918783b */ /* 0x000fe20000000200 */
[----:B------:R-:W-:Y:S01]  /*6d90*/  IMAD.MOV.U32 R145, RZ, RZ, c[0x0][0x22c] ;  /* 0x00008b00ff917624 */ /* 0x000fe200078e00ff */
[----:B------:R-:W-:Y:S01]  /*6da0*/  ULOP3.LUT UR8, UR7, 0x1, URZ, 0xc0, !UPT ;  /* 0x0000000107087892 */ /* 0x000fe2000f8ec03f */
[----:B------:R-:W-:Y:S01]  /*6db0*/  IMAD.MOV.U32 R209, RZ, RZ, c[0x0][0x22c] ;  /* 0x00008b00ffd17624 */ /* 0x000fe200078e00ff */
[----:B-1----:R-:W1:Y:S01]  /*6dc0*/  LDSM.16.MT88.4 R8, [R0+0x9000] ;  /* 0x009000000008783b */ /* 0x002e620000004200 */
[----:B------:R-:W-:Y:S01]  /*6dd0*/  IMAD R145, R145, c[0x0][0x1c0], RZ ;  /* 0x0000700091917a24 */ /* 0x000fe200078e02ff */
[----:B------:R-:W-:Y:S01]  /*6de0*/  UISETP.NE.U32.AND UP0, UPT, UR8, 0x1, UPT ;  /* 0x000000010800788c */ /* 0x000fe2000bf05070 */
[----:B------:R-:W-:Y:S01]  /*6df0*/  IMAD R209, R209, c[0x0][0x1c0], RZ ;  /* 0x00007000d1d17a24 */ /* 0x000fe200078e02ff */
[----:B------:R-:W2:Y:S01]  /*6e00*/  LDSM.16.MT88.4 R16, [R0+0xb000] ;  /* 0x00b000000010783b */ /* 0x000ea20000004200 */
[----:B------:R-:W-:Y:S01]  /*6e10*/  IMAD.U32 R145, R145, -0x40, RZ ;  /* 0xffffffc091917824 */ /* 0x000fe200078e00ff */
[----:B------:R-:W-:Y:S01]  /*6e20*/  UISETP.GT.AND UP2, UPT, UR7, UR18, UPT ;  /* 0x000000120700728c */ /* 0x000fe2000bf44270 */
[----:B------:R-:W-:Y:S01]  /*6e30*/  IMAD.SHL.U32 R209, R209, 0x10, RZ ;  /* 0x00000010d1d17824 */ /* 0x000fe200078e00ff */
[----:B------:R-:W3:Y:S01]  /*6e40*/  LDSM.16.MT88.4 R28, [R0+0xd000] ;  /* 0x00d00000001c783b */ /* 0x000ee20000004200 */
[----:B------:R-:W-:Y:S01]  /*6e50*/  UIADD3 UR7, UR7, -0x1, URZ ;  /* 0xffffffff07077890 */ /* 0x000fe2000fffe03f */
        /* <DEDUP_REMOVED lines=9> */
[----:B------:R2:W4:Y:S04]  /*6ef0*/  LDL R146, [R1] ;  /* 0x0000000001927983 */ /* 0x0005280000100800 */
[----:B------:R-:W3:Y:S04]  /*6f00*/  LDSM.16.MT88.4 R136, [R0+0xb400] ;  /* 0x00b400000088783b */ /* 0x000ee80000004200 */
[----:B------:R-:W3:Y:S01]  /*6f10*/  LDSM.16.MT88.4 R140, [R0+0xd400] ;  /* 0x00d40000008c783b */ /* 0x000ee20000004200 */
[C---:B-1----:R-:W-:Y:S08]  /*6f20*/  HMMA.16816.F32 R4, R24.reuse, R8, RZ ;  /* 0x000000081804723c */ /* 0x042ff000000018ff */
[C---:B------:R-:W-:Y:S08]  /*6f30*/  HMMA.16816.F32 R8, R24.reuse, R10, RZ ;  /* 0x0000000a1808723c */ /* 0x040ff000000018ff */
[C---:B--2---:R-:W-:Y:S08]  /*6f40*/  HMMA.16816.F32 R12, R24.reuse, R16, RZ ;  /* 0x00000010180c723c */ /* 0x044ff000000018ff */
[C---:B------:R-:W-:Y:S08]  /*6f50*/  HMMA.16816.F32 R16, R24.reuse, R18, RZ ;  /* 0x000000121810723c */ /* 0x040ff000000018ff */
[C---:B---3--:R-:W-:Y:S08]  /*6f60*/  HMMA.16816.F32 R20, R24.reuse, R28, RZ ;  /* 0x0000001c1814723c */ /* 0x048ff000000018ff */
[----:B------:R-:W-:Y:S01]  /*6f70*/  HMMA.16816.F32 R24, R24, R30, RZ ;  /* 0x0000001e1818723c */ /* 0x000fe200000018ff */
[----:B------:R-:W-:Y:S07]  /*6f80*/  LDSM.16.M88.4 R28, [R204] ;  /* 0x00000000cc1c783b */ /* 0x000fee0000000200 */
[C---:B------:R-:W-:Y:S08]  /*6f90*/  HMMA.16816.F32 R4, R32.reuse, R132, R4 ;  /* 0x000000842004723c */ /* 0x040ff00000001804 */
[C---:B------:R-:W-:Y:S01]  /*6fa0*/  HMMA.16816.F32 R8, R32.reuse, R134, R8 ;  /* 0x000000862008723c */ /* 0x040fe20000001808 */
[----:B------:R-:W1:Y:S07]  /*6fb0*/  LDSM.16.MT88.4 R132, [R0+0x9800] ;  /* 0x009800000084783b */ /* 0x000e6e0000004200 */
[C---:B------:R-:W-:Y:S08]  /*6fc0*/  HMMA.16816.F32 R12, R32.reuse, R136, R12 ;  /* 0x00000088200c723c */ /* 0x040ff0000000180c */
[C---:B------:R-:W-:Y:S01]  /*6fd0*/  HMMA.16816.F32 R16, R32.reuse, R138, R16 ;  /* 0x0000008a2010723c */ /* 0x040fe20000001810 */
[----:B------:R-:W2:Y:S07]  /*6fe0*/  LDSM.16.MT88.4 R136, [R0+0xb800] ;  /* 0x00b800000088783b */ /* 0x000eae0000004200 */
[C---:B------:R-:W-:Y:S08]  /*6ff0*/  HMMA.16816.F32 R20, R32.reuse, R140, R20 ;  /* 0x0000008c2014723c */ /* 0x040ff00000001814 */
[----:B------:R-:W-:Y:S01]  /*7000*/  HMMA.16816.F32 R24, R32, R142, R24 ;  /* 0x0000008e2018723c */ /* 0x000fe20000001818 */
[----:B------:R-:W3:Y:S04]  /*7010*/  LDSM.16.MT88.4 R32, [R0+0xd800] ;  /* 0x00d800000020783b */ /* 0x000ee80000004200 */
[----:B------:R-:W-:Y:S03]  /*7020*/  LDSM.16.MT88.4 R140, [R0+0xbc00] ;  /* 0x00bc0000008c783b */ /* 0x000fe60000004200 */
[C---:B-1----:R-:W-:Y:S08]  /*7030*/  HMMA.16816.F32 R4, R28.reuse, R132, R4 ;  /* 0x000000841c04723c */ /* 0x042ff00000001804 */
[C---:B------:R-:W-:Y:S01]  /*7040*/  HMMA.16816.F32 R8, R28.reuse, R134, R8 ;  /* 0x000000861c08723c */ /* 0x040fe20000001808 */
[----:B------:R-:W-:Y:S07]  /*7050*/  LDSM.16.M88.4 R132, [R203] ;  /* 0x00000000cb84783b */ /* 0x000fee0000000200 */
[C---:B--2---:R-:W-:Y:S08]  /*7060*/  HMMA.16816.F32 R12, R28.reuse, R136, R12 ;  /* 0x000000881c0c723c */ /* 0x044ff0000000180c */
[C---:B------:R-:W-:Y:S01]  /*7070*/  HMMA.16816.F32 R16, R28.reuse, R138, R16 ;  /* 0x0000008a1c10723c */ /* 0x040fe20000001810 */
[----:B------:R-:W1:Y:S07]  /*7080*/  LDSM.16.MT88.4 R136, [R0+0x9c00] ;  /* 0x009c00000088783b */ /* 0x000e6e0000004200 */
[C---:B---3--:R-:W-:Y:S08]  /*7090*/  HMMA.16816.F32 R20, R28.reuse, R32, R20 ;  /* 0x000000201c14723c */ /* 0x048ff00000001814 */
[----:B------:R-:W-:Y:S01]  /*70a0*/  HMMA.16816.F32 R24, R28, R34, R24 ;  /* 0x000000221c18723c */ /* 0x000fe20000001818 */
[----:B------:R-:W2:Y:S04]  /*70b0*/  LDSM.16.MT88.4 R28, [R0+0xdc00] ;  /* 0x00dc0000001c783b */ /* 0x000ea80000004200 */
[----:B------:R-:W-:Y:S03]  /*70c0*/  LDSM.16.M88.4 R32, [R201+0x2000] ;  /* 0x00200000c920783b */ /* 0x000fe60000000200 */
[C---:B-1----:R-:W-:Y:S08]  /*70d0*/  HMMA.16816.F32 R4, R132.reuse, R136, R4 ;  /* 0x000000888404723c */ /* 0x042ff00000001804 */
[C---:B------:R-:W-:Y:S01]  /*70e0*/  HMMA.16816.F32 R8, R132.reuse, R138, R8 ;  /* 0x0000008a8408723c */ /* 0x040fe20000001808 */
[----:B------:R-:W1:Y:S07]  /*70f0*/  LDSM.16.MT88.4 R136, [R0+0xa000] ;  /* 0x00a000000088783b */ /* 0x000e6e0000004200 */
[C---:B------:R-:W-:Y:S08]  /*7100*/  HMMA.16816.F32 R12, R132.reuse, R140, R12 ;  /* 0x0000008c840c723c */ /* 0x040ff0000000180c */
[C---:B------:R-:W-:Y:S01]  /*7110*/  HMMA.16816.F32 R16, R132.reuse, R142, R16 ;  /* 0x0000008e8410723c */ /* 0x040fe20000001810 */
[----:B------:R-:W3:Y:S07]  /*7120*/  LDSM.16.MT88.4 R140, [R0+0xc000] ;  /* 0x00c00000008c783b */ /* 0x000eee0000004200 */
[C---:B--2---:R-:W-:Y:S08]  /*7130*/  HMMA.16816.F32 R20, R132.reuse, R28, R20 ;  /* 0x0000001c8414723c */ /* 0x044ff00000001814 */
[----:B------:R-:W-:Y:S01]  /*7140*/  HMMA.16816.F32 R24, R132, R30, R24 ;  /* 0x0000001e8418723c */ /* 0x000fe20000001818 */
[----:B------:R-:W2:Y:S04]  /*7150*/  LDSM.16.MT88.4 R28, [R0+0xe000] ;  /* 0x00e00000001c783b */ /* 0x000ea80000004200 */
[----:B------:R-:W-:Y:S03]  /*7160*/  LDSM.16.M88.4 R132, [R202+0x2000] ;  /* 0x00200000ca84783b */ /* 0x000fe60000000200 */
[C---:B-1----:R-:W-:Y:S08]  /*7170*/  HMMA.16816.F32 R4, R32.reuse, R136, R4 ;  /* 0x000000882004723c */ /* 0x042ff00000001804 */
[C---:B------:R-:W-:Y:S01]  /*7180*/  HMMA.16816.F32 R8, R32.reuse, R138, R8 ;  /* 0x0000008a2008723c */ /* 0x040fe20000001808 */
[----:B------:R-:W1:Y:S07]  /*7190*/  LDSM.16.MT88.4 R136, [R0+0xa400] ;  /* 0x00a400000088783b */ /* 0x000e6e0000004200 */
[C---:B---3--:R-:W-:Y:S08]  /*71a0*/  HMMA.16816.F32 R12, R32.reuse, R140, R12 ;  /* 0x0000008c200c723c */ /* 0x048ff0000000180c */
        /* <DEDUP_REMOVED lines=24> */
[----:B------:R2:W2:Y:S06]  /*7330*/  LDSM.16.MT88.4 R28, [R0+0xec00] ;  /* 0x00ec0000001c783b */ /* 0x0004ac0000004200 */
[----:B----4-:R-:W-:Y:S01]  /*7340*/  @P0 IADD3 R34, P2, R208, UR14, RZ ;  /* 0x0000000ed0220c10 */ /* 0x010fe2000ff5e0ff */
[----:B------:R-:W-:Y:S01]  /*7350*/  IMAD.MOV.U32 R32, RZ, RZ, R212 ;  /* 0x000000ffff207224 */ /* 0x000fe200078e00d4 */
[C---:B-1----:R-:W-:Y:S01]  /*7360*/  HMMA.16816.F32 R4, R132.reuse, R136, R4 ;  /* 0x000000888404723c */ /* 0x042fe20000001804 */
[----:B------:R-:W-:Y:S02]  /*7370*/  @UP3 UIADD3 UR14, UP1, UR14, -0x100, URZ ;  /* 0xffffff000e0e3890 */ /* 0x000fe4000ff3e03f */
[----:B------:R-:W-:Y:S02]  /*7380*/  IMAD.MOV.U32 R208, RZ, RZ, c[0x0][0x22c] ;  /* 0x00008b00ffd07624 */ /* 0x000fe400078e00ff */
[----:B------:R-:W-:Y:S01]  /*7390*/  @P0 IADD3.X R35, R147, UR13, RZ, P2, !PT ;  /* 0x0000000d93230c10 */ /* 0x000fe200097fe4ff */
[----:B------:R-:W-:Y:S01]  /*73a0*/  IMAD.MOV.U32 R33, RZ, RZ, R211 ;  /* 0x000000ffff217224 */ /* 0x000fe200078e00d3 */
[----:B------:R-:W-:Y:S01]  /*73b0*/  @UP3 UIADD3.X UR13, UR13, -0x1, URZ, UP1, !UPT ;  /* 0xffffffff0d0d3890 */ /* 0x000fe20008ffe43f */
[C---:B------:R-:W-:Y:S01]  /*73c0*/  HMMA.16816.F32 R8, R132.reuse, R138, R8 ;  /* 0x0000008a8408723c */ /* 0x040fe20000001808 */
[----:B------:R-:W4:Y:S03]  /*73d0*/  LDL R139, [R1+0x10] ;  /* 0x00001000018b7983 */ /* 0x000f260000100800 */
[----:B------:R-:W-:Y:S01]  /*73e0*/  IMAD R208, R208, c[0x0][0x1c0], RZ ;  /* 0x00007000d0d07a24 */ /* 0x000fe200078e02ff */
[----:B------:R-:W4:Y:S01]  /*73f0*/  @P0 LDG.E R146, [R34.64+0x20] ;  /* 0x0000200422920981 */ /* 0x000f22000c1e1900 */
[----:B------:R-:W-:Y:S02]  /*7400*/  IMAD.MOV.U32 R147, RZ, RZ, c[0x0][0x22c] ;  /* 0x00008b00ff937624 */ /* 0x000fe400078e00ff */
[C---:B---3--:R-:W-:Y:S01]  /*7410*/  HMMA.16816.F32 R12, R132.reuse, R140, R12 ;  /* 0x0000008c840c723c */ /* 0x048fe2000000180c */
[----:B------:R-:W3:Y:S03]  /*7420*/  LDL R138, [R1+0x18] ;  /* 0x00001800018a7983 */ /* 0x000ee60000100800 */
[----:B------:R-:W-:Y:S01]  /*7430*/  IMAD R208, R208, 0x18, RZ ;  /* 0x00000018d0d07824 */ /* 0x000fe200078e02ff */
[----:B------:R1:W5:Y:S01]  /*7440*/  @P0 LDG.E R252, [R34.64] ;  /* 0x0000000422fc0981 */ /* 0x000362000c1e1900 */
[----:B--2---:R-:W-:Y:S02]  /*7450*/  IMAD.MOV.U32 R0, RZ, RZ, c[0x0][0x22c] ;  /* 0x00008b00ff007624 */ /* 0x004fe400078e00ff */
[C---:B------:R-:W-:Y:S01]  /*7460*/  HMMA.16816.F32 R16, R132.reuse, R142, R16 ;  /* 0x0000008e8410723c */ /* 0x040fe20000001810 */
[----:B------:R1:W5:Y:S03]  /*7470*/  @P0 LDG.E R250, [R34.64+0x80] ;  /* 0x0000800422fa0981 */ /* 0x000366000c1e1900 */
[----:B------:R-:W-:Y:S01]  /*7480*/  IMAD R0, R0, c[0x0][0x1c0], RZ ;  /* 0x0000700000007a24 */ /* 0x000fe200078e02ff */
[----:B------:R1:W5:Y:S01]  /*7490*/  @P0 LDG.E R251, [R34.64+0xa0] ;  /* 0x0000a00422fb0981 */ /* 0x000362000c1e1900 */
[----:B------:R-:W-:Y:S02]  /*74a0*/  IMAD R147, R147, c[0x0][0x1c0], RZ ;  /* 0x0000700093937a24 */ /* 0x000fe400078e02ff */
[C---:B------:R-:W-:Y:S01]  /*74b0*/  HMMA.16816.F32 R20, R132.reuse, R28, R20 ;  /* 0x0000001c8414723c */ /* 0x040fe20000001814 */
[----:B------:R2:W-:Y:S03]  /*74c0*/  RED.E.ADD.F32.FTZ.RN.STRONG.GPU [R32.64], R4 ;  /* 0x000000042000798e */ /* 0x0005e6000c10e784 */
[----:B------:R-:W-:Y:S02]  /*74d0*/  IMAD R0, R0, 0x30, RZ ;  /* 0x0000003000007824 */ /* 0x000fe400078e02ff */
[----:B------:R-:W-:Y:S01]  /*74e0*/  IMAD.SHL.U32 R147, R147, 0x20, RZ ;  /* 0x0000002093937824 */ /* 0x000fe200078e00ff */
[CC--:B------:R-:W-:Y:S01]  /*74f0*/  LEA R28, P1, R145.reuse, R32.reuse, 0x2 ;  /* 0x00000020911c7211 */ /* 0x0c0fe200078210ff */
[----:B------:R-:W-:Y:S01]  /*7500*/  HMMA.16816.F32 R24, R132, R30, R24 ;  /* 0x0000001e8418723c */ /* 0x000fe20000001818 */
[----:B------:R-:W-:Y:S03]  /*7510*/  IMAD.MOV.U32 R141, RZ, RZ, c[0x0][0x22c] ;  /* 0x00008b00ff8d7624 */ /* 0x000fe600078e00ff */
[-C--:B------:R-:W-:Y:S01]  /*7520*/  LEA.HI.X.SX32 R29, R145, R33.reuse, 0x2, P1 ;  /* 0x00000021911d7211 */ /* 0x080fe200008f16ff */
[----:B------:R-:W-:Y:S02]  /*7530*/  IMAD R141, R141, c[0x0][0x1c0], RZ ;  /* 0x000070008d8d7a24 */ /* 0x000fe400078e02ff */
[CC--:B------:R-:W-:Y:S01]  /*7540*/  LEA R132, P1, R208.reuse, R32.reuse, 0x2 ;  /* 0x00000020d0847211 */ /* 0x0c0fe200078210ff */
[----:B------:R-:W-:Y:S01]  /*7550*/  IMAD.MOV.U32 R140, RZ, RZ, c[0x0][0x22c] ;  /* 0x00008b00ff8c7624 */ /* 0x000fe200078e00ff */
[----:B------:R1:W-:Y:S03]  /*7560*/  RED.E.ADD.F32.FTZ.RN.STRONG.GPU [R28.64], R5 ;  /* 0x000000051c00798e */ /* 0x0003e6000c10e784 */
[-C--:B------:R-:W-:Y:S01]  /*7570*/  LEA.HI.X.SX32 R133, R208, R33.reuse, 0x2, P1 ;  /* 0x00000021d0857211 */ /* 0x080fe200008f16ff */
[----:B------:R-:W-:Y:S02]  /*7580*/  IMAD R141, R141, 0x28, RZ ;  /* 0x000000288d8d7824 */ /* 0x000fe400078e02ff */
[----:B------:R-:W-:Y:S02]  /*7590*/  IMAD R140, R140, c[0x0][0x1c0], RZ ;  /* 0x000070008c8c7a24 */ /* 0x000fe400078e02ff */
[----:B------:R-:W-:Y:S01]  /*75a0*/  IMAD.MOV.U32 R208, RZ, RZ, c[0x0][0x22c] ;  /* 0x00008b00ffd07624 */ /* 0x000fe200078e00ff */
[CC--:B------:R-:W-:Y:S01]  /*75b0*/  LEA R30, P2, R141.reuse, R32.reuse, 0x2 ;  /* 0x000000208d1e7211 */ /* 0x0c0fe200078410ff */
[----:B------:R-:W-:Y:S01]  /*75c0*/  IMAD R140, R140, 0x38, RZ ;  /* 0x000000388c8c7824 */ /* 0x000fe200078e02ff */
[-C--:B--2---:R-:W-:Y:S01]  /*75d0*/  LEA R4, P1, R0, R32.reuse, 0x2 ;  /* 0x0000002000047211 */ /* 0x084fe200078210ff */
[----:B------:R-:W-:Y:S01]  /*75e0*/  IMAD R208, R208, c[0x0][0x1c0], RZ ;  /* 0x00007000d0d07a24 */ /* 0x000fe200078e02ff */
[-C--:B------:R-:W-:Y:S03]  /*75f0*/  LEA.HI.X.SX32 R31, R141, R33.reuse, 0x2, P2 ;  /* 0x000000218d1f7211 */ /* 0x080fe600010f16ff */
[----:B------:R-:W-:Y:S05]  /*7600*/  IMAD.SHL.U32 R208, R208, 0x10, RZ ;  /* 0x00000010d0d07824 */ /* 0x000fea00078e00ff */
[C---:B------:R-:W-:Y:S02]  /*7610*/  IADD3 R142, R208.reuse, 0x20, RZ ;  /* 0x00000020d08e7810 */ /* 0x040fe40007ffe0ff */
[----:B------:R-:W-:Y:S02]  /*7620*/  IADD3 R141, R208, 0x20, RZ ;  /* 0x00000020d08d7810 */ /* 0x000fe40007ffe0ff */
[-C--:B-1----:R-:W-:Y:S01]  /*7630*/  LEA.HI.X.SX32 R5, R0, R33.reuse, 0x2, P1 ;  /* 0x0000002100057211 */ /* 0x082fe200008f16ff */
[----:B----4-:R1:W-:Y:S04]  /*7640*/  @P0 STL [R1], R146 ;  /* 0x0000009201000387 */ /* 0x0103e80000100800 */
[----:B------:R-:W2:Y:S01]  /*7650*/  LDL R0, [R1+0x14] ;  /* 0x0000140001007983 */ /* 0x000ea20000100800 */
[----:B-1----:R-:W-:Y:S04]  /*7660*/  IMAD.MOV.U32 R146, RZ, RZ, c[0x0][0x22c] ;  /* 0x00008b00ff927624 */ /* 0x002fe800078e00ff */
[----:B------:R-:W-:Y:S04]  /*7670*/  IMAD R146, R146, c[0x0][0x1c0], RZ ;  /* 0x0000700092927a24 */ /* 0x000fe800078e02ff */
[----:B------:R-:W-:Y:S05]  /*7680*/  IMAD.SHL.U32 R146, R146, 0x10, RZ ;  /* 0x0000001092927824 */ /* 0x000fea00078e00ff */
[CC--:B------:R-:W-:Y:S02]  /*7690*/  LEA R136, P0, R146.reuse, R32.reuse, 0x2 ;  /* 0x0000002092887211 */ /* 0x0c0fe400078010ff */
[C---:B------:R-:W-:Y:S02]  /*76a0*/  IADD3 R134, R146.reuse, 0x40, RZ ;  /* 0x0000004092867810 */ /* 0x040fe40007ffe0ff */
[-C--:B------:R-:W-:Y:S02]  /*76b0*/  LEA.HI.X.SX32 R137, R146, R33.reuse, 0x2, P0 ;  /* 0x0000002192897211 */ /* 0x080fe400000f16ff */
[CC--:B------:R-:W-:Y:S03]  /*76c0*/  LEA R34, P0, R147.reuse, R32.reuse, 0x2 ;  /* 0x0000002093227211 */ /* 0x0c0fe600078010ff */
[----:B------:R1:W-:Y:S01]  /*76d0*/  RED.E.ADD.F32.FTZ.RN.STRONG.GPU [R136.64], R6 ;  /* 0x000000068800798e */ /* 0x0003e2000c10e784 */
[-C--:B------:R-:W-:Y:S01]  /*76e0*/  LEA.HI.X.SX32 R35, R147, R33.reuse, 0x2, P0 ;  /* 0x0000002193237211 */ /* 0x080fe200000f16ff */
[----:B------:R-:W-:Y:S02]  /*76f0*/  IMAD.MOV.U32 R147, RZ, RZ, c[0x0][0x22c] ;  /* 0x00008b00ff937624 */ /* 0x000fe400078e00ff */
[----:B------:R4:W-:Y:S02]  /*7700*/  RED.E.ADD.F32.FTZ.RN.STRONG.GPU [R132.64], R7 ;  /* 0x000000078400798e */ /* 0x0009e4000c10e784 */
[----:B------:R-:W-:Y:S02]  /*7710*/  IMAD R147, R147, c[0x0][0x1c0], RZ ;  /* 0x0000700093937a24 */ /* 0x000fe400078e02ff */
[----:B------:R3:W-:Y:S02]  /*7720*/  RED.E.ADD.F32.FTZ.RN.STRONG.GPU [R34.64], R8 ;  /* 0x000000082200798e */ /* 0x0007e4000c10e784 */
[----:B------:R-:W-:Y:S02]  /*7730*/  IMAD.SHL.U32 R147, R147, 0x8, RZ ;  /* 0x0000000893937824 */ /* 0x000fe400078e00ff */
[----:B------:R3:W-:Y:S02]  /*7740*/  RED.E.ADD.F32.FTZ.RN.STRONG.GPU [R30.64], R9 ;  /* 0x000000091e00798e */ /* 0x0007e4000c10e784 */
[C---:B------:R-:W-:Y:S02]  /*7750*/  IMAD.IADD R142, R147.reuse, 0x1, R142 ;  /* 0x00000001938e7824 */ /* 0x040fe400078e028e */
[----:B------:R3:W-:Y:S01]  /*7760*/  RED.E.ADD.F32.FTZ.RN.STRONG.GPU [R4.64], R10 ;  /* 0x0000000a0400798e */ /* 0x0007e2000c10e784 */
[C---:B------:R-:W-:Y:S04]  /*7770*/  IMAD.IADD R141, R147.reuse, 0x1, R141 ;  /* 0x00000001938d7824 */ /* 0x040fe800078e028d */
[----:B------:R-:W-:Y:S01]  /*7780*/  IMAD.IADD R141, R147, 0x1, R141 ;  /* 0x00000001938d7824 */ /* 0x000fe200078e028d */
[CC--:B-1----:R-:W-:Y:S01]  /*7790*/  LEA R6, P0, R140.reuse, R32.reuse, 0x2 ;  /* 0x000000208c067211 */ /* 0x0c2fe200078010ff */
[----:B----4-:R-:W4:Y:S03]  /*77a0*/  LDL R132, [R1+0xc] ;  /* 0x00000c0001847983 */ /* 0x010f260000100800 */
[-C--:B------:R-:W-:Y:S02]  /*77b0*/  LEA.HI.X.SX32 R7, R140, R33.reuse, 0x2, P0 ;  /* 0x000000218c077211 */ /* 0x080fe400000f16ff */
[----:B------:R-:W-:Y:S02]  /*77c0*/  IADD3 R140, R209, 0x20, RZ ;  /* 0x00000020d18c7810 */ /* 0x000fe40007ffe0ff */
[C---:B---3--:R-:W-:Y:S01]  /*77d0*/  IADD3 R35, R146.reuse, 0x40, RZ ;  /* 0x0000004092237810 */ /* 0x048fe20007ffe0ff */
[----:B------:R1:W-:Y:S01]  /*77e0*/  RED.E.ADD.F32.FTZ.RN.STRONG.GPU [R6.64], R11 ;  /* 0x0000000b0600798e */ /* 0x0003e2000c10e784 */
[----:B------:R-:W-:Y:S02]  /*77f0*/  IADD3 R34, R146, 0x40, RZ ;  /* 0x0000004092227810 */ /* 0x000fe40007ffe0ff */
[-C--:B------:R-:W-:Y:S01]  /*7800*/  LEA R30, P1, R142, R32.reuse, 0x2 ;  /* 0x000000208e1e7211 */ /* 0x080fe200078210ff */
[----:B------:R3:W-:Y:S01]  /*7810*/  RED.E.ADD.F32.FTZ.RN.STRONG.GPU [R32.64+0x80], R12 ;  /* 0x0000800c2000798e */ /* 0x0007e2000c10e784 */
[----:B------:R-:W-:Y:S01]  /*7820*/  IADD3 R133, R146, 0x40, RZ ;  /* 0x0000004092857810 */ /* 0x000fe20007ffe0ff */
[C---:B------:R-:W-:Y:S01]  /*7830*/  IMAD.IADD R35, R145.reuse, 0x1, R35 ;  /* 0x0000000191237824 */ /* 0x040fe200078e0223 */
[-C--:B------:R-:W-:Y:S01]  /*7840*/  LEA R4, P0, R140, R32.reuse, 0x2 ;  /* 0x000000208c047211 */ /* 0x080fe200078010ff */
[----:B------:R3:W-:Y:S01]  /*7850*/  RED.E.ADD.F32.FTZ.RN.STRONG.GPU [R28.64+0x80], R13 ;  /* 0x0000800d1c00798e */ /* 0x0007e2000c10e784 */
[-C--:B------:R-:W-:Y:S01]  /*7860*/  LEA.HI.X.SX32 R31, R142, R33.reuse, 0x2, P1 ;  /* 0x000000218e1f7211 */ /* 0x080fe200008f16ff */
[C---:B------:R-:W-:Y:S01]  /*7870*/  IMAD.IADD R34, R145.reuse, 0x1, R34 ;  /* 0x0000000191227824 */ /* 0x040fe200078e0222 */
[-C--:B------:R-:W-:Y:S01]  /*7880*/  LEA.HI.X.SX32 R5, R140, R33.reuse, 0x2, P0 ;  /* 0x000000218c057211 */ /* 0x080fe200000f16ff */
[C---:B------:R-:W-:Y:S01]  /*7890*/  IMAD.IADD R133, R145.reuse, 0x1, R133 ;  /* 0x0000000191857824 */ /* 0x040fe200078e0285 */
[----:B------:R-:W-:Y:S01]  /*78a0*/  IADD3 R140, R208, 0x20, RZ ;  /* 0x00000020d08c7810 */ /* 0x000fe20007ffe0ff */
[----:B------:R-:W-:Y:S01]  /*78b0*/  IMAD.IADD R34, R145, 0x1, R34 ;  /* 0x0000000191227824 */ /* 0x000fe200078e0222 */
[-C--:B------:R-:W-:Y:S01]  /*78c0*/  LEA R10, P0, R141, R32.reuse, 0x2 ;  /* 0x000000208d0a7211 */ /* 0x080fe200078010ff */
[----:B------:R3:W-:Y:S01]  /*78d0*/  RED.E.ADD.F32.FTZ.RN.STRONG.GPU [R4.64], R14 ;  /* 0x0000000e0400798e */ /* 0x0007e2000c10e784 */
[----:B------:R-:W-:Y:S02]  /*78e0*/  IMAD.IADD R133, R145, 0x1, R133 ;  /* 0x0000000191857824 */ /* 0x000fe400078e0285 */
[----:B------:R-:W-:Y:S01]  /*78f0*/  IMAD.IADD R140, R147, 0x1, R140 ;  /* 0x00000001938c7824 */ /* 0x000fe200078e028c */
[----:B------:R3:W-:Y:S01]  /*7900*/  RED.E.ADD.F32.FTZ.RN.STRONG.GPU [R30.64], R15 ;  /* 0x0000000f1e00798e */ /* 0x0007e2000c10e784 */
[----:B------:R-:W-:Y:S02]  /*7910*/  IMAD.IADD R133, R145, 0x1, R133 ;  /* 0x0000000191857824 */ /* 0x000fe400078e0285 */
[C---:B------:R-:W-:Y:S04]  /*7920*/  IMAD.IADD R140, R147.reuse, 0x1, R140 ;  /* 0x00000001938c7824 */ /* 0x040fe800078e028c */
[----:B------:R-:W-:Y:S01]  /*7930*/  IMAD.IADD R140, R147, 0x1, R140 ;  /* 0x00000001938c7824 */ /* 0x000fe200078e028c */
[-C--:B-1----:R-:W-:Y:S02]  /*7940*/  LEA.HI.X.SX32 R11, R141, R33.reuse, 0x2, P0 ;  /* 0x000000218d0b7211 */ /* 0x082fe400000f16ff */
[CC--:B------:R-:W-:Y:S02]  /*7950*/  LEA R6, P1, R139.reuse, R32.reuse, 0x2 ;  /* 0x000000208b067211 */ /* 0x0c0fe400078210ff */
[CC--:B------:R-:W-:Y:S01]  /*7960*/  LEA R8, P2, R140.reuse, R32.reuse, 0x2 ;  /* 0x000000208c087211 */ /* 0x0c0fe200078410ff */
[----:B------:R1:W-:Y:S01]  /*7970*/  RED.E.ADD.F32.FTZ.RN.STRONG.GPU [R10.64], R16 ;  /* 0x000000100a00798e */ /* 0x0003e2000c10e784 */
[-C--:B------:R-:W-:Y:S02]  /*7980*/  LEA.HI.X.SX32 R7, R139, R33.reuse, 0x2, P1 ;  /* 0x000000218b077211 */ /* 0x080fe400008f16ff */
[-C--:B------:R-:W-:Y:S02]  /*7990*/  LEA.HI.X.SX32 R9, R140, R33.reuse, 0x2, P2 ;  /* 0x000000218c097211 */ /* 0x080fe400010f16ff */
[CC--:B---3--:R-:W-:Y:S01]  /*79a0*/  LEA R12, P4, R35.reuse, R32.reuse, 0x2 ;  /* 0x00000020230c7211 */ /* 0x0c8fe200078810ff */
[----:B------:R-:W-:Y:S03]  /*79b0*/  LDSM.16.MT88.4 R140, [R3+0x1c00] ;  /* 0x001c0000038c783b */ /* 0x000fe60000004200 */
[-C--:B------:R-:W-:Y:S01]  /*79c0*/  LEA.HI.X.SX32 R13, R35, R33.reuse, 0x2, P4 ;  /* 0x00000021230d7211 */ /* 0x080fe200020f16ff */
[----:B------:R3:W-:Y:S01]  /*79d0*/  RED.E.ADD.F32.FTZ.RN.STRONG.GPU [R8.64], R17 ;  /* 0x000000110800798e */ /* 0x0007e2000c10e784 */
[-C--:B------:R-:W-:Y:S02]  /*79e0*/  LEA R4, P0, R138, R32.reuse, 0x2 ;  /* 0x000000208a047211 */ /* 0x080fe400078010ff */
[-C--:B------:R-:W-:Y:S01]  /*79f0*/  LEA R14, P5, R134, R32.reuse, 0x2 ;  /* 0x00000020860e7211 */ /* 0x080fe200078a10ff */
[----:B------:R-:W-:Y:S01]  /*7a00*/  RED.E.ADD.F32.FTZ.RN.STRONG.GPU [R6.64], R18 ;  /* 0x000000120600798e */ /* 0x000fe2000c10e784 */
[-C--:B------:R-:W-:Y:S02]  /*7a10*/  LEA.HI.X.SX32 R5, R138, R33.reuse, 0x2, P0 ;  /* 0x000000218a057211 */ /* 0x080fe400000f16ff */
[-C--:B------:R-:W-:Y:S01]  /*7a20*/  LEA.HI.X.SX32 R15, R134, R33.reuse, 0x2, P5 ;  /* 0x00000021860f7211 */ /* 0x080fe200028f16ff */
[----:B------:R-:W-:Y:S04]  /*7a30*/  LDSM.16.MT88.4 R136, [R2+0x12800] ;  /* 0x012800000288783b */ /* 0x000fe80000004200 */
[----:B------:R2:W-:Y:S04]  /*7a40*/  RED.E.ADD.F32.FTZ.RN.STRONG.GPU [R4.64], R19 ;  /* 0x000000130400798e */ /* 0x0005e8000c10e784 */
[----:B------:R-:W-:Y:S01]  /*7a50*/  RED.E.ADD.F32.FTZ.RN.STRONG.GPU [R32.64+0x100], R20 ;  /* 0x000100142000798e */ /* 0x000fe2000c10e784 */
[CC--:B-1----:R-:W-:Y:S03]  /*7a60*/  LEA R10, P3, R34.reuse, R32.reuse, 0x2 ;  /* 0x00000020220a7211 */ /* 0x0c2fe600078610ff */
[----:B------:R-:W-:Y:S01]  /*7a70*/  RED.E.ADD.F32.FTZ.RN.STRONG.GPU [R28.64+0x100], R21 ;  /* 0x000100151c00798e */ /* 0x000fe2000c10e784 */
[-C--:B------:R-:W-:Y:S03]  /*7a80*/  LEA.HI.X.SX32 R11, R34, R33.reuse, 0x2, P3 ;  /* 0x00000021220b7211 */ /* 0x080fe600018f16ff */
[----:B------:R-:W-:Y:S01]  /*7a90*/  RED.E.ADD.F32.FTZ.RN.STRONG.GPU [R14.64], R22 ;  /* 0x000000160e00798e */ /* 0x000fe2000c10e784 */
[CC--:B---3--:R-:W-:Y:S03]  /*7aa0*/  LEA R8, P2, R133.reuse, R32.reuse, 0x2 ;  /* 0x0000002085087211 */ /* 0x0c8fe600078410ff */
[----:B------:R-:W-:Y:S01]  /*7ab0*/  RED.E.ADD.F32.FTZ.RN.STRONG.GPU [R12.64], R23 ;  /* 0x000000170c00798e */ /* 0x000fe2000c10e784 */
[-C--:B------:R-:W-:Y:S03]  /*7ac0*/  LEA.HI.X.SX32 R9, R133, R33.reuse, 0x2, P2 ;  /* 0x0000002185097211 */ /* 0x080fe600010f16ff */
[----:B------:R-:W-:Y:S04]  /*7ad0*/  RED.E.ADD.F32.FTZ.RN.STRONG.GPU [R10.64], R24 ;  /* 0x000000180a00798e */ /* 0x000fe8000c10e784 */
[----:B------:R-:W-:Y:S04]  /*7ae0*/  RED.E.ADD.F32.FTZ.RN.STRONG.GPU [R8.64], R25 ;  /* 0x000000190800798e */ /* 0x000fe8000c10e784 */
[----:B------:R-:W-:Y:S04]  /*7af0*/  LDSM.16.MT88.4 R8, [R3] ;  /* 0x000000000308783b */ /* 0x000fe80000004200 */
[----:B------:R-:W-:Y:S04]  /*7b00*/  LDSM.16.MT88.4 R12, [R2+0x11000] ;  /* 0x01100000020c783b */ /* 0x000fe80000004200 */
[----:B------:R-:W-:Y:S04]  /*7b10*/  LDSM.16.MT88.4 R16, [R3+0x1000] ;  /* 0x001000000310783b */ /* 0x000fe80000004200 */
[----:B------:R-:W-:Y:S04]  /*7b20*/  LDSM.16.MT88.4 R28, [R3+0x2000] ;  /* 0x00200000031c783b */ /* 0x000fe80000004200 */
[----:B------:R-:W-:Y:S01]  /*7b30*/  LDSM.16.MT88.4 R20, [R3+0x400] ;  /* 0x000400000314783b */ /* 0x000fe20000004200 */
[CC--:B--2---:R-:W-:Y:S04]  /*7b40*/  LEA R4, P0, R0.reuse, R32.reuse, 0x2 ;  /* 0x0000002000047211 */ /* 0x0c4fe800078010ff */
[-C--:B------:R-:W-:Y:S02]  /*7b50*/  LEA.HI.X.SX32 R5, R0, R33.reuse, 0x2, P0 ;  /* 0x0000002100057211 */ /* 0x080fe400000f16ff */
[----:B------:R-:W-:Y:S02]  /*7b60*/  PLOP3.LUT P0, PT, PT, PT, UP2, 0x80, 0x0 ;  /* 0x000000000000781c */ /* 0x000fe40003f0f028 */
[C---:B------:R-:W-:Y:S02]  /*7b70*/  IADD3 R0, R3.reuse, -0x3000, RZ ;  /* 0xffffd00003007810 */ /* 0x040fe40007ffe0ff */
[C---:B----4-:R-:W-:Y:S04]  /*7b80*/  LEA R6, P1, R132.reuse, R32, 0x2 ;  /* 0x0000002084067211 */ /* 0x050fe800078210ff */
[----:B------:R-:W-:Y:S02]  /*7b90*/  LEA.HI.X.SX32 R7, R132, R33, 0x2, P1 ;  /* 0x0000002184077211 */ /* 0x000fe400008f16ff */
[----:B------:R-:W-:Y:S01]  /*7ba0*/  LDSM.16.MT88.4 R32, [R2+0xf800] ;  /* 0x00f800000220783b */ /* 0x000fe20000004200 */
[----:B------:R-:W-:Y:S01]  /*7bb0*/  PLOP3.LUT P1, PT, PT, PT, UP0, 0x80, 0x0 ;  /* 0x000000000000781c */ /* 0x000fe20003f2f008 */
[----:B------:R-:W-:Y:S02]  /*7bc0*/  @UP3 UIADD3 UR16, UP0, UR16, -0x100, URZ ;  /* 0xffffff0010103890 */ /* 0x000fe4000ff1e03f */
[----:B------:R-:W-:Y:S02]  /*7bd0*/  RED.E.ADD.F32.FTZ.RN.STRONG.GPU [R6.64], R26 ;  /* 0x0000001a0600798e */ /* 0x000fe4000c10e784 */
[----:B------:R-:W-:Y:S02]  /*7be0*/  @UP3 UIADD3.X UR15, UR15, -0x1, URZ, UP0, !UPT ;  /* 0xffffffff0f0f3890 */ /* 0x000fe400087fe43f */
[----:B------:R-:W-:Y:S04]  /*7bf0*/  RED.E.ADD.F32.FTZ.RN.STRONG.GPU [R4.64], R27 ;  /* 0x0000001b0400798e */ /* 0x000fe8000c10e784 */
[----:B------:R-:W1:Y:S02]  /*7c00*/  LDSM.16.MT88.4 R4, [R2+0xf000] ;  /* 0x00f000000204783b */ /* 0x000e640000004200 */
[----:B------:R-:W-:Y:S02]  /*7c10*/  @P1 IADD3 R0, R3, 0x3000, RZ ;  /* 0x0000300003001810 */ /* 0x000fe40007ffe0ff */
        /* <DEDUP_REMOVED lines=221> */
[----:B------:R-:W-:Y:S02]  /*89f0*/  USHF.R.S32.HI UR14, URZ, 0x1f, UR37 ;  /* 0x0000001f3f0e7899 */ /* 0x000fe40008011425 */
[----:B------:R-:W-:Y:S02]  /*8a00*/  UIADD3 UR9, UR9, UR11, URZ ;  /* 0x0000000b09097290 */ /* 0x000fe4000fffe03f */
[----:B------:R-:W-:-:S02]  /*8a10*/  ULDC.64 UR12, c[0x0][0x388] ;  /* 0x0000e200000c7ab9 */ /* 0x000fc40000000a00 */
[----:B------:R-:W-:Y:S02]  /*8a20*/  UIMAD UR7, UR14, UR12, URZ ;  /* 0x0000000c0e0772a4 */ /* 0x000fe4000f8e023f */
[----:B------:R-:W-:Y:S02]  /*8a30*/  UIMAD.WIDE.U32 UR8, UR37, UR12, UR8 ;  /* 0x0000000c250872a5 */ /* 0x000fe4000f8e0008 */
[----:B------:R-:W-:-:S04]  /*8a40*/  UIMAD UR7, UR37, UR13, UR7 ;  /* 0x0000000d250772a4 */ /* 0x000fc8000f8e0207 */
[----:B------:R-:W-:Y:S02]  /*8a50*/  UIADD3 UR15, UR9, UR7, URZ ;  /* 0x00000007090f7290 */ /* 0x000fe4000fffe03f */
[----:B------:R-:W-:Y:S02]  /*8a60*/  UMOV UR14, UR8 ;  /* 0x00000008000e7c82 */ /* 0x000fe40008000000 */
.L_x_107:
        /* <DEDUP_REMOVED lines=11> */
[----:B------:R-:W-:-:S02]  /*8b20*/  USHF.R.S32.HI UR16, URZ, 0x1f, UR37 ;  /* 0x0000001f3f107899 */ /* 0x000fc40008011425 */
[----:B------:R-:W-:Y:S02]  /*8b30*/  UIADD3 UR9, UR9, UR11, URZ ;  /* 0x0000000b09097290 */ /* 0x000fe4000fffe03f */
[----:B------:R-:W-:Y:S02]  /*8b40*/  ULDC.64 UR12, c[0x0][0x390] ;  /* 0x0000e400000c7ab9 */ /* 0x000fe40000000a00 */
[----:B------:R-:W-:Y:S02]  /*8b50*/  UIMAD UR7, UR16, UR12, URZ ;  /* 0x0000000c100772a4 */ /* 0x000fe4000f8e023f */
[----:B------:R-:W-:Y:S02]  /*8b60*/  UIMAD.WIDE.U32 UR8, UR37, UR12, UR8 ;  /* 0x0000000c250872a5 */ /* 0x000fe4000f8e0008 */
[----:B------:R-:W-:-:S04]  /*8b70*/  UIMAD UR7, UR37, UR13, UR7 ;  /* 0x0000000d250772a4 */ /* 0x000fc8000f8e0207 */
[----:B------:R-:W-:Y:S02]  /*8b80*/  UIADD3 UR12, UR9, UR7, URZ ;  /* 0x00000007090c7290 */ /* 0x000fe4000fffe03f */
[----:B------:R-:W-:Y:S02]  /*8b90*/  UMOV UR11, UR8 ;  /* 0x00000008000b7c82 */ /* 0x000fe40008000000 */
.L_x_108:
[----:B------:R-:W-:Y:S01]  /*8ba0*/  BAR.SYNC.DEFER_BLOCKING 0x0 ;  /* 0x0000000000007b1d */ /* 0x000fe20000010000 */
[----:B-1---5:R-:W-:Y:S01]  /*8bb0*/  IMAD.SHL.U32 R3, R144, 0x2, RZ ;  /* 0x0000000290037824 */ /* 0x022fe200078e00ff */
[--C-:B------:R-:W-:Y:S01]  /*8bc0*/  SHF.R.S32.HI R7, RZ, 0x1f, R248.reuse ;  /* 0x0000001fff077819 */ /* 0x100fe200000114f8 */
[----:B------:R-:W-:Y:S01]  /*8bd0*/  USHF.R.S32.HI UR10, URZ, 0x1f, UR22 ;  /* 0x0000001f3f0a7899 */ /* 0x000fe20008011416 */
[----:B------:R-:W-:Y:S01]  /*8be0*/  IMAD.U32 R0, RZ, RZ, UR22 ;  /* 0x00000016ff007e24 */ /* 0x000fe2000f8e00ff */
[----:B------:R-:W-:Y:S01]  /*8bf0*/  UIMAD UR6, UR21, -0x80, UR6 ;  /* 0xffffff80150678a4 */ /* 0x000fe2000f8e0206 */
[----:B------:R-:W1:Y:S01]  /*8c00*/  S2R R9, SR_TID.X ;  /* 0x0000000000097919 */ /* 0x000e620000002100 */
[----:B------:R-:W-:Y:S01]  /*8c10*/  IMAD.MOV.U32 R6, RZ, RZ, R248 ;  /* 0x000000ffff067224 */ /* 0x000fe200078e00f8 */
[----:B------:R-:W-:Y:S01]  /*8c20*/  ULDC.64 UR8, c[0x0][0x3a0] ;  /* 0x0000e80000087ab9 */ /* 0x000fe20000000a00 */
[----:B------:R-:W-:Y:S01]  /*8c30*/  BSSY B0, `(.L_x_109) ;  /* 0x000002e000007945 */ /* 0x000fe20003800000 */
[----:B------:R-:W-:Y:S01]  /*8c40*/  UIMAD UR7, UR10, UR8, URZ ;  /* 0x000000080a0772a4 */ /* 0x000fe2000f8e023f */
[----:B------:R-:W-:Y:S01]  /*8c50*/  IMAD.WIDE.U32 R4, R0, c[0x0][0x3a0], R6 ;  /* 0x0000e80000047a25 */ /* 0x000fe200078e0006 */
[----:B------:R-:W-:-:S02]  /*8c60*/  USHF.R.S32.HI UR13, URZ, 0x1f, UR39 ;  /* 0x0000001f3f0d7899 */ /* 0x000fc40008011427 */
[----:B------:R-:W-:Y:S02]  /*8c70*/  UIMAD UR7, UR22, UR9, UR7 ;  /* 0x00000009160772a4 */ /* 0x000fe4000f8e0207 */
[----:B------:R-:W-:Y:S01]  /*8c80*/  IADD3 R4, P0, R4, UR14, RZ ;  /* 0x0000000e04047c10 */ /* 0x000fe2000ff1e0ff */
[----:B------:R-:W-:-:S03]  /*8c90*/  ULDC.64 UR8, c[0x0][0x3b8] ;  /* 0x0000ee0000087ab9 */ /* 0x000fc60000000a00 */
[----:B------:R-:W-:Y:S01]  /*8ca0*/  IMAD.U32 R8, RZ, RZ, UR7 ;  /* 0x00000007ff087e24 */ /* 0x000fe2000f8e00ff */
[----:B------:R-:W-:Y:S01]  /*8cb0*/  UIMAD UR7, UR13, UR8, URZ ;  /* 0x000000080d0772a4 */ /* 0x000fe2000f8e023f */
[----:B------:R2:W3:Y:S03]  /*8cc0*/  LDS.128 R36, [R3+0xa000] ;  /* 0x00a0000003247984 */ /* 0x0004e60000000c00 */
[----:B------:R-:W-:Y:S01]  /*8cd0*/  IADD3.X R5, R5, UR15, R8, P0, !PT ;  /* 0x0000000f05057c10 */ /* 0x000fe200087fe408 */
[----:B------:R-:W-:Y:S01]  /*8ce0*/  IMAD.U32 R8, RZ, RZ, UR39 ;  /* 0x00000027ff087e24 */ /* 0x000fe2000f8e00ff */
[----:B------:R-:W-:Y:S01]  /*8cf0*/  UIMAD UR7, UR39, UR9, UR7 ;  /* 0x00000009270772a4 */ /* 0x000fe2000f8e0207 */
[----:B------:R2:W4:Y:S01]  /*8d00*/  LDS.128 R32, [R3+0xc000] ;  /* 0x00c0000003207984 */ /* 0x0005220000000c00 */
[----:B-1----:R-:W-:-:S03]  /*8d10*/  SHF.R.S32.HI R0, RZ, 0x1f, R9 ;  /* 0x0000001fff007819 */ /* 0x002fc60000011409 */
[----:B------:R2:W1:Y:S01]  /*8d20*/  LDS.128 R28, [R3+0xe000] ;  /* 0x00e00000031c7984 */ /* 0x0004620000000c00 */
[----:B------:R-:W-:Y:S01]  /*8d30*/  LEA.HI R0, R0, R9, RZ, 0x2 ;  /* 0x0000000900007211 */ /* 0x000fe200078f10ff */
[----:B------:R-:W-:Y:S02]  /*8d40*/  IMAD.WIDE.U32 R8, R8, c[0x0][0x3b8], R4 ;  /* 0x0000ee0008087a25 */ /* 0x000fe400078e0004 */
[----:B------:R2:W1:Y:S01]  /*8d50*/  LDS.128 R48, [R3+0xf000] ;  /* 0x00f0000003307984 */ /* 0x0004620000000c00 */
[----:B------:R-:W-:-:S03]  /*8d60*/  SHF.R.S32.HI R0, RZ, 0x2, R0 ;  /* 0x00000002ff007819 */ /* 0x000fc60000011400 */
        /* <DEDUP_REMOVED lines=26> */
.L_x_110:
[----:B------:R-:W-:Y:S05]  /*8f10*/  BSYNC B0 ;  /* 0x0000000000007941 */ /* 0x000fea0003800000 */
.L_x_109:
        /* <DEDUP_REMOVED lines=20> */
.L_x_112:
[----:B------:R-:W-:Y:S05]  /*9060*/  BSYNC B0 ;  /* 0x0000000000007941 */ /* 0x000fea0003800000 */
.L_x_111:
[----:B------:R-:W-:Y:S01]  /*9070*/  ULDC.64 UR6, c[0x0][0x3a8] ;  /* 0x0000ea0000067ab9 */ /* 0x000fe20000000a00 */
[----:B------:R-:W-:Y:S01]  /*9080*/  IMAD.U32 R3, RZ, RZ, UR22 ;  /* 0x00000016ff037e24 */ /* 0x000fe2000f8e00ff */
        /* <DEDUP_REMOVED lines=29> */
.L_x_114:
[----:B------:R-:W-:Y:S05]  /*9260*/  BSYNC B0 ;  /* 0x0000000000007941 */ /* 0x000fea0003800000 */
.L_x_113:
[----:B------:R-:W-:Y:S05]  /*9270*/  @P3 BRA `(.L_x_88) ;  /* 0x000000f000003947 */ /* 0x000fea0003800000 */
[----:B------:R-:W-:Y:S01]  /*9280*/  IADD3 R0, P0, R0, 0x40, RZ ;  /* 0x0000004000007810 */ /* 0x000fe20007f1e0ff */
[----:B------:R-:W-:Y:S01]  /*9290*/  IMAD.MOV.U32 R7, RZ, RZ, R3 ;  /* 0x000000ffff077224 */ /* 0x000fe200078e0003 */
[----:B------:R-:W-:-:S02]  /*92a0*/  ISETP.GE.AND P2, PT, R248, c[0x0][0x220], PT ;  /* 0x00008800f8007a0c */ /* 0x000fc40003f46270 */
[----:B------:R-:W-:Y:S01]  /*92b0*/  ISETP.GE.AND P1, PT, R223, c[0x0][0x220], PT ;  /* 0x00008800df007a0c */ /* 0x000fe20003f26270 */
        /* <DEDUP_REMOVED lines=9> */
[----:B------:R1:W-:Y:S04]  /*9350*/  @!P1 STG.E.128 [R4.64+0x40], R56 ;  /* 0x0000403804009986 */ /* 0x0003e8000c101d04 */
[----:B------:R1:W-:Y:S02]  /*9360*/  @!P0 STG.E.128 [R4.64+0x80], R52 ;  /* 0x0000803404008986 */ /* 0x0003e4000c101d04 */
.L_x_88:
[----:B------:R-:W-:Y:S05]  /*9370*/  BSYNC B1 ;  /* 0x0000000000017941 */ /* 0x000fea0003800000 */
.L_x_74:
        /* <DEDUP_REMOVED lines=11> */
.L_x_115:
[----:B------:R-:W-:Y:S05]  /*9430*/  EXIT ;  /* 0x000000000000794d */ /* 0x000fea0003800000 */
.L_x_117:
        /* <DEDUP_REMOVED lines=12> */
.L_x_1276:


//--------------------- .text._ZN5flash44flash_bwd_dq_dk_dv_loop_seqk_parallel_kernelI23Flash_bwd_kernel_traitsILi96ELi64ELi128ELi8ELi2ELi4ELi4ELb1ELb0EN7cutlass6half_tE19Flash_kernel_traitsILi96ELi64ELi128ELi8ES3_EELb0ELb0ELb0ELb0ELb1ELb1ELb0EEEvNS_16Flash_bwd_paramsE --------------------------
	.section	.text._ZN5flash44flash_bwd_dq_dk_dv_loop_seqk_parallel_kernelI23Flash_bwd_kernel_traitsILi96ELi64ELi128ELi8ELi2ELi4ELi4ELb1ELb0EN7cutlass6half_tE19Flash_kernel_traitsILi96ELi64ELi128ELi8ES3_EELb0ELb0ELb0ELb0ELb1ELb1ELb0EEEvNS_16Flash_bwd_paramsE,"ax",@progbits
	.sectioninfo	@"SHI_REGISTERS=255"
	.align	128
        .global         _ZN5flash44flash_bwd_dq_dk_dv_loop_seqk_parallel_kernelI23Flash_bwd_kernel_traitsILi96ELi64ELi128ELi8ELi2ELi4ELi4ELb1ELb0EN7cutlass6half_tE19Flash_kernel_traitsILi96ELi64ELi128ELi8ES3_EELb0ELb0ELb0ELb0ELb1ELb1ELb0EEEvNS_16Flash_bwd_paramsE
        .type           _ZN5flash44flash_bwd_dq_dk_dv_loop_seqk_parallel_kernelI23Flash_bwd_kernel_traitsILi96ELi64ELi128ELi8ELi2ELi4ELi4ELb1ELb0EN7cutlass6half_tE19Flash_kernel_traitsILi96ELi64ELi128ELi8ES3_EELb0ELb0ELb0ELb0ELb1ELb1ELb0EEEvNS_16Flash_bwd_paramsE,@function
        .size           _ZN5flash44flash_bwd_dq_dk_dv_loop_seqk_parallel_kernelI23Flash_bwd_kernel_traitsILi96ELi64ELi128ELi8ELi2ELi4ELi4ELb1ELb0EN7cutlass6half_tE19Flash_kernel_traitsILi96ELi64ELi128ELi8ES3_EELb0ELb0ELb0ELb0ELb1ELb1ELb0EEEvNS_16Flash_bwd_paramsE,(.L_x_1277 - _ZN5flash44flash_bwd_dq_dk_dv_loop_seqk_parallel_kernelI23Flash_bwd_kernel_traitsILi96ELi64ELi128ELi8ELi2ELi4ELi4ELb1ELb0EN7cutlass6half_tE19Flash_kernel_traitsILi96ELi64ELi128ELi8ES3_EELb0ELb0ELb0ELb0ELb1ELb1ELb0EEEvNS_16Flash_bwd_paramsE)
        .other          _ZN5flash44flash_bwd_dq_dk_dv_loop_seqk_parallel_kernelI23Flash_bwd_kernel_traitsILi96ELi64ELi128ELi8ELi2ELi4ELi4ELb1ELb0EN7cutlass6half_tE19Flash_kernel_traitsILi96ELi64ELi128ELi8ES3_EELb0ELb0ELb0ELb0ELb1ELb1ELb0EEEvNS_16Flash_bwd_paramsE,@"STO_CUDA_ENTRY STV_DEFAULT"
_ZN5flash44flash_bwd_dq_dk_dv_loop_seqk_parallel_kernelI23Flash_bwd_kernel_traitsILi96ELi64ELi128ELi8ELi2ELi4ELi4ELb1ELb0EN7cutlass6half_tE19Flash_kernel_traitsILi96ELi64ELi128ELi8ES3_EELb0ELb0ELb0ELb0ELb1ELb1ELb0EEEvNS_16Flash_bwd_paramsE:
.text._ZN5flash44flash_bwd_dq_dk_dv_loop_seqk_parallel_kernelI23Flash_bwd_kernel_traitsILi96ELi64ELi128ELi8ELi2ELi4ELi4ELb1ELb0EN7cutlass6half_tE19Flash_kernel_traitsILi96ELi64ELi128ELi8ES3_EELb0ELb0ELb0ELb0ELb1ELb1ELb0EEEvNS_16Flash_bwd_paramsE:
        /* <DEDUP_REMOVED lines=12> */
[----:B------:R-:W-:Y:S01]  /*00c0*/  IMAD.MOV.U32 R230, RZ, RZ, 0x20 ;  /* 0x00000020ffe67424 */ /* 0x000fe200078e00ff */
[----:B------:R-:W-:Y:S01]  /*00d0*/  ULDC UR40, c[0x0][0x22c] ;  /* 0x00008b0000287ab9 */ /* 0x000fe20000000800 */
[----:B------:R-:W-:Y:S01]  /*00e0*/  IMAD.MOV.U32 R240, RZ, RZ, -0x10 ;  /* 0xfffffff0fff07424 */ /* 0x000fe200078e00ff */
[----:B------:R-:W-:Y:S01]  /*00f0*/  ULDC UR18, c[0x0][0x1c0] ;  /* 0x0000700000127ab9 */ /* 0x000fe20000000800 */
[----:B------:R-:W-:Y:S01]  /*0100*/  IMAD.MOV.U32 R227, RZ, RZ, -0x40 ;  /* 0xffffffc0ffe37424 */ /* 0x000fe200078e00ff */
[----:B------:R-:W-:Y:S02]  /*0110*/  UIMAD UR27, UR40, UR18, URZ ;  /* 0x00000012281b72a4 */ /* 0x000fe4000f8e023f */
[----:B------:R-:W-:Y:S02]  /*0120*/  UMOV UR4, 0x80 ;  /* 0x0000008000047882 */ /* 0x000fe40000000000 */
[----:B------:R-:W-:-:S02]  /*0130*/  ULDC UR5, c[0x0][0x210] ;  /* 0x0000840000057ab9 */ /* 0x000fc40000000800 */
[----:B------:R-:W-:Y:S02]  /*0140*/  ULDC UR30, c[0x0][0x234] ;  /* 0x00008d00001e7ab9 */ /* 0x000fe40000000800 */
[----:B------:R-:W-:Y:S02]  /*0150*/  ULDC UR29, c[0x0][0x224] ;  /* 0x00008900001d7ab9 */ /* 0x000fe40000000800 */
[----:B------:R-:W-:Y:S02]  /*0160*/  UIMAD UR30, UR4, UR5, UR30 ;  /* 0x00000005041e72a4 */ /* 0x000fe4000f8e021e */
[----:B------:R-:W-:Y:S02]  /*0170*/  UIADD3 UR29, UR4, UR29, URZ ;  /* 0x0000001d041d7290 */ /* 0x000fe4000fffe03f */
[----:B------:R-:W-:Y:S02]  /*0180*/  USHF.R.S32.HI UR4, URZ, 0x1f, UR40 ;  /* 0x0000001f3f047899 */ /* 0x000fe40008011428 */
[----:B------:R-:W-:Y:S01]  /*0190*/  USHF.L.U32 UR26, UR27, 0x6, URZ ;  /* 0x000000061b1a7899 */ /* 0x000fe2000800063f */
[----:B-1----:R-:W-:Y:S01]  /*01a0*/  SHF.R.S32.HI R0, RZ, 0x1f, R7 ;  /* 0x0000001fff007819 */ /* 0x002fe20000011407 */
[----:B------:R-:W-:-:S02]  /*01b0*/  UIMAD.WIDE.U32 UR40, UR40, UR18, URZ ;  /* 0x00000012282872a5 */ /* 0x000fc4000f8e003f */
[----:B------:R-:W-:Y:S01]  /*01c0*/  ULDC.64 UR42, c[0x0][0x118] ;  /* 0x00004600002a7ab9 */ /* 0x000fe20000000a00 */
[CC--:B------:R-:W-:Y:S01]  /*01d0*/  LEA.HI R4, R0.reuse, R7.reuse, RZ, 0x2 ;  /* 0x0000000700047211 */ /* 0x0c0fe200078f10ff */
[----:B------:R-:W-:Y:S01]  /*01e0*/  ULDC UR11, c[0x0][0x1c0] ;  /* 0x00007000000b7ab9 */ /* 0x000fe20000000800 */
[CC--:B------:R-:W-:Y:S01]  /*01f0*/  LEA.HI R17, R0.reuse, R7.reuse, RZ, 0x3 ;  /* 0x0000000700117211 */ /* 0x0c0fe200078f18ff */
[----:B------:R-:W-:Y:S01]  /*0200*/  ULDC UR10, c[0x0][0x224] ;  /* 0x00008900000a7ab9 */ /* 0x000fe20000000800 */
[CC--:B------:R-:W-:Y:S01]  /*0210*/  LEA.HI R3, R0.reuse, R7.reuse, RZ, 0x5 ;  /* 0x0000000700037211 */ /* 0x0c0fe200078f28ff */
[----:B------:R-:W-:Y:S01]  /*0220*/  UMOV UR12, 0x4 ;  /* 0x00000004000c7882 */ /* 0x000fe20000000000 */
[CC--:B------:R-:W-:Y:S01]  /*0230*/  LEA.HI R10, R0.reuse, R7.reuse, RZ, 0x4 ;  /* 0x00000007000a7211 */ /* 0x0c0fe200078f20ff */
[----:B------:R-:W-:Y:S01]  /*0240*/  ULDC.64 UR38, c[0x0][0x200] ;  /* 0x0000800000267ab9 */ /* 0x000fe20000000a00 */
[CC--:B------:R-:W-:Y:S01]  /*0250*/  LEA.HI R16, R0.reuse, R7.reuse, RZ, 0x6 ;  /* 0x0000000700107211 */ /* 0x0c0fe200078f30ff */
[----:B------:R-:W-:Y:S01]  /*0260*/  ULDC.64 UR36, c[0x0][0x3c8] ;  /* 0x0000f20000247ab9 */ /* 0x000fe20000000a00 */
[----:B------:R-:W-:Y:S01]  /*0270*/  LEA.HI R22, R0, R7, RZ, 0x7 ;  /* 0x0000000700167211 */ /* 0x000fe200078f38ff */
[----:B------:R-:W-:Y:S01]  /*0280*/  ULDC UR9, c[0x0][0x224] ;  /* 0x0000890000097ab9 */ /* 0x000fe20000000800 */
[--C-:B------:R-:W-:Y:S01]  /*0290*/  SHF.R.S32.HI R0, RZ, 0x2, R4.reuse ;  /* 0x00000002ff007819 */ /* 0x100fe20000011404 */
[----:B------:R-:W-:Y:S01]  /*02a0*/  ULDC UR8, c[0x0][0x22c] ;  /* 0x00008b0000087ab9 */ /* 0x000fe20000000800 */
[----:B------:R-:W-:Y:S01]  /*02b0*/  SHF.R.S32.HI R2, RZ, 0x1f, R4 ;  /* 0x0000001fff027819 */ /* 0x000fe20000011404 */
[----:B------:R-:W-:Y:S01]  /*02c0*/  UIMAD UR18, UR4, UR18, URZ ;  /* 0x00000012041272a4 */ /* 0x000fe2000f8e023f */
[----:B------:R-:W-:Y:S01]  /*02d0*/  SHF.R.S32.HI R6, RZ, 0x3, R17 ;  /* 0x00000003ff067819 */ /* 0x000fe20000011411 */
[----:B------:R-:W-:Y:S01]  /*02e0*/  USHF.R.S32.HI UR21, URZ, 0x1f, UR26 ;  /* 0x0000001f3f157899 */ /* 0x000fe2000801141a */
[----:B------:R-:W-:Y:S01]  /*02f0*/  LOP3.LUT R5, R4, 0xfffffffc, RZ, 0xc0, !PT ;  /* 0xfffffffc04057812 */ /* 0x000fe200078ec0ff */
[----:B------:R-:W-:Y:S01]  /*0300*/  UMOV UR16, 0xffffd000 ;  /* 0xffffd00000107882 */ /* 0x000fe20000000000 */
[-C--:B------:R-:W-:Y:S01]  /*0310*/  LEA.HI R2, R2, R0.reuse, RZ, 0x3 ;  /* 0x0000000002027211 */ /* 0x080fe200078f18ff */
[----:B------:R-:W-:Y:S01]  /*0320*/  IMAD.SHL.U32 R6, R6, 0x40, RZ ;  /* 0x0000004006067824 */ /* 0x000fe200078e00ff */
[----:B------:R-:W-:Y:S01]  /*0330*/  LEA.HI R4, R4, R0, RZ, 0x1 ;  /* 0x0000000004047211 */ /* 0x000fe200078f08ff */
[----:B------:R-:W-:Y:S01]  /*0340*/  IMAD.IADD R19, R7, 0x1, -R5 ;  /* 0x0000000107137824 */ /* 0x000fe200078e0a05 */
[----:B------:R-:W-:-:S02]  /*0350*/  LOP3.LUT R2, R2, 0xfffffff8, RZ, 0xc0, !PT ;  /* 0xfffffff802027812 */ /* 0x000fc400078ec0ff */
[----:B------:R-:W-:Y:S01]  /*0360*/  LOP3.LUT R4, R4, 0x7fffffe, RZ, 0xc0, !PT ;  /* 0x07fffffe04047812 */ /* 0x000fe200078ec0ff */
[----:B------:R-:W-:Y:S01]  /*0370*/  IMAD.SHL.U32 R9, R19, 0x8, RZ ;  /* 0x0000000813097824 */ /* 0x000fe200078e00ff */
[----:B------:R-:W-:Y:S01]  /*0380*/  LOP3.LUT R12, R3, 0xffffffe0, RZ, 0xc0, !PT ;  /* 0xffffffe0030c7812 */ /* 0x000fe200078ec0ff */
[C---:B------:R-:W-:Y:S01]  /*0390*/  IMAD.IADD R11, R0.reuse, 0x1, -R2 ;  /* 0x00000001000b7824 */ /* 0x040fe200078e0a02 */
[----:B------:R-:W-:Y:S01]  /*03a0*/  LOP3.LUT R13, R17, 0xfffffff8, RZ, 0xc0, !PT ;  /* 0xfffffff8110d7812 */ /* 0x000fe200078ec0ff */
[----:B------:R-:W-:Y:S01]  /*03b0*/  IMAD.IADD R15, R0, 0x1, -R4 ;  /* 0x00000001000f7824 */ /* 0x000fe200078e0a04 */
[----:B------:R-:W-:Y:S01]  /*03c0*/  LOP3.LUT R8, R10, 0xfffffff0, RZ, 0xc0, !PT ;  /* 0xfffffff00a087812 */ /* 0x000fe200078ec0ff */
[C---:B------:R-:W-:Y:S01]  /*03d0*/  IMAD.IADD R12, R7.reuse, 0x1, -R12 ;  /* 0x00000001070c7824 */ /* 0x040fe200078e0a0c */
[----:B------:R-:W-:Y:S01]  /*03e0*/  LOP3.LUT R2, R6, 0xc0, RZ, 0xc0, !PT ;  /* 0x000000c006027812 */ /* 0x000fe200078ec0ff */
[C---:B------:R-:W-:Y:S01]  /*03f0*/  IMAD.IADD R13, R7.reuse, 0x1, -R13 ;  /* 0x00000001070d7824 */ /* 0x040fe200078e0a0d */
[--C-:B------:R-:W-:Y:S01]  /*0400*/  SHF.R.S32.HI R0, RZ, 0x5, R3.reuse ;  /* 0x00000005ff007819 */ /* 0x100fe20000011403 */
[----:B------:R-:W-:Y:S01]  /*0410*/  IMAD.IADD R7, R7, 0x1, -R8 ;  /* 0x0000000107077824 */ /* 0x000fe200078e0a08 */
[----:B------:R-:W-:-:S02]  /*0420*/  SHF.R.S32.HI R4, RZ, 0x1f, R3 ;  /* 0x0000001fff047819 */ /* 0x000fc40000011403 */
[----:B------:R-:W-:Y:S02]  /*0430*/  LOP3.LUT R9, R2, 0x18, R9, 0xf8, !PT ;  /* 0x0000001802097812 */ /* 0x000fe400078ef809 */
[----:B------:R-:W-:Y:S02]  /*0440*/  SHF.R.U32.HI R6, RZ, 0x3, R2 ;  /* 0x00000003ff067819 */ /* 0x000fe40000011602 */
[-C--:B------:R-:W-:Y:S02]  /*0450*/  LEA.HI R5, R3, R0.reuse, RZ, 0x1 ;  /* 0x0000000003057211 */ /* 0x080fe400078f08ff */
[----:B------:R-:W-:Y:S02]  /*0460*/  LEA.HI R2, R4, R0, RZ, 0x2 ;  /* 0x0000000004027211 */ /* 0x000fe400078f10ff */
[----:B------:R-:W-:Y:S02]  /*0470*/  SHF.R.S32.HI R8, RZ, 0x4, R10 ;  /* 0x00000004ff087819 */ /* 0x000fe4000001140a */
[----:B------:R-:W-:-:S02]  /*0480*/  LOP3.LUT R5, R5, 0xfffffffe, RZ, 0xc0, !PT ;  /* 0xfffffffe05057812 */ /* 0x000fc400078ec0ff */
[----:B------:R-:W-:Y:S02]  /*0490*/  LOP3.LUT R2, R2, 0xfffffffc, RZ, 0xc0, !PT ;  /* 0xfffffffc02027812 */ /* 0x000fe400078ec0ff */
[----:B------:R-:W-:Y:S01]  /*04a0*/  LEA.HI R3, R10, R8, RZ, 0x1 ;  /* 0x000000080a037211 */ /* 0x000fe200078f08ff */
[C---:B------:R-:W-:Y:S01]  /*04b0*/  IMAD.IADD R231, R0.reuse, 0x1, -R5 ;  /* 0x0000000100e77824 */ /* 0x040fe200078e0a05 */
[----:B------:R-:W-:Y:S01]  /*04c0*/  LOP3.LUT R6, R9, R6, RZ, 0x3c, !PT ;  /* 0x0000000609067212 */ /* 0x000fe200078e3cff */
[C---:B------:R-:W-:Y:S01]  /*04d0*/  IMAD.IADD R14, R0.reuse, 0x1, -R2 ;  /* 0x00000001000e7824 */ /* 0x040fe200078e0a02 */
[----:B------:R-:W-:Y:S01]  /*04e0*/  LOP3.LUT R3, R3, 0xfffffffe, RZ, 0xc0, !PT ;  /* 0xfffffffe03037812 */ /* 0x000fe200078ec0ff */
[----:B------:R-:W-:Y:S01]  /*04f0*/  IMAD R0, R0, 0x8, R15 ;  /* 0x0000000800007824 */ /* 0x000fe200078e020f */
[----:B------:R-:W-:Y:S02]  /*0500*/  LEA.HI R4, R13, R13, RZ, 0x1 ;  /* 0x0000000d0d047211 */ /* 0x000fe400078f08ff */
[----:B------:R-:W-:Y:S01]  /*0510*/  SHF.R.S32.HI R9, RZ, 0x1f, R12 ;  /* 0x0000001fff097819 */ /* 0x000fe2000001140c */
[----:B------:R-:W-:Y:S01]  /*0520*/  IMAD.IADD R15, R8, 0x1, -R3 ;  /* 0x00000001080f7824 */ /* 0x000fe200078e0a03 */
[----:B------:R-:W-:Y:S01]  /*0530*/  SHF.R.S32.HI R3, RZ, 0x1f, R7 ;  /* 0x0000001fff037819 */ /* 0x000fe20000011407 */
[----:B------:R-:W-:Y:S01]  /*0540*/  IMAD.U32 R2, R0, 0x20, R6 ;  /* 0x0000002000027824 */ /* 0x000fe200078e0006 */
[----:B------:R-:W-:-:S02]  /*0550*/  LOP3.LUT R0, R4, 0x3fffffe, RZ, 0xc0, !PT ;  /* 0x03fffffe04007812 */ /* 0x000fc400078ec0ff */
[----:B------:R-:W-:Y:S02]  /*0560*/  SHF.R.S32.HI R10, RZ, 0x6, R16 ;  /* 0x00000006ff0a7819 */ /* 0x000fe40000011410 */
[----:B------:R-:W-:Y:S01]  /*0570*/  LEA.HI R21, R9, R12, RZ, 0x2 ;  /* 0x0000000c09157211 */ /* 0x000fe200078f10ff */
[----:B------:R1:W-:Y:S01]  /*0580*/  STL [R1+0x20], R2 ;  /* 0x0000200201007387 */ /* 0x0003e20000100800 */
[----:B------:R-:W-:Y:S01]  /*0590*/  LEA.HI R12, R3, R7, RZ, 0x3 ;  /* 0x00000007030c7211 */ /* 0x000fe200078f18ff */
[----:B------:R-:W-:Y:S01]  /*05a0*/  IMAD.IADD R6, R13, 0x1, -R0 ;  /* 0x000000010d067824 */ /* 0x000fe200078e0a00 */
[C---:B------:R-:W-:Y:S01]  /*05b0*/  LOP3.LUT R5, R11.reuse, 0x1, RZ, 0xc0, !PT ;  /* 0x000000010b057812 */ /* 0x040fe200078ec0ff */
[----:B------:R-:W-:Y:S01]  /*05c0*/  IMAD R0, R10, 0x4, R15 ;  /* 0x000000040a007824 */ /* 0x000fe200078e020f */
[----:B------:R-:W-:Y:S02]  /*05d0*/  LOP3.LUT R3, R12, 0xfffffff8, RZ, 0xc0, !PT ;  /* 0xfffffff80c037812 */ /* 0x000fe400078ec0ff */
[----:B------:R-:W-:Y:S01]  /*05e0*/  LEA.HI R9, R11, R11, RZ, 0x1 ;  /* 0x0000000b0b097211 */ /* 0x000fe200078f08ff */
[----:B------:R-:W-:Y:S01]  /*05f0*/  IMAD R20, R0, 0x8, R6 ;  /* 0x0000000800147824 */ /* 0x000fe200078e0206 */
[----:B------:R-:W-:Y:S01]  /*0600*/  SHF.R.S32.HI R0, RZ, 0x1, R4 ;  /* 0x00000001ff007819 */ /* 0x000fe20000011404 */
[----:B------:R-:W-:Y:S01]  /*0610*/  IMAD.IADD R16, R7, 0x1, -R3 ;  /* 0x0000000107107824 */ /* 0x000fe200078e0a03 */
[----:B------:R-:W-:Y:S01]  /*0620*/  ISETP.NE.U32.AND P5, PT, R5, 0x1, PT ;  /* 0x000000010500780c */ /* 0x000fe20003fa5070 */
[----:B------:R-:W-:Y:S01]  /*0630*/  IMAD.SHL.U32 R3, R13, 0x40, RZ ;  /* 0x000000400d037824 */ /* 0x000fe200078e00ff */
[C---:B------:R-:W-:Y:S01]  /*0640*/  LOP3.LUT P6, RZ, R0.reuse, 0x2, RZ, 0xc0, !PT ;  /* 0x0000000200ff7812 */ /* 0x040fe200078cc0ff */
[----:B------:R-:W-:Y:S01]  /*0650*/  IMAD.SHL.U32 R0, R0, 0x40, RZ ;  /* 0x0000004000007824 */ /* 0x000fe200078e00ff */
[----:B------:R-:W-:-:S02]  /*0660*/  LOP3.LUT P4, RZ, R11, 0x2, RZ, 0xc0, !PT ;  /* 0x000000020bff7812 */ /* 0x000fc4000788c0ff */
[----:B------:R-:W-:Y:S02]  /*0670*/  LOP3.LUT R6, R3, 0x1c0, RZ, 0xc0, !PT ;  /* 0x000001c003067812 */ /* 0x000fe400078ec0ff */
[----:B------:R-:W-:Y:S02]  /*0680*/  LOP3.LUT R0, R0, 0xc0, RZ, 0xc0, !PT ;  /* 0x000000c000007812 */ /* 0x000fe400078ec0ff */
[----:B------:R-:W-:Y:S02]  /*0690*/  SEL R221, R230, 0xffffffe0, !P6 ;  /* 0xffffffe0e6dd7807 */ /* 0x000fe40007000000 */
[----:B------:R-:W-:Y:S02]  /*06a0*/  SEL R240, R240, 0x10, !P5 ;  /* 0x00000010f0f07807 */ /* 0x000fe40006800000 */
[----:B-1----:R-:W-:-:S04]  /*06b0*/  LEA.HI R2, R7, R7, RZ, 0x1 ;  /* 0x0000000707027211 */ /* 0x002fc800078f08ff */
[----:B------:R-:W-:Y:S02]  /*06c0*/  LOP3.LUT R8, R2, 0x7fffffe, RZ, 0xc0, !PT ;  /* 0x07fffffe02087812 */ /* 0x000fe400078ec0ff */
[----:B------:R-:W-:-:S03]  /*06d0*/  SHF.R.S32.HI R4, RZ, 0x1f, R2 ;  /* 0x0000001fff047819 */ /* 0x000fc60000011402 */
[----:B------:R-:W-:Y:S01]  /*06e0*/  IMAD.IADD R18, R7, 0x1, -R8 ;  /* 0x0000000107127824 */ /* 0x000fe200078e0a08 */
[----:B------:R-:W-:Y:S01]  /*06f0*/  SHF.R.S32.HI R7, RZ, 0x1, R2 ;  /* 0x00000001ff077819 */ /* 0x000fe20000011402 */
[----:B------:R-:W-:-:S03]  /*0700*/  IMAD.SHL.U32 R2, R14, 0x10, RZ ;  /* 0x000000100e027824 */ /* 0x000fc600078e00ff */
[----:B------:R-:W-:Y:S02]  /*0710*/  LEA.HI R3, R4, R7, RZ, 0x2 ;  /* 0x0000000704037211 */ /* 0x000fe400078f10ff */
[----:B------:R-:W-:Y:S02]  /*0720*/  LOP3.LUT R4, R0, 0x8, R17, 0xf8, !PT ;  /* 0x0000000800047812 */ /* 0x000fe400078ef811 */
[----:B------:R-:W-:Y:S02]  /*0730*/  LOP3.LUT R5, R3, 0xfffffffc, RZ, 0xc0, !PT ;  /* 0xfffffffc03057812 */ /* 0x000fe400078ec0ff */
[----:B------:R-:W-:Y:S02]  /*0740*/  SHF.R.U32.HI R3, RZ, 0x3, R0 ;  /* 0x00000003ff037819 */ /* 0x000fe40000011600 */
[----:B------:R-:W-:Y:S01]  /*0750*/  LOP3.LUT R0, R9, 0x3fffffe, RZ, 0xc0, !PT ;  /* 0x03fffffe09007812 */ /* 0x000fe200078ec0ff */
[----:B------:R-:W-:Y:S01]  /*0760*/  IMAD.IADD R13, R7, 0x1, -R5 ;  /* 0x00000001070d7824 */ /* 0x000fe200078e0a05 */
[----:B------:R-:W-:Y:S01]  /*0770*/  LOP3.LUT R2, R6, 0x30, R2, 0xf8, !PT ;  /* 0x0000003006027812 */ /* 0x000fe200078ef802 */
[----:B------:R-:W-:Y:S01]  /*0780*/  IMAD.SHL.U32 R5, R19, 0x2, RZ ;  /* 0x0000000213057824 */ /* 0x000fe200078e00ff */
[----:B------:R-:W-:Y:S01]  /*0790*/  LOP3.LUT R222, R4, R3, RZ, 0x3c, !PT ;  /* 0x0000000304de7212 */ /* 0x000fe200078e3cff */
[C---:B------:R-:W-:Y:S01]  /*07a0*/  IMAD.IADD R7, R11.reuse, 0x1, -R0 ;  /* 0x000000010b077824 */ /* 0x040fe200078e0a00 */
[----:B------:R-:W-:Y:S01]  /*07b0*/  LOP3.LUT R8, R2, 0x8, R17, 0xf8, !PT ;  /* 0x0000000802087812 */ /* 0x000fe200078ef811 */
[----:B------:R-:W-:Y:S01]  /*07c0*/  IMAD.SHL.U32 R0, R11, 0x40, RZ ;  /* 0x000000400b007824 */ /* 0x000fe200078e00ff */
[----:B------:R-:W-:Y:S01]  /*07d0*/  SHF.R.U32.HI R3, RZ, 0x3, R6 ;  /* 0x00000003ff037819 */ /* 0x000fe20000011606 */
[----:B------:R-:W-:Y:S01]  /*07e0*/  IMAD.SHL.U32 R4, R10, 0x20, RZ ;  /* 0x000000200a047824 */ /* 0x000fe200078e00ff */
[----:B------:R-:W-:Y:S01]  /*07f0*/  SHF.R.S32.HI R2, RZ, 0x3, R12 ;  /* 0x00000003ff027819 */ /* 0x000fe2000001140c */
[----:B------:R-:W-:Y:S01]  /*0800*/  IMAD.U32 R222, R20, 0x20, R222 ;  /* 0x0000002014de7824 */ /* 0x000fe200078e00de */
[----:B------:R-:W-:-:S02]  /*0810*/  LOP3.LUT R0, R0, 0x1c0, RZ, 0xc0, !PT ;  /* 0x000001c000007812 */ /* 0x000fc400078ec0ff */
[----:B------:R-:W-:Y:S01]  /*0820*/  LOP3.LUT R10, R8, R3, RZ, 0x3c, !PT ;  /* 0x00000003080a7212 */ /* 0x000fe200078e3cff */
[----:B------:R-:W-:Y:S01]  /*0830*/  IMAD R18, R2, 0x8, R18 ;  /* 0x0000000802127824 */ /* 0x000fe200078e0212 */
[----:B------:R-:W-:Y:S01]  /*0840*/  LOP3.LUT R4, R0, 0x20, R4, 0xf8, !PT ;  /* 0x0000002000047812 */ /* 0x000fe200078ef804 */
[C---:B------:R-:W-:Y:S01]  /*0850*/  IMAD R225, R14.reuse, 0x2, R2 ;  /* 0x000000020ee17824 */ /* 0x040fe200078e0202 */
[----:B------:R-:W-:Y:S01]  /*0860*/  SHF.R.U32.HI R3, RZ, 0x3, R0 ;  /* 0x00000003ff037819 */ /* 0x000fe20000011600 */
[----:B------:R-:W-:Y:S01]  /*0870*/  IMAD R0, R14, 0x200, R5 ;  /* 0x000002000e007824 */ /* 0x000fe200078e0205 */
[----:B------:R-:W-:Y:S01]  /*0880*/  SHF.R.S32.HI R2, RZ, 0x7, R22 ;  /* 0x00000007ff027819 */ /* 0x000fe20000011416 */
[----:B------:R-:W-:Y:S01]  /*0890*/  IMAD R221, R222, 0x2, R221 ;  /* 0x00000002dedd7824 */ /* 0x000fe200078e02dd */
[----:B------:R-:W-:Y:S01]  /*08a0*/  LOP3.LUT R6, R4, R3, RZ, 0x3c, !PT ;  /* 0x0000000304067212 */ /* 0x000fe200078e3cff */
[----:B------:R-:W-:Y:S01]  /*08b0*/  IMAD R11, R7, 0x20, R0 ;  /* 0x00000020070b7824 */ /* 0x000fe200078e0200 */
[----:B------:R-:W-:Y:S01]  /*08c0*/  SHF.R.S32.HI R0, RZ, 0x1, R9 ;  /* 0x00000001ff007819 */ /* 0x000fe20000011409 */
[----:B------:R-:W-:-:S02]  /*08d0*/  IMAD R3, R2, 0x1000, R5 ;  /* 0x0000100002037824 */ /* 0x000fc400078e0205 */
[----:B------:R-:W-:Y:S01]  /*08e0*/  IMAD.SHL.U32 R2, R2, 0x8, RZ ;  /* 0x0000000802027824 */ /* 0x000fe200078e00ff */
[C---:B------:R-:W-:Y:S01]  /*08f0*/  LOP3.LUT P3, RZ, R0.reuse, 0x2, RZ, 0xc0, !PT ;  /* 0x0000000200ff7812 */ /* 0x040fe2000786c0ff */
[----:B------:R-:W-:Y:S02]  /*0900*/  IMAD.SHL.U32 R0, R0, 0x40, RZ ;  /* 0x0000004000007824 */ /* 0x000fe400078e00ff */
[----:B------:R-:W-:Y:S01]  /*0910*/  IMAD R5, R231, 0x400, R3 ;  /* 0x00000400e7057824 */ /* 0x000fe200078e0203 */
[----:B------:R-:W-:Y:S01]  /*0920*/  LOP3.LUT R2, R2, 0x8, RZ, 0xc0, !PT ;  /* 0x0000000802027812 */ /* 0x000fe200078ec0ff */
[C---:B------:R-:W-:Y:S01]  /*0930*/  IMAD.SHL.U32 R4, R15.reuse, 0x10, RZ ;  /* 0x000000100f047824 */ /* 0x040fe200078e00ff */
[----:B------:R-:W-:Y:S01]  /*0940*/  LOP3.LUT R0, R0, 0xc0, RZ, 0xc0, !PT ;  /* 0x000000c000007812 */ /* 0x000fe200078ec0ff */
[----:B------:R-:W-:Y:S01]  /*0950*/  IMAD.IADD R243, R6, 0x1, R5 ;  /* 0x0000000106f37824 */ /* 0x000fe200078e0205 */
[----:B------:R-:W-:Y:S01]  /*0960*/  R2P PR, R16, 0x6 ;  /* 0x0000000610007804 */ /* 0x000fe20000000000 */
[----:B------:R-:W-:Y:S01]  /*0970*/  IMAD.SHL.U32 R5, R15, 0x8, RZ ;  /* 0x000000080f057824 */ /* 0x000fe200078e00ff */
[----:B------:R-:W-:Y:S01]  /*0980*/  SHF.R.U32.HI R3, RZ, 0x3, R0 ;  /* 0x00000003ff037819 */ /* 0x000fe20000011600 */
[----:B------:R-:W-:Y:S01]  /*0990*/  IMAD.SHL.U32 R243, R243, 0x2, RZ ;  /* 0x00000002f3f37824 */ /* 0x000fe200078e00ff */
[----:B------:R-:W-:Y:S01]  /*09a0*/  LOP3.LUT R7, R2, 0x10, R4, 0xf8, !PT ;  /* 0x0000001002077812 */ /* 0x000fe200078ef804 */
[----:B------:R-:W-:Y:S01]  /*09b0*/  IMAD.SHL.U32 R222, R222, 0x2, RZ ;  /* 0x00000002dede7824 */ /* 0x000fe200078e00ff */
[----:B------:R-:W-:Y:S01]  /*09c0*/  LOP3.LUT R8, R3, R0, R2, 0x1e, !PT ;  /* 0x0000000003087212 */ /* 0x000fe200078e1e02 */
[----:B------:R-:W-:Y:S01]  /*09d0*/  IMAD.SHL.U32 R0, R16, 0x40, RZ ;  /* 0x0000004010007824 */ /* 0x000fe200078e00ff */
[----:B------:R-:W-:Y:S01]  /*09e0*/  LOP3.LUT R5, R5, 0x8, RZ, 0xc0, !PT ;  /* 0x0000000805057812 */ /* 0x000fe200078ec0ff */
[----:B------:R-:W-:Y:S01]  /*09f0*/  IMAD.SHL.U32 R2, R13, 0x40, RZ ;  /* 0x000000400d027824 */ /* 0x000fe200078e00ff */
[----:B------:R-:W-:Y:S01]  /*0a00*/  SEL R226, R230, 0xffffffe0, !P1 ;  /* 0xffffffe0e6e27807 */ /* 0x000fe20004800000 */
[----:B------:R-:W-:Y:S01]  /*0a10*/  IMAD.IADD R8, R8, 0x1, R11 ;  /* 0x0000000108087824 */ /* 0x000fe200078e020b */
[----:B------:R-:W-:Y:S01]  /*0a20*/  LOP3.LUT R0, R0, 0x1c0, RZ, 0xc0, !PT ;  /* 0x000001c000007812 */ /* 0x000fe200078ec0ff */
[----:B------:R-:W-:Y:S01]  /*0a30*/  IMAD R3, R15, 0x200, R10 ;  /* 0x000002000f037824 */ /* 0x000fe200078e020a */
[----:B------:R-:W-:Y:S01]  /*0a40*/  LOP3.LUT R2, R2, 0xc0, RZ, 0xc0, !PT ;  /* 0x000000c002027812 */ /* 0x000fe200078ec0ff */
[----:B------:R-:W-:Y:S01]  /*0a50*/  IMAD.IADD R241, R243, 0x1, R240 ;  /* 0x00000001f3f17824 */ /* 0x000fe200078e02f0 */
[----:B------:R-:W-:-:S02]  /*0a60*/  SHF.R.U32.HI R6, RZ, 0x3, R0 ;  /* 0x00000003ff067819 */ /* 0x000fc40000011600 */
[--C-:B------:R-:W-:Y:S02]  /*0a70*/  SHF.R.U32.HI R4, RZ, 0x3, R2.reuse ;  /* 0x00000003ff047819 */ /* 0x100fe40000011602 */
[--C-:B------:R-:W-:Y:S01]  /*0a80*/  LOP3.LUT R6, R6, R0, R5.reuse, 0x1e, !PT ;  /* 0x0000000006067212 */ /* 0x100fe200078e1e05 */
[----:B------:R-:W-:Y:S01]  /*0a90*/  IMAD.SHL.U32 R0, R18, 0x20, RZ ;  /* 0x0000002012007824 */ /* 0x000fe200078e00ff */
[C---:B------:R-:W-:Y:S02]  /*0aa0*/  LOP3.LUT R5, R4.reuse, R2, R5, 0x1e, !PT ;  /* 0x0000000204057212 */ /* 0x040fe400078e1e05 */
[----:B------:R-:W-:Y:S01]  /*0ab0*/  LOP3.LUT R2, R4, R7, R2, 0x1e, !PT ;  /* 0x0000000704027212 */ /* 0x000fe200078e1e02 */
[----:B------:R-:W-:Y:S01]  /*0ac0*/  IMAD.U32 R225, R225, 0x200, R6 ;  /* 0x00000200e1e17824 */ /* 0x000fe200078e0006 */
[----:B------:R-:W-:Y:S02]  /*0ad0*/  SHF.R.S32.HI R4, RZ, 0x2, R21 ;  /* 0x00000002ff047819 */ /* 0x000fe40000011415 */
[----:B------:R-:W-:Y:S01]  /*0ae0*/  SEL R227, R227, 0x40, P2 ;  /* 0x00000040e3e37807 */ /* 0x000fe20001000000 */
[----:B------:R-:W-:Y:S01]  /*0af0*/  IMAD.IADD R229, R0, 0x1, R2 ;  /* 0x0000000100e57824 */ /* 0x000fe200078e0202 */
[----:B------:R-:W-:Y:S01]  /*0b00*/  LEA R225, R225, 0xf000, 0x1 ;  /* 0x0000f000e1e17811 */ /* 0x000fe200078e08ff */
[C---:B------:R-:W-:Y:S01]  /*0b10*/  IMAD R23, R231.reuse, 0x10, R4 ;  /* 0x00000010e7177824 */ /* 0x040fe200078e0204 */
[----:B------:R-:W-:Y:S01]  /*0b20*/  LEA R4, R8, 0x9000, 0x1 ;  /* 0x0000900008047811 */ /* 0x000fe200078e08ff */
[----:B------:R-:W-:Y:S01]  /*0b30*/  IMAD R231, R231, 0x200, R0 ;  /* 0x00000200e7e77824 */ /* 0x000fe200078e0200 */
[----:B------:R-:W-:Y:S01]  /*0b40*/  IADD3 R242, R243, 0x20, RZ ;  /* 0x00000020f3f27810 */ /* 0x000fe20007ffe0ff */
[----:B------:R-:W-:Y:S01]  /*0b50*/  IMAD.IADD R226, R225, 0x1, R226 ;  /* 0x00000001e1e27824 */ /* 0x000fe200078e02e2 */
[----:B------:R-:W-:Y:S01]  /*0b60*/  IADD3 R0, R23, -0x40, RZ ;  /* 0xffffffc017007810 */ /* 0x000fe20007ffe0ff */
[----:B------:R-:W-:Y:S01]  /*0b70*/  STL [R1+0x2c], R23 ;  /* 0x00002c1701007387 */ /* 0x000fe20000100800 */
[----:B------:R-:W-:Y:S01]  /*0b80*/  @P4 IADD3 R242, R243, -0x20, RZ ;  /* 0xffffffe0f3f24810 */ /* 0x000fe20007ffe0ff */
[----:B------:R-:W-:Y:S01]  /*0b90*/  IMAD.IADD R228, R225, 0x1, R227 ;  /* 0x00000001e1e47824 */ /* 0x000fe200078e02e3 */
[----:B------:R-:W-:Y:S01]  /*0ba0*/  SHF.R.S32.HI R2, RZ, 0x1f, R0 ;  /* 0x0000001fff027819 */ /* 0x000fe20000011400 */
[----:B------:R-:W-:Y:S01]  /*0bb0*/  IMAD.IADD R231, R231, 0x1, R5 ;  /* 0x00000001e7e77824 */ /* 0x000fe200078e0205 */
[----:B------:R-:W-:Y:S01]  /*0bc0*/  LOP3.LUT P0, RZ, R13, 0x2, RZ, 0xc0, !PT ;  /* 0x000000020dff7812 */ /* 0x000fe2000780c0ff */
[----:B------:R-:W-:Y:S01]  /*0bd0*/  IMAD.IADD R240, R240, 0x1, R242 ;  /* 0x00000001f0f07824 */ /* 0x000fe200078e02f2 */
[C---:B------:R-:W-:Y:S01]  /*0be0*/  SHF.L.U64.HI R2, R0.reuse, 0x2, R2 ;  /* 0x0000000200027819 */ /* 0x040fe20000010202 */
[----:B------:R-:W-:Y:S01]  /*0bf0*/  IMAD.SHL.U32 R0, R0, 0x4, RZ ;  /* 0x0000000400007824 */ /* 0x000fe200078e00ff */
[----:B------:R-:W-:Y:S01]  /*0c00*/  SEL R230, R230, 0xffffffe0, !P0 ;  /* 0xffffffe0e6e67807 */ /* 0x000fe20004000000 */
[----:B------:R-:W-:-:S02]  /*0c10*/  IMAD.IADD R227, R226, 0x1, R227 ;  /* 0x00000001e2e37824 */ /* 0x000fc400078e02e3 */
[----:B------:R1:W-:Y:S04]  /*0c20*/  STL [R1+0x28], R2 ;  /* 0x0000280201007387 */ /* 0x0003e80000100800 */
[----:B------:R2:W-:Y:S04]  /*0c30*/  STL [R1+0x24], R0 ;  /* 0x0000240001007387 */ /* 0x0005e80000100800 */
[----:B------:R3:W-:Y:S01]  /*0c40*/  STL [R1+0x10], R4 ;  /* 0x0000100401007387 */ /* 0x0007e20000100800 */
[----:B-1----:R-:W-:Y:S01]  /*0c50*/  IMAD.SHL.U32 R2, R3, 0x2, RZ ;  /* 0x0000000203027824 */ /* 0x002fe200078e00ff */
[----:B--2---:R-:W-:-:S02]  /*0c60*/  IADD3 R0, R4, 0x20, RZ ;  /* 0x0000002004007810 */ /* 0x004fc40007ffe0ff */
[----:B------:R-:W-:-:S05]  /*0c70*/  @P3 IADD3 R0, R4, -0x20, RZ ;  /* 0xffffffe004003810 */ /* 0x000fca0007ffe0ff */
[----:B------:R3:W-:Y:S02]  /*0c80*/  STL [R1+0x14], R0 ;  /* 0x0000140001007387 */ /* 0x0007e40000100800 */
.L_x_126:
[----:B------:R-:W-:Y:S01]  /*0c90*/  ULDC.64 UR4, c[0x0][0x258] ;  /* 0x0000960000047ab9 */ /* 0x000fe20000000a00 */
[----:B------:R-:W-:Y:S01]  /*0ca0*/  ISETP.NE.U32.AND P1, PT, RZ, c[0x0][0x250], PT ;  /* 0x00009400ff007a0c */ /* 0x000fe20003f25070 */
[----:B------:R-:W-:Y:S02]  /*0cb0*/  UISETP.NE.U32.AND UP1, UPT, URZ, UR4, UPT ;  /* 0x000000043f00728c */ /* 0x000fe4000bf25070 */
[----:B------:R-:W-:Y:S01]  /*0cc0*/  ULDC.64 UR6, c[0x0][0x258] ;  /* 0x0000960000067ab9 */ /* 0x000fe20000000a00 */
[----:B------:R-:W-:Y:S01]  /*0cd0*/  ISETP.NE.AND.EX P1, PT, RZ, c[0x0][0x254], PT, P1 ;  /* 0x00009500ff007a0c */ /* 0x000fe20003f25310 */
[----:B------:R-:W-:-:S06]  /*0ce0*/  UISETP.NE.AND.EX UP1, UPT, URZ, UR5, UPT, UP1 ;  /* 0x000000053f00728c */ /* 0x000fcc000bf25310 */
[----:B------:R-:W-:-:S05]  /*0cf0*/  PLOP3.LUT P0, PT, PT, PT, UP1, 0x80, 0x0 ;  /* 0x000000000000781c */ /* 0x000fca0003f0f018 */
[----:B------:R-:W-:Y:S01]  /*0d00*/  @UP1 UMOV UR4, 0x4 ;  /* 0x0000000400041882 */ /* 0x000fe20000000000 */
[----:B-1----:R-:W1:Y:S01]  /*0d10*/  @P1 S2R R7, SR_CTAID.Y ;  /* 0x0000000000071919 */ /* 0x002e620000002600 */
[----:B------:R-:W-:-:S06]  /*0d20*/  @P1 IMAD.MOV.U32 R6, RZ, RZ, 0x4 ;  /* 0x00000004ff061424 */ /* 0x000fcc00078e00ff */
[----:B---3--:R-:W2:Y:S01]  /*0d30*/  @P0 S2R R0, SR_CTAID.Y ;  /* 0x0000000000000919 */ /* 0x008ea20000002600 */
[----:B-1----:R-:W-:-:S06]  /*0d40*/  @P1 IMAD.WIDE R6, R7, R6, c[0x0][0x250] ;  /* 0x0000940007061625 */ /* 0x002fcc00078e0206 */
[----:B------:R-:W3:Y:S01]  /*0d50*/  @P1 LDG.E R6, [R6.64] ;  /* 0x0000002a06061981 */ /* 0x000ee2000c1e1900 */
[----:B--2---:R-:W1:Y:S02]  /*0d60*/  @P0 R2UR UR5, R0 ;  /* 0x00000000000503c2 */ /* 0x004e6400000e0000 */
[----:B-1----:R-:W-:-:S06]  /*0d70*/  @UP1 UIMAD.WIDE UR4, UR5, UR4, UR6 ;  /* 0x00000004050412a5 */ /* 0x002fcc000f8e0206 */
[----:B------:R-:W-:Y:S02]  /*0d80*/  IMAD.U32 R4, RZ, RZ, UR4 ;  /* 0x00000004ff047e24 */ /* 0x000fe4000f8e00ff */
[----:B------:R-:W-:Y:S01]  /*0d90*/  IMAD.U32 R5, RZ, RZ, UR5 ;  /* 0x00000005ff057e24 */ /* 0x000fe2000f8e00ff */
[----:B------:R-:W-:Y:S02]  /*0da0*/  UMOV UR15, URZ ;  /* 0x0000003f000f7c82 */ /* 0x000fe40008000000 */
[----:B------:R-:W-:Y:S02]  /*0db0*/  ULDC.64 UR4, c[0x0][0x268] ;  /* 0x00009a0000047ab9 */ /* 0x000fe40000000a00 */
[----:B------:R-:W2:Y:S01]  /*0dc0*/  @P0 LDG.E R0, [R4.64] ;  /* 0x0000002a04000981 */ /* 0x000ea2000c1e1900 */
[----:B------:R-:W-:-:S04]  /*0dd0*/  @!UP1 UISETP.NE.U32.AND UP0, UPT, URZ, UR4, UPT ;  /* 0x000000043f00928c */ /* 0x000fc8000bf05070 */
[----:B------:R-:W-:-:S03]  /*0de0*/  @!UP1 UISETP.NE.AND.EX UP0, UPT, URZ, UR5, UPT, UP0 ;  /* 0x000000053f00928c */ /* 0x000fc6000bf05300 */
[----:B------:R-:W-:Y:S02]  /*0df0*/  ULDC.64 UR4, c[0x0][0x218] ;  /* 0x0000860000047ab9 */ /* 0x000fe40000000a00 */
[----:B------:R-:W-:Y:S01]  /*0e00*/  @!UP1 USEL UR5, URZ, UR5, !UP0 ;  /* 0x000000053f059287 */ /* 0x000fe2000c000000 */
[----:B---3--:R-:W1:Y:S08]  /*0e10*/  @P1 R2UR UR15, R6 ;  /* 0x00000000060f13c2 */ /* 0x008e7000000e0000 */
[----:B--2---:R-:W1:Y:S02]  /*0e20*/  @P0 R2UR UR6, R0 ;  /* 0x00000000000603c2 */ /* 0x004e6400000e0000 */
[----:B-1----:R-:W-:-:S02]  /*0e30*/  @UP1 UIADD3 UR7, UR6, -UR15, URZ ;  /* 0x8000000f06071290 */ /* 0x002fc4000fffe03f */
[----:B------:R-:W-:Y:S02]  /*0e40*/  USHF.L.U32 UR6, UR34, 0x7, URZ ;  /* 0x0000000722067899 */ /* 0x000fe4000800063f */
[----:B------:R-:W-:-:S04]  /*0e50*/  @!UP1 UIADD3 UR7, UR5, UR4, -UR15 ;  /* 0x0000000405079290 */ /* 0x000fc8000fffe80f */
[----:B------:R-:W-:-:S06]  /*0e60*/  UISETP.GE.AND UP0, UPT, UR6, UR7, UPT ;  /* 0x000000070600728c */ /* 0x000fcc000bf06270 */
[----:B------:R-:W-:-:S13]  /*0e70*/  PLOP3.LUT P0, PT, PT, PT, UP0, 0x80, 0x0 ;  /* 0x000000000000781c */ /* 0x000fda0003f0f008 */
[----:B------:R-:W-:Y:S05]  /*0e80*/  @P0 BRA `(.L_x_118) ;  /* 0x0000538000000947 */ /* 0x000fea0003800000 */
[----:B------:R-:W-:Y:S01]  /*0e90*/  IABS R6, c[0x0][0x1c8] ;  /* 0x0000720000067a13 */ /* 0x000fe20000000000 */
[----:B------:R-:W1:Y:S01]  /*0ea0*/  S2R R3, SR_CTAID.Z ;  /* 0x0000000000037919 */ /* 0x000e620000002700 */
[----:B------:R-:W2:Y:S01]  /*0eb0*/  S2UR UR25, SR_CTAID.Z ;  /* 0x00000000001979c3 */ /* 0x000ea20000002700 */
[----:B------:R-:W-:Y:S01]  /*0ec0*/  ULDC UR28, c[0x0][0x1c8] ;  /* 0x00007200001c7ab9 */ /* 0x000fe20000000800 */
[----:B------:R-:W3:Y:S01]  /*0ed0*/  I2F.RP R4, R6 ;  /* 0x0000000600047306 */ /* 0x000ee20000209400 */
[----:B------:R-:W-:Y:S01]  /*0ee0*/  ULDC UR17, c[0x0][0x214] ;  /* 0x0000850000117ab9 */ /* 0x000fe20000000800 */
[----:B------:R-:W-:Y:S01]  /*0ef0*/  ISETP.NE.AND P2, PT, RZ, c[0x0][0x1c8], PT ;  /* 0x00007200ff007a0c */ /* 0x000fe20003f45270 */
[----:B------:R-:W-:Y:S02]  /*0f00*/  ULDC.U8 UR7, c[0x0][0x328] ;  /* 0x0000ca0000077ab9 */ /* 0x000fe40000000000 */
[----:B------:R-:W-:Y:S01]  /*0f10*/  UIADD3 UR20, UR17, 0x3f, URZ ;  /* 0x0000003f11147890 */ /* 0x000fe2000fffe03f */
[----:B------:R-:W4:Y:S01]  /*0f20*/  S2UR UR13, SR_CTAID.Y ;  /* 0x00000000000d79c3 */ /* 0x000f220000002600 */
[----:B------:R-:W-:-:S02]  /*0f30*/  ULDC.64 UR4, c[0x0][0x240] ;  /* 0x0000900000047ab9 */ /* 0x000fc40000000a00 */
[----:B------:R-:W-:Y:S02]  /*0f40*/  UISETP.NE.AND UP0, UPT, UR7, URZ, UPT ;  /* 0x0000003f0700728c */ /* 0x000fe4000bf05270 */
[----:B------:R-:W-:Y:S02]  /*0f50*/  UISETP.NE.U32.AND UP1, UPT, URZ, UR4, UPT ;  /* 0x000000043f00728c */ /* 0x000fe4000bf25070 */
[----:B------:R-:W-:Y:S02]  /*0f60*/  USHF.R.S32.HI UR33, URZ, 0x1f, UR20 ;  /* 0x0000001f3f217899 */ /* 0x000fe40008011414 */
[----:B------:R-:W-:Y:S01]  /*0f70*/  UISETP.NE.AND.EX UP1, UPT, URZ, UR5, UPT, UP1 ;  /* 0x000000053f00728c */ /* 0x000fe2000bf25310 */
[----:B---3--:R-:W3:Y:S01]  /*0f80*/  MUFU.RCP R4, R4 ;  /* 0x0000000400047308 */ /* 0x008ee20000001000 */
[----:B------:R-:W-:Y:S02]  /*0f90*/  ULEA.HI UR33, UR33, UR20, URZ, 0x6 ;  /* 0x0000001421217291 */ /* 0x000fe4000f8f303f */
[----:B------:R-:W-:Y:S01]  /*0fa0*/  ULDC UR4, c[0x0][0x214] ;  /* 0x0000850000047ab9 */ /* 0x000fe20000000800 */
[----:B-1----:R-:W-:Y:S01]  /*0fb0*/  IABS R3, R3 ;  /* 0x0000000300037213 */ /* 0x002fe20000000000 */
[----:B--2---:R-:W-:-:S02]  /*0fc0*/  ULOP3.LUT UR28, UR25, UR28, URZ, 0x3c, !UPT ;  /* 0x0000001c191c7292 */ /* 0x004fc4000f8e3c3f */
[----:B------:R-:W-:Y:S02]  /*0fd0*/  ULDC UR32, c[0x0][0x22c] ;  /* 0x00008b0000207ab9 */ /* 0x000fe40000000800 */
[----:B------:R-:W-:Y:S02]  /*0fe0*/  ULDC UR5, c[0x0][0x1c0] ;  /* 0x0000700000057ab9 */ /* 0x000fe40000000800 */
[----:B------:R-:W-:Y:S01]  /*0ff0*/  ISETP.LE.AND P1, PT, RZ, UR28, PT ;  /* 0x0000001cff007c0c */ /* 0x000fe2000bf23270 */
[----:B------:R-:W-:Y:S02]  /*1000*/  ULDC.U8 UR19, c[0x0][0x3d0] ;  /* 0x0000f40000137ab9 */ /* 0x000fe40000000000 */
[----:B----4-:R-:W-:Y:S01]  /*1010*/  UIMAD.WIDE UR44, UR13, 0x80, URZ ;  /* 0x000000800d2c78a5 */ /* 0x010fe2000f8e023f */
[----:B---3--:R-:W-:Y:S01]  /*1020*/  IADD3 R4, R4, 0xffffffe, RZ ;  /* 0x0ffffffe04047810 */ /* 0x008fe20007ffe0ff */
[----:B------:R-:W-:Y:S01]  /*1030*/  @UP0 UIMAD UR7, UR13, UR4, URZ ;  /* 0x000000040d0702a4 */ /* 0x000fe2000f8e023f */
[----:B------:R-:W-:Y:S01]  /*1040*/  ISETP.NE.AND P4, PT, RZ, UR19, PT ;  /* 0x00000013ff007c0c */ /* 0x000fe2000bf85270 */
[----:B------:R-:W-:Y:S01]  /*1050*/  USEL UR20, UR44, URZ, UP1 ;  /* 0x0000003f2c147287 */ /* 0x000fe20008800000 */
[----:B------:R-:W1:Y:S01]  /*1060*/  F2I.FTZ.U32.TRUNC.NTZ R5, R4 ;  /* 0x0000000400057305 */ /* 0x000e62000021f000 */
[----:B------:R-:W-:-:S02]  /*1070*/  ULOP3.LUT UR44, UR33, 0xffffffc0, URZ, 0xc0, !UPT ;  /* 0xffffffc0212c7892 */ /* 0x000fc4000f8ec03f */
[----:B------:R-:W-:Y:S02]  /*1080*/  UIMAD UR32, UR25, UR32, URZ ;  /* 0x00000020192072a4 */ /* 0x000fe4000f8e023f */
[----:B------:R-:W-:Y:S02]  /*1090*/  @!UP0 UIMAD UR5, UR13, UR5, UR25 ;  /* 0x000000050d0582a4 */ /* 0x000fe4000f8e0219 */
[----:B------:R-:W-:Y:S02]  /*10a0*/  UIADD3 UR44, UR44, -0x40, URZ ;  /* 0xffffffc02c2c7890 */ /* 0x000fe4000fffe03f */
[----:B------:R-:W-:Y:S02]  /*10b0*/  ULDC UR31, c[0x0][0x234] ;  /* 0x00008d00001f7ab9 */ /* 0x000fe40000000800 */
[----:B------:R-:W-:Y:S02]  /*10c0*/  ULDC UR23, c[0x0][0x1c0] ;  /* 0x0000700000177ab9 */ /* 0x000fe40000000800 */
[----:B------:R-:W-:-:S02]  /*10d0*/  USEL UR19, UR45, URZ, UP1 ;  /* 0x0000003f2d137287 */ /* 0x000fc40008800000 */
[----:B------:R-:W-:Y:S01]  /*10e0*/  @UP0 UIMAD UR31, UR25, UR31, UR7 ;  /* 0x0000001f191f02a4 */ /* 0x000fe2000f8e0207 */
[--C-:B-1----:R-:W-:Y:S01]  /*10f0*/  IMAD.MOV R0, RZ, RZ, -R5.reuse ;  /* 0x000000ffff007224 */ /* 0x102fe200078e0a05 */
[----:B------:R-:W-:Y:S01]  /*1100*/  USHF.R.S32.HI UR46, URZ, 0x1f, UR15 ;  /* 0x0000001f3f2e7899 */ /* 0x000fe2000801140f */
[----:B------:R-:W-:Y:S01]  /*1110*/  IMAD.MOV.U32 R4, RZ, RZ, RZ ;  /* 0x000000ffff047224 */ /* 0x000fe200078e00ff */
[----:B------:R-:W-:Y:S01]  /*1120*/  USHF.R.S32.HI UR14, URZ, 0x1f, UR6 ;  /* 0x0000001f3f0e7899 */ /* 0x000fe20008011406 */
[----:B------:R-:W-:Y:S01]  /*1130*/  IMAD R0, R0, R6, RZ ;  /* 0x0000000600007224 */ /* 0x000fe200078e02ff */
[----:B------:R-:W-:Y:S02]  /*1140*/  USHF.R.S32.HI UR35, URZ, 0x1f, UR13 ;  /* 0x0000001f3f237899 */ /* 0x000fe4000801140d */
[----:B------:R-:W-:Y:S01]  /*1150*/  USHF.R.S32.HI UR24, URZ, 0x1f, UR25 ;  /* 0x0000001f3f187899 */ /* 0x000fe20008011419 */
[----:B------:R-:W-:Y:S01]  /*1160*/  IMAD.HI.U32 R0, R5, R0, R4 ;  /* 0x0000000005007227 */ /* 0x000fe200078e0004 */
[----:B------:R-:W-:-:S02]  /*1170*/  USHF.R.S32.HI UR23, URZ, 0x1f, UR23 ;  /* 0x0000001f3f177899 */ /* 0x000fc40008011417 */
[----:B------:R-:W-:Y:S01]  /*1180*/  USHF.R.S32.HI UR22, URZ, 0x1f, UR32 ;  /* 0x0000001f3f167899 */ /* 0x000fe20008011420 */
[----:B------:R-:W-:Y:S01]  /*1190*/  IMAD.MOV.U32 R4, RZ, RZ, R3 ;  /* 0x000000ffff047224 */ /* 0x000fe200078e0003 */
[----:B------:R-:W-:Y:S02]  /*11a0*/  @!UP0 UIMAD UR31, UR5, UR4, URZ ;  /* 0x00000004051f82a4 */ /* 0x000fe4000f8e023f */
[----:B------:R-:W-:Y:S01]  /*11b0*/  USHF.R.S32.HI UR45, URZ, 0x1f, UR44 ;  /* 0x0000001f3f2d7899 */ /* 0x000fe2000801142c */
[----:B------:R-:W-:-:S04]  /*11c0*/  IMAD.HI.U32 R0, R0, R4, RZ ;  /* 0x0000000400007227 */ /* 0x000fc800078e00ff */
[----:B------:R-:W-:-:S04]  /*11d0*/  IMAD.MOV R3, RZ, RZ, -R0 ;  /* 0x000000ffff037224 */ /* 0x000fc800078e0a00 */
[C---:B------:R-:W-:Y:S02]  /*11e0*/  IMAD R3, R6.reuse, R3, R4 ;  /* 0x0000000306037224 */ /* 0x040fe400078e0204 */
[----:B------:R-:W1:Y:S03]  /*11f0*/  S2R R4, SR_CTAID.X ;  /* 0x0000000000047919 */ /* 0x000e660000002500 */
[----:B------:R-:W-:-:S13]  /*1200*/  ISETP.GT.U32.AND P3, PT, R6, R3, PT ;  /* 0x000000030600720c */ /* 0x000fda0003f64070 */
[----:B------:R-:W-:Y:S01]  /*1210*/  @!P3 IMAD.IADD R3, R3, 0x1, -R6 ;  /* 0x000000010303b824 */ /* 0x000fe200078e0a06 */
[----:B------:R-:W-:-:S04]  /*1220*/  @!P3 IADD3 R0, R0, 0x1, RZ ;  /* 0x000000010000b810 */ /* 0x000fc80007ffe0ff */
[----:B------:R-:W-:Y:S01]  /*1230*/  ISETP.GE.U32.AND P0, PT, R3, R6, PT ;  /* 0x000000060300720c */ /* 0x000fe20003f06070 */
[----:B-1----:R-:W-:-:S04]  /*1240*/  IMAD.WIDE.U32 R22, R4, c[0x0][0x3d8], RZ ;  /* 0x0000f60004167a25 */ /* 0x002fc800078e00ff */
[----:B------:R-:W-:Y:S01]  /*1250*/  IMAD R3, R4, c[0x0][0x3dc], R23 ;  /* 0x0000f70004037a24 */ /* 0x000fe200078e0217 */
[----:B------:R-:W-:-:S04]  /*1260*/  SEL R22, R22, RZ, P4 ;  /* 0x000000ff16167207 */ /* 0x000fc80002000000 */
[----:B------:R-:W-:-:S03]  /*1270*/  SEL R20, R3, RZ, P4 ;  /* 0x000000ff03147207 */ /* 0x000fc60002000000 */
[----:B------:R-:W-:Y:S02]  /*1280*/  @P0 IADD3 R0, R0, 0x1, RZ ;  /* 0x0000000100000810 */ /* 0x000fe40007ffe0ff */
[----:B------:R-:W-:-:S03]  /*1290*/  PLOP3.LUT P0, PT, PT, PT, UP0, 0x80, 0x0 ;  /* 0x000000000000781c */ /* 0x000fc60003f0f008 */
[----:B------:R-:W-:Y:S01]  /*12a0*/  @!P1 IMAD.MOV R0, RZ, RZ, -R0 ;  /* 0x000000ffff009224 */ /* 0x000fe200078e0a00 */
[----:B------:R-:W-:-:S04]  /*12b0*/  @!P2 LOP3.LUT R0, RZ, c[0x0][0x1c8], RZ, 0x33, !PT ;  /* 0x00007200ff00aa12 */ /* 0x000fc800078e33ff */
[----:B------:R-:W-:-:S05]  /*12c0*/  SHF.R.S32.HI R19, RZ, 0x1f, R0 ;  /* 0x0000001fff137819 */ /* 0x000fca0000011400 */
[----:B------:R-:W-:Y:S05]  /*12d0*/  @!P0 BRA `(.L_x_119) ;  /* 0x0000003000008947 */ /* 0x000fea0003800000 */
[----:B------:R-:W-:-:S04]  /*12e0*/  UIMAD UR28, UR29, UR13, URZ ;  /* 0x0000000d1d1c72a4 */ /* 0x000fc8000f8e023f */
[----:B------:R-:W-:Y:S01]  /*12f0*/  UIMAD UR28, UR30, UR25, UR28 ;  /* 0x000000191e1c72a4 */ /* 0x000fe2000f8e021c */
[----:B------:R-:W-:Y:S05]  /*1300*/  BRA `(.L_x_120) ;  /* 0x0000002000007947 */ /* 0x000fea0003800000 */
.L_x_119:
[----:B------:R-:W-:-:S04]  /*1310*/  UIMAD UR28, UR13, UR11, UR25 ;  /* 0x0000000b0d1c72a4 */ /* 0x000fc8000f8e0219 */
[----:B------:R-:W-:Y:S02]  /*1320*/  UIMAD UR28, UR28, UR10, URZ ;  /* 0x0000000a1c1c72a4 */ /* 0x000fe4000f8e023f */
.L_x_120:
[----:B------:R-:W2:Y:S04]  /*1330*/  LDL R27, [R1+0x20] ;  /* 0x00002000011b7983 */ /* 0x000ea80000100800 */
[----:B------:R-:W3:Y:S01]  /*1340*/  LDL R26, [R1+0x2c] ;  /* 0x00002c00011a7983 */ /* 0x000ee20000100800 */
[----:B------:R-:W-:Y:S02]  /*1350*/  UIADD3 UR15, UP0, UR6, UR15, URZ ;  /* 0x0000000f060f7290 */ /* 0x000fe4000ff1e03f */
[----:B------:R-:W-:Y:S01]  /*1360*/  ULDC.64 UR4, c[0x0][0x1a0] ;  /* 0x0000680000047ab9 */ /* 0x000fe20000000a00 */
[----:B------:R-:W1:Y:S01]  /*1370*/  S2R R23, SR_TID.X ;  /* 0x0000000000177919 */ /* 0x000e620000002100 */
[----:B------:R-:W-:Y:S02]  /*1380*/  UIADD3.X UR14, UR46, UR14, URZ, UP0, !UPT ;  /* 0x0000000e2e0e7290 */ /* 0x000fe400087fe43f */
[----:B------:R-:W-:Y:S01]  /*1390*/  ULDC.64 UR6, c[0x0][0x368] ;  /* 0x0000da0000067ab9 */ /* 0x000fe20000000a00 */
[----:B------:R-:W4:Y:S01]  /*13a0*/  S2R R25, SR_CTAID.Y ;  /* 0x0000000000197919 */ /* 0x000f220000002600 */
[----:B------:R-:W-:Y:S01]  /*13b0*/  UIMAD UR4, UR14, UR4, URZ ;  /* 0x000000040e0472a4 */ /* 0x000fe2000f8e023f */
[----:B------:R-:W-:Y:S01]  /*13c0*/  IMAD.U32 R6, RZ, RZ, UR15 ;  /* 0x0000000fff067e24 */ /* 0x000fe2000f8e00ff */
[----:B------:R-:W-:Y:S01]  /*13d0*/  UIMAD UR6, UR35, UR6, URZ ;  /* 0x00000006230672a4 */ /* 0x000fe2000f8e023f */
[----:B------:R-:W-:Y:S01]  /*13e0*/  IMAD.U32 R8, RZ, RZ, UR15 ;  /* 0x0000000fff087e24 */ /* 0x000fe2000f8e00ff */
[----:B------:R-:W-:-:S02]  /*13f0*/  ULEA.HI.SX32 UR33, UR33, 0xffffffff, 0x1a ;  /* 0xffffffff21217891 */ /* 0x000fc4000f8fd23f */
[----:B------:R-:W-:Y:S02]  /*1400*/  UIMAD UR7, UR13, UR7, UR6 ;  /* 0x000000070d0772a4 */ /* 0x000fe4000f8e0206 */
[----:B------:R-:W-:Y:S02]  /*1410*/  UIMAD UR6, UR15, UR5, UR4 ;  /* 0x000000050f0672a4 */ /* 0x000fe4000f8e0204 */
[----:B------:R-:W-:Y:S02]  /*1420*/  UIADD3 UR31, UR44, UR31, URZ ;  /* 0x0000001f2c1f7290 */ /* 0x000fe4000fffe03f */
[----:B------:R-:W-:Y:S02]  /*1430*/  ULDC.64 UR4, c[0x0][0x198] ;  /* 0x0000660000047ab9 */ /* 0x000fe40000000a00 */
[----:B------:R-:W-:-:S04]  /*1440*/  UIMAD UR4, UR14, UR4, URZ ;  /* 0x000000040e0472a4 */ /* 0x000fc8000f8e023f */
[----:B------:R-:W-:Y:S01]  /*1450*/  UIMAD UR5, UR15, UR5, UR4 ;  /* 0x000000050f0572a4 */ /* 0x000fe2000f8e0204 */
[----:B-1----:R-:W-:-:S04]  /*1460*/  SHF.R.S32.HI R24, RZ, 0x1f, R23 ;  /* 0x0000001fff187819 */ /* 0x002fc80000011417 */
[----:B------:R-:W-:-:S04]  /*1470*/  LEA.HI R16, R24, R23, RZ, 0x2 ;  /* 0x0000001718107211 */ /* 0x000fc800078f10ff */
[----:B------:R-:W-:Y:S02]  /*1480*/  LOP3.LUT R4, R16, 0xfffffffc, RZ, 0xc0, !PT ;  /* 0xfffffffc10047812 */ /* 0x000fe400078ec0ff */
[----:B------:R-:W-:-:S03]  /*1490*/  SHF.R.S32.HI R16, RZ, 0x2, R16 ;  /* 0x00000002ff107819 */ /* 0x000fc60000011410 */
[----:B------:R-:W-:Y:S01]  /*14a0*/  IMAD.IADD R4, R23, 0x1, -R4 ;  /* 0x0000000117047824 */ /* 0x000fe200078e0a04 */
[----:B------:R-:W-:Y:S02]  /*14b0*/  SHF.R.S32.HI R21, RZ, 0x1f, R16 ;  /* 0x0000001fff157819 */ /* 0x000fe40000011410 */
[----:B------:R-:W-:Y:S01]  /*14c0*/  IADD3 R3, P0, R16, UR44, RZ ;  /* 0x0000002c10037c10 */ /* 0x000fe2000ff1e0ff */
[----:B------:R-:W-:-:S03]  /*14d0*/  IMAD.SHL.U32 R4, R4, 0x8, RZ ;  /* 0x0000000804047824 */ /* 0x000fc600078e00ff */
[----:B------:R-:W-:Y:S02]  /*14e0*/  IADD3.X R12, R21, UR45, RZ, P0, !PT ;  /* 0x0000002d150c7c10 */ /* 0x000fe400087fe4ff */
[----:B------:R-:W-:-:S03]  /*14f0*/  SHF.R.S32.HI R5, RZ, 0x1f, R4 ;  /* 0x0000001fff057819 */ /* 0x000fc60000011404 */
[----:B------:R-:W-:Y:S02]  /*1500*/  IMAD R13, R12, c[0x0][0x190], RZ ;  /* 0x000064000c0d7a24 */ /* 0x000fe400078e02ff */
[----:B------:R-:W-:-:S04]  /*1510*/  IMAD.WIDE.U32 R6, R6, c[0x0][0x198], R4 ;  /* 0x0000660006067a25 */ /* 0x000fc800078e0004 */
[--C-:B------:R-:W-:Y:S01]  /*1520*/  IMAD.WIDE.U32 R8, R8, c[0x0][0x1a0], R4.reuse ;  /* 0x0000680008087a25 */ /* 0x100fe200078e0004 */
[----:B------:R-:W-:Y:S01]  /*1530*/  IADD3 R7, R7, UR5, RZ ;  /* 0x0000000507077c10 */ /* 0x000fe2000fffe0ff */
[----:B------:R-:W-:Y:S02]  /*1540*/  ULDC.64 UR4, c[0x0][0x180] ;  /* 0x0000600000047ab9 */ /* 0x000fe40000000a00 */
[----:B----4-:R-:W-:Y:S01]  /*1550*/  IMAD.WIDE.U32 R10, R25, c[0x0][0x368], R4 ;  /* 0x0000da00190a7a25 */ /* 0x010fe200078e0004 */
[----:B------:R-:W-:Y:S01]  /*1560*/  IADD3 R9, R9, UR6, RZ ;  /* 0x0000000609097c10 */ /* 0x000fe2000fffe0ff */
[----:B------:R-:W-:Y:S02]  /*1570*/  UIMAD UR4, UR35, UR4, URZ ;  /* 0x00000004230472a4 */ /* 0x000fe4000f8e023f */
[----:B------:R-:W-:Y:S01]  /*1580*/  IMAD R14, R12, c[0x0][0x370], RZ ;  /* 0x0000dc000c0e7a24 */ /* 0x000fe200078e02ff */
[----:B------:R-:W-:Y:S01]  /*1590*/  IADD3 R11, R11, UR7, RZ ;  /* 0x000000070b0b7c10 */ /* 0x000fe2000fffe0ff */
[----:B------:R-:W-:Y:S01]  /*15a0*/  ULDC.64 UR6, c[0x0][0x188] ;  /* 0x0000620000067ab9 */ /* 0x000fe20000000a00 */
[C---:B------:R-:W-:Y:S01]  /*15b0*/  IMAD R17, R3.reuse, c[0x0][0x194], R13 ;  /* 0x0000650003117a24 */ /* 0x040fe200078e020d */
[----:B------:R-:W-:Y:S01]  /*15c0*/  UIMAD UR6, UR35, UR6, URZ ;  /* 0x00000006230672a4 */ /* 0x000fe2000f8e023f */
[----:B------:R-:W-:-:S03]  /*15d0*/  IMAD.WIDE.U32 R12, R3, c[0x0][0x190], R4 ;  /* 0x00006400030c7a25 */ /* 0x000fc600078e0004 */
[----:B------:R-:W-:Y:S01]  /*15e0*/  UIMAD UR7, UR13, UR7, UR6 ;  /* 0x000000070d0772a4 */ /* 0x000fe2000f8e0206 */
[C---:B------:R-:W-:Y:S01]  /*15f0*/  IMAD R18, R3.reuse, c[0x0][0x374], R14 ;  /* 0x0000dd0003127a24 */ /* 0x040fe200078e020e */
[----:B------:R-:W-:Y:S01]  /*1600*/  UIMAD UR6, UR13, UR5, UR4 ;  /* 0x000000050d0672a4 */ /* 0x000fe2000f8e0204 */
[----:B------:R-:W-:Y:S01]  /*1610*/  IMAD.WIDE.U32 R14, R3, c[0x0][0x370], R10 ;  /* 0x0000dc00030e7a25 */ /* 0x000fe200078e000a */
[----:B------:R-:W-:Y:S01]  /*1620*/  MOV R10, R12 ;  /* 0x0000000c000a7202 */ /* 0x000fe20000000f00 */
[----:B------:R-:W-:Y:S02]  /*1630*/  ULDC.64 UR4, c[0x0][0x178] ;  /* 0x00005e0000047ab9 */ /* 0x000fe40000000a00 */
[----:B------:R-:W-:Y:S01]  /*1640*/  IMAD.IADD R11, R13, 0x1, R17 ;  /* 0x000000010d0b7824 */ /* 0x000fe200078e0211 */
[----:B------:R-:W-:Y:S01]  /*1650*/  UIMAD UR4, UR35, UR4, URZ ;  /* 0x00000004230472a4 */ /* 0x000fe2000f8e023f */
[----:B------:R-:W1:Y:S01]  /*1660*/  S2R R13, SR_CTAID.Z ;  /* 0x00000000000d7919 */ /* 0x000e620000002700 */
[----:B------:R-:W-:-:S04]  /*1670*/  IMAD.WIDE.U32 R4, R25, c[0x0][0x180], R6 ;  /* 0x0000600019047a25 */ /* 0x000fc800078e0006 */
[----:B------:R-:W-:Y:S01]  /*1680*/  IMAD.WIDE.U32 R8, R25, c[0x0][0x188], R8 ;  /* 0x0000620019087a25 */ /* 0x000fe200078e0008 */
[----:B------:R-:W-:Y:S01]  /*1690*/  IADD3 R5, R5, UR6, RZ ;  /* 0x0000000605057c10 */ /* 0x000fe2000fffe0ff */
[----:B------:R-:W-:Y:S02]  /*16a0*/  UIMAD UR6, UR13, UR5, UR4 ;  /* 0x000000050d0672a4 */ /* 0x000fe4000f8e0204 */
[----:B------:R-:W-:Y:S01]  /*16b0*/  IMAD.WIDE.U32 R10, R25, c[0x0][0x178], R10 ;  /* 0x00005e00190a7a25 */ /* 0x000fe200078e000a */
[----:B------:R-:W-:Y:S01]  /*16c0*/  ULDC.64 UR4, c[0x0][0x1a8] ;  /* 0x00006a0000047ab9 */ /* 0x000fe20000000a00 */
[----:B------:R-:W-:Y:S01]  /*16d0*/  IADD3 R7, R9, UR7, RZ ;  /* 0x0000000709077c10 */ /* 0x000fe2000fffe0ff */
[----:B------:R-:W-:Y:S01]  /*16e0*/  UIMAD UR4, UR24, UR4, URZ ;  /* 0x00000004180472a4 */ /* 0x000fe2000f8e023f */
[----:B------:R-:W-:Y:S01]  /*16f0*/  IMAD R12, R19, c[0x0][0x1b0], RZ ;  /* 0x00006c00130c7a24 */ /* 0x000fe200078e02ff */
[----:B------:R-:W-:Y:S01]  /*1700*/  IADD3 R11, R11, UR6, RZ ;  /* 0x000000060b0b7c10 */ /* 0x000fe2000fffe0ff */
[----:B------:R-:W-:Y:S01]  /*1710*/  IMAD.MOV.U32 R6, RZ, RZ, R8 ;  /* 0x000000ffff067224 */ /* 0x000fe200078e0008 */
[----:B------:R-:W-:Y:S01]  /*1720*/  UIMAD UR6, UR25, UR5, UR4 ;  /* 0x00000005190672a4 */ /* 0x000fe2000f8e0204 */
[----:B------:R-:W-:-:S02]  /*1730*/  IMAD R3, R19, c[0x0][0x1b8], RZ ;  /* 0x00006e0013037a24 */ /* 0x000fc400078e02ff */
[C---:B------:R-:W-:Y:S01]  /*1740*/  IMAD R17, R0.reuse, c[0x0][0x1b4], R12 ;  /* 0x00006d0000117a24 */ /* 0x040fe200078e020c */
[----:B------:R-:W-:Y:S01]  /*1750*/  ULDC.64 UR4, c[0x0][0x378] ;  /* 0x0000de0000047ab9 */ /* 0x000fe20000000a00 */
[----:B------:R-:W-:Y:S01]  /*1760*/  IMAD.WIDE.U32 R4, R0, c[0x0][0x1b0], R4 ;  /* 0x00006c0000047a25 */ /* 0x000fe200078e0004 */
[----:B------:R-:W-:-:S03]  /*1770*/  UIMAD UR4, UR24, UR4, URZ ;  /* 0x00000004180472a4 */ /* 0x000fc6000f8e023f */
[C---:B------:R-:W-:Y:S01]  /*1780*/  IMAD R3, R0.reuse, c[0x0][0x1bc], R3 ;  /* 0x00006f0000037a24 */ /* 0x040fe200078e0203 */
[----:B------:R-:W-:Y:S01]  /*1790*/  IADD3 R5, R5, R17, RZ ;  /* 0x0000001105057210 */ /* 0x000fe20007ffe0ff */
[----:B------:R-:W-:Y:S01]  /*17a0*/  IMAD.WIDE.U32 R6, R0, c[0x0][0x1b8], R6 ;  /* 0x00006e0000067a25 */ /* 0x000fe200078e0006 */
[----:B------:R-:W-:-:S03]  /*17b0*/  UIMAD UR4, UR25, UR5, UR4 ;  /* 0x00000005190472a4 */ /* 0x000fc6000f8e0204 */
[----:B------:R-:W-:Y:S02]  /*17c0*/  IMAD.IADD R9, R15, 0x1, R18 ;  /* 0x000000010f097824 */ /* 0x000fe400078e0212 */
[----:B------:R-:W-:Y:S02]  /*17d0*/  IMAD.MOV.U32 R8, RZ, RZ, R14 ;  /* 0x000000ffff087224 */ /* 0x000fe400078e000e */
[----:B------:R-:W-:Y:S02]  /*17e0*/  IMAD.IADD R7, R7, 0x1, R3 ;  /* 0x0000000107077824 */ /* 0x000fe400078e0203 */
[----:B-1----:R-:W-:-:S04]  /*17f0*/  IMAD.WIDE.U32 R14, R13, c[0x0][0x1a8], R10 ;  /* 0x00006a000d0e7a25 */ /* 0x002fc800078e000a */
[----:B------:R-:W-:Y:S01]  /*1800*/  IMAD R0, R21, c[0x0][0x198], RZ ;  /* 0x0000660015007a24 */ /* 0x000fe200078e02ff */
[----:B------:R-:W-:Y:S01]  /*1810*/  LEA R246, P3, R14, c[0x0][0x160], 0x1 ;  /* 0x000058000ef67a11 */ /* 0x000fe200078608ff */
[----:B------:R-:W-:-:S04]  /*1820*/  IMAD.WIDE.U32 R12, R13, c[0x0][0x378], R8 ;  /* 0x0000de000d0c7a25 */ /* 0x000fc800078e0008 */
[----:B------:R-:W-:Y:S01]  /*1830*/  IMAD R3, R21, c[0x0][0x1a0], RZ ;  /* 0x0000680015037a24 */ /* 0x000fe200078e02ff */
[----:B------:R-:W-:Y:S01]  /*1840*/  LEA R244, P2, R12, c[0x0][0x330], 0x1 ;  /* 0x0000cc000cf47a11 */ /* 0x000fe200078408ff */
[C---:B------:R-:W-:Y:S02]  /*1850*/  IMAD R0, R16.reuse, c[0x0][0x19c], R0 ;  /* 0x0000670010007a24 */ /* 0x040fe400078e0200 */
[C---:B------:R-:W-:Y:S01]  /*1860*/  IMAD.WIDE.U32 R8, R16.reuse, c[0x0][0x198], R4 ;  /* 0x0000660010087a25 */ /* 0x040fe200078e0004 */
[----:B------:R-:W-:Y:S01]  /*1870*/  IADD3 R5, R15, UR6, RZ ;  /* 0x000000060f057c10 */ /* 0x000fe2000fffe0ff */
[----:B------:R-:W-:Y:S02]  /*1880*/  UIMAD.WIDE UR6, UR31, UR12, UR38 ;  /* 0x0000000c1f0672a5 */ /* 0x000fe4000f8e0226 */
[----:B------:R-:W-:Y:S01]  /*1890*/  IMAD R3, R16, c[0x0][0x1a4], R3 ;  /* 0x0000690010037a24 */ /* 0x000fe200078e0203 */
[----:B------:R-:W-:Y:S01]  /*18a0*/  LEA R4, P0, R8, c[0x0][0x168], 0x1 ;  /* 0x00005a0008047a11 */ /* 0x000fe200078008ff */
[----:B------:R-:W-:Y:S01]  /*18b0*/  IMAD.WIDE.U32 R10, R16, c[0x0][0x1a0], R6 ;  /* 0x00006800100a7a25 */ /* 0x000fe200078e0006 */
[----:B------:R-:W-:Y:S01]  /*18c0*/  IADD3 R7, R13, UR4, RZ ;  /* 0x000000040d077c10 */ /* 0x000fe2000fffe0ff */
[----:B------:R-:W-:Y:S01]  /*18d0*/  ULEA.HI UR4, UR33, UR33, URZ, 0x1 ;  /* 0x0000002121047291 */ /* 0x000fe2000f8f083f */
[----:B------:R-:W-:Y:S01]  /*18e0*/  LEA.HI.X R247, R14, c[0x0][0x164], R5, 0x1, P3 ;  /* 0x000059000ef77a11 */ /* 0x000fe200018f0c05 */
[----:B------:R-:W-:Y:S01]  /*18f0*/  IMAD.IADD R0, R9, 0x1, R0 ;  /* 0x0000000109007824 */ /* 0x000fe200078e0200 */
[----:B------:R-:W-:Y:S01]  /*1900*/  LEA R6, P1, R10, c[0x0][0x170], 0x1 ;  /* 0x00005c000a067a11 */ /* 0x000fe200078208ff */
[----:B------:R-:W-:Y:S01]  /*1910*/  IMAD.IADD R3, R11, 0x1, R3 ;  /* 0x000000010b037824 */ /* 0x000fe200078e0203 */
[----:B------:R-:W-:Y:S01]  /*1920*/  ULOP3.LUT UR4, UR4, 0xfffffffe, URZ, 0xc0, !UPT ;  /* 0xfffffffe04047892 */ /* 0x000fe2000f8ec03f */
[----:B------:R-:W-:Y:S01]  /*1930*/  LEA.HI.X R245, R12, c[0x0][0x334], R7, 0x1, P2 ;  /* 0x0000cd000cf57a11 */ /* 0x000fe200010f0c07 */
[----:B------:R-:W-:Y:S01]  /*1940*/  IMAD.MOV.U32 R9, RZ, RZ, c[0x0][0x1a4] ;  /* 0x00006900ff097624 */ /* 0x000fe200078e00ff */
[----:B------:R-:W-:Y:S01]  /*1950*/  LEA.HI.X R5, R8, c[0x0][0x16c], R0, 0x1, P0 ;  /* 0x00005b0008057a11 */ /* 0x000fe200000f0c00 */
[----:B------:R-:W-:Y:S01]  /*1960*/  UIADD3 UR4, UR33, -UR4, URZ ;  /* 0x8000000421047290 */ /* 0x000fe2000fffe03f */
[----:B------:R-:W-:Y:S01]  /*1970*/  LEA.HI.X R7, R10, c[0x0][0x174], R3, 0x1, P1 ;  /* 0x00005d000a077a11 */ /* 0x000fe200008f0c03 */
[----:B------:R-:W-:Y:S01]  /*1980*/  IMAD.MOV.U32 R3, RZ, RZ, c[0x0][0x1a0] ;  /* 0x00006800ff037624 */ /* 0x000fe200078e00ff */
[----:B------:R-:W-:Y:S01]  /*1990*/  MOV R0, c[0x0][0x198] ;  /* 0x0000660000007a02 */ /* 0x000fe20000000f00 */
[----:B------:R-:W-:Y:S01]  /*19a0*/  IMAD.MOV.U32 R8, RZ, RZ, c[0x0][0x19c] ;  /* 0x00006700ff087624 */ /* 0x000fe200078e00ff */
[----:B------:R-:W-:-:S02]  /*19b0*/  UISETP.NE.AND UP0, UPT, UR4, 0x1, UPT ;  /* 0x000000010400788c */ /* 0x000fc4000bf05270 */
[C---:B------:R-:W-:Y:S01]  /*19c0*/  LEA R10, P0, R0.reuse, R4, 0x7 ;  /* 0x00000004000a7211 */ /* 0x040fe200078038ff */
[----:B------:R-:W-:Y:S01]  /*19d0*/  UMOV UR4, UR6 ;  /* 0x0000000600047c82 */ /* 0x000fe20008000000 */
[C---:B------:R-:W-:Y:S01]  /*19e0*/  LEA R12, P1, R3.reuse, R6, 0x7 ;  /* 0x00000006030c7211 */ /* 0x040fe200078238ff */
[----:B------:R-:W-:Y:S01]  /*19f0*/  UMOV UR5, UR7 ;  /* 0x0000000700057c82 */ /* 0x000fe20008000000 */
[----:B------:R-:W-:Y:S02]  /*1a00*/  LEA.HI.X R11, R0, R5, R8, 0x7, P0 ;  /* 0x00000005000b7211 */ /* 0x000fe400000f3c08 */
[----:B------:R-:W-:Y:S02]  /*1a10*/  LEA.HI.X R13, R3, R7, R9, 0x7, P1 ;  /* 0x00000007030d7211 */ /* 0x000fe400008f3c09 */
[----:B------:R-:W-:Y:S01]  /*1a20*/  PLOP3.LUT P0, PT, PT, PT, UP0, 0x80, 0x0 ;  /* 0x000000000000781c */ /* 0x000fe20003f0f008 */
[----:B------:R-:W-:Y:S02]  /*1a30*/  UIMAD.WIDE UR6, UR13, UR9, UR44 ;  /* 0x000000090d0672a5 */ /* 0x000fe4000f8e022c */
[----:B------:R-:W-:-:S02]  /*1a40*/  UIMAD UR23, UR23, UR8, UR18 ;  /* 0x00000008171772a4 */ /* 0x000fc4000f8e0212 */
[----:B------:R-:W-:Y:S02]  /*1a50*/  UIADD3 UR20, UP0, UR6, UR20, URZ ;  /* 0x0000001406147290 */ /* 0x000fe4000ff1e03f */
[----:B------:R-:W-:Y:S02]  /*1a60*/  UIADD3 UR23, UR41, UR23, URZ ;  /* 0x0000001729177290 */ /* 0x000fe4000fffe03f */
[----:B------:R-:W-:Y:S02]  /*1a70*/  UIADD3.X UR19, UR7, UR19, URZ, UP0, !UPT ;  /* 0x0000001307137290 */ /* 0x000fe400087fe43f */
[----:B------:R-:W-:-:S04]  /*1a80*/  UIMAD UR23, UR23, UR20, URZ ;  /* 0x00000014171772a4 */ /* 0x000fc8000f8e023f */
[----:B------:R-:W-:Y:S02]  /*1a90*/  UIMAD UR19, UR19, UR40, UR23 ;  /* 0x00000028131372a4 */ /* 0x000fe4000f8e0217 */
[----:B------:R-:W-:Y:S02]  /*1aa0*/  UISETP.GE.AND UP0, UPT, UR17, 0x1, UPT ;  /* 0x000000011100788c */ /* 0x000fe4000bf06270 */
[----:B------:R-:W-:Y:S01]  /*1ab0*/  UIADD3 UR28, UR44, UR28, URZ ;  /* 0x0000001c2c1c7290 */ /* 0x000fe2000fffe03f */
[----:B------:R-:W-:-:S03]  /*1ac0*/  CS2R R126, SRZ ;  /* 0x00000000007e7805 */ /* 0x000fc6000001ff00 */
[----:B------:R-:W-:Y:S01]  /*1ad0*/  UIMAD.WIDE UR6, UR28, UR12, UR36 ;  /* 0x0000000c1c0672a5 */ /* 0x000fe2000f8e0224 */
        /* <DEDUP_REMOVED lines=24> */
[C---:B--2---:R-:W-:Y:S01]  /*1c60*/  IMAD.SHL.U32 R0, R27.reuse, 0x2, RZ ;  /* 0x000000021b007824 */ /* 0x044fe200078e00ff */
[----:B------:R-:W-:Y:S01]  /*1c70*/  @P4 BAR.SYNC.DEFER_BLOCKING 0x0 ;  /* 0x0000000000004b1d */ /* 0x000fe20000010000 */
[----:B------:R-:W-:Y:S01]  /*1c80*/  IADD3 R3, R27, 0x1800, RZ ;  /* 0x000018001b037810 */ /* 0x000fe20007ffe0ff */
[----:B---3--:R-:W-:Y:S01]  /*1c90*/  IMAD.SHL.U32 R8, R26, 0x4, RZ ;  /* 0x000000041a087824 */ /* 0x008fe200078e00ff */
[----:B------:R-:W-:-:S02]  /*1ca0*/  SHF.R.S32.HI R14, RZ, 0x1f, R26 ;  /* 0x0000001fff0e7819 */ /* 0x000fc4000001141a */
[----:B------:R-:W-:Y:S02]  /*1cb0*/  SEL R3, R3, R27, !P0 ;  /* 0x0000001b03037207 */ /* 0x000fe40004000000 */
[----:B------:R-:W-:Y:S02]  /*1cc0*/  SHF.L.U64.HI R9, R26, 0x2, R14 ;  /* 0x000000021a097819 */ /* 0x000fe4000001020e */
[----:B------:R-:W-:Y:S02]  /*1cd0*/  SHF.L.U32 R248, R3, 0x1, RZ ;  /* 0x0000000103f87819 */ /* 0x000fe400000006ff */
[----:B------:R-:W-:-:S04]  /*1ce0*/  IADD3 R8, P1, R8, UR4, RZ ;  /* 0x0000000408087c10 */ /* 0x000fc8000ff3e0ff */
[----:B------:R-:W-:Y:S01]  /*1cf0*/  IADD3.X R9, R9, UR5, RZ, P1, !PT ;  /* 0x0000000509097c10 */ /* 0x000fe20008ffe4ff */
[----:B------:R-:W-:Y:S01]  /*1d00*/  @!PT LDS RZ, [RZ] ;  /* 0x00000000fffff984 */ /* 0x000fe20000000800 */
[----:B------:R-:W-:Y:S01]  /*1d10*/  @!PT LDS RZ, [RZ] ;  /* 0x00000000fffff984 */ /* 0x000fe20000000800 */
[----:B------:R-:W-:Y:S01]  /*1d20*/  @!PT LDS RZ, [RZ] ;  /* 0x00000000fffff984 */ /* 0x000fe20000000800 */
[----:B------:R1:W-:Y:S04]  /*1d30*/  LDGSTS.E.BYPASS.LTC128B.128 [R0+0xf000], [R6.64] ;  /* 0x0f00000006007fae */ /* 0x0003e8000b901d6a */
[----:B------:R1:W-:Y:S04]  /*1d40*/  LDGSTS.E.BYPASS.LTC128B.128 [R0+0x11000], [R6.64+0x40] ;  /* 0x1100004006007fae */ /* 0x0003e8000b901d6a */
[----:B------:R1:W-:Y:S04]  /*1d50*/  LDGSTS.E.BYPASS.LTC128B.128 [R0+0x13000], [R6.64+0x80] ;  /* 0x1300008006007fae */ /* 0x0003e8000b901d6a */
[----:B------:R1:W-:Y:S04]  /*1d60*/  LDGSTS.E.BYPASS.LTC128B.128 [R0+0x10000], [R12.64] ;  /* 0x100000000c007fae */ /* 0x0003e8000b901d6a */
[----:B------:R1:W-:Y:S04]  /*1d70*/  LDGSTS.E.BYPASS.LTC128B.128 [R0+0x12000], [R12.64+0x40] ;  /* 0x120000400c007fae */ /* 0x0003e8000b901d6a */
[----:B------:R1:W-:Y:S04]  /*1d80*/  LDGSTS.E.BYPASS.LTC128B.128 [R0+0x14000], [R12.64+0x80] ;  /* 0x140000800c007fae */ /* 0x0003e8000b901d6a */
[----:B------:R-:W0:Y:S04]  /*1d90*/  LDGDEPBAR ;  /* 0x00000000000079af */ /* 0x000e280000000000 */
[----:B------:R1:W-:Y:S04]  /*1da0*/  LDGSTS.E.BYPASS.LTC128B.128 [R0+0x6000], [R244.64] ;  /* 0x06000000f4007fae */ /* 0x0003e8000b901d6a */
[----:B------:R1:W-:Y:S04]  /*1db0*/  LDGSTS.E.BYPASS.LTC128B.128 [R0+0x7000], [R244.64+0x40] ;  /* 0x07000040f4007fae */ /* 0x0003e8000b901d6a */
[----:B------:R1:W-:Y:S04]  /*1dc0*/  LDGSTS.E.BYPASS.LTC128B.128 [R0+0x8000], [R244.64+0x80] ;  /* 0x08000080f4007fae */ /* 0x0003e8000b901d6a */
[----:B------:R2:W-:Y:S04]  /*1dd0*/  LDGSTS.E.BYPASS.LTC128B.128 [R248], [R246.64] ;  /* 0x00000000f6f87fae */ /* 0x0005e8000b901d6a */
[----:B------:R2:W-:Y:S04]  /*1de0*/  LDGSTS.E.BYPASS.LTC128B.128 [R248+0x1000], [R246.64+0x40] ;  /* 0x01000040f6f87fae */ /* 0x0005e8000b901d6a */
[----:B------:R2:W-:Y:S04]  /*1df0*/  LDGSTS.E.BYPASS.LTC128B.128 [R248+0x2000], [R246.64+0x80] ;  /* 0x02000080f6f87fae */ /* 0x0005e8000b901d6a */
[----:B------:R1:W-:Y:S04]  /*1e00*/  LDGSTS.E.BYPASS.LTC128B.128 [R0+0x9000], [R4.64] ;  /* 0x0900000004007fae */ /* 0x0003e8000b901d6a */
[----:B------:R1:W-:Y:S04]  /*1e10*/  LDGSTS.E.BYPASS.LTC128B.128 [R0+0xb000], [R4.64+0x40] ;  /* 0x0b00004004007fae */ /* 0x0003e8000b901d6a */
[----:B------:R1:W-:Y:S04]  /*1e20*/  LDGSTS.E.BYPASS.LTC128B.128 [R0+0xd000], [R4.64+0x80] ;  /* 0x0d00008004007fae */ /* 0x0003e8000b901d6a */
[----:B------:R1:W-:Y:S04]  /*1e30*/  LDGSTS.E.BYPASS.LTC128B.128 [R0+0xa000], [R10.64] ;  /* 0x0a0000000a007fae */ /* 0x0003e8000b901d6a */
[----:B------:R1:W-:Y:S04]  /*1e40*/  LDGSTS.E.BYPASS.LTC128B.128 [R0+0xc000], [R10.64+0x40] ;  /* 0x0c0000400a007fae */ /* 0x0003e8000b901d6a */
[----:B------:R1:W-:Y:S04]  /*1e50*/  LDGSTS.E.BYPASS.LTC128B.128 [R0+0xe000], [R10.64+0x80] ;  /* 0x0e0000800a007fae */ /* 0x0003e8000b901d6a */
[----:B------:R-:W0:Y:S04]  /*1e60*/  LDGDEPBAR ;  /* 0x00000000000079af */ /* 0x000e280000000000 */
[----:B------:R3:W5:Y:S04]  /*1e70*/  LDG.E R252, [R8.64] ;  /* 0x0000002a08fc7981 */ /* 0x000768000c1e1900 */
[----:B------:R3:W5:Y:S04]  /*1e80*/  LDG.E R251, [R8.64+0x20] ;  /* 0x0000202a08fb7981 */ /* 0x000768000c1e1900 */
[----:B------:R3:W5:Y:S01]  /*1e90*/  LDG.E R250, [R8.64+0x80] ;  /* 0x0000802a08fa7981 */ /* 0x000762000c1e1900 */
[----:B-1----:R-:W-:Y:S01]  /*1ea0*/  LEA.HI R0, R24, R23, RZ, 0x5 ;  /* 0x0000001718007211 */ /* 0x002fe200078f28ff */
[----:B------:R-:W-:Y:S01]  /*1eb0*/  IMAD.U32 R4, RZ, RZ, UR32 ;  /* 0x00000020ff047e24 */ /* 0x000fe2000f8e00ff */
[----:B------:R-:W-:-:S04]  /*1ec0*/  DEPBAR.LE SB0, 0x1 ;  /* 0x000080400000791a */ /* 0x000fc80000000000 */
[----:B------:R-:W-:Y:S02]  /*1ed0*/  LOP3.LUT R3, R0, 0xffffffe0, RZ, 0xc0, !PT ;  /* 0xffffffe000037812 */ /* 0x000fe400078ec0ff */
[----:B------:R-:W-:-:S03]  /*1ee0*/  SHF.R.S32.HI R0, RZ, 0x5, R0 ;  /* 0x00000005ff007819 */ /* 0x000fc60000011400 */
[----:B------:R-:W-:Y:S02]  /*1ef0*/  IMAD.IADD R3, R23, 0x1, -R3 ;  /* 0x0000000117037824 */ /* 0x000fe400078e0a03 */
[----:B------:R-:W-:Y:S01]  /*1f00*/  IMAD.U32 R6, RZ, RZ, UR40 ;  /* 0x00000028ff067e24 */ /* 0x000fe2000f8e00ff */
[----:B---3--:R2:W5:Y:S01]  /*1f10*/  LDG.E R8, [R8.64+0xa0] ;  /* 0x0000a02a08087981 */ /* 0x008562000c1e1900 */
[----:B------:R-:W-:Y:S01]  /*1f20*/  IMAD R0, R0, UR27, R3 ;  /* 0x0000001b00007c24 */ /* 0x000fe2000f8e0203 */
[----:B------:R-:W-:Y:S01]  /*1f30*/  CS2R R76, SRZ ;  /* 0x00000000004c7805 */ /* 0x000fe2000001ff00 */
[----:B------:R-:W-:Y:S01]  /*1f40*/  IMAD.U32 R3, RZ, RZ, UR22 ;  /* 0x00000016ff037e24 */ /* 0x000fe2000f8e00ff */
[----:B------:R-:W-:Y:S01]  /*1f50*/  BAR.SYNC.DEFER_BLOCKING 0x0 ;  /* 0x0000000000007b1d */ /* 0x000fe20000010000 */
[----:B------:R-:W-:Y:S01]  /*1f60*/  IMAD.U32 R7, RZ, RZ, UR41 ;  /* 0x00000029ff077e24 */ /* 0x000fe2000f8e00ff */
[----:B------:R-:W-:Y:S01]  /*1f70*/  IADD3 R4, P2, P1, R0, UR26, R4 ;  /* 0x0000001a00047c10 */ /* 0x000fe2000f95e004 */
[----:B------:R-:W-:Y:S01]  /*1f80*/  CS2R R82, SRZ ;  /* 0x0000000000527805 */ /* 0x000fe2000001ff00 */
[----:B------:R-:W-:Y:S01]  /*1f90*/  SHF.R.S32.HI R0, RZ, 0x1f, R0 ;  /* 0x0000001fff007819 */ /* 0x000fe20000011400 */
[----:B------:R-:W-:Y:S01]  /*1fa0*/  CS2R R80, SRZ ;  /* 0x0000000000507805 */ /* 0x000fe2000001ff00 */
[----:B------:R-:W-:Y:S01]  /*1fb0*/  CS2R R74, SRZ ;  /* 0x00000000004a7805 */ /* 0x000fe2000001ff00 */
[----:B------:R-:W-:Y:S01]  /*1fc0*/  CS2R R72, SRZ ;  /* 0x0000000000487805 */ /* 0x000fe2000001ff00 */
[----:B------:R-:W-:Y:S01]  /*1fd0*/  IADD3.X R0, R0, UR21, R3, P2, P1 ;  /* 0x0000001500007c10 */ /* 0x000fe200097e2403 */
[----:B------:R-:W-:Y:S01]  /*1fe0*/  CS2R R70, SRZ ;  /* 0x0000000000467805 */ /* 0x000fe2000001ff00 */
[----:B------:R-:W-:Y:S01]  /*1ff0*/  IADD3 R4, P1, R4, R22, RZ ;  /* 0x0000001604047210 */ /* 0x000fe20007f3e0ff */
[----:B------:R-:W-:Y:S01]  /*2000*/  CS2R R68, SRZ ;  /* 0x0000000000447805 */ /* 0x000fe2000001ff00 */
[----:B------:R-:W-:Y:S01]  /*2010*/  CS2R R62, SRZ ;  /* 0x00000000003e7805 */ /* 0x000fe2000001ff00 */
[----:B------:R-:W-:Y:S01]  /*2020*/  CS2R R60, SRZ ;  /* 0x00000000003c7805 */ /* 0x000fe2000001ff00 */
[----:B------:R-:W-:Y:S01]  /*2030*/  IADD3.X R5, R0, R20, RZ, P1, !PT ;  /* 0x0000001400057210 */ /* 0x000fe20000ffe4ff */
[----:B------:R-:W-:Y:S01]  /*2040*/  CS2R R66, SRZ ;  /* 0x0000000000427805 */ /* 0x000fe2000001ff00 */
[----:B------:R-:W-:Y:S01]  /*2050*/  CS2R R64, SRZ ;  /* 0x0000000000407805 */ /* 0x000fe2000001ff00 */
[----:B------:R-:W-:Y:S01]  /*2060*/  CS2R R58, SRZ ;  /* 0x00000000003a7805 */ /* 0x000fe2000001ff00 */
[----:B------:R-:W-:Y:S01]  /*2070*/  CS2R R56, SRZ ;  /* 0x0000000000387805 */ /* 0x000fe2000001ff00 */
[----:B------:R-:W-:Y:S01]  /*2080*/  IMAD.WIDE.U32 R4, R6, UR20, R4 ;  /* 0x0000001406047c25 */ /* 0x000fe2000f8e0004 */
[----:B------:R-:W-:Y:S01]  /*2090*/  CS2R R54, SRZ ;  /* 0x0000000000367805 */ /* 0x000fe2000001ff00 */
[----:B------:R-:W-:Y:S01]  /*20a0*/  CS2R R52, SRZ ;  /* 0x0000000000347805 */ /* 0x000fe2000001ff00 */
[----:B------:R-:W-:Y:S01]  /*20b0*/  CS2R R46, SRZ ;  /* 0x00000000002e7805 */ /* 0x000fe2000001ff00 */
[----:B------:R-:W-:Y:S01]  /*20c0*/  CS2R R44, SRZ ;  /* 0x00000000002c7805 */ /* 0x000fe2000001ff00 */
[----:B------:R-:W-:Y:S01]  /*20d0*/  IADD3 R0, R5, UR19, RZ ;  /* 0x0000001305007c10 */ /* 0x000fe2000fffe0ff */
[----:B------:R2:W1:Y:S01]  /*20e0*/  LDSM.16.M88.4 R172, [R222+0xf000] ;  /* 0x00f00000deac783b */ /* 0x0004620000000200 */
[C---:B------:R-:W-:Y:S01]  /*20f0*/  LEA R232, P1, R4.reuse, c[0x0][0x350], 0x2 ;  /* 0x0000d40004e87a11 */ /* 0x040fe200078210ff */
[----:B------:R-:W-:Y:S01]  /*2100*/  CS2R R50, SRZ ;  /* 0x0000000000327805 */ /* 0x000fe2000001ff00 */
[----:B------:R-:W-:Y:S01]  /*2110*/  CS2R R48, SRZ ;  /* 0x0000000000307805 */ /* 0x000fe2000001ff00 */
[----:B------:R2:W3:Y:S01]  /*2120*/  LDSM.16.M88.4 R176, [R222+0xf400] ;  /* 0x00f40000deb0783b */ /* 0x0004e20000000200 */
[----:B------:R-:W-:Y:S01]  /*2130*/  LEA.HI.X R233, R4, c[0x0][0x354], R0, 0x2, P1 ;  /* 0x0000d50004e97a11 */ /* 0x000fe200008f1400 */
[----:B------:R-:W-:Y:S01]  /*2140*/  CS2R R42, SRZ ;  /* 0x00000000002a7805 */ /* 0x000fe2000001ff00 */
[----:B------:R-:W-:Y:S01]  /*2150*/  PLOP3.LUT P1, PT, PT, PT, UP0, 0x80, 0x0 ;  /* 0x000000000000781c */ /* 0x000fe20003f2f008 */
[----:B------:R2:W4:Y:S01]  /*2160*/  LDSM.16.M88.4 R180, [R221+0xf000] ;  /* 0x00f00000ddb4783b */ /* 0x0005220000000200 */
[----:B------:R-:W-:Y:S01]  /*2170*/  CS2R R40, SRZ ;  /* 0x0000000000287805 */ /* 0x000fe2000001ff00 */
[----:B------:R-:W-:Y:S01]  /*2180*/  CS2R R38, SRZ ;  /* 0x0000000000267805 */ /* 0x000fe2000001ff00 */
[----:B------:R-:W-:Y:S01]  /*2190*/  CS2R R36, SRZ ;  /* 0x0000000000247805 */ /* 0x000fe2000001ff00 */
[----:B------:R2:W1:Y:S04]  /*21a0*/  LDSM.16.M88.4 R184, [R221+0xf400] ;  /* 0x00f40000ddb8783b */ /* 0x0004680000000200 */
[----:B------:R2:W1:Y:S04]  /*21b0*/  LDSM.16.M88.4 R188, [R222+0x11000] ;  /* 0x01100000debc783b */ /* 0x0004680000000200 */
[----:B------:R2:W1:Y:S04]  /*21c0*/  LDSM.16.M88.4 R192, [R222+0x11400] ;  /* 0x01140000dec0783b */ /* 0x0004680000000200 */
[----:B------:R2:W1:Y:S04]  /*21d0*/  LDSM.16.M88.4 R196, [R221+0x11000] ;  /* 0x01100000ddc4783b */ /* 0x0004680000000200 */
[----:B------:R2:W1:Y:S04]  /*21e0*/  LDSM.16.M88.4 R200, [R221+0x11400] ;  /* 0x01140000ddc8783b */ /* 0x0004680000000200 */
[----:B------:R2:W1:Y:S04]  /*21f0*/  LDSM.16.M88.4 R204, [R222+0x13000] ;  /* 0x01300000decc783b */ /* 0x0004680000000200 */
[----:B------:R2:W1:Y:S04]  /*2200*/  LDSM.16.M88.4 R208, [R222+0x13400] ;  /* 0x01340000ded0783b */ /* 0x0004680000000200 */
[----:B------:R2:W1:Y:S04]  /*2210*/  LDSM.16.M88.4 R212, [R221+0x13000] ;  /* 0x01300000ddd4783b */ /* 0x0004680000000200 */
[----:B------:R2:W1:Y:S01]  /*2220*/  LDSM.16.M88.4 R216, [R221+0x13400] ;  /* 0x01340000ddd8783b */ /* 0x0004620000000200 */
[----:B------:R-:W-:Y:S05]  /*2230*/  @!P1 BRA `(.L_x_121) ;  /* 0x0000312000009947 */ /* 0x000fea0003800000 */
[----:B---3--:R-:W-:Y:S01]  /*2240*/  IADD3 R3, R229, 0x1800, RZ ;  /* 0x00001800e5037810 */ /* 0x008fe20007ffe0ff */
[----:B-----5:R-:W-:Y:S01]  /*2250*/  IMAD.MOV.U32 R249, RZ, RZ, R8 ;  /* 0x000000fffff97224 */ /* 0x020fe200078e0008 */
[----:B------:R-:W-:Y:S01]  /*2260*/  IADD3 R0, R231, 0x1800, RZ ;  /* 0x00001800e7007810 */ /* 0x000fe20007ffe0ff */
[----:B------:R-:W-:Y:S01]  /*2270*/  IMAD.MOV.U32 R127, RZ, RZ, RZ ;  /* 0x000000ffff7f7224 */ /* 0x000fe200078e00ff */
[----:B------:R-:W-:Y:S01]  /*2280*/  SEL R3, R3, R229, !P0 ;  /* 0x000000e503037207 */ /* 0x000fe20004000000 */
[----:B------:R-:W-:Y:S01]  /*2290*/  UMOV UR20, UR6 ;  /* 0x0000000600147c82 */ /* 0x000fe20008000000 */
[----:B------:R-:W-:-:S03]  /*22a0*/  SEL R0, R0, R231, !P0 ;  /* 0x000000e700007207 */ /* 0x000fc60004000000 */
[----:B------:R-:W-:Y:S02]  /*22b0*/  IMAD.SHL.U32 R3, R3, 0x2, RZ ;  /* 0x0000000203037824 */ /* 0x000fe400078e00ff */
[----:B------:R-:W-:Y:S02]  /*22c0*/  IMAD.SHL.U32 R220, R0, 0x2, RZ ;  /* 0x0000000200dc7824 */ /* 0x000fe400078e00ff */
[----:B------:R-:W-:Y:S02]  /*22d0*/  IMAD.MOV.U32 R0, RZ, RZ, c[0x0][0x1c0] ;  /* 0x00007000ff007624 */ /* 0x000fe400078e00ff */
[----:B------:R-:W-:Y:S02]  /*22e0*/  IMAD.SHL.U32 R223, R231, 0x2, RZ ;  /* 0x00000002e7df7824 */ /* 0x000fe400078e00ff */
[----:B------:R-:W-:Y:S02]  /*22f0*/  IMAD R0, R0, c[0x0][0x22c], RZ ;  /* 0x00008b0000007a24 */ /* 0x000fe400078e02ff */
[----:B------:R-:W-:Y:S02]  /*2300*/  IMAD.IADD R224, R223, 0x1, R230 ;  /* 0x00000001dfe07824 */ /* 0x000fe400078e02e6 */
[C---:B------:R-:W-:Y:S01]  /*2310*/  IMAD.SHL.U32 R6, R0.reuse, 0x10, RZ ;  /* 0x0000001000067824 */ /* 0x040fe200078e00ff */
[----:B------:R-:W-:-:S04]  /*2320*/  SHF.L.U32 R4, R0, 0x3, RZ ;  /* 0x0000000300047819 */ /* 0x000fc800000006ff */
[C---:B------:R-:W-:Y:S02]  /*2330*/  IADD3 R5, R6.reuse, 0x20, RZ ;  /* 0x0000002006057810 */ /* 0x040fe40007ffe0ff */
[----:B------:R-:W-:Y:S02]  /*2340*/  IADD3 R0, R6, 0x40, RZ ;  /* 0x0000004006007810 */ /* 0x000fe40007ffe0ff */
[----:B------:R-:W-:Y:S02]  /*2350*/  SHF.L.U64.HI R6, R26, 0x2, R14 ;  /* 0x000000021a067819 */ /* 0x000fe4000001020e */
[C---:B------:R-:W-:Y:S01]  /*2360*/  IADD3 R5, R4.reuse, R5, RZ ;  /* 0x0000000504057210 */ /* 0x040fe20007ffe0ff */
[----:B------:R-:W-:Y:S02]  /*2370*/  IMAD.IADD R0, R4, 0x1, R0 ;  /* 0x0000000104007824 */ /* 0x000fe400078e0200 */
[----:B------:R3:W-:Y:S02]  /*2380*/  STL [R1+0x1c], R6 ;  /* 0x00001c0601007387 */ /* 0x0007e40000100800 */
[----:B---3--:R-:W-:-:S05]  /*2390*/  SHF.L.U32 R6, R26, 0x2, RZ ;  /* 0x000000021a067819 */ /* 0x008fca00000006ff */
[----:B------:R3:W-:Y:S02]  /*23a0*/  STL [R1+0x18], R6 ;  /* 0x0000180601007387 */ /* 0x0007e40000100800 */
[C---:B---3--:R-:W-:Y:S01]  /*23b0*/  IADD3 R6, R4.reuse, R5, RZ ;  /* 0x0000000504067210 */ /* 0x048fe20007ffe0ff */
[----:B------:R-:W-:-:S03]  /*23c0*/  IMAD.IADD R5, R4, 0x1, R0 ;  /* 0x0000000104057824 */ /* 0x000fc600078e0200 */
[C---:B------:R-:W-:Y:S01]  /*23d0*/  IADD3 R6, R4.reuse, R6, RZ ;  /* 0x0000000604067210 */ /* 0x040fe20007ffe0ff */
[----:B------:R-:W-:-:S03]  /*23e0*/  IMAD.IADD R5, R4, 0x1, R5 ;  /* 0x0000000104057824 */ /* 0x000fc600078e0205 */
[C---:B------:R-:W-:Y:S01]  /*23f0*/  IADD3 R6, R4.reuse, R6, RZ ;  /* 0x0000000604067210 */ /* 0x040fe20007ffe0ff */
[----:B------:R-:W-:-:S04]  /*2400*/  IMAD.IADD R5, R4, 0x1, R5 ;  /* 0x0000000104057824 */ /* 0x000fc800078e0205 */
[----:B------:R3:W-:Y:S01]  /*2410*/  STL [R1+0x4], R6 ;  /* 0x0000040601007387 */ /* 0x0007e20000100800 */
[----:B------:R-:W-:-:S03]  /*2420*/  IMAD.IADD R0, R4, 0x1, R5 ;  /* 0x0000000104007824 */ /* 0x000fc600078e0205 */
[----:B------:R2:W-:Y:S01]  /*2430*/  STL [R1], R5 ;  /* 0x0000000501007387 */ /* 0x0005e20000100800 */
[----:B---3--:R-:W-:-:S05]  /*2440*/  IADD3 R6, R4, R6, RZ ;  /* 0x0000000604067210 */ /* 0x008fca0007ffe0ff */
[----:B------:R2:W-:Y:S04]  /*2450*/  STL [R1+0xc], R6 ;  /* 0x00000c0601007387 */ /* 0x0005e80000100800 */
[----:B------:R2:W-:Y:S02]  /*2460*/  STL [R1+0x8], R0 ;  /* 0x0000080001007387 */ /* 0x0005e40000100800 */
.L_x_124:
[----:B------:R-:W0:Y:S01]  /*2470*/  LDGDEPBAR ;  /* 0x00000000000079af */ /* 0x000e220000000000 */
[----:B--2---:R-:W-:Y:S01]  /*2480*/  IADD3 R0, R230, R220, RZ ;  /* 0x000000dce6007210 */ /* 0x004fe20007ffe0ff */
[----:B------:R-:W-:Y:S01]  /*2490*/  UISETP.GE.AND UP2, UPT, UR33, 0x1, UPT ;  /* 0x000000012100788c */ /* 0x000fe2000bf46270 */
[----:B-----5:R-:W-:Y:S01]  /*24a0*/  FSETP.NEU.FTZ.AND P0, PT, R252, -INF , PT ;  /* 0xff800000fc00780b */ /* 0x020fe20003f1d000 */
[----:B------:R-:W-:Y:S04]  /*24b0*/  DEPBAR.LE SB0, 0x0 ;  /* 0x000080000000791a */ /* 0x000fe80000000000 */
[----:B------:R-:W-:Y:S08]  /*24c0*/  BAR.SYNC.DEFER_BLOCKING 0x0 ;  /* 0x0000000000007b1d */ /* 0x000ff00000010000 */
[----:B------:R-:W-:Y:S08]  /*24d0*/  LDSM.16.M88.4 R32, [R220] ;  /* 0x00000000dc20783b */ /* 0x000ff00000000200 */
[----:B------:R-:W2:Y:S08]  /*24e0*/  LDSM.16.M88.4 R16, [R222+0x9000] ;  /* 0x00900000de10783b */ /* 0x000eb00000000200 */
[----:B------:R-:W3:Y:S08]  /*24f0*/  LDSM.16.M88.4 R28, [R220+0x800] ;  /* 0x00080000dc1c783b */ /* 0x000ef00000000200 */
[----:B------:R-:W5:Y:S08]  /*2500*/  LDSM.16.M88.4 R132, [R222+0x9400] ;  /* 0x00940000de84783b */ /* 0x000f700000000200 */
[----:B------:R-:W-:Y:S08]  /*2510*/  LDSM.16.M88.4 R136, [R0] ;  /* 0x000000000088783b */ /* 0x000ff00000000200 */
[----:B------:R-:W4:Y:S01]  /*2520*/  LDSM.16.M88.4 R140, [R221+0x9000] ;  /* 0x00900000dd8c783b */ /* 0x000f220000000200 */
[-C--:B--2---:R-:W-:Y:S07]  /*2530*/  HMMA.16816.F32 R4, R32, R16.reuse, RZ ;  /* 0x000000102004723c */ /* 0x084fee00000018ff */
[----:B------:R-:W2:Y:S01]  /*2540*/  LDSM.16.M88.4 R144, [R0+0x800] ;  /* 0x000800000090783b */ /* 0x000ea20000000200 */
[C---:B---3--:R-:W-:Y:S07]  /*2550*/  HMMA.16816.F32 R8, R28.reuse, R16, RZ ;  /* 0x000000101c08723c */ /* 0x048fee00000018ff */
[----:B------:R-:W3:Y:S01]  /*2560*/  LDSM.16.M88.4 R148, [R221+0x9400] ;  /* 0x00940000dd94783b */ /* 0x000ee20000000200 */
[-C--:B------:R-:W-:Y:S07]  /*2570*/  HMMA.16816.F32 R12, R28, R18.reuse, RZ ;  /* 0x000000121c0c723c */ /* 0x080fee00000018ff */
[----:B------:R-:W-:Y:S01]  /*2580*/  LDSM.16.M88.4 R152, [R220+0x1000] ;  /* 0x00100000dc98783b */ /* 0x000fe20000000200 */
[C---:B------:R-:W-:Y:S07]  /*2590*/  HMMA.16816.F32 R16, R32.reuse, R18, RZ ;  /* 0x000000122010723c */ /* 0x040fee00000018ff */
[----:B------:R-:W1:Y:S01]  /*25a0*/  LDSM.16.M88.4 R156, [R222+0xb000] ;  /* 0x00b00000de9c783b */ /* 0x000e620000000200 */
[-C--:B-----5:R-:W-:Y:S07]  /*25b0*/  HMMA.16816.F32 R20, R32, R132.reuse, RZ ;  /* 0x000000842014723c */ /* 0x0a0fee00000018ff */
[----:B------:R-:W5:Y:S01]  /*25c0*/  LDSM.16.M88.4 R160, [R220+0x1800] ;  /* 0x00180000dca0783b */ /* 0x000f620000000200 */
[C---:B------:R-:W-:Y:S07]  /*25d0*/  HMMA.16816.F32 R24, R28.reuse, R132, RZ ;  /* 0x000000841c18723c */ /* 0x040fee00000018ff */
[----:B------:R-:W-:Y:S01]  /*25e0*/  LDSM.16.M88.4 R164, [R0+0x1000] ;  /* 0x0010000000a4783b */ /* 0x000fe20000000200 */
[-C--:B------:R-:W-:Y:S07]  /*25f0*/  HMMA.16816.F32 R28, R28, R134.reuse, RZ ;  /* 0x000000861c1c723c */ /* 0x080fee00000018ff */
[----:B------:R-:W-:Y:S01]  /*2600*/  LDSM.16.M88.4 R168, [R221+0xb000] ;  /* 0x00b00000dda8783b */ /* 0x000fe20000000200 */
[----:B------:R-:W-:Y:S07]  /*2610*/  HMMA.16816.F32 R32, R32, R134, RZ ;  /* 0x000000862020723c */ /* 0x000fee00000018ff */
[----:B------:R-:W1:Y:S01]  /*2620*/  LDSM.16.M88.4 R132, [R222+0xb400] ;  /* 0x00b40000de84783b */ /* 0x000e620000000200 */
[-C--:B----4-:R-:W-:Y:S08]  /*2630*/  HMMA.16816.F32 R4, R136, R140.reuse, R4 ;  /* 0x0000008c8804723c */ /* 0x090ff00000001804 */
[C---:B--2---:R-:W-:Y:S08]  /*2640*/  HMMA.16816.F32 R8, R144.reuse, R140, R8 ;  /* 0x0000008c9008723c */ /* 0x044ff00000001808 */
[-C--:B------:R-:W-:Y:S08]  /*2650*/  HMMA.16816.F32 R12, R144, R142.reuse, R12 ;  /* 0x0000008e900c723c */ /* 0x080ff0000000180c */
[C---:B------:R-:W-:Y:S01]  /*2660*/  HMMA.16816.F32 R16, R136.reuse, R142, R16 ;  /* 0x0000008e8810723c */ /* 0x040fe20000001810 */
[----:B------:R-:W2:Y:S07]  /*2670*/  LDSM.16.M88.4 R140, [R0+0x1800] ;  /* 0x00180000008c783b */ /* 0x000eae0000000200 */
[-C--:B---3--:R-:W-:Y:S08]  /*2680*/  HMMA.16816.F32 R20, R136, R148.reuse, R20 ;  /* 0x000000948814723c */ /* 0x088ff00000001814 */
[C---:B------:R-:W-:Y:S08]  /*2690*/  HMMA.16816.F32 R24, R144.reuse, R148, R24 ;  /* 0x000000949018723c */ /* 0x040ff00000001818 */
[-C--:B------:R-:W-:Y:S01]  /*26a0*/  HMMA.16816.F32 R28, R144, R150.reuse, R28 ;  /* 0x00000096901c723c */ /* 0x080fe2000000181c */
[----:B------:R-:W-:Y:S07]  /*26b0*/  LDSM.16.M88.4 R144, [R222+0xd000] ;  /* 0x00d00000de90783b */ /* 0x000fee0000000200 */
[----:B------:R-:W-:Y:S01]  /*26c0*/  HMMA.16816.F32 R32, R136, R150, R32 ;  /* 0x000000968820723c */ /* 0x000fe20000001820 */
[----:B------:R-:W3:Y:S07]  /*26d0*/  LDSM.16.M88.4 R136, [R221+0xb400] ;  /* 0x00b40000dd88783b */ /* 0x000eee0000000200 */
[-C--:B-1----:R-:W-:Y:S01]  /*26e0*/  HMMA.16816.F32 R4, R152, R156.reuse, R4 ;  /* 0x0000009c9804723c */ /* 0x082fe20000001804 */
[----:B------:R-:W-:Y:S07]  /*26f0*/  LDSM.16.M88.4 R148, [R220+0x2800] ;  /* 0x00280000dc94783b */ /* 0x000fee0000000200 */
[C---:B-----5:R-:W-:Y:S08]  /*2700*/  HMMA.16816.F32 R8, R160.reuse, R156, R8 ;  /* 0x0000009ca008723c */ /* 0x060ff00000001808 */
[-C--:B------:R-:W-:Y:S08]  /*2710*/  HMMA.16816.F32 R12, R160, R158.reuse, R12 ;  /* 0x0000009ea00c723c */ /* 0x080ff0000000180c */
[C---:B------:R-:W-:Y:S01]  /*2720*/  HMMA.16816.F32 R16, R152.reuse, R158, R16 ;  /* 0x0000009e9810723c */ /* 0x040fe20000001810 */
[----:B------:R-:W-:Y:S07]  /*2730*/  LDSM.16.M88.4 R156, [R221+0xd000] ;  /* 0x00d00000dd9c783b */ /* 0x000fee0000000200 */
[-C--:B------:R-:W-:Y:S08]  /*2740*/  HMMA.16816.F32 R20, R152, R132.reuse, R20 ;  /* 0x000000849814723c */ /* 0x080ff00000001814 */
[C---:B------:R-:W-:Y:S08]  /*2750*/  HMMA.16816.F32 R24, R160.reuse, R132, R24 ;  /* 0x00000084a018723c */ /* 0x040ff00000001818 */
[-C--:B------:R-:W-:Y:S08]  /*2760*/  HMMA.16816.F32 R28, R160, R134.reuse, R28 ;  /* 0x00000086a01c723c */ /* 0x080ff0000000181c */
[----:B------:R-:W-:Y:S01]  /*2770*/  HMMA.16816.F32 R32, R152, R134, R32 ;  /* 0x000000869820723c */ /* 0x000fe20000001820 */
[----:B------:R-:W1:Y:S07]  /*2780*/  LDSM.16.M88.4 R132, [R220+0x2000] ;  /* 0x00200000dc84783b */ /* 0x000e6e0000000200 */
[-C--:B------:R-:W-:Y:S01]  /*2790*/  HMMA.16816.F32 R4, R164, R168.reuse, R4 ;  /* 0x000000a8a404723c */ /* 0x080fe20000001804 */
[----:B------:R-:W4:Y:S07]  /*27a0*/  LDSM.16.M88.4 R152, [R222+0xd400] ;  /* 0x00d40000de98783b */ /* 0x000f2e0000000200 */
[C---:B--2---:R-:W-:Y:S08]  /*27b0*/  HMMA.16816.F32 R8, R140.reuse, R168, R8 ;  /* 0x000000a88c08723c */ /* 0x044ff00000001808 */
[-C--:B------:R-:W-:Y:S08]  /*27c0*/  HMMA.16816.F32 R12, R140, R170.reuse, R12 ;  /* 0x000000aa8c0c723c */ /* 0x080ff0000000180c */
[C---:B------:R-:W-:Y:S08]  /*27d0*/  HMMA.16816.F32 R16, R164.reuse, R170, R16 ;  /* 0x000000aaa410723c */ /* 0x040ff00000001810 */
[-C--:B---3--:R-:W-:Y:S08]  /*27e0*/  HMMA.16816.F32 R20, R164, R136.reuse, R20 ;  /* 0x00000088a414723c */ /* 0x088ff00000001814 */
[C---:B------:R-:W-:Y:S07]  /*27f0*/  HMMA.16816.F32 R24, R140.reuse, R136, R24 ;  /* 0x000000888c18723c */ /* 0x040fee0000001818 */
[C---:B------:R-:W-:Y:S01]  /*2800*/  FMUL.FTZ R137, R251.reuse, 1.4426950216293334961 ;  /* 0x3fb8aa3bfb897820 */ /* 0x040fe20000410000 */
[-C--:B------:R-:W-:Y:S01]  /*2810*/  HMMA.16816.F32 R28, R140, R138.reuse, R28 ;  /* 0x0000008a8c1c723c */ /* 0x080fe2000000181c */
[----:B------:R-:W2:Y:S03]  /*2820*/  LDSM.16.M88.4 R140, [R0+0x2000] ;  /* 0x00200000008c783b */ /* 0x000ea60000000200 */
[----:B------:R-:W-:Y:S04]  /*2830*/  FMUL.FTZ R136, R250, 1.4426950216293334961 ;  /* 0x3fb8aa3bfa887820 */ /* 0x000fe80000410000 */
[----:B------:R-:W-:Y:S07]  /*2840*/  HMMA.16816.F32 R32, R164, R138, R32 ;  /* 0x0000008aa420723c */ /* 0x000fee0000001820 */
[----:B------:R-:W-:Y:S01]  /*2850*/  FMUL.FTZ R138, R252, 1.4426950216293334961 ;  /* 0x3fb8aa3bfc8a7820 */ /* 0x000fe20000410000 */
[-C--:B-1----:R-:W-:Y:S05]  /*2860*/  HMMA.16816.F32 R4, R132, R144.reuse, R4 ;  /* 0x000000908404723c */ /* 0x082fea0000001804 */
[----:B------:R-:W-:Y:S02]  /*2870*/  FSEL R138, R138, RZ, P0 ;  /* 0x000000ff8a8a7208 */ /* 0x000fe40000000000 */
[----:B------:R-:W-:Y:S01]  /*2880*/  FSETP.NEU.FTZ.AND P0, PT, R251, -INF , PT ;  /* 0xff800000fb00780b */ /* 0x000fe20003f1d000 */
[C---:B------:R-:W-:Y:S01]  /*2890*/  HMMA.16816.F32 R8, R148.reuse, R144, R8 ;  /* 0x000000909408723c */ /* 0x040fe20000001808 */
[----:B------:R-:W2:Y:S03]  /*28a0*/  LDL R145, [R1+0x18] ;  /* 0x0000180001917983 */ /* 0x000ea60000100800 */
[----:B------:R-:W-:Y:S02]  /*28b0*/  FSEL R137, R137, RZ, P0 ;  /* 0x000000ff89897208 */ /* 0x000fe40000000000 */
[----:B------:R-:W-:Y:S02]  /*28c0*/  FSETP.NEU.FTZ.AND P0, PT, R250, -INF , PT ;  /* 0xff800000fa00780b */ /* 0x000fe40003f1d000 */
[-C--:B------:R-:W-:Y:S04]  /*28d0*/  HMMA.16816.F32 R12, R148, R146.reuse, R12 ;  /* 0x00000092940c723c */ /* 0x080fe8000000180c */
[----:B------:R-:W-:Y:S02]  /*28e0*/  FSEL R136, R136, RZ, P0 ;  /* 0x000000ff88887208 */ /* 0x000fe40000000000 */
[C---:B------:R-:W-:Y:S02]  /*28f0*/  FSETP.NEU.FTZ.AND P0, PT, R249.reuse, -INF , PT ;  /* 0xff800000f900780b */ /* 0x040fe40003f1d000 */
[C---:B------:R-:W-:Y:S08]  /*2900*/  HMMA.16816.F32 R16, R132.reuse, R146, R16 ;  /* 0x000000928410723c */ /* 0x040ff00000001810 */
[-C--:B----4-:R-:W-:Y:S08]  /*2910*/  HMMA.16816.F32 R20, R132, R152.reuse, R20 ;  /* 0x000000988414723c */ /* 0x090ff00000001814 */
[C---:B------:R-:W-:Y:S08]  /*2920*/  HMMA.16816.F32 R24, R148.reuse, R152, R24 ;  /* 0x000000989418723c */ /* 0x040ff00000001818 */
[-C--:B------:R-:W-:Y:S08]  /*2930*/  HMMA.16816.F32 R28, R148, R154.reuse, R28 ;  /* 0x0000009a941c723c */ /* 0x080ff0000000181c */
[----:B------:R-:W-:Y:S01]  /*2940*/  HMMA.16816.F32 R32, R132, R154, R32 ;  /* 0x0000009a8420723c */ /* 0x000fe20000001820 */
[----:B------:R1:W4:Y:S07]  /*2950*/  LDSM.16.M88.4 R132, [R0+0x2800] ;  /* 0x002800000084783b */ /* 0x00032e0000000200 */
[-C--:B--2---:R-:W-:Y:S05]  /*2960*/  HMMA.16816.F32 R4, R140, R156.reuse, R4 ;  /* 0x0000009c8c04723c */ /* 0x084fea0000001804 */
[----:B-1----:R-:W-:Y:S07]  /*2970*/  FMUL.FTZ R0, R249, 1.4426950216293334961 ;  /* 0x3fb8aa3bf9007820 */ /* 0x002fee0000410000 */
[----:B------:R-:W-:Y:S11]  /*2980*/  FSEL R0, R0, RZ, P0 ;  /* 0x000000ff00007208 */ /* 0x000ff60000000000 */
[----:B------:R-:W-:Y:S01]  /*2990*/  @!UPT UIADD3 URZ, URZ, URZ, URZ ;  /* 0x0000003f3f3ff290 */ /* 0x000fe2000fffe03f */
[--C-:B------:R-:W-:Y:S02]  /*29a0*/  FFMA.FTZ R4, R4, c[0x0][0x23c], -R138.reuse ;  /* 0x00008f0004047a23 */ /* 0x100fe4000001088a */
[----:B------:R-:W-:Y:S02]  /*29b0*/  FFMA.FTZ R5, R5, c[0x0][0x23c], -R138 ;  /* 0x00008f0005057a23 */ /* 0x000fe4000001088a */
[--C-:B------:R-:W-:Y:S01]  /*29c0*/  FFMA.FTZ R6, R6, c[0x0][0x23c], -R137.reuse ;  /* 0x00008f0006067a23 */ /* 0x100fe20000010889 */
[----:B------:R-:W-:Y:S01]  /*29d0*/  MUFU.EX2 R167, R4 ;  /* 0x0000000400a77308 */ /* 0x000fe20000000800 */
[--C-:B------:R-:W-:Y:S01]  /*29e0*/  FFMA.FTZ R7, R7, c[0x0][0x23c], -R137.reuse ;  /* 0x00008f0007077a23 */ /* 0x100fe20000010889 */
[C---:B----4-:R-:W-:Y:S08]  /*29f0*/  HMMA.16816.F32 R8, R132.reuse, R156, R8 ;  /* 0x0000009c8408723c */ /* 0x050ff00000001808 */
[----:B------:R-:W1:Y:S01]  /*2a00*/  MUFU.EX2 R164, R5 ;  /* 0x0000000500a47308 */ /* 0x000e620000000800 */
[-C--:B------:R-:W-:Y:S08]  /*2a10*/  HMMA.16816.F32 R12, R132, R158.reuse, R12 ;  /* 0x0000009e840c723c */ /* 0x080ff0000000180c */
[C---:B------:R-:W-:Y:S01]  /*2a20*/  HMMA.16816.F32 R16, R140.reuse, R158, R16 ;  /* 0x0000009e8c10723c */ /* 0x040fe20000001810 */
[----:B------:R-:W-:Y:S06]  /*2a30*/  MUFU.EX2 R146, R6 ;  /* 0x0000000600927308 */ /* 0x000fec0000000800 */
[--C-:B------:R-:W-:Y:S04]  /*2a40*/  FFMA.FTZ R10, R10, c[0x0][0x23c], -R0.reuse ;  /* 0x00008f000a0a7a23 */ /* 0x100fe80000010800 */
[----:B------:R2:W4:Y:S01]  /*2a50*/  MUFU.EX2 R171, R7 ;  /* 0x0000000700ab7308 */ /* 0x0005220000000800 */
[----:B------:R-:W-:Y:S02]  /*2a60*/  FFMA.FTZ R11, R11, c[0x0][0x23c], -R0 ;  /* 0x00008f000b0b7a23 */ /* 0x000fe40000010800 */
[----:B------:R-:W-:Y:S02]  /*2a70*/  FFMA.FTZ R8, R8, c[0x0][0x23c], -R136 ;  /* 0x00008f0008087a23 */ /* 0x000fe40000010888 */
[--C-:B------:R-:W-:Y:S02]  /*2a80*/  FFMA.FTZ R14, R14, c[0x0][0x23c], -R0.reuse ;  /* 0x00008f000e0e7a23 */ /* 0x100fe40000010800 */
[----:B------:R-:W-:Y:S02]  /*2a90*/  FFMA.FTZ R15, R15, c[0x0][0x23c], -R0 ;  /* 0x00008f000f0f7a23 */ /* 0x000fe40000010800 */
[--C-:B------:R-:W-:Y:S01]  /*2aa0*/  FFMA.FTZ R9, R9, c[0x0][0x23c], -R136.reuse ;  /* 0x00008f0009097a23 */ /* 0x100fe20000010888 */
[----:B------:R-:W-:Y:S01]  /*2ab0*/  MUFU.EX2 R237, R8 ;  /* 0x0000000800ed7308 */ /* 0x000fe20000000800 */
[----:B------:R-:W-:Y:S02]  /*2ac0*/  FFMA.FTZ R12, R12, c[0x0][0x23c], -R136 ;  /* 0x00008f000c0c7a23 */ /* 0x000fe40000010888 */
[--C-:B------:R-:W-:Y:S02]  /*2ad0*/  FFMA.FTZ R16, R16, c[0x0][0x23c], -R138.reuse ;  /* 0x00008f0010107a23 */ /* 0x100fe4000001088a */
[----:B------:R-:W-:Y:S02]  /*2ae0*/  FFMA.FTZ R17, R17, c[0x0][0x23c], -R138 ;  /* 0x00008f0011117a23 */ /* 0x000fe4000001088a */
[--C-:B------:R-:W-:Y:S02]  /*2af0*/  FFMA.FTZ R18, R18, c[0x0][0x23c], -R137.reuse ;  /* 0x00008f0012127a23 */ /* 0x100fe40000010889 */
[--C-:B------:R-:W-:Y:S01]  /*2b00*/  FFMA.FTZ R19, R19, c[0x0][0x23c], -R137.reuse ;  /* 0x00008f0013137a23 */ /* 0x100fe20000010889 */
[----:B------:R-:W-:Y:S01]  /*2b10*/  MUFU.EX2 R165, R16 ;  /* 0x0000001000a57308 */ /* 0x000fe20000000800 */
[----:B------:R-:W-:Y:S01]  /*2b20*/  FFMA.FTZ R13, R13, c[0x0][0x23c], -R136 ;  /* 0x00008f000d0d7a23 */ /* 0x000fe20000010888 */
[----:B--2---:R-:W2:Y:S08]  /*2b30*/  LDSM.16.M88.4 R4, [R221+0xd400] ;  /* 0x00d40000dd04783b */ /* 0x004eb00000000200 */
[----:B------:R-:W-:Y:S10]  /*2b40*/  MUFU.EX2 R161, R17 ;  /* 0x0000001100a17308 */ /* 0x000ff40000000800 */
[----:B------:R-:W-:Y:S10]  /*2b50*/  MUFU.EX2 R163, R18 ;  /* 0x0000001200a37308 */ /* 0x000ff40000000800 */
[----:B------:R-:W-:Y:S10]  /*2b60*/  MUFU.EX2 R162, R19 ;  /* 0x0000001300a27308 */ /* 0x000ff40000000800 */
[----:B------:R-:W5:Y:S01]  /*2b70*/  MUFU.EX2 R236, R9 ;  /* 0x0000000900ec7308 */ /* 0x000f620000000800 */
[-C--:B--2---:R-:W-:Y:S09]  /*2b80*/  HMMA.16816.F32 R20, R140, R4.reuse, R20 ;  /* 0x000000048c14723c */ /* 0x084ff20000001814 */
[----:B------:R-:W-:Y:S01]  /*2b90*/  MUFU.EX2 R238, R10 ;  /* 0x0000000a00ee7308 */ /* 0x000fe20000000800 */
[C---:B------:R-:W-:Y:S07]  /*2ba0*/  HMMA.16816.F32 R24, R132.reuse, R4, R24 ;  /* 0x000000048418723c */ /* 0x040fee0000001818 */
[----:B-1----:R-:W-:Y:S01]  /*2bb0*/  F2FP.PACK_AB R4, R164, R167 ;  /* 0x000000a7a404723e */ /* 0x002fe200000000ff */
[-C--:B------:R-:W-:Y:S01]  /*2bc0*/  HMMA.16816.F32 R28, R132, R6.reuse, R28 ;  /* 0x00000006841c723c */ /* 0x080fe2000000181c */
[----:B------:R-:W1:Y:S03]  /*2bd0*/  MUFU.EX2 R239, R11 ;  /* 0x0000000b00ef7308 */ /* 0x000e660000000800 */
[----:B------:R2:W-:Y:S04]  /*2be0*/  STS [R243+0x13000], R4 ;  /* 0x01300004f3007388 */ /* 0x0005e80000000800 */
[----:B------:R-:W-:Y:S01]  /*2bf0*/  HMMA.16816.F32 R32, R140, R6, R32 ;  /* 0x000000068c20723c */ /* 0x000fe20000001820 */
[----:B------:R-:W3:Y:S02]  /*2c00*/  LDL R143, [R1+0x1c] ;  /* 0x00001c00018f7983 */ /* 0x000ee40000100800 */
[----:B------:R-:W-:Y:S01]  /*2c10*/  MUFU.EX2 R170, R12 ;  /* 0x0000000c00aa7308 */ /* 0x000fe20000000800 */
[--C-:B------:R-:W-:Y:S02]  /*2c20*/  FFMA.FTZ R20, R20, c[0x0][0x23c], -R138.reuse ;  /* 0x00008f0014147a23 */ /* 0x100fe4000001088a */
[----:B------:R-:W-:Y:S01]  /*2c30*/  FFMA.FTZ R21, R21, c[0x0][0x23c], -R138 ;  /* 0x00008f0015157a23 */ /* 0x000fe2000001088a */
[----:B----4-:R-:W-:Y:S01]  /*2c40*/  F2FP.PACK_AB R7, R171, R146 ;  /* 0x00000092ab07723e */ /* 0x010fe200000000ff */
[--C-:B------:R-:W-:Y:S01]  /*2c50*/  FFMA.FTZ R26, R26, c[0x0][0x23c], -R0.reuse ;  /* 0x00008f001a1a7a23 */ /* 0x100fe20000010800 */
[----:B-----5:R-:W-:Y:S03]  /*2c60*/  F2FP.PACK_AB R6, R236, R237 ;  /* 0x000000edec06723e */ /* 0x020fe600000000ff */
[--C-:B------:R-:W-:Y:S01]  /*2c70*/  FFMA.FTZ R27, R27, c[0x0][0x23c], -R0.reuse ;  /* 0x00008f001b1b7a23 */ /* 0x100fe20000010800 */
[----:B------:R4:W-:Y:S01]  /*2c80*/  STS [R243+0x13400], R7 ;  /* 0x01340007f3007388 */ /* 0x0009e20000000800 */
[----:B------:R-:W4:Y:S01]  /*2c90*/  MUFU.EX2 R169, R13 ;  /* 0x0000000d00a97308 */ /* 0x000f220000000800 */
[--C-:B------:R-:W-:Y:S02]  /*2ca0*/  FFMA.FTZ R22, R22, c[0x0][0x23c], -R137.reuse ;  /* 0x00008f0016167a23 */ /* 0x100fe40000010889 */
[--C-:B------:R-:W-:Y:S01]  /*2cb0*/  FFMA.FTZ R30, R30, c[0x0][0x23c], -R0.reuse ;  /* 0x00008f001e1e7a23 */ /* 0x100fe20000010800 */
[----:B-1----:R-:W-:Y:S01]  /*2cc0*/  F2FP.PACK_AB R5, R239, R238 ;  /* 0x000000eeef05723e */ /* 0x002fe200000000ff */
[----:B------:R-:W-:Y:S01]  /*2cd0*/  FFMA.FTZ R0, R31, c[0x0][0x23c], -R0 ;  /* 0x00008f001f007a23 */ /* 0x000fe20000010800 */
[----:B--2---:R-:W-:Y:S01]  /*2ce0*/  F2FP.PACK_AB R4, R161, R165 ;  /* 0x000000a5a104723e */ /* 0x004fe200000000ff */
[--C-:B------:R-:W-:Y:S03]  /*2cf0*/  FFMA.FTZ R23, R23, c[0x0][0x23c], -R137.reuse ;  /* 0x00008f0017177a23 */ /* 0x100fe60000010889 */
[----:B------:R1:W-:Y:S01]  /*2d00*/  MUFU.EX2 R151, R0 ;  /* 0x0000000000977308 */ /* 0x0003e20000000800 */
[--C-:B------:R-:W-:Y:S01]  /*2d10*/  FFMA.FTZ R32, R32, c[0x0][0x23c], -R138.reuse ;  /* 0x00008f0020207a23 */ /* 0x100fe2000001088a */
[----:B------:R-:W-:Y:S01]  /*2d20*/  STS [R241+0x13000], R4 ;  /* 0x01300004f1007388 */ /* 0x000fe20000000800 */
[----:B------:R-:W-:Y:S02]  /*2d30*/  FFMA.FTZ R138, R33, c[0x0][0x23c], -R138 ;  /* 0x00008f00218a7a23 */ /* 0x000fe4000001088a */
[--C-:B------:R-:W-:Y:S02]  /*2d40*/  FFMA.FTZ R34, R34, c[0x0][0x23c], -R137.reuse ;  /* 0x00008f0022227a23 */ /* 0x100fe40000010889 */
[----:B------:R-:W-:Y:S02]  /*2d50*/  FFMA.FTZ R137, R35, c[0x0][0x23c], -R137 ;  /* 0x00008f0023897a23 */ /* 0x000fe40000010889 */
[--C-:B------:R-:W-:Y:S01]  /*2d60*/  FFMA.FTZ R24, R24, c[0x0][0x23c], -R136.reuse ;  /* 0x00008f0018187a23 */ /* 0x100fe20000010888 */
[----:B------:R-:W-:Y:S01]  /*2d70*/  MUFU.EX2 R235, R14 ;  /* 0x0000000e00eb7308 */ /* 0x000fe20000000800 */
[--C-:B------:R-:W-:Y:S02]  /*2d80*/  FFMA.FTZ R25, R25, c[0x0][0x23c], -R136.reuse ;  /* 0x00008f0019197a23 */ /* 0x100fe40000010888 */
[--C-:B------:R-:W-:Y:S01]  /*2d90*/  FFMA.FTZ R28, R28, c[0x0][0x23c], -R136.reuse ;  /* 0x00008f001c1c7a23 */ /* 0x100fe20000010888 */
[----:B----4-:R-:W-:Y:S01]  /*2da0*/  F2FP.PACK_AB R7, R169, R170 ;  /* 0x000000aaa907723e */ /* 0x010fe200000000ff */
[----:B------:R-:W-:Y:S05]  /*2db0*/  FFMA.FTZ R136, R29, c[0x0][0x23c], -R136 ;  /* 0x00008f001d887a23 */ /* 0x000fea0000010888 */
[----:B------:R-:W2:Y:S01]  /*2dc0*/  MUFU.EX2 R234, R15 ;  /* 0x0000000f00ea7308 */ /* 0x000ea20000000800 */
[----:B-1----:R-:W-:Y:S05]  /*2dd0*/  F2FP.PACK_AB R0, R162, R163 ;  /* 0x000000a3a200723e */ /* 0x002fea00000000ff */
[----:B------:R-:W-:Y:S04]  /*2de0*/  STS [R241+0x13400], R0 ;  /* 0x01340000f1007388 */ /* 0x000fe80000000800 */
[----:B------:R-:W-:Y:S01]  /*2df0*/  MUFU.EX2 R158, R20 ;  /* 0x00000014009e7308 */ /* 0x000fe20000000800 */
[----:B------:R2:W-:Y:S04]  /*2e00*/  STS [R243+0x14000], R6 ;  /* 0x01400006f3007388 */ /* 0x0005e80000000800 */
[----:B------:R1:W-:Y:S05]  /*2e10*/  STS [R243+0x14400], R5 ;  /* 0x01440005f3007388 */ /* 0x0003ea0000000800 */
[----:B------:R-:W1:Y:S01]  /*2e20*/  MUFU.EX2 R157, R21 ;  /* 0x00000015009d7308 */ /* 0x000e620000000800 */
[----:B------:R-:W-:Y:S09]  /*2e30*/  STS [R241+0x14000], R7 ;  /* 0x01400007f1007388 */ /* 0x000ff20000000800 */
[----:B------:R-:W-:Y:S01]  /*2e40*/  MUFU.EX2 R160, R22 ;  /* 0x0000001600a07308 */ /* 0x000fe20000000800 */
[----:B--2---:R-:W-:Y:S09]  /*2e50*/  F2FP.PACK_AB R6, R234, R235 ;  /* 0x000000ebea06723e */ /* 0x004ff200000000ff */
[----:B------:R-:W2:Y:S01]  /*2e60*/  MUFU.EX2 R159, R23 ;  /* 0x00000017009f7308 */ /* 0x000ea20000000800 */
[----:B------:R-:W-:Y:S01]  /*2e70*/  STS [R241+0x14400], R6 ;  /* 0x01440006f1007388 */ /* 0x000fe20000000800 */
[----:B-1----:R-:W-:Y:S05]  /*2e80*/  F2FP.PACK_AB R5, R157, R158 ;  /* 0x0000009e9d05723e */ /* 0x002fea00000000ff */
[----:B------:R1:W-:Y:S03]  /*2e90*/  STS [R242+0x13000], R5 ;  /* 0x01300005f2007388 */ /* 0x0003e60000000800 */
[----:B------:R-:W-:Y:S01]  /*2ea0*/  MUFU.EX2 R149, R32 ;  /* 0x0000002000957308 */ /* 0x000fe20000000800 */
[----:B------:R-:W-:Y:S09]  /*2eb0*/  IADD3 R144, P0, R145, UR20, RZ ;  /* 0x0000001491907c10 */ /* 0x000ff2000ff1e0ff */
[----:B------:R-:W4:Y:S01]  /*2ec0*/  MUFU.EX2 R147, R138 ;  /* 0x0000008a00937308 */ /* 0x000f220000000800 */
[----:B--2---:R-:W-:Y:S05]  /*2ed0*/  F2FP.PACK_AB R4, R159, R160 ;  /* 0x000000a09f04723e */ /* 0x004fea00000000ff */
[----:B------:R2:W-:Y:S04]  /*2ee0*/  STS [R242+0x13400], R4 ;  /* 0x01340004f2007388 */ /* 0x0005e80000000800 */
[----:B------:R-:W-:Y:S10]  /*2ef0*/  MUFU.EX2 R150, R34 ;  /* 0x0000002200967308 */ /* 0x000ff40000000800 */
[----:B------:R-:W1:Y:S01]  /*2f00*/  MUFU.EX2 R148, R137 ;  /* 0x0000008900947308 */ /* 0x000e620000000800 */
[----:B----4-:R-:W-:Y:S05]  /*2f10*/  F2FP.PACK_AB R0, R147, R149 ;  /* 0x000000959300723e */ /* 0x010fea00000000ff */
[----:B------:R4:W-:Y:S04]  /*2f20*/  STS [R240+0x13000], R0 ;  /* 0x01300000f0007388 */ /* 0x0009e80000000800 */
[----:B------:R-:W-:Y:S10]  /*2f30*/  MUFU.EX2 R166, R24 ;  /* 0x0000001800a67308 */ /* 0x000ff40000000800 */
[----:B------:R-:W5:Y:S01]  /*2f40*/  MUFU.EX2 R156, R25 ;  /* 0x00000019009c7308 */ /* 0x000f620000000800 */
[----:B-1----:R-:W-:Y:S05]  /*2f50*/  F2FP.PACK_AB R5, R148, R150 ;  /* 0x000000969405723e */ /* 0x002fea00000000ff */
[----:B------:R-:W-:Y:S04]  /*2f60*/  STS [R240+0x13400], R5 ;  /* 0x01340005f0007388 */ /* 0x000fe80000000800 */
[----:B------:R-:W-:Y:S10]  /*2f70*/  MUFU.EX2 R168, R26 ;  /* 0x0000001a00a87308 */ /* 0x000ff40000000800 */
[----:B------:R-:W1:Y:S01]  /*2f80*/  MUFU.EX2 R155, R27 ;  /* 0x0000001b009b7308 */ /* 0x000e620000000800 */
[----:B-----5:R-:W-:Y:S05]  /*2f90*/  F2FP.PACK_AB R7, R156, R166 ;  /* 0x000000a69c07723e */ /* 0x020fea00000000ff */
[----:B------:R-:W-:Y:S04]  /*2fa0*/  STS [R242+0x14000], R7 ;  /* 0x01400007f2007388 */ /* 0x000fe80000000800 */
[----:B------:R-:W-:Y:S10]  /*2fb0*/  MUFU.EX2 R153, R28 ;  /* 0x0000001c00997308 */ /* 0x000ff40000000800 */
[----:B------:R-:W2:Y:S01]  /*2fc0*/  MUFU.EX2 R152, R136 ;  /* 0x0000008800987308 */ /* 0x000ea20000000800 */
[----:B-1----:R-:W-:Y:S05]  /*2fd0*/  F2FP.PACK_AB R6, R155, R168 ;  /* 0x000000a89b06723e */ /* 0x002fea00000000ff */
[----:B------:R-:W-:Y:S04]  /*2fe0*/  STS [R242+0x14400], R6 ;  /* 0x01440006f2007388 */ /* 0x000fe80000000800 */
[----:B------:R-:W4:Y:S01]  /*2ff0*/  MUFU.EX2 R154, R30 ;  /* 0x0000001e009a7308 */ /* 0x000f220000000800 */
[----:B--2---:R-:W-:Y:S05]  /*3000*/  F2FP.PACK_AB R4, R152, R153 ;  /* 0x000000999804723e */ /* 0x004fea00000000ff */
[----:B------:R-:W-:Y:S01]  /*3010*/  STS [R240+0x14000], R4 ;  /* 0x01400004f0007388 */ /* 0x000fe20000000800 */
[----:B----4-:R-:W-:Y:S05]  /*3020*/  F2FP.PACK_AB R0, R151, R154 ;  /* 0x0000009a9700723e */ /* 0x010fea00000000ff */
[----:B------:R-:W-:Y:S04]  /*3030*/  STS [R240+0x14400], R0 ;  /* 0x01440000f0007388 */ /* 0x000fe80000000800 */
[----:B------:R-:W1:Y:S08]  /*3040*/  LDSM.16.M88.4 R32, [R223+0x6000] ;  /* 0x00600000df20783b */ /* 0x000e700000000200 */
[----:B------:R-:W2:Y:S08]  /*3050*/  LDSM.16.M88.4 R28, [R223+0x6800] ;  /* 0x00680000df1c783b */ /* 0x000eb00000000200 */
[----:B------:R-:W4:Y:S08]  /*3060*/  LDSM.16.M88.4 R132, [R224+0x6000] ;  /* 0x00600000e084783b */ /* 0x000f300000000200 */
[----:B------:R-:W5:Y:S01]  /*3070*/  LDSM.16.M88.4 R136, [R224+0x6800] ;  /* 0x00680000e088783b */ /* 0x000f620000000200 */
[-C--:B-1----:R-:W-:Y:S08]  /*3080*/  HMMA.16816.F32 R4, R32, R172.reuse, RZ ;  /* 0x000000ac2004723c */ /* 0x082ff000000018ff */
[C---:B--2---:R-:W-:Y:S08]  /*3090*/  HMMA.16816.F32 R8, R28.reuse, R172, RZ ;  /* 0x000000ac1c08723c */ /* 0x044ff000000018ff */
[-C--:B------:R-:W-:Y:S08]  /*30a0*/  HMMA.16816.F32 R12, R28, R174.reuse, RZ ;  /* 0x000000ae1c0c723c */ /* 0x080ff000000018ff */
[C---:B------:R-:W-:Y:S08]  /*30b0*/  HMMA.16816.F32 R16, R32.reuse, R174, RZ ;  /* 0x000000ae2010723c */ /* 0x040ff000000018ff */
[-C--:B------:R-:W-:Y:S01]  /*30c0*/  HMMA.16816.F32 R20, R32, R176.reuse, RZ ;  /* 0x000000b02014723c */ /* 0x080fe200000018ff */
[----:B---3--:R-:W-:Y:S03]  /*30d0*/  IADD3.X R145, R143, UR7, RZ, P0, !PT ;  /* 0x000000078f917c10 */ /* 0x008fe600087fe4ff */
[----:B------:R-:W-:Y:S04]  /*30e0*/  MOV R143, c[0x0][0x1c0] ;  /* 0x00007000008f7a02 */ /* 0x000fe80000000f00 */
[C---:B------:R-:W-:Y:S01]  /*30f0*/  HMMA.16816.F32 R24, R28.reuse, R176, RZ ;  /* 0x000000b01c18723c */ /* 0x040fe200000018ff */
[----:B------:R-:W2:Y:S03]  /*3100*/  LDG.E R142, [R144.64] ;  /* 0x0000002a908e7981 */ /* 0x000ea6000c1e1900 */
[----:B------:R-:W-:Y:S01]  /*3110*/  IMAD R143, R143, c[0x0][0x22c], RZ ;  /* 0x00008b008f8f7a24 */ /* 0x000fe200078e02ff */
[----:B------:R-:W3:Y:S03]  /*3120*/  LDG.E R141, [R144.64+0x20] ;  /* 0x0000202a908d7981 */ /* 0x000ee6000c1e1900 */
[-C--:B------:R-:W-:Y:S01]  /*3130*/  HMMA.16816.F32 R28, R28, R178.reuse, RZ ;  /* 0x000000b21c1c723c */ /* 0x080fe200000018ff */
[----:B------:R1:W2:Y:S03]  /*3140*/  LDG.E R140, [R144.64+0x80] ;  /* 0x0000802a908c7981 */ /* 0x0002a6000c1e1900 */
[----:B------:R-:W-:Y:S01]  /*3150*/  LEA R143, -R143, RZ, 0x6 ;  /* 0x000000ff8f8f7211 */ /* 0x000fe200078e31ff */
[----:B------:R1:W2:Y:S03]  /*3160*/  LDG.E R0, [R144.64+0xa0] ;  /* 0x0000a02a90007981 */ /* 0x0002a6000c1e1900 */
[----:B------:R-:W-:Y:S04]  /*3170*/  HMMA.16816.F32 R32, R32, R178, RZ ;  /* 0x000000b22020723c */ /* 0x000fe800000018ff */
[C---:B------:R-:W-:Y:S04]  /*3180*/  LEA R232, P0, R143.reuse, R232, 0x2 ;  /* 0x000000e88fe87211 */ /* 0x040fe800078010ff */
[-C--:B----4-:R-:W-:Y:S05]  /*3190*/  HMMA.16816.F32 R4, R132, R180.reuse, R4 ;  /* 0x000000b48404723c */ /* 0x090fea0000001804 */
[----:B------:R-:W-:Y:S02]  /*31a0*/  LEA.HI.X.SX32 R233, R143, R233, 0x2, P0 ;  /* 0x000000e98fe97211 */ /* 0x000fe400000f16ff */
[----:B------:R-:W-:Y:S01]  /*31b0*/  PLOP3.LUT P0, PT, PT, PT, UP2, 0x80, 0x0 ;  /* 0x000000000000781c */ /* 0x000fe20003f0f028 */
[C---:B-----5:R-:W-:Y:S08]  /*31c0*/  HMMA.16816.F32 R8, R136.reuse, R180, R8 ;  /* 0x000000b48808723c */ /* 0x060ff00000001808 */
[-C--:B------:R-:W-:Y:S08]  /*31d0*/  HMMA.16816.F32 R12, R136, R182.reuse, R12 ;  /* 0x000000b6880c723c */ /* 0x080ff0000000180c */
[C---:B------:R-:W-:Y:S08]  /*31e0*/  HMMA.16816.F32 R16, R132.reuse, R182, R16 ;  /* 0x000000b68410723c */ /* 0x040ff00000001810 */
[-C--:B------:R-:W-:Y:S08]  /*31f0*/  HMMA.16816.F32 R20, R132, R184.reuse, R20 ;  /* 0x000000b88414723c */ /* 0x080ff00000001814 */
[C---:B------:R-:W-:Y:S08]  /*3200*/  HMMA.16816.F32 R24, R136.reuse, R184, R24 ;  /* 0x000000b88818723c */ /* 0x040ff00000001818 */
[-C--:B------:R-:W-:Y:S01]  /*3210*/  HMMA.16816.F32 R28, R136, R186.reuse, R28 ;  /* 0x000000ba881c723c */ /* 0x080fe2000000181c */
[----:B------:R-:W4:Y:S07]  /*3220*/  LDSM.16.M88.4 R136, [R223+0x7000] ;  /* 0x00700000df88783b */ /* 0x000f2e0000000200 */
[----:B------:R-:W-:Y:S01]  /*3230*/  HMMA.16816.F32 R32, R132, R186, R32 ;  /* 0x000000ba8420723c */ /* 0x000fe20000001820 */
[----:B------:R-:W5:Y:S07]  /*3240*/  LDSM.16.M88.4 R132, [R223+0x7800] ;  /* 0x00780000df84783b */ /* 0x000f6e0000000200 */
[-C--:B----4-:R-:W-:Y:S08]  /*3250*/  HMMA.16816.F32 R4, R136, R188.reuse, R4 ;  /* 0x000000bc8804723c */ /* 0x090ff00000001804 */
        /* <DEDUP_REMOVED lines=32> */
[C---:B--2---:R-:W-:Y:S01]  /*3460*/  FADD.FTZ R5, -R142.reuse, R5 ;  /* 0x000000058e057221 */ /* 0x044fe20000010100 */
[C---:B------:R-:W-:Y:S04]  /*3470*/  HMMA.16816.F32 R16, R132.reuse, R214, R16 ;  /* 0x000000d68410723c */ /* 0x040fe80000001810 */
[C---:B---3--:R-:W-:Y:S02]  /*3480*/  FADD.FTZ R6, -R141.reuse, R6 ;  /* 0x000000068d067221 */ /* 0x048fe40000010100 */
[C---:B------:R-:W-:Y:S02]  /*3490*/  FADD.FTZ R7, -R141.reuse, R7 ;  /* 0x000000078d077221 */ /* 0x040fe40000010100 */
[----:B------:R-:W-:Y:S01]  /*34a0*/  FADD.FTZ R4, -R142, R4 ;  /* 0x000000048e047221 */ /* 0x000fe20000010100 */
[-C--:B------:R-:W-:Y:S03]  /*34b0*/  HMMA.16816.F32 R20, R132, R216.reuse, R20 ;  /* 0x000000d88414723c */ /* 0x080fe60000001814 */
[----:B-1----:R-:W-:Y:S02]  /*34c0*/  FMUL.FTZ R144, R164, R5 ;  /* 0x00000005a4907220 */ /* 0x002fe40000410000 */
        /* <DEDUP_REMOVED lines=81> */
.L_x_122:
[----:B------:R-:W-:Y:S02]  /*39e0*/  F2FP.PACK_AB R16, R144, R145 ;  /* 0x000000919010723e */ /* 0x000fe400000000ff */
        /* <DEDUP_REMOVED lines=37> */
[----:B------:R-:W5:Y:S04]  /*3c40*/  LDSM.16.MT88.4 R20, [R0+0x8000] ;  /* 0x008000000014783b */ /* 0x000f680000004200 */
        /* <DEDUP_REMOVED lines=15> */
[-C--:B-----5:R-:W-:Y:S08]  /*3d40*/  HMMA.16816.F32 R68, R4, R20.reuse, R68 ;  /* 0x000000140444723c */ /* 0x0a0ff00000001844 */
[C---:B------:R-:W-:Y:S08]  /*3d50*/  HMMA.16816.F32 R72, R12.reuse, R20, R72 ;  /* 0x000000140c48723c */ /* 0x040ff00000001848 */
[-C--:B------:R-:W-:Y:S01]  /*3d60*/  HMMA.16816.F32 R76, R12, R22.reuse, R76 ;  /* 0x000000160c4c723c */ /* 0x080fe2000000184c */
[----:B------:R-:W-:Y:S07]  /*3d70*/  LDSM.16.MT88.4 R12, [R0+0x6800] ;  /* 0x00680000000c783b */ /* 0x000fee0000004200 */
[----:B------:R-:W-:Y:S01]  /*3d80*/  HMMA.16816.F32 R80, R4, R22, R80 ;  /* 0x000000160450723c */ /* 0x000fe20000001850 */
[----:B------:R-:W3:Y:S04]  /*3d90*/  LDSM.16.MT88.4 R4, [R2+0x14000] ;  /* 0x014000000204783b */ /* 0x000ee80000004200 */
[----:B------:R-:W4:Y:S03]  /*3da0*/  LDSM.16.MT88.4 R20, [R0+0x7800] ;  /* 0x007800000014783b */ /* 0x000f260000004200 */
        /* <DEDUP_REMOVED lines=15> */
[----:B------:R-:W5:Y:S04]  /*3ea0*/  LDSM.16.MT88.4 R8, [R0+0x7c00] ;  /* 0x007c00000008783b */ /* 0x000f680000004200 */
[----:B------:R-:W1:Y:S03]  /*3eb0*/  LDSM.16.MT88.4 R24, [R0+0x8c00] ;  /* 0x008c00000018783b */ /* 0x000e660000004200 */
[-C--:B---3--:R-:W-:Y:S01]  /*3ec0*/  HMMA.16816.F32 R36, R4, R12.reuse, R36 ;  /* 0x0000000c0424723c */ /* 0x088fe20000001824 */
        /* <DEDUP_REMOVED lines=8> */
[-C--:B-1----:R-:W-:Y:S08]  /*3f50*/  HMMA.16816.F32 R68, R4, R28.reuse, R68 ;  /* 0x0000001c0444723c */ /* 0x082ff00000001844 */
[C---:B------:R-:W-:Y:S08]  /*3f60*/  HMMA.16816.F32 R72, R16.reuse, R28, R72 ;  /* 0x0000001c1048723c */ /* 0x040ff00000001848 */
[-C--:B------:R-:W-:Y:S08]  /*3f70*/  HMMA.16816.F32 R76, R16, R30.reuse, R76 ;  /* 0x0000001e104c723c */ /* 0x080ff0000000184c */
[----:B------:R-:W-:Y:S08]  /*3f80*/  HMMA.16816.F32 R80, R4, R30, R80 ;  /* 0x0000001e0450723c */ /* 0x000ff00000001850 */
[-C--:B--2---:R-:W-:Y:S08]  /*3f90*/  HMMA.16816.F32 R36, R32, R132.reuse, R36 ;  /* 0x000000842024723c */ /* 0x084ff00000001824 */
[C---:B------:R-:W-:Y:S08]  /*3fa0*/  HMMA.16816.F32 R40, R136.reuse, R132, R40 ;  /* 0x000000848828723c */ /* 0x040ff00000001828 */
[-C--:B------:R-:W-:Y:S08]  /*3fb0*/  HMMA.16816.F32 R44, R136, R134.reuse, R44 ;  /* 0x00000086882c723c */ /* 0x080ff0000000182c */
[C---:B------:R-:W-:Y:S08]  /*3fc0*/  HMMA.16816.F32 R48, R32.reuse, R134, R48 ;  /* 0x000000862030723c */ /* 0x040ff00000001830 */
[-C--:B-----5:R-:W-:Y:S08]  /*3fd0*/  HMMA.16816.F32 R52, R32, R8.reuse, R52 ;  /* 0x000000082034723c */ /* 0x0a0ff00000001834 */
        /* <DEDUP_REMOVED lines=8> */
[----:B------:R-:W2:Y:S01]  /*4060*/  LDL R140, [R1+0x20] ;  /* 0x00002000018c7983 */ /* 0x000ea20000100800 */
[----:B------:R-:W-:Y:S05]  /*4070*/  IMAD.MOV.U32 R5, RZ, RZ, c[0x0][0x370] ;  /* 0x0000dc00ff057624 */ /* 0x000fea00078e00ff */
[----:B------:R-:W-:Y:S04]  /*4080*/  LEA R5, -R5, RZ, 0x6 ;  /* 0x000000ff05057211 */ /* 0x000fe800078e31ff */
[C---:B------:R-:W-:Y:S04]  /*4090*/  LEA R6, P1, R5.reuse, R244, 0x1 ;  /* 0x000000f405067211 */ /* 0x040fe800078208ff */
[----:B------:R-:W-:Y:S02]  /*40a0*/  LEA.HI.X.SX32 R5, R5, R245, 0x1, P1 ;  /* 0x000000f505057211 */ /* 0x000fe400008f0eff */
[----:B------:R-:W-:Y:S03]  /*40b0*/  MOV R244, R6 ;  /* 0x0000000600f47202 */ /* 0x000fe60000000f00 */
[----:B------:R-:W-:Y:S02]  /*40c0*/  IMAD.MOV.U32 R245, RZ, RZ, R5 ;  /* 0x000000fffff57224 */ /* 0x000fe400078e0005 */
[----:B--2---:R-:W-:Y:S05]  /*40d0*/  IMAD.SHL.U32 R4, R140, 0x2, RZ ;  /* 0x000000028c047824 */ /* 0x004fea00078e00ff */
[----:B------:R-:W-:Y:S01]  /*40e0*/  @!PT LDS RZ, [RZ] ;  /* 0x00000000fffff984 */ /* 0x000fe20000000800 */
[----:B------:R-:W-:Y:S01]  /*40f0*/  @!PT LDS RZ, [RZ] ;  /* 0x00000000fffff984 */ /* 0x000fe20000000800 */
[----:B------:R-:W-:Y:S01]  /*4100*/  @!PT LDS RZ, [RZ] ;  /* 0x00000000fffff984 */ /* 0x000fe20000000800 */
[----:B------:R1:W-:Y:S04]  /*4110*/  LDGSTS.E.BYPASS.LTC128B.128 [R4+0x6000], [R244.64] ;  /* 0x06000000f4047fae */ /* 0x0003e8000b901d6a */
[----:B------:R1:W-:Y:S04]  /*4120*/  LDGSTS.E.BYPASS.LTC128B.128 [R4+0x7000], [R244.64+0x40] ;  /* 0x07000040f4047fae */ /* 0x0003e8000b901d6a */
[----:B------:R1:W-:Y:S04]  /*4130*/  LDGSTS.E.BYPASS.LTC128B.128 [R4+0x8000], [R244.64+0x80] ;  /* 0x08000080f4047fae */ /* 0x0003e8000b901d6a */
[----:B------:R-:W0:Y:S02]  /*4140*/  LDGDEPBAR ;  /* 0x00000000000079af */ /* 0x000e240000000000 */
.L_x_123:
[----:B------:R-:W-:Y:S01]  /*4150*/  LDSM.16.M88.4 R24, [R225] ;  /* 0x00000000e118783b */ /* 0x000fe20000000200 */
[----:B------:R-:W-:Y:S01]  /*4160*/  IMAD.MOV.U32 R148, RZ, RZ, c[0x0][0x1c0] ;  /* 0x00007000ff947624 */ /* 0x000fe200078e00ff */
[----:B------:R-:W-:Y:S01]  /*4170*/  ULOP3.LUT UR6, UR33, 0x1, URZ, 0xc0, !UPT ;  /* 0x0000000121067892 */ /* 0x000fe2000f8ec03f */
[----:B------:R-:W-:Y:S01]  /*4180*/  IMAD.MOV.U32 R153, RZ, RZ, c[0x0][0x1c0] ;  /* 0x00007000ff997624 */ /* 0x000fe200078e00ff */
[----:B------:R-:W2:Y:S01]  /*4190*/  LDSM.16.MT88.4 R8, [R0+0x9000] ;  /* 0x009000000008783b */ /* 0x000ea20000004200 */
[----:B------:R-:W-:Y:S01]  /*41a0*/  IMAD R148, R148, c[0x0][0x22c], RZ ;  /* 0x00008b0094947a24 */ /* 0x000fe200078e02ff */
[----:B------:R-:W-:Y:S01]  /*41b0*/  UISETP.NE.U32.AND UP0, UPT, UR6, 0x1, UPT ;  /* 0x000000010600788c */ /* 0x000fe2000bf05070 */
[----:B------:R-:W-:Y:S01]  /*41c0*/  IMAD R153, R153, c[0x0][0x22c], RZ ;  /* 0x00008b0099997a24 */ /* 0x000fe200078e02ff */
[----:B------:R-:W3:Y:S01]  /*41d0*/  LDSM.16.MT88.4 R16, [R0+0xb000] ;  /* 0x00b000000010783b */ /* 0x000ee20000004200 */
[----:B------:R-:W-:Y:S01]  /*41e0*/  IMAD.SHL.U32 R148, R148, 0x8, RZ ;  /* 0x0000000894947824 */ /* 0x000fe200078e00ff */
[----:B------:R-:W-:Y:S01]  /*41f0*/  UIADD3 UR6, UR33, -0x1, URZ ;  /* 0xffffffff21067890 */ /* 0x000fe2000fffe03f */
[----:B------:R-:W-:Y:S01]  /*4200*/  IMAD.SHL.U32 R153, R153, 0x20, RZ ;  /* 0x0000002099997824 */ /* 0x000fe200078e00ff */
[----:B------:R-:W3:Y:S01]  /*4210*/  LDSM.16.MT88.4 R28, [R0+0xd000] ;  /* 0x00d00000001c783b */ /* 0x000ee20000004200 */
[----:B------:R-:W-:Y:S02]  /*4220*/  IMAD.MOV.U32 R152, RZ, RZ, c[0x0][0x1c0] ;  /* 0x00007000ff987624 */ /* 0x000fe400078e00ff */
[----:B------:R-:W-:Y:S01]  /*4230*/  IMAD.MOV.U32 R151, RZ, RZ, c[0x0][0x1c0] ;  /* 0x00007000ff977624 */ /* 0x000fe200078e00ff */
[----:B------:R-:W4:Y:S01]  /*4240*/  LDL R150, [R1+0x24] ;  /* 0x0000240001967983 */ /* 0x000f220000100800 */
[----:B------:R-:W-:Y:S02]  /*4250*/  IMAD R152, R152, c[0x0][0x22c], RZ ;  /* 0x00008b0098987a24 */ /* 0x000fe400078e02ff */
[----:B------:R-:W-:Y:S01]  /*4260*/  IMAD R151, R151, c[0x0][0x22c], RZ ;  /* 0x00008b0097977a24 */ /* 0x000fe200078e02ff */
[----:B------:R-:W-:Y:S01]  /*4270*/  LDSM.16.M88.4 R32, [R226] ;  /* 0x00000000e220783b */ /* 0x000fe20000000200 */
[----:B------:R-:W-:Y:S02]  /*4280*/  IMAD R152, R152, 0x28, RZ ;  /* 0x0000002898987824 */ /* 0x000fe400078e02ff */
[----:B------:R-:W-:Y:S01]  /*4290*/  IMAD R151, R151, 0x30, RZ ;  /* 0x0000003097977824 */ /* 0x000fe200078e02ff */
[----:B------:R-:W4:Y:S04]  /*42a0*/  LDL R149, [R1+0x28] ;  /* 0x0000280001957983 */ /* 0x000f280000100800 */
[----:B------:R-:W1:Y:S04]  /*42b0*/  LDSM.16.MT88.4 R132, [R0+0x9400] ;  /* 0x009400000084783b */ /* 0x000e680000004200 */
[----:B------:R-:W1:Y:S04]  /*42c0*/  LDSM.16.MT88.4 R136, [R0+0xb400] ;  /* 0x00b400000088783b */ /* 0x000e680000004200 */
[----:B------:R-:W1:Y:S04]  /*42d0*/  LDSM.16.MT88.4 R140, [R0+0xd400] ;  /* 0x00d40000008c783b */ /* 0x000e680000004200 */
[----:B------:R-:W-:Y:S01]  /*42e0*/  LDSM.16.MT88.4 R144, [R0+0xb800] ;  /* 0x00b800000090783b */ /* 0x000fe20000004200 */
[C---:B-12---:R-:W-:Y:S08]  /*42f0*/  HMMA.16816.F32 R4, R24.reuse, R8, RZ ;  /* 0x000000081804723c */ /* 0x046ff000000018ff */
        /* <DEDUP_REMOVED lines=14> */
[----:B------:R-:W-:Y:S04]  /*43e0*/  LDSM.16.M88.4 R32, [R227] ;  /* 0x00000000e320783b */ /* 0x000fe80000000200 */
[----:B------:R-:W-:Y:S03]  /*43f0*/  LDSM.16.MT88.4 R140, [R0+0xbc00] ;  /* 0x00bc0000008c783b */ /* 0x000fe60000004200 */
        /* <DEDUP_REMOVED lines=8> */
[----:B------:R-:W-:Y:S04]  /*4480*/  LDSM.16.M88.4 R28, [R225+0x2000] ;  /* 0x00200000e11c783b */ /* 0x000fe80000000200 */
[----:B------:R-:W-:Y:S03]  /*4490*/  LDSM.16.MT88.4 R136, [R0+0xc000] ;  /* 0x00c000000088783b */ /* 0x000fe60000004200 */
[C---:B-1----:R-:W-:Y:S08]  /*44a0*/  HMMA.16816.F32 R4, R32.reuse, R132, R4 ;  /* 0x000000842004723c */ /* 0x042ff00000001804 */
[C---:B------:R-:W-:Y:S01]  /*44b0*/  HMMA.16816.F32 R8, R32.reuse, R134, R8 ;  /* 0x000000862008723c */ /* 0x040fe20000001808 */
[----:B------:R-:W1:Y:S07]  /*44c0*/  LDSM.16.MT88.4 R132, [R0+0xa000] ;  /* 0x00a000000084783b */ /* 0x000e6e0000004200 */
[C---:B------:R-:W-:Y:S08]  /*44d0*/  HMMA.16816.F32 R12, R32.reuse, R140, R12 ;  /* 0x0000008c200c723c */ /* 0x040ff0000000180c */
[C---:B------:R-:W-:Y:S01]  /*44e0*/  HMMA.16816.F32 R16, R32.reuse, R142, R16 ;  /* 0x0000008e2010723c */ /* 0x040fe20000001810 */
[----:B------:R-:W-:Y:S07]  /*44f0*/  LDSM.16.M88.4 R140, [R226+0x2000] ;  /* 0x00200000e28c783b */ /* 0x000fee0000000200 */
[C---:B---3--:R-:W-:Y:S08]  /*4500*/  HMMA.16816.F32 R20, R32.reuse, R144, R20 ;  /* 0x000000902014723c */ /* 0x048ff00000001814 */
[----:B------:R-:W-:Y:S01]  /*4510*/  HMMA.16816.F32 R24, R32, R146, R24 ;  /* 0x000000922018723c */ /* 0x000fe20000001818 */
[----:B------:R-:W2:Y:S04]  /*4520*/  LDSM.16.MT88.4 R32, [R0+0xe000] ;  /* 0x00e000000020783b */ /* 0x000ea80000004200 */
[----:B------:R-:W3:Y:S03]  /*4530*/  LDSM.16.MT88.4 R144, [R0+0xa400] ;  /* 0x00a400000090783b */ /* 0x000ee60000004200 */
[C---:B-1----:R-:W-:Y:S08]  /*4540*/  HMMA.16816.F32 R4, R28.reuse, R132, R4 ;  /* 0x000000841c04723c */ /* 0x042ff00000001804 */
[C---:B------:R-:W-:Y:S01]  /*4550*/  HMMA.16816.F32 R8, R28.reuse, R134, R8 ;  /* 0x000000861c08723c */ /* 0x040fe20000001808 */
[----:B------:R-:W1:Y:S07]  /*4560*/  LDSM.16.MT88.4 R132, [R0+0xc400] ;  /* 0x00c400000084783b */ /* 0x000e6e0000004200 */
[C---:B------:R-:W-:Y:S08]  /*4570*/  HMMA.16816.F32 R12, R28.reuse, R136, R12 ;  /* 0x000000881c0c723c */ /* 0x040ff0000000180c */
[C---:B------:R-:W-:Y:S01]  /*4580*/  HMMA.16816.F32 R16, R28.reuse, R138, R16 ;  /* 0x0000008a1c10723c */ /* 0x040fe20000001810 */
[----:B------:R-:W-:Y:S07]  /*4590*/  LDSM.16.MT88.4 R136, [R0+0xa800] ;  /* 0x00a800000088783b */ /* 0x000fee0000004200 */
[C---:B--2---:R-:W-:Y:S08]  /*45a0*/  HMMA.16816.F32 R20, R28.reuse, R32, R20 ;  /* 0x000000201c14723c */ /* 0x044ff00000001814 */
[----:B------:R-:W-:Y:S01]  /*45b0*/  HMMA.16816.F32 R24, R28, R34, R24 ;  /* 0x000000221c18723c */ /* 0x000fe20000001818 */
[----:B------:R-:W2:Y:S04]  /*45c0*/  LDSM.16.MT88.4 R28, [R0+0xe400] ;  /* 0x00e40000001c783b */ /* 0x000ea80000004200 */
[----:B------:R-:W4:Y:S03]  /*45d0*/  LDSM.16.M88.4 R32, [R228+0x2000] ;  /* 0x00200000e420783b */ /* 0x000f260000000200 */
[C---:B---3--:R-:W-:Y:S08]  /*45e0*/  HMMA.16816.F32 R4, R140.reuse, R144, R4 ;  /* 0x000000908c04723c */ /* 0x048ff00000001804 */
[C---:B------:R-:W-:Y:S01]  /*45f0*/  HMMA.16816.F32 R8, R140.reuse, R146, R8 ;  /* 0x000000928c08723c */ /* 0x040fe20000001808 */
[----:B------:R-:W3:Y:S07]  /*4600*/  LDSM.16.MT88.4 R144, [R0+0xc800] ;  /* 0x00c800000090783b */ /* 0x000eee0000004200 */
[C---:B-1----:R-:W-:Y:S08]  /*4610*/  HMMA.16816.F32 R12, R140.reuse, R132, R12 ;  /* 0x000000848c0c723c */ /* 0x042ff0000000180c */
[C---:B------:R-:W-:Y:S01]  /*4620*/  HMMA.16816.F32 R16, R140.reuse, R134, R16 ;  /* 0x000000868c10723c */ /* 0x040fe20000001810 */
[----:B------:R-:W-:Y:S07]  /*4630*/  LDSM.16.M88.4 R132, [R227+0x2000] ;  /* 0x00200000e384783b */ /* 0x000fee0000000200 */
[C---:B--2---:R-:W-:Y:S08]  /*4640*/  HMMA.16816.F32 R20, R140.reuse, R28, R20 ;  /* 0x0000001c8c14723c */ /* 0x044ff00000001814 */
[----:B------:R-:W-:Y:S01]  /*4650*/  HMMA.16816.F32 R24, R140, R30, R24 ;  /* 0x0000001e8c18723c */ /* 0x000fe20000001818 */
[----:B------:R-:W1:Y:S04]  /*4660*/  LDSM.16.MT88.4 R28, [R0+0xe800] ;  /* 0x00e80000001c783b */ /* 0x000e680000004200 */
[----:B------:R-:W-:Y:S03]  /*4670*/  LDSM.16.MT88.4 R140, [R0+0xcc00] ;  /* 0x00cc0000008c783b */ /* 0x000fe60000004200 */
[C---:B----4-:R-:W-:Y:S08]  /*4680*/  HMMA.16816.F32 R4, R32.reuse, R136, R4 ;  /* 0x000000882004723c */ /* 0x050ff00000001804 */
[C---:B------:R-:W-:Y:S01]  /*4690*/  HMMA.16816.F32 R8, R32.reuse, R138, R8 ;  /* 0x0000008a2008723c */ /* 0x040fe20000001808 */
[----:B------:R-:W2:Y:S07]  /*46a0*/  LDSM.16.MT88.4 R136, [R0+0xac00] ;  /* 0x00ac00000088783b */ /* 0x000eae0000004200 */
[C---:B---3--:R-:W-:Y:S08]  /*46b0*/  HMMA.16816.F32 R12, R32.reuse, R144, R12 ;  /* 0x00000090200c723c */ /* 0x048ff0000000180c */
[C---:B------:R-:W-:Y:S01]  /*46c0*/  HMMA.16816.F32 R16, R32.reuse, R146, R16 ;  /* 0x000000922010723c */ /* 0x040fe20000001810 */
[----:B------:R3:W4:Y:S07]  /*46d0*/  LDSM.16.MT88.4 R144, [R0+0xec00] ;  /* 0x00ec00000090783b */ /* 0x00072e0000004200 */
[C---:B-1----:R-:W-:Y:S07]  /*46e0*/  HMMA.16816.F32 R20, R32.reuse, R28, R20 ;  /* 0x0000001c2014723c */ /* 0x042fee0000001814 */
[----:B------:R-:W-:Y:S01]  /*46f0*/  @P0 IADD3 R28, P1, R150, UR4, RZ ;  /* 0x00000004961c0c10 */ /* 0x000fe2000ff3e0ff */
[----:B------:R-:W-:Y:S01]  /*4700*/  HMMA.16816.F32 R24, R32, R30, R24 ;  /* 0x0000001e2018723c */ /* 0x000fe20000001818 */
[----:B------:R-:W-:Y:S01]  /*4710*/  IMAD.MOV.U32 R150, RZ, RZ, c[0x0][0x1c0] ;  /* 0x00007000ff967624 */ /* 0x000fe200078e00ff */
[----:B------:R-:W-:Y:S02]  /*4720*/  @UP2 UIADD3 UR4, UP1, UR4, -0x100, URZ ;  /* 0xffffff0004042890 */ /* 0x000fe4000ff3e03f */
[----:B------:R-:W-:Y:S01]  /*4730*/  @P0 IADD3.X R29, R149, UR5, RZ, P1, !PT ;  /* 0x00000005951d0c10 */ /* 0x000fe20008ffe4ff */
[----:B------:R-:W-:Y:S01]  /*4740*/  IMAD R150, R150, c[0x0][0x22c], RZ ;  /* 0x00008b0096967a24 */ /* 0x000fe200078e02ff */
[----:B------:R-:W-:Y:S01]  /*4750*/  @UP2 UIADD3.X UR5, UR5, -0x1, URZ, UP1, !UPT ;  /* 0xffffffff05052890 */ /* 0x000fe20008ffe43f */
[----:B---3--:R-:W3:Y:S01]  /*4760*/  LDL R0, [R1+0x8] ;  /* 0x0000080001007983 */ /* 0x008ee20000100800 */
[C---:B--2---:R-:W-:Y:S01]  /*4770*/  HMMA.16816.F32 R4, R132.reuse, R136, R4 ;  /* 0x000000888404723c */ /* 0x044fe20000001804 */
[----:B------:R-:W-:Y:S02]  /*4780*/  IMAD.MOV.U32 R149, RZ, RZ, c[0x0][0x1c0] ;  /* 0x00007000ff957624 */ /* 0x000fe400078e00ff */
[----:B------:R1:W5:Y:S02]  /*4790*/  @P0 LDG.E R252, [R28.64] ;  /* 0x0000002a1cfc0981 */ /* 0x000364000c1e1900 */
[CC--:B------:R-:W-:Y:S01]  /*47a0*/  LEA R30, P1, R148.reuse, R232.reuse, 0x2 ;  /* 0x000000e8941e7211 */ /* 0x0c0fe200078210ff */
[----:B------:R-:W-:Y:S01]  /*47b0*/  IMAD R149, R149, c[0x0][0x22c], RZ ;  /* 0x00008b0095957a24 */ /* 0x000fe200078e02ff */
[----:B------:R1:W5:Y:S01]  /*47c0*/  @P0 LDG.E R251, [R28.64+0x20] ;  /* 0x0000202a1cfb0981 */ /* 0x000362000c1e1900 */
[C---:B------:R-:W-:Y:S03]  /*47d0*/  HMMA.16816.F32 R8, R132.reuse, R138, R8 ;  /* 0x0000008a8408723c */ /* 0x040fe60000001808 */
[----:B------:R1:W5:Y:S01]  /*47e0*/  @P0 LDG.E R250, [R28.64+0x80] ;  /* 0x0000802a1cfa0981 */ /* 0x000362000c1e1900 */
[-C--:B------:R-:W-:Y:S01]  /*47f0*/  LEA.HI.X.SX32 R31, R148, R233.reuse, 0x2, P1 ;  /* 0x000000e9941f7211 */ /* 0x080fe200008f16ff */
[----:B------:R-:W-:Y:S02]  /*4800*/  IMAD.SHL.U32 R149, R149, 0x10, RZ ;  /* 0x0000001095957824 */ /* 0x000fe400078e00ff */
[----:B------:R1:W5:Y:S01]  /*4810*/  @P0 LDG.E R249, [R28.64+0xa0] ;  /* 0x0000a02a1cf90981 */ /* 0x000362000c1e1900 */
[C---:B------:R-:W-:Y:S03]  /*4820*/  HMMA.16816.F32 R12, R132.reuse, R140, R12 ;  /* 0x0000008c840c723c */ /* 0x040fe6000000180c */
[----:B------:R-:W2:Y:S01]  /*4830*/  LDL R137, [R1+0x4] ;  /* 0x0000040001897983 */ /* 0x000ea20000100800 */
[----:B------:R-:W-:Y:S01]  /*4840*/  IMAD R150, R150, 0x18, RZ ;  /* 0x0000001896967824 */ /* 0x000fe200078e02ff */
[CC--:B------:R-:W-:Y:S02]  /*4850*/  LEA R34, P0, R149.reuse, R232.reuse, 0x2 ;  /* 0x000000e895227211 */ /* 0x0c0fe400078010ff */
[----:B------:R1:W-:Y:S01]  /*4860*/  RED.E.ADD.F32.FTZ.RN.STRONG.GPU [R232.64], R4 ;  /* 0x00000004e800798e */ /* 0x0003e2000c10e7aa */
[C---:B------:R-:W-:Y:S03]  /*4870*/  HMMA.16816.F32 R16, R132.reuse, R142, R16 ;  /* 0x0000008e8410723c */ /* 0x040fe60000001810 */
[----:B------:R1:W-:Y:S01]  /*4880*/  RED.E.ADD.F32.FTZ.RN.STRONG.GPU [R30.64], R5 ;  /* 0x000000051e00798e */ /* 0x0003e2000c10e7aa */
[-C--:B------:R-:W-:Y:S02]  /*4890*/  LEA.HI.X.SX32 R35, R149, R233.reuse, 0x2, P0 ;  /* 0x000000e995237211 */ /* 0x080fe400000f16ff */
[CC--:B------:R-:W-:Y:S01]  /*48a0*/  LEA R32, P0, R153.reuse, R232.reuse, 0x2 ;  /* 0x000000e899207211 */ /* 0x0c0fe200078010ff */
[----:B------:R-:W3:Y:S01]  /*48b0*/  LDL R136, [R1+0xc] ;  /* 0x00000c0001887983 */ /* 0x000ee20000100800 */
[C---:B----4-:R-:W-:Y:S03]  /*48c0*/  HMMA.16816.F32 R20, R132.reuse, R144, R20 ;  /* 0x000000908414723c */ /* 0x050fe60000001814 */
[----:B------:R4:W-:Y:S01]  /*48d0*/  RED.E.ADD.F32.FTZ.RN.STRONG.GPU [R34.64], R6 ;  /* 0x000000062200798e */ /* 0x0009e2000c10e7aa */
[-C--:B------:R-:W-:Y:S04]  /*48e0*/  LEA.HI.X.SX32 R33, R153, R233.reuse, 0x2, P0 ;  /* 0x000000e999217211 */ /* 0x080fe800000f16ff */
[----:B------:R-:W-:Y:S04]  /*48f0*/  HMMA.16816.F32 R24, R132, R146, R24 ;  /* 0x000000928418723c */ /* 0x000fe80000001818 */
[CC--:B-1----:R-:W-:Y:S04]  /*4900*/  LEA R28, P2, R152.reuse, R232.reuse, 0x2 ;  /* 0x000000e8981c7211 */ /* 0x0c2fe800078410ff */
[-C--:B------:R-:W-:Y:S01]  /*4910*/  LEA.HI.X.SX32 R29, R152, R233.reuse, 0x2, P2 ;  /* 0x000000e9981d7211 */ /* 0x080fe200010f16ff */
[----:B------:R-:W-:Y:S03]  /*4920*/  IMAD.MOV.U32 R152, RZ, RZ, c[0x0][0x1c0] ;  /* 0x00007000ff987624 */ /* 0x000fe600078e00ff */
[-C--:B------:R-:W-:Y:S01]  /*4930*/  LEA R4, P1, R150, R232.reuse, 0x2 ;  /* 0x000000e896047211 */ /* 0x080fe200078210ff */
[----:B------:R-:W-:Y:S03]  /*4940*/  IMAD R152, R152, c[0x0][0x22c], RZ ;  /* 0x00008b0098987a24 */ /* 0x000fe600078e02ff */
[-C--:B------:R-:W-:Y:S01]  /*4950*/  LEA.HI.X.SX32 R5, R150, R233.reuse, 0x2, P1 ;  /* 0x000000e996057211 */ /* 0x080fe200008f16ff */
[----:B------:R-:W-:Y:S02]  /*4960*/  IMAD.MOV.U32 R150, RZ, RZ, c[0x0][0x1c0] ;  /* 0x00007000ff967624 */ /* 0x000fe400078e00ff */
[----:B------:R-:W-:Y:S02]  /*4970*/  IMAD.SHL.U32 R152, R152, 0x10, RZ ;  /* 0x0000001098987824 */ /* 0x000fe400078e00ff */
[----:B------:R1:W-:Y:S01]  /*4980*/  RED.E.ADD.F32.FTZ.RN.STRONG.GPU [R4.64], R7 ;  /* 0x000000070400798e */ /* 0x0003e2000c10e7aa */
[-C--:B----4-:R-:W-:Y:S01]  /*4990*/  LEA R6, P1, R151, R232.reuse, 0x2 ;  /* 0x000000e897067211 */ /* 0x090fe200078210ff */
[----:B------:R-:W-:Y:S01]  /*49a0*/  IMAD R150, R150, c[0x0][0x22c], RZ ;  /* 0x00008b0096967a24 */ /* 0x000fe200078e02ff */
[C---:B------:R-:W-:Y:S01]  /*49b0*/  IADD3 R140, R152.reuse, 0x20, RZ ;  /* 0x00000020988c7810 */ /* 0x040fe20007ffe0ff */
[----:B------:R4:W-:Y:S01]  /*49c0*/  RED.E.ADD.F32.FTZ.RN.STRONG.GPU [R32.64], R8 ;  /* 0x000000082000798e */ /* 0x0009e2000c10e7aa */
[----:B------:R-:W-:Y:S01]  /*49d0*/  IADD3 R139, R152, 0x20, RZ ;  /* 0x00000020988b7810 */ /* 0x000fe20007ffe0ff */
[----:B------:R-:W-:Y:S01]  /*49e0*/  IMAD R150, R150, 0x38, RZ ;  /* 0x0000003896967824 */ /* 0x000fe200078e02ff */
[C---:B------:R-:W-:Y:S01]  /*49f0*/  IADD3 R35, R149.reuse, 0x40, RZ ;  /* 0x0000004095237810 */ /* 0x040fe20007ffe0ff */
[----:B------:R4:W-:Y:S01]  /*4a00*/  RED.E.ADD.F32.FTZ.RN.STRONG.GPU [R28.64], R9 ;  /* 0x000000091c00798e */ /* 0x0009e2000c10e7aa */
[----:B------:R-:W-:Y:S03]  /*4a10*/  IADD3 R34, R149, 0x40, RZ ;  /* 0x0000004095227810 */ /* 0x000fe60007ffe0ff */
[C---:B------:R-:W-:Y:S02]  /*4a20*/  IMAD.IADD R35, R148.reuse, 0x1, R35 ;  /* 0x0000000194237824 */ /* 0x040fe400078e0223 */
[C---:B------:R-:W-:Y:S04]  /*4a30*/  IMAD.IADD R34, R148.reuse, 0x1, R34 ;  /* 0x0000000194227824 */ /* 0x040fe800078e0222 */
[----:B------:R-:W-:Y:S01]  /*4a40*/  IMAD.IADD R34, R148, 0x1, R34 ;  /* 0x0000000194227824 */ /* 0x000fe200078e0222 */
[-C--:B-1----:R-:W-:Y:S01]  /*4a50*/  LEA.HI.X.SX32 R7, R151, R233.reuse, 0x2, P1 ;  /* 0x000000e997077211 */ /* 0x082fe200008f16ff */
[----:B------:R-:W-:Y:S01]  /*4a60*/  IMAD.MOV.U32 R151, RZ, RZ, c[0x0][0x1c0] ;  /* 0x00007000ff977624 */ /* 0x000fe200078e00ff */
[CC--:B------:R-:W-:Y:S01]  /*4a70*/  LEA R4, P0, R150.reuse, R232.reuse, 0x2 ;  /* 0x000000e896047211 */ /* 0x0c0fe200078010ff */
[----:B----4-:R-:W4:Y:S02]  /*4a80*/  LDL R32, [R1] ;  /* 0x0000000001207983 */ /* 0x010f240000100800 */
[----:B------:R-:W-:Y:S01]  /*4a90*/  IMAD R151, R151, c[0x0][0x22c], RZ ;  /* 0x00008b0097977a24 */ /* 0x000fe200078e02ff */
[-C--:B------:R-:W-:Y:S01]  /*4aa0*/  LEA.HI.X.SX32 R5, R150, R233.reuse, 0x2, P0 ;  /* 0x000000e996057211 */ /* 0x080fe200000f16ff */
[----:B------:R-:W-:Y:S01]  /*4ab0*/  IMAD.MOV.U32 R150, RZ, RZ, c[0x0][0x1c0] ;  /* 0x00007000ff967624 */ /* 0x000fe200078e00ff */
[----:B------:R1:W-:Y:S01]  /*4ac0*/  RED.E.ADD.F32.FTZ.RN.STRONG.GPU [R6.64], R10 ;  /* 0x0000000a0600798e */ /* 0x0003e2000c10e7aa */
[----:B------:R-:W-:Y:S01]  /*4ad0*/  IMAD.SHL.U32 R151, R151, 0x8, RZ ;  /* 0x0000000897977824 */ /* 0x000fe200078e00ff */
[----:B------:R-:W-:Y:S01]  /*4ae0*/  IADD3 R33, R149, 0x40, RZ ;  /* 0x0000004095217810 */ /* 0x000fe20007ffe0ff */
[----:B------:R-:W-:Y:S01]  /*4af0*/  IMAD R150, R150, c[0x0][0x22c], RZ ;  /* 0x00008b0096967a24 */ /* 0x000fe200078e02ff */
[----:B------:R1:W-:Y:S01]  /*4b00*/  RED.E.ADD.F32.FTZ.RN.STRONG.GPU [R4.64], R11 ;  /* 0x0000000b0400798e */ /* 0x0003e2000c10e7aa */
[C---:B------:R-:W-:Y:S02]  /*4b10*/  IMAD.IADD R140, R151.reuse, 0x1, R140 ;  /* 0x00000001978c7824 */ /* 0x040fe400078e028c */
[----:B------:R-:W-:Y:S01]  /*4b20*/  IMAD.SHL.U32 R150, R150, 0x10, RZ ;  /* 0x0000001096967824 */ /* 0x000fe200078e00ff */
[----:B------:R-:W-:Y:S01]  /*4b30*/  RED.E.ADD.F32.FTZ.RN.STRONG.GPU [R232.64+0x80], R12 ;  /* 0x0000800ce800798e */ /* 0x000fe2000c10e7aa */
[C---:B------:R-:W-:Y:S02]  /*4b40*/  IMAD.IADD R139, R151.reuse, 0x1, R139 ;  /* 0x00000001978b7824 */ /* 0x040fe400078e028b */
[----:B------:R-:W-:Y:S01]  /*4b50*/  IMAD.IADD R33, R148, 0x1, R33 ;  /* 0x0000000194217824 */ /* 0x000fe200078e0221 */
[----:B------:R-:W-:Y:S01]  /*4b60*/  IADD3 R138, R150, 0x20, RZ ;  /* 0x00000020968a7810 */ /* 0x000fe20007ffe0ff */
[----:B------:R-:W-:Y:S01]  /*4b70*/  IMAD.MOV.U32 R150, RZ, RZ, c[0x0][0x1c0] ;  /* 0x00007000ff967624 */ /* 0x000fe200078e00ff */
[----:B------:R-:W-:Y:S01]  /*4b80*/  RED.E.ADD.F32.FTZ.RN.STRONG.GPU [R30.64+0x80], R13 ;  /* 0x0000800d1e00798e */ /* 0x000fe2000c10e7aa */
[C---:B------:R-:W-:Y:S01]  /*4b90*/  IMAD.IADD R139, R151.reuse, 0x1, R139 ;  /* 0x00000001978b7824 */ /* 0x040fe200078e028b */
[-C--:B------:R-:W-:Y:S01]  /*4ba0*/  LEA R8, P0, R138, R232.reuse, 0x2 ;  /* 0x000000e88a087211 */ /* 0x080fe200078010ff */
[----:B------:R-:W-:Y:S02]  /*4bb0*/  IMAD R150, R150, c[0x0][0x22c], RZ ;  /* 0x00008b0096967a24 */ /* 0x000fe400078e02ff */
[----:B------:R-:W-:Y:S01]  /*4bc0*/  IMAD.IADD R33, R148, 0x1, R33 ;  /* 0x0000000194217824 */ /* 0x000fe200078e0221 */
[-C--:B------:R-:W-:Y:S01]  /*4bd0*/  LEA.HI.X.SX32 R9, R138, R233.reuse, 0x2, P0 ;  /* 0x000000e98a097211 */ /* 0x080fe200000f16ff */
[----:B------:R-:W-:Y:S02]  /*4be0*/  IMAD.SHL.U32 R150, R150, 0x10, RZ ;  /* 0x0000001096967824 */ /* 0x000fe400078e00ff */
[----:B------:R-:W-:Y:S02]  /*4bf0*/  IMAD.IADD R33, R148, 0x1, R33 ;  /* 0x0000000194217824 */ /* 0x000fe400078e0221 */
[----:B------:R-:W-:Y:S01]  /*4c00*/  RED.E.ADD.F32.FTZ.RN.STRONG.GPU [R8.64], R14 ;  /* 0x0000000e0800798e */ /* 0x000fe2000c10e7aa */
[----:B------:R-:W-:Y:S02]  /*4c10*/  IADD3 R138, R150, 0x20, RZ ;  /* 0x00000020968a7810 */ /* 0x000fe40007ffe0ff */
[-C--:B-1----:R-:W-:Y:S02]  /*4c20*/  LEA R6, P1, R140, R232.reuse, 0x2 ;  /* 0x000000e88c067211 */ /* 0x082fe400078210ff */
[----:B------:R-:W-:Y:S01]  /*4c30*/  IADD3 R132, R150, 0x40, RZ ;  /* 0x0000004096847810 */ /* 0x000fe20007ffe0ff */
[----:B------:R-:W-:Y:S01]  /*4c40*/  IMAD.IADD R138, R151, 0x1, R138 ;  /* 0x00000001978a7824 */ /* 0x000fe200078e028a */
[-C--:B------:R-:W-:Y:S02]  /*4c50*/  LEA.HI.X.SX32 R7, R140, R233.reuse, 0x2, P1 ;  /* 0x000000e98c077211 */ /* 0x080fe400008f16ff */
[-C--:B------:R-:W-:Y:S01]  /*4c60*/  LEA R4, P0, R139, R232.reuse, 0x2 ;  /* 0x000000e88b047211 */ /* 0x080fe200078010ff */
[----:B------:R-:W-:Y:S01]  /*4c70*/  IMAD.IADD R138, R151, 0x1, R138 ;  /* 0x00000001978a7824 */ /* 0x000fe200078e028a */
[----:B------:R-:W-:Y:S02]  /*4c80*/  LDSM.16.MT88.4 R140, [R3+0x1c00] ;  /* 0x001c0000038c783b */ /* 0x000fe40000004200 */
[-C--:B------:R-:W-:Y:S01]  /*4c90*/  LEA.HI.X.SX32 R5, R139, R233.reuse, 0x2, P0 ;  /* 0x000000e98b057211 */ /* 0x080fe200000f16ff */
[----:B------:R-:W-:Y:S01]  /*4ca0*/  IMAD.IADD R138, R151, 0x1, R138 ;  /* 0x00000001978a7824 */ /* 0x000fe200078e028a */
[----:B------:R-:W-:Y:S04]  /*4cb0*/  RED.E.ADD.F32.FTZ.RN.STRONG.GPU [R6.64], R15 ;  /* 0x0000000f0600798e */ /* 0x000fe8000c10e7aa */
[----:B------:R-:W-:Y:S01]  /*4cc0*/  RED.E.ADD.F32.FTZ.RN.STRONG.GPU [R4.64], R16 ;  /* 0x000000100400798e */ /* 0x000fe2000c10e7aa */
[CC--:B------:R-:W-:Y:S04]  /*4cd0*/  LEA R10, P2, R138.reuse, R232.reuse, 0x2 ;  /* 0x000000e88a0a7211 */ /* 0x0c0fe800078410ff */
[-C--:B------:R-:W-:Y:S05]  /*4ce0*/  LEA.HI.X.SX32 R11, R138, R233.reuse, 0x2, P2 ;  /* 0x000000e98a0b7211 */ /* 0x080fea00010f16ff */
[----:B------:R1:W-:Y:S02]  /*4cf0*/  RED.E.ADD.F32.FTZ.RN.STRONG.GPU [R10.64], R17 ;  /* 0x000000110a00798e */ /* 0x0003e4000c10e7aa */
[CC--:B-1----:R-:W-:Y:S04]  /*4d00*/  LEA R10, P3, R34.reuse, R232.reuse, 0x2 ;  /* 0x000000e8220a7211 */ /* 0x0c2fe800078610ff */
[-C--:B------:R-:W-:Y:S02]  /*4d10*/  LEA.HI.X.SX32 R11, R34, R233.reuse, 0x2, P3 ;  /* 0x000000e9220b7211 */ /* 0x080fe400018f16ff */
[CC--:B--2---:R-:W-:Y:S04]  /*4d20*/  LEA R8, P1, R137.reuse, R232.reuse, 0x2 ;  /* 0x000000e889087211 */ /* 0x0c4fe800078210ff */
[-C--:B------:R-:W-:Y:S02]  /*4d30*/  LEA.HI.X.SX32 R9, R137, R233.reuse, 0x2, P1 ;  /* 0x000000e989097211 */ /* 0x080fe400008f16ff */
[CC--:B------:R-:W-:Y:S03]  /*4d40*/  LEA R4, P1, R132.reuse, R232.reuse, 0x2 ;  /* 0x000000e884047211 */ /* 0x0c0fe600078210ff */
[----:B------:R1:W-:Y:S01]  /*4d50*/  RED.E.ADD.F32.FTZ.RN.STRONG.GPU [R8.64], R18 ;  /* 0x000000120800798e */ /* 0x0003e2000c10e7aa */
[-C--:B------:R-:W-:Y:S02]  /*4d60*/  LEA.HI.X.SX32 R5, R132, R233.reuse, 0x2, P1 ;  /* 0x000000e984057211 */ /* 0x080fe400008f16ff */
[CC--:B---3--:R-:W-:Y:S01]  /*4d70*/  LEA R6, P0, R136.reuse, R232.reuse, 0x2 ;  /* 0x000000e888067211 */ /* 0x0c8fe200078010ff */
[----:B------:R-:W-:Y:S03]  /*4d80*/  LDSM.16.MT88.4 R132, [R3+0x1400] ;  /* 0x001400000384783b */ /* 0x000fe60000004200 */
[-C--:B------:R-:W-:Y:S02]  /*4d90*/  LEA.HI.X.SX32 R7, R136, R233.reuse, 0x2, P0 ;  /* 0x000000e988077211 */ /* 0x080fe400000f16ff */
[CC--:B------:R-:W-:Y:S01]  /*4da0*/  LEA R12, P0, R35.reuse, R232.reuse, 0x2 ;  /* 0x000000e8230c7211 */ /* 0x0c0fe200078010ff */
[----:B------:R-:W-:Y:S03]  /*4db0*/  LDSM.16.MT88.4 R136, [R2+0x12800] ;  /* 0x012800000288783b */ /* 0x000fe60000004200 */
[-C--:B------:R-:W-:Y:S01]  /*4dc0*/  LEA.HI.X.SX32 R13, R35, R233.reuse, 0x2, P0 ;  /* 0x000000e9230d7211 */ /* 0x080fe200000f16ff */
[----:B------:R-:W-:Y:S04]  /*4dd0*/  RED.E.ADD.F32.FTZ.RN.STRONG.GPU [R6.64], R19 ;  /* 0x000000130600798e */ /* 0x000fe8000c10e7aa */
[----:B------:R-:W-:Y:S04]  /*4de0*/  RED.E.ADD.F32.FTZ.RN.STRONG.GPU [R232.64+0x100], R20 ;  /* 0x00010014e800798e */ /* 0x000fe8000c10e7aa */
[----:B------:R-:W-:Y:S04]  /*4df0*/  RED.E.ADD.F32.FTZ.RN.STRONG.GPU [R30.64+0x100], R21 ;  /* 0x000100151e00798e */ /* 0x000fe8000c10e7aa */
[----:B------:R2:W-:Y:S01]  /*4e00*/  RED.E.ADD.F32.FTZ.RN.STRONG.GPU [R4.64], R22 ;  /* 0x000000160400798e */ /* 0x0005e2000c10e7aa */
[CC--:B-1----:R-:W-:Y:S03]  /*4e10*/  LEA R8, P2, R33.reuse, R232.reuse, 0x2 ;  /* 0x000000e821087211 */ /* 0x0c2fe600078410ff */
[----:B------:R-:W-:Y:S01]  /*4e20*/  RED.E.ADD.F32.FTZ.RN.STRONG.GPU [R12.64], R23 ;  /* 0x000000170c00798e */ /* 0x000fe2000c10e7aa */
[-C--:B------:R-:W-:Y:S03]  /*4e30*/  LEA.HI.X.SX32 R9, R33, R233.reuse, 0x2, P2 ;  /* 0x000000e921097211 */ /* 0x080fe600010f16ff */
[----:B------:R-:W-:Y:S04]  /*4e40*/  RED.E.ADD.F32.FTZ.RN.STRONG.GPU [R10.64], R24 ;  /* 0x000000180a00798e */ /* 0x000fe8000c10e7aa */
[----:B------:R-:W-:Y:S04]  /*4e50*/  RED.E.ADD.F32.FTZ.RN.STRONG.GPU [R8.64], R25 ;  /* 0x000000190800798e */ /* 0x000fe8000c10e7aa */
[----:B------:R-:W-:Y:S04]  /*4e60*/  LDSM.16.MT88.4 R8, [R3] ;  /* 0x000000000308783b */ /* 0x000fe80000004200 */
[----:B------:R-:W-:Y:S04]  /*4e70*/  LDSM.16.MT88.4 R12, [R2+0x11000] ;  /* 0x01100000020c783b */ /* 0x000fe80000004200 */
[----:B------:R-:W-:Y:S01]  /*4e80*/  LDSM.16.MT88.4 R16, [R3+0x1000] ;  /* 0x001000000310783b */ /* 0x000fe20000004200 */
[CC--:B--2---:R-:W-:Y:S03]  /*4e90*/  LEA R4, P0, R0.reuse, R232.reuse, 0x2 ;  /* 0x000000e800047211 */ /* 0x0c4fe600078010ff */
[----:B------:R-:W-:Y:S01]  /*4ea0*/  LDSM.16.MT88.4 R20, [R3+0x2000] ;  /* 0x002000000314783b */ /* 0x000fe20000004200 */
[-C--:B------:R-:W-:Y:S03]  /*4eb0*/  LEA.HI.X.SX32 R5, R0, R233.reuse, 0x2, P0 ;  /* 0x000000e900057211 */ /* 0x080fe600000f16ff */
[----:B------:R-:W-:Y:S01]  /*4ec0*/  LDSM.16.MT88.4 R28, [R2+0xf800] ;  /* 0x00f80000021c783b */ /* 0x000fe20000004200 */
        /* <DEDUP_REMOVED lines=13> */
[----:B------:R-:W2:Y:S01]  /*4fa0*/  LDSM.16.MT88.4 R24, [R3+0x400] ;  /* 0x000400000318783b */ /* 0x000ea20000004200 */
        /* <DEDUP_REMOVED lines=15> */
[----:B------:R-:W3:Y:S04]  /*50a0*/  LDSM.16.MT88.4 R4, [R2+0x10000] ;  /* 0x010000000204783b */ /* 0x000ee80000004200 */
[----:B------:R-:W4:Y:S03]  /*50b0*/  LDSM.16.MT88.4 R20, [R3+0x1800] ;  /* 0x001800000314783b */ /* 0x000f260000004200 */
[-C--:B--2---:R-:W-:Y:S08]  /*50c0*/  HMMA.16816.F32 R84, R28, R24.reuse, R84 ;  /* 0x000000181c54723c */ /* 0x084ff00000001854 */
[C---:B------:R-:W-:Y:S08]  /*50d0*/  HMMA.16816.F32 R88, R32.reuse, R24, R88 ;  /* 0x000000182058723c */ /* 0x040ff00000001858 */
[-C--:B------:R-:W-:Y:S08]  /*50e0*/  HMMA.16816.F32 R92, R32, R26.reuse, R92 ;  /* 0x0000001a205c723c */ /* 0x080ff0000000185c */
[C---:B------:R-:W-:Y:S01]  /*50f0*/  HMMA.16816.F32 R96, R28.reuse, R26, R96 ;  /* 0x0000001a1c60723c */ /* 0x040fe20000001860 */
[----:B------:R-:W2:Y:S07]  /*5100*/  LDSM.16.MT88.4 R24, [R3+0x2800] ;  /* 0x002800000318783b */ /* 0x000eae0000004200 */
[-C--:B------:R-:W-:Y:S08]  /*5110*/  HMMA.16816.F32 R100, R28, R132.reuse, R100 ;  /* 0x000000841c64723c */ /* 0x080ff00000001864 */
        /* <DEDUP_REMOVED lines=10> */
[-C--:B---3--:R-:W-:Y:S08]  /*51c0*/  HMMA.16816.F32 R84, R4, R12.reuse, R84 ;  /* 0x0000000c0454723c */ /* 0x088ff00000001854 */
[C---:B------:R-:W-:Y:S08]  /*51d0*/  HMMA.16816.F32 R88, R16.reuse, R12, R88 ;  /* 0x0000000c1058723c */ /* 0x040ff00000001858 */
[-C--:B------:R-:W-:Y:S04]  /*51e0*/  HMMA.16816.F32 R92, R16, R14.reuse, R92 ;  /* 0x0000000e105c723c */ /* 0x080fe8000000185c */
[----:B--2---:R-:W-:Y:S04]  /*51f0*/  IMAD.MOV.U32 R3, RZ, RZ, R0 ;  /* 0x000000ffff037224 */ /* 0x004fe800078e0000 */
        /* <DEDUP_REMOVED lines=22> */
.L_x_121:
[----:B---3--:R-:W3:Y:S04]  /*5360*/  LDL R29, [R1+0x10] ;  /* 0x00001000011d7983 */ /* 0x008ee80000100800 */
[----:B--2---:R-:W2:Y:S04]  /*5370*/  LDL R27, [R1+0x14] ;  /* 0x00001400011b7983 */ /* 0x004ea80000100800 */
[----:B----4-:R-:W4:Y:S04]  /*5380*/  LDL R28, [R1+0x20] ;  /* 0x00002000011c7983 */ /* 0x010f280000100800 */
[----:B------:R-:W1:Y:S01]  /*5390*/  S2R R26, SR_TID.X ;  /* 0x00000000001a7919 */ /* 0x000e620000002100 */
[----:B------:R-:W-:Y:S01]  /*53a0*/  FMUL.FTZ R84, R84, c[0x0][0x2e0] ;  /* 0x0000b80054547a20 */ /* 0x000fe20000410000 */
[----:B------:R-:W-:Y:S01]  /*53b0*/  F2FP.PACK_AB R36, R37, R36 ;  /* 0x000000242524723e */ /* 0x000fe200000000ff */
[----:B------:R-:W-:Y:S01]  /*53c0*/  FMUL.FTZ R13, R85, c[0x0][0x2e0] ;  /* 0x0000b800550d7a20 */ /* 0x000fe20000410000 */
[----:B------:R-:W-:Y:S01]  /*53d0*/  F2FP.PACK_AB R38, R39, R38 ;  /* 0x000000262726723e */ /* 0x000fe200000000ff */
[----:B------:R-:W-:Y:S01]  /*53e0*/  FMUL.FTZ R86, R86, c[0x0][0x2e0] ;  /* 0x0000b80056567a20 */ /* 0x000fe20000410000 */
[----:B------:R-:W-:Y:S01]  /*53f0*/  F2FP.PACK_AB R48, R49, R48 ;  /* 0x000000303130723e */ /* 0x000fe200000000ff */
[----:B------:R-:W-:-:S02]  /*5400*/  FMUL.FTZ R12, R87, c[0x0][0x2e0] ;  /* 0x0000b800570c7a20 */ /* 0x000fc40000410000 */
[----:B------:R-:W-:Y:S02]  /*5410*/  FMUL.FTZ R96, R96, c[0x0][0x2e0] ;  /* 0x0000b80060607a20 */ /* 0x000fe40000410000 */
[----:B------:R-:W-:Y:S02]  /*5420*/  FMUL.FTZ R9, R97, c[0x0][0x2e0] ;  /* 0x0000b80061097a20 */ /* 0x000fe40000410000 */
[----:B------:R-:W-:Y:S02]  /*5430*/  FMUL.FTZ R98, R98, c[0x0][0x2e0] ;  /* 0x0000b80062627a20 */ /* 0x000fe40000410000 */
[----:B-----5:R-:W-:Y:S01]  /*5440*/  FMUL.FTZ R8, R99, c[0x0][0x2e0] ;  /* 0x0000b80063087a20 */ /* 0x020fe20000410000 */
[----:B------:R-:W-:Y:S01]  /*5450*/  F2FP.PACK_AB R13, R13, R84 ;  /* 0x000000540d0d723e */ /* 0x000fe200000000ff */
[----:B------:R-:W-:Y:S01]  /*5460*/  BAR.SYNC.DEFER_BLOCKING 0x0 ;  /* 0x0000000000007b1d */ /* 0x000fe20000010000 */
[----:B------:R-:W-:Y:S02]  /*5470*/  FMUL.FTZ R88, R88, c[0x0][0x2e0] ;  /* 0x0000b80058587a20 */ /* 0x000fe40000410000 */
[----:B------:R-:W-:Y:S01]  /*5480*/  FMUL.FTZ R11, R89, c[0x0][0x2e0] ;  /* 0x0000b800590b7a20 */ /* 0x000fe20000410000 */
[----:B------:R-:W-:Y:S01]  /*5490*/  F2FP.PACK_AB R12, R12, R86 ;  /* 0x000000560c0c723e */ /* 0x000fe200000000ff */
[----:B------:R-:W-:-:S02]  /*54a0*/  FMUL.FTZ R90, R90, c[0x0][0x2e0] ;  /* 0x0000b8005a5a7a20 */ /* 0x000fc40000410000 */
[----:B------:R-:W-:Y:S01]  /*54b0*/  FMUL.FTZ R10, R91, c[0x0][0x2e0] ;  /* 0x0000b8005b0a7a20 */ /* 0x000fe20000410000 */
[----:B------:R-:W-:Y:S01]  /*54c0*/  F2FP.PACK_AB R9, R9, R96 ;  /* 0x000000600909723e */ /* 0x000fe200000000ff */
[----:B------:R-:W-:Y:S02]  /*54d0*/  FMUL.FTZ R92, R92, c[0x0][0x2e0] ;  /* 0x0000b8005c5c7a20 */ /* 0x000fe40000410000 */
[----:B------:R-:W-:Y:S01]  /*54e0*/  FMUL.FTZ R7, R93, c[0x0][0x2e0] ;  /* 0x0000b8005d077a20 */ /* 0x000fe20000410000 */
[----:B------:R-:W-:Y:S01]  /*54f0*/  F2FP.PACK_AB R8, R8, R98 ;  /* 0x000000620808723e */ /* 0x000fe200000000ff */
        /* <DEDUP_REMOVED lines=18> */
[----:B------:R-:W-:Y:S01]  /*5620*/  FMUL.FTZ R106, R106, c[0x0][0x2e0] ;  /* 0x0000b8006a6a7a20 */ /* 0x000fe20000410000 */
[----:B-1----:R-:W-:Y:S01]  /*5630*/  SHF.R.S32.HI R25, RZ, 0x1f, R26 ;  /* 0x0000001fff197819 */ /* 0x002fe2000001141a */
        /* <DEDUP_REMOVED lines=11> */
[----:B------:R-:W-:Y:S01]  /*56f0*/  FMUL.FTZ R118, R118, c[0x0][0x2e0] ;  /* 0x0000b80076767a20 */ /* 0x000fe20000410000 */
[----:B------:R-:W-:Y:S01]  /*5700*/  LEA.HI R25, R25, R26, RZ, 0x2 ;  /* 0x0000001a19197211 */ /* 0x000fe200078f10ff */
        /* <DEDUP_REMOVED lines=20> */
[----:B------:R-:W-:Y:S01]  /*5850*/  ULDC.64 UR4, c[0x0][0x3a0] ;  /* 0x0000e80000047ab9 */ /* 0x000fe20000000a00 */
[----:B------:R-:W-:-:S02]  /*5860*/  F2FP.PACK_AB R23, R23, R122 ;  /* 0x0000007a1717723e */ /* 0x000fc400000000ff */
[----:B------:R-:W-:Y:S02]  /*5870*/  F2FP.PACK_AB R22, R22, R124 ;  /* 0x0000007c1616723e */ /* 0x000fe400000000ff */
[----:B------:R-:W-:Y:S02]  /*5880*/  F2FP.PACK_AB R126, R127, R126 ;  /* 0x0000007e7f7e723e */ /* 0x000fe400000000ff */
[----:B------:R-:W-:Y:S02]  /*5890*/  F2FP.PACK_AB R50, R51, R50 ;  /* 0x000000323332723e */ /* 0x000fe400000000ff */
[----:B------:R-:W-:Y:S02]  /*58a0*/  F2FP.PACK_AB R40, R41, R40 ;  /* 0x000000282928723e */ /* 0x000fe400000000ff */
[----:B------:R-:W-:Y:S02]  /*58b0*/  F2FP.PACK_AB R42, R43, R42 ;  /* 0x0000002a2b2a723e */ /* 0x000fe400000000ff */
        /* <DEDUP_REMOVED lines=8> */
[----:B------:R-:W-:Y:S01]  /*5940*/  F2FP.PACK_AB R60, R61, R60 ;  /* 0x0000003c3d3c723e */ /* 0x000fe200000000ff */
[----:B------:R-:W-:Y:S01]  /*5950*/  UIMAD UR4, UR14, UR4, URZ ;  /* 0x000000040e0472a4 */ /* 0x000fe2000f8e023f */
[----:B------:R-:W-:Y:S02]  /*5960*/  F2FP.PACK_AB R62, R63, R62 ;  /* 0x0000003e3f3e723e */ /* 0x000fe400000000ff */
[----:B------:R-:W-:Y:S02]  /*5970*/  F2FP.PACK_AB R68, R69, R68 ;  /* 0x000000444544723e */ /* 0x000fe400000000ff */
[----:B------:R-:W-:Y:S02]  /*5980*/  F2FP.PACK_AB R70, R71, R70 ;  /* 0x000000464746723e */ /* 0x000fe400000000ff */
[----:B------:R-:W-:-:S02]  /*5990*/  F2FP.PACK_AB R80, R81, R80 ;  /* 0x000000505150723e */ /* 0x000fc400000000ff */
[----:B------:R-:W-:Y:S01]  /*59a0*/  F2FP.PACK_AB R82, R83, R82 ;  /* 0x000000525352723e */ /* 0x000fe200000000ff */
[----:B------:R-:W-:Y:S01]  /*59b0*/  UIMAD UR6, UR15, UR5, UR4 ;  /* 0x000000050f0672a4 */ /* 0x000fe2000f8e0204 */
[----:B------:R-:W-:Y:S02]  /*59c0*/  F2FP.PACK_AB R72, R73, R72 ;  /* 0x000000484948723e */ /* 0x000fe400000000ff */
[----:B------:R-:W-:Y:S01]  /*59d0*/  F2FP.PACK_AB R74, R75, R74 ;  /* 0x0000004a4b4a723e */ /* 0x000fe200000000ff */
[----:B------:R-:W-:Y:S01]  /*59e0*/  ULDC.64 UR4, c[0x0][0x3a8] ;  /* 0x0000ea0000047ab9 */ /* 0x000fe20000000a00 */
[----:B------:R-:W-:Y:S02]  /*59f0*/  F2FP.PACK_AB R76, R77, R76 ;  /* 0x0000004c4d4c723e */ /* 0x000fe400000000ff */
[----:B------:R-:W-:Y:S01]  /*5a00*/  F2FP.PACK_AB R78, R79, R78 ;  /* 0x0000004e4f4e723e */ /* 0x000fe200000000ff */
[----:B------:R-:W-:-:S04]  /*5a10*/  UIMAD UR4, UR14, UR4, URZ ;  /* 0x000000040e0472a4 */ /* 0x000fc8000f8e023f */
[----:B------:R-:W-:Y:S01]  /*5a20*/  UIMAD UR4, UR15, UR5, UR4 ;  /* 0x000000050f0472a4 */ /* 0x000fe2000f8e0204 */
[----:B---3--:R-:W-:Y:S04]  /*5a30*/  STS [R29], R13 ;  /* 0x0000000d1d007388 */ /* 0x008fe80000000800 */
[----:B------:R-:W-:Y:S04]  /*5a40*/  STS [R29+0x200], R12 ;  /* 0x0002000c1d007388 */ /* 0x000fe80000000800 */
[----:B--2---:R1:W-:Y:S04]  /*5a50*/  STS [R27], R9 ;  /* 0x000000091b007388 */ /* 0x0043e80000000800 */
[----:B------:R2:W-:Y:S04]  /*5a60*/  STS [R27+0x200], R8 ;  /* 0x000200081b007388 */ /* 0x0005e80000000800 */
[----:B------:R-:W-:Y:S04]  /*5a70*/  STS [R29+0x1000], R11 ;  /* 0x0010000b1d007388 */ /* 0x000fe80000000800 */
[----:B------:R-:W-:Y:S04]  /*5a80*/  STS [R29+0x1200], R10 ;  /* 0x0012000a1d007388 */ /* 0x000fe80000000800 */
[----:B------:R-:W-:Y:S04]  /*5a90*/  STS [R27+0x1000], R7 ;  /* 0x001000071b007388 */ /* 0x000fe80000000800 */
[----:B------:R-:W-:Y:S04]  /*5aa0*/  STS [R27+0x1200], R6 ;  /* 0x001200061b007388 */ /* 0x000fe80000000800 */
[----:B------:R-:W-:Y:S01]  /*5ab0*/  STS [R29+0x2000], R5 ;  /* 0x002000051d007388 */ /* 0x000fe20000000800 */
[----:B-1----:R-:W-:-:S03]  /*5ac0*/  LOP3.LUT R9, R25, 0xfffffffc, RZ, 0xc0, !PT ;  /* 0xfffffffc19097812 */ /* 0x002fc600078ec0ff */
[----:B------:R1:W-:Y:S04]  /*5ad0*/  STS [R29+0x2200], R4 ;  /* 0x002200041d007388 */ /* 0x0003e80000000800 */
[----:B------:R-:W-:Y:S04]  /*5ae0*/  STS [R27+0x2000], R3 ;  /* 0x002000031b007388 */ /* 0x000fe80000000800 */
[----:B------:R3:W-:Y:S04]  /*5af0*/  STS [R27+0x2200], R0 ;  /* 0x002200001b007388 */ /* 0x0007e80000000800 */
[----:B------:R-:W-:Y:S04]  /*5b00*/  STS [R29+0x3000], R14 ;  /* 0x0030000e1d007388 */ /* 0x000fe80000000800 */
[----:B------:R-:W-:Y:S01]  /*5b10*/  STS [R29+0x3200], R17 ;  /* 0x003200111d007388 */ /* 0x000fe20000000800 */
[----:B--2---:R-:W-:-:S03]  /*5b20*/  IADD3 R8, -R9, R26, RZ ;  /* 0x0000001a09087210 */ /* 0x004fc60007ffe1ff */
[----:B------:R-:W-:Y:S04]  /*5b30*/  STS [R27+0x3000], R16 ;  /* 0x003000101b007388 */ /* 0x000fe80000000800 */
[----:B------:R-:W-:Y:S04]  /*5b40*/  STS [R27+0x3200], R15 ;  /* 0x0032000f1b007388 */ /* 0x000fe80000000800 */
[----:B------:R-:W-:Y:S04]  /*5b50*/  STS [R29+0x4000], R21 ;  /* 0x004000151d007388 */ /* 0x000fe80000000800 */
[----:B------:R-:W-:Y:S04]  /*5b60*/  STS [R29+0x4200], R20 ;  /* 0x004200141d007388 */ /* 0x000fe80000000800 */
[----:B------:R-:W2:Y:S04]  /*5b70*/  S2R R9, SR_CTAID.Y ;  /* 0x0000000000097919 */ /* 0x000ea80000002600 */
        /* <DEDUP_REMOVED lines=8> */
[----:B------:R-:W-:Y:S01]  /*5c00*/  STS [R27+0x6000], R48 ;  /* 0x006000301b007388 */ /* 0x000fe20000000800 */
[----:B-1----:R-:W-:-:S03]  /*5c10*/  IMAD.SHL.U32 R4, R8, 0x8, RZ ;  /* 0x0000000808047824 */ /* 0x002fc600078e00ff */
[----:B------:R-:W-:Y:S04]  /*5c20*/  STS [R27+0x6200], R50 ;  /* 0x006200321b007388 */ /* 0x000fe80000000800 */
[----:B------:R-:W1:Y:S04]  /*5c30*/  S2R R10, SR_CTAID.Z ;  /* 0x00000000000a7919 */ /* 0x000e680000002700 */
[----:B------:R-:W-:Y:S04]  /*5c40*/  STS [R29+0x7000], R40 ;  /* 0x007000281d007388 */ /* 0x000fe80000000800 */
[----:B------:R-:W-:Y:S04]  /*5c50*/  STS [R29+0x7200], R42 ;  /* 0x0072002a1d007388 */ /* 0x000fe80000000800 */
[----:B------:R-:W-:Y:S04]  /*5c60*/  STS [R27+0x7000], R44 ;  /* 0x0070002c1b007388 */ /* 0x000fe80000000800 */
[----:B------:R-:W-:Y:S01]  /*5c70*/  STS [R27+0x7200], R46 ;  /* 0x0072002e1b007388 */ /* 0x000fe20000000800 */
[----:B------:R-:W-:-:S03]  /*5c80*/  SHF.R.S32.HI R5, RZ, 0x1f, R4 ;  /* 0x0000001fff057819 */ /* 0x000fc60000011404 */
[----:B------:R-:W-:Y:S01]  /*5c90*/  STS [R29+0x8000], R52 ;  /* 0x008000341d007388 */ /* 0x000fe20000000800 */
[----:B------:R-:W-:-:S03]  /*5ca0*/  MOV R6, UR15 ;  /* 0x0000000f00067c02 */ /* 0x000fc60008000f00 */
[----:B------:R-:W-:Y:S01]  /*5cb0*/  STS [R29+0x8200], R54 ;  /* 0x008200361d007388 */ /* 0x000fe20000000800 */
[----:B---3--:R-:W-:-:S03]  /*5cc0*/  IMAD.U32 R0, RZ, RZ, UR15 ;  /* 0x0000000fff007e24 */ /* 0x008fc6000f8e00ff */
[----:B------:R-:W-:Y:S04]  /*5cd0*/  STS [R27+0x8000], R64 ;  /* 0x008000401b007388 */ /* 0x000fe80000000800 */
[----:B------:R-:W-:Y:S04]  /*5ce0*/  STS [R27+0x8200], R66 ;  /* 0x008200421b007388 */ /* 0x000fe80000000800 */
[----:B------:R-:W-:Y:S01]  /*5cf0*/  STS [R29+0x9000], R56 ;  /* 0x009000381d007388 */ /* 0x000fe20000000800 */
[----:B------:R-:W-:-:S03]  /*5d00*/  IMAD.WIDE.U32 R6, R6, c[0x0][0x3a0], R4 ;  /* 0x0000e80006067a25 */ /* 0x000fc600078e0004 */
[----:B------:R-:W-:Y:S01]  /*5d10*/  STS [R29+0x9200], R58 ;  /* 0x0092003a1d007388 */ /* 0x000fe20000000800 */
[----:B------:R-:W-:-:S03]  /*5d20*/  IMAD.WIDE.U32 R4, R0, c[0x0][0x3a8], R4 ;  /* 0x0000ea0000047a25 */ /* 0x000fc600078e0004 */
[----:B------:R3:W-:Y:S01]  /*5d30*/  STS [R27+0x9000], R60 ;  /* 0x0090003c1b007388 */ /* 0x0007e20000000800 */
[----:B--2---:R-:W-:-:S03]  /*5d40*/  SHF.R.S32.HI R0, RZ, 0x1f, R9 ;  /* 0x0000001fff007819 */ /* 0x004fc60000011409 */
[----:B------:R-:W-:Y:S04]  /*5d50*/  STS [R27+0x9200], R62 ;  /* 0x0092003e1b007388 */ /* 0x000fe80000000800 */
[----:B------:R-:W-:Y:S04]  /*5d60*/  STS [R29+0xa000], R68 ;  /* 0x00a000441d007388 */ /* 0x000fe80000000800 */
[----:B------:R-:W-:Y:S04]  /*5d70*/  STS [R29+0xa200], R70 ;  /* 0x00a200461d007388 */ /* 0x000fe80000000800 */
[----:B------:R-:W-:Y:S01]  /*5d80*/  STS [R27+0xa000], R80 ;  /* 0x00a000501b007388 */ /* 0x000fe20000000800 */
[----:B------:R-:W-:-:S03]  /*5d90*/  IADD3 R7, R7, UR6, RZ ;  /* 0x0000000607077c10 */ /* 0x000fc6000fffe0ff */
[----:B------:R-:W-:Y:S01]  /*5da0*/  STS [R27+0xa200], R82 ;  /* 0x00a200521b007388 */ /* 0x000fe20000000800 */
[----:B------:R-:W-:-:S03]  /*5db0*/  IMAD R8, R0, c[0x0][0x388], RZ ;  /* 0x0000e20000087a24 */ /* 0x000fc600078e02ff */
[----:B------:R-:W-:Y:S04]  /*5dc0*/  STS [R29+0xb000], R72 ;  /* 0x00b000481d007388 */ /* 0x000fe80000000800 */
[----:B------:R-:W-:Y:S04]  /*5dd0*/  STS [R29+0xb200], R74 ;  /* 0x00b2004a1d007388 */ /* 0x000fe80000000800 */
[----:B------:R-:W-:Y:S01]  /*5de0*/  STS [R27+0xb000], R76 ;  /* 0x00b0004c1b007388 */ /* 0x000fe20000000800 */
[----:B------:R-:W-:-:S03]  /*5df0*/  IMAD R3, R0, c[0x0][0x390], RZ ;  /* 0x0000e40000037a24 */ /* 0x000fc600078e02ff */
[----:B------:R-:W-:Y:S01]  /*5e00*/  STS [R27+0xb200], R78 ;  /* 0x00b2004e1b007388 */ /* 0x000fe20000000800 */
[C---:B------:R-:W-:Y:S01]  /*5e10*/  IMAD R0, R9.reuse, c[0x0][0x38c], R8 ;  /* 0x0000e30009007a24 */ /* 0x040fe200078e0208 */
[----:B-1----:R-:W-:Y:S01]  /*5e20*/  SHF.R.S32.HI R8, RZ, 0x1f, R10 ;  /* 0x0000001fff087819 */ /* 0x002fe2000001140a */
[----:B------:R-:W-:Y:S01]  /*5e30*/  IMAD.WIDE.U32 R6, R9, c[0x0][0x388], R6 ;  /* 0x0000e20009067a25 */ /* 0x000fe200078e0006 */
[----:B------:R-:W-:-:S04]  /*5e40*/  IADD3 R5, R5, UR4, RZ ;  /* 0x0000000405057c10 */ /* 0x000fc8000fffe0ff */
[----:B------:R-:W-:Y:S01]  /*5e50*/  IADD3 R7, R7, R0, RZ ;  /* 0x0000000007077210 */ /* 0x000fe20007ffe0ff */
[----:B------:R-:W-:Y:S02]  /*5e60*/  IMAD R0, R8, c[0x0][0x3b8], RZ ;  /* 0x0000ee0008007a24 */ /* 0x000fe400078e02ff */
[C---:B------:R-:W-:Y:S02]  /*5e70*/  IMAD R3, R9.reuse, c[0x0][0x394], R3 ;  /* 0x0000e50009037a24 */ /* 0x040fe400078e0203 */
[----:B------:R-:W-:-:S04]  /*5e80*/  IMAD.WIDE.U32 R4, R9, c[0x0][0x390], R4 ;  /* 0x0000e40009047a25 */ /* 0x000fc800078e0004 */
[C---:B------:R-:W-:Y:S02]  /*5e90*/  IMAD R0, R10.reuse, c[0x0][0x3bc], R0 ;  /* 0x0000ef000a007a24 */ /* 0x040fe400078e0200 */
[----:B------:R-:W-:-:S04]  /*5ea0*/  IMAD.WIDE.U32 R6, R10, c[0x0][0x3b8], R6 ;  /* 0x0000ee000a067a25 */ /* 0x000fc800078e0006 */
[----:B------:R-:W-:Y:S02]  /*5eb0*/  IMAD.IADD R5, R5, 0x1, R3 ;  /* 0x0000000105057824 */ /* 0x000fe400078e0203 */
[----:B------:R-:W-:Y:S01]  /*5ec0*/  IMAD R3, R8, c[0x0][0x3c0], RZ ;  /* 0x0000f00008037a24 */ /* 0x000fe200078e02ff */
[----:B------:R-:W-:Y:S01]  /*5ed0*/  IADD3 R7, R7, R0, RZ ;  /* 0x0000000007077210 */ /* 0x000fe20007ffe0ff */
[----:B------:R-:W-:Y:S01]  /*5ee0*/  IMAD.WIDE.U32 R4, R10, c[0x0][0x3c0], R4 ;  /* 0x0000f0000a047a25 */ /* 0x000fe200078e0004 */
[----:B----4-:R-:W-:Y:S01]  /*5ef0*/  SHF.L.U32 R0, R28, 0x1, RZ ;  /* 0x000000011c007819 */ /* 0x010fe200000006ff */
[----:B------:R-:W-:Y:S02]  /*5f00*/  BAR.SYNC.DEFER_BLOCKING 0x0 ;  /* 0x0000000000007b1d */ /* 0x000fe40000010000 */
[----:B------:R-:W-:-:S04]  /*5f10*/  IMAD R3, R10, c[0x0][0x3c4], R3 ;  /* 0x0000f1000a037a24 */ /* 0x000fc800078e0203 */
[----:B------:R-:W-:Y:S01]  /*5f20*/  IMAD.IADD R5, R5, 0x1, R3 ;  /* 0x0000000105057824 */ /* 0x000fe200078e0203 */
[----:B------:R-:W-:-:S04]  /*5f30*/  SHF.R.S32.HI R3, RZ, 0x2, R25 ;  /* 0x00000002ff037819 */ /* 0x000fc80000011419 */
[----:B------:R-:W-:Y:S01]  /*5f40*/  SHF.R.S32.HI R9, RZ, 0x1f, R3 ;  /* 0x0000001fff097819 */ /* 0x000fe20000011403 */
[----:B------:R-:W1:Y:S04]  /*5f50*/  LDS.128 R56, [R0+0x9000] ;  /* 0x0090000000387984 */ /* 0x000e680000000c00 */
[----:B------:R-:W2:Y:S04]  /*5f60*/  LDS.128 R48, [R0+0xb000] ;  /* 0x00b0000000307984 */ /* 0x000ea80000000c00 */
[----:B------:R-:W4:Y:S04]  /*5f70*/  LDS.128 R40, [R0+0xd000] ;  /* 0x00d0000000287984 */ /* 0x000f280000000c00 */
[----:B------:R-:W1:Y:S04]  /*5f80*/  LDS.128 R52, [R0+0xa000] ;  /* 0x00a0000000347984 */ /* 0x000e680000000c00 */
[----:B------:R-:W1:Y:S04]  /*5f90*/  LDS.128 R44, [R0+0xc000] ;  /* 0x00c00000002c7984 */ /* 0x000e680000000c00 */
[----:B------:R-:W1:Y:S04]  /*5fa0*/  LDS.128 R36, [R0+0xe000] ;  /* 0x00e0000000247984 */ /* 0x000e680000000c00 */
[----:B------:R-:W1:Y:S04]  /*5fb0*/  LDS.128 R32, [R0+0xf000] ;  /* 0x00f0000000207984 */ /* 0x000e680000000c00 */
[----:B------:R-:W1:Y:S04]  /*5fc0*/  LDS.128 R24, [R0+0x11000] ;  /* 0x0110000000187984 */ /* 0x000e680000000c00 */
[----:B------:R-:W1:Y:S04]  /*5fd0*/  LDS.128 R16, [R0+0x13000] ;  /* 0x0130000000107984 */ /* 0x000e680000000c00 */
[----:B------:R-:W1:Y:S04]  /*5fe0*/  LDS.128 R28, [R0+0x10000] ;  /* 0x01000000001c7984 */ /* 0x000e680000000c00 */
[----:B------:R-:W1:Y:S04]  /*5ff0*/  LDS.128 R20, [R0+0x12000] ;  /* 0x0120000000147984 */ /* 0x000e680000000c00 */
[----:B------:R2:W1:Y:S01]  /*6000*/  LDS.128 R12, [R0+0x14000] ;  /* 0x01400000000c7984 */ /* 0x0004620000000c00 */
[----:B------:R-:W-:-:S02]  /*6010*/  IMAD R8, R9, c[0x0][0x3a0], RZ ;  /* 0x0000e80009087a24 */ /* 0x000fc400078e02ff */
[----:B------:R-:W-:Y:S02]  /*6020*/  IMAD R9, R9, c[0x0][0x3a8], RZ ;  /* 0x0000ea0009097a24 */ /* 0x000fe400078e02ff */
[C---:B---3--:R-:W-:Y:S02]  /*6030*/  IMAD R60, R3.reuse, c[0x0][0x3a4], R8 ;  /* 0x0000e900033c7a24 */ /* 0x048fe400078e0208 */
[----:B------:R-:W-:-:S05]  /*6040*/  IMAD.WIDE.U32 R10, R3, c[0x0][0x3a0], R6 ;  /* 0x0000e800030a7a25 */ /* 0x000fca00078e0006 */
[----:B------:R-:W-:Y:S01]  /*6050*/  LEA R6, P1, R10, c[0x0][0x340], 0x1 ;  /* 0x0000d0000a067a11 */ /* 0x000fe200078208ff */
[C---:B--2---:R-:W-:Y:S02]  /*6060*/  IMAD R0, R3.reuse, c[0x0][0x3ac], R9 ;  /* 0x0000eb0003007a24 */ /* 0x044fe400078e0209 */
[----:B------:R-:W-:-:S04]  /*6070*/  IMAD.WIDE.U32 R8, R3, c[0x0][0x3a8], R4 ;  /* 0x0000ea0003087a25 */ /* 0x000fc800078e0004 */
[----:B------:R-:W-:Y:S01]  /*6080*/  IMAD.IADD R3, R11, 0x1, R60 ;  /* 0x000000010b037824 */ /* 0x000fe200078e023c */
[----:B------:R-:W-:Y:S02]  /*6090*/  IADD3 R0, R9, R0, RZ ;  /* 0x0000000009007210 */ /* 0x000fe40007ffe0ff */
[----:B------:R-:W-:Y:S02]  /*60a0*/  LEA R4, P0, R8, c[0x0][0x348], 0x1 ;  /* 0x0000d20008047a11 */ /* 0x000fe400078008ff */
[----:B------:R-:W-:Y:S02]  /*60b0*/  LEA.HI.X R7, R10, c[0x0][0x344], R3, 0x1, P1 ;  /* 0x0000d1000a077a11 */ /* 0x000fe400008f0c03 */
[----:B------:R-:W-:Y:S01]  /*60c0*/  LEA.HI.X R5, R8, c[0x0][0x34c], R0, 0x1, P0 ;  /* 0x0000d30008057a11 */ /* 0x000fe200000f0c00 */
[----:B------:R-:W-:Y:S01]  /*60d0*/  IMAD.MOV.U32 R0, RZ, RZ, c[0x0][0x3a8] ;  /* 0x0000ea00ff007624 */ /* 0x000fe200078e00ff */
[----:B------:R-:W-:Y:S02]  /*60e0*/  MOV R3, c[0x0][0x3a0] ;  /* 0x0000e80000037a02 */ /* 0x000fe40000000f00 */
[----:B------:R-:W-:-:S02]  /*60f0*/  MOV R11, c[0x0][0x3a4] ;  /* 0x0000e900000b7a02 */ /* 0x000fc40000000f00 */
[C---:B------:R-:W-:Y:S02]  /*6100*/  LEA R10, P1, R3.reuse, R6, 0x7 ;  /* 0x00000006030a7211 */ /* 0x040fe400078238ff */
[----:B------:R-:W-:Y:S02]  /*6110*/  MOV R9, c[0x0][0x3ac] ;  /* 0x0000eb0000097a02 */ /* 0x000fe40000000f00 */
[C---:B------:R-:W-:Y:S02]  /*6120*/  LEA R8, P0, R0.reuse, R4, 0x7 ;  /* 0x0000000400087211 */ /* 0x040fe400078038ff */
[----:B------:R-:W-:Y:S02]  /*6130*/  LEA.HI.X R11, R3, R7, R11, 0x7, P1 ;  /* 0x00000007030b7211 */ /* 0x000fe400008f3c0b */
[----:B------:R-:W-:Y:S01]  /*6140*/  LEA.HI.X R9, R0, R5, R9, 0x7, P0 ;  /* 0x0000000500097211 */ /* 0x000fe200000f3c09 */
[----:B-1----:R1:W-:Y:S04]  /*6150*/  STG.E.128 [R6.64], R56 ;  /* 0x0000003806007986 */ /* 0x0023e8000c101d2a */
[----:B------:R1:W-:Y:S04]  /*6160*/  STG.E.128 [R6.64+0x40], R48 ;  /* 0x0000403006007986 */ /* 0x0003e8000c101d2a */
[----:B----4-:R1:W-:Y:S04]  /*6170*/  STG.E.128 [R6.64+0x80], R40 ;  /* 0x0000802806007986 */ /* 0x0103e8000c101d2a */
[----:B------:R1:W-:Y:S04]  /*6180*/  STG.E.128 [R10.64], R52 ;  /* 0x000000340a007986 */ /* 0x0003e8000c101d2a */
[----:B------:R1:W-:Y:S04]  /*6190*/  STG.E.128 [R10.64+0x40], R44 ;  /* 0x0000402c0a007986 */ /* 0x0003e8000c101d2a */
[----:B------:R1:W-:Y:S04]  /*61a0*/  STG.E.128 [R10.64+0x80], R36 ;  /* 0x000080240a007986 */ /* 0x0003e8000c101d2a */
[----:B------:R1:W-:Y:S04]  /*61b0*/  STG.E.128 [R4.64], R32 ;  /* 0x0000002004007986 */ /* 0x0003e8000c101d2a */
[----:B------:R1:W-:Y:S04]  /*61c0*/  STG.E.128 [R4.64+0x40], R24 ;  /* 0x0000401804007986 */ /* 0x0003e8000c101d2a */
[----:B------:R1:W-:Y:S04]  /*61d0*/  STG.E.128 [R4.64+0x80], R16 ;  /* 0x0000801004007986 */ /* 0x0003e8000c101d2a */
[----:B------:R1:W-:Y:S04]  /*61e0*/  STG.E.128 [R8.64], R28 ;  /* 0x0000001c08007986 */ /* 0x0003e8000c101d2a */
[----:B------:R1:W-:Y:S04]  /*61f0*/  STG.E.128 [R8.64+0x40], R20 ;  /* 0x0000401408007986 */ /* 0x0003e8000c101d2a */
[----:B------:R1:W-:Y:S02]  /*6200*/  STG.E.128 [R8.64+0x80], R12 ;  /* 0x0000800c08007986 */ /* 0x0003e4000c101d2a */
.L_x_118:
        /* <DEDUP_REMOVED lines=11> */
.L_x_125:
[----:B------:R-:W-:Y:S05]  /*62c0*/  EXIT ;  /* 0x000000000000794d */ /* 0x000fea0003800000 */
.L_x_127:
        /* <DEDUP_REMOVED lines=11> */
.L_x_1277:


//--------------------- .text._ZN5flash44flash_bwd_dq_dk_dv_loop_seqk_parallel_kernelI23Flash_bwd_kernel_traitsILi96ELi64ELi128ELi8ELi2ELi4ELi4ELb1ELb0EN7cutlass6half_tE19Flash_kernel_traitsILi96ELi64ELi128ELi8ES3_EELb0ELb0ELb0ELb1ELb0ELb0ELb0EEEvNS_16Flash_bwd_paramsE --------------------------
	.section	.text._ZN5flash44flash_bwd_dq_dk_dv_loop_seqk_parallel_kernelI23Flash_bwd_kernel_traitsILi96ELi64ELi128ELi8ELi2ELi4ELi4ELb1ELb0EN7cutlass6half_tE19Flash_kernel_traitsILi96ELi64ELi128ELi8ES3_EELb0ELb0ELb0ELb1ELb0ELb0ELb0EEEvNS_16Flash_bwd_paramsE,"ax",@progbits
	.sectioninfo	@"SHI_REGISTERS=255"
	.align	128
        .global         _ZN5flash44flash_bwd_dq_dk_dv_loop_seqk_parallel_kernelI23Flash_bwd_kernel_traitsILi96ELi64ELi128ELi8ELi2ELi4ELi4ELb1ELb0EN7cutlass6half_tE19Flash_kernel_traitsILi96ELi64ELi128ELi8ES3_EELb0ELb0ELb0ELb1ELb0ELb0ELb0EEEvNS_16Flash_bwd_paramsE
        .type           _ZN5flash44flash_bwd_dq_dk_dv_loop_seqk_parallel_kernelI23Flash_bwd_kernel_traitsILi96ELi64ELi128ELi8ELi2ELi4ELi4ELb1ELb0EN7cutlass6half_tE19Flash_kernel_traitsILi96ELi64ELi128ELi8ES3_EELb0ELb0ELb0ELb1ELb0ELb0ELb0EEEvNS_16Flash_bwd_paramsE,@function
        .size           _ZN5flash44flash_bwd_dq_dk_dv_loop_seqk_parallel_kernelI23Flash_bwd_kernel_traitsILi96ELi64ELi128ELi8ELi2ELi4ELi4ELb1ELb0EN7cutlass6half_tE19Flash_kernel_traitsILi96ELi64ELi128ELi8ES3_EELb0ELb0ELb0ELb1ELb0ELb0ELb0EEEvNS_16Flash_bwd_paramsE,(.L_x_1278 - _ZN5flash44flash_bwd_dq_dk_dv_loop_seqk_parallel_kernelI23Flash_bwd_kernel_traitsILi96ELi64ELi128ELi8ELi2ELi4ELi4ELb1ELb0EN7cutlass6half_tE19Flash_kernel_traitsILi96ELi64ELi128ELi8ES3_EELb0ELb0ELb0ELb1ELb0ELb0ELb0EEEvNS_16Flash_bwd_paramsE)
        .other          _ZN5flash44flash_bwd_dq_dk_dv_loop_seqk_parallel_kernelI23Flash_bwd_kernel_traitsILi96ELi64ELi128ELi8ELi2ELi4ELi4ELb1ELb0EN7cutlass6half_tE19Flash_kernel_traitsILi96ELi64ELi128ELi8ES3_EELb0ELb0ELb0ELb1ELb0ELb0ELb0EEEvNS_16Flash_bwd_paramsE,@"STO_CUDA_ENTRY STV_DEFAULT"
_ZN5flash44flash_bwd_dq_dk_dv_loop_seqk_parallel_kernelI23Flash_bwd_kernel_traitsILi96ELi64ELi128ELi8ELi2ELi4ELi4ELb1ELb0EN7cutlass6half_tE19Flash_kernel_traitsILi96ELi64ELi128ELi8ES3_EELb0ELb0ELb0ELb1ELb0ELb0ELb0EEEvNS_16Flash_bwd_paramsE:
.text._ZN5flash44flash_bwd_dq_dk_dv_loop_seqk_parallel_kernelI23Flash_bwd_kernel_traitsILi96ELi64ELi128ELi8ELi2ELi4ELi4ELb1ELb0EN7cutlass6half_tE19Flash_kernel_traitsILi96ELi64ELi128ELi8ES3_EELb0ELb0ELb0ELb1ELb0ELb0ELb0EEEvNS_16Flash_bwd_paramsE:
        /* <DEDUP_REMOVED lines=229> */
.L_x_169:
        /* <DEDUP_REMOVED lines=53> */
.L_x_128:
        /* <DEDUP_REMOVED lines=58> */
.L_x_130:
        /* <DEDUP_REMOVED lines=18> */
.L_x_131:
        /* <DEDUP_REMOVED lines=8> */
[----:B------:R-:W-:-:S02]  /*16e0*/  USHF.R.S32.HI UR16, URZ, 0x1f, UR22 ;  /* 0x0000001f3f107899 */ /* 0x000fc40008011416 */
        /* <DEDUP_REMOVED lines=30> */
[----:B------:R-:W-:Y:S02]  /*18d0*/  IMAD.HI.U32 R0, R5, R0, R4 ;  /* 0x0000000005007227 */ /* 0x000fe400078e0004 */
[----:B------:R-:W-:Y:S02]  /*18e0*/  ULDC UR12, c[0x0][0x234] ;  /* 0x00008d00000c7ab9 */ /* 0x000fe40000000800 */
[----:B------:R-:W-:-:S02]  /*18f0*/  UIADD3 UR8, UP0, UR17, UR8, URZ ;  /* 0x0000000811087290 */ /* 0x000fc4000ff1e03f */
[----:B------:R-:W-:Y:S02]  /*1900*/  IMAD.HI.U32 R0, R0, R3, RZ ;  /* 0x0000000300007227 */ /* 0x000fe400078e00ff */
[----:B------:R-:W-:Y:S02]  /*1910*/  UIADD3.X UR9, UR29, UR4, URZ, UP0, !UPT ;  /* 0x000000041d097290 */ /* 0x000fe400087fe43f */
[----:B------:R-:W-:Y:S01]  /*1920*/  IMAD.MOV R4, RZ, RZ, -R0 ;  /* 0x000000ffff047224 */ /* 0x000fe200078e0a00 */
[----:B------:R-:W-:-:S03]  /*1930*/  UIMAD UR4, UR37, UR8, URZ ;  /* 0x00000008250472a4 */ /* 0x000fc6000f8e023f */
[C---:B------:R-:W-:Y:S01]  /*1940*/  IMAD R3, R6.reuse, R4, R3 ;  /* 0x0000000406037224 */ /* 0x040fe200078e0203 */
[----:B------:R-:W-:Y:S02]  /*1950*/  UIMAD UR10, UR36, UR9, UR4 ;  /* 0x00000009240a72a4 */ /* 0x000fe4000f8e0204 */
[----:B------:R-:W-:Y:S02]  /*1960*/  @UP2 USEL UR4, UR54, UR14, !UP1 ;  /* 0x0000000e36042287 */ /* 0x000fe4000c800000 */
[----:B------:R-:W-:Y:S01]  /*1970*/  ISETP.GT.U32.AND P0, PT, R6, R3, PT ;  /* 0x000000030600720c */ /* 0x000fe20003f04070 */
[----:B------:R-:W-:Y:S02]  /*1980*/  UIMAD.WIDE.U32 UR8, UR36, UR8, URZ ;  /* 0x00000008240872a5 */ /* 0x000fe4000f8e003f */
[----:B------:R-:W-:Y:S02]  /*1990*/  @UP2 UIMAD UR15, UR35, UR12, UR4 ;  /* 0x0000000c230f22a4 */ /* 0x000fe4000f8e0204 */
[----:B------:R-:W-:-:S02]  /*19a0*/  USEL UR12, UR11, URZ, UP3 ;  /* 0x0000003f0b0c7287 */ /* 0x000fc40009800000 */
[----:B------:R-:W-:-:S03]  /*19b0*/  UIADD3 UR10, UR9, UR10, URZ ;  /* 0x0000000a090a7290 */ /* 0x000fc6000fffe03f */
[----:B------:R-:W-:-:S03]  /*19c0*/  @!UP2 UMOV UR15, UR49 ;  /* 0x00000031000fac82 */ /* 0x000fc60008000000 */
        /* <DEDUP_REMOVED lines=16> */
.L_x_132:
[----:B------:R-:W-:Y:S02]  /*1ad0*/  UMOV UR11, UR50 ;  /* 0x00000032000b7c82 */ /* 0x000fe40008000000 */
.L_x_133:
[----:B------:R-:W1:Y:S01]  /*1ae0*/  S2R R8, SR_TID.X ;  /* 0x0000000000087919 */ /* 0x000e620000002100 */
[----:B------:R-:W-:Y:S01]  /*1af0*/  UIADD3 UR8, UP5, UP4, UR8, UR41, UR47 ;  /* 0x0000002908087290 */ /* 0x000fe2000fcbe02f */
[----:B------:R-:W-:Y:S01]  /*1b00*/  SHF.R.S32.HI R251, RZ, 0x1f, R250 ;  /* 0x0000001ffffb7819 */ /* 0x000fe200000114fa */
[----:B------:R-:W-:Y:S01]  /*1b10*/  BSSY B1, `(.L_x_129) ;  /* 0x00007da000017945 */ /* 0x000fe20003800000 */
[----:B------:R-:W-:Y:S01]  /*1b20*/  IADD3 R4, P0, R250, UR26, RZ ;  /* 0x0000001afa047c10 */ /* 0x000fe2000ff1e0ff */
[----:B------:R-:W-:Y:S02]  /*1b30*/  UIADD3 UR21, UP1, UP0, UR20, UR8, UR21 ;  /* 0x0000000814157290 */ /* 0x000fe4000f83e015 */
[----:B------:R-:W-:Y:S02]  /*1b40*/  UIADD3.X UR4, UR10, UR48, UR53, UP5, UP4 ;  /* 0x000000300a047290 */ /* 0x000fe4000afe8435 */
[----:B------:R-:W-:-:S02]  /*1b50*/  ULDC.64 UR8, c[0x0][0x1a8] ;  /* 0x00006a0000087ab9 */ /* 0x000fc40000000a00 */
[----:B------:R-:W-:Y:S02]  /*1b60*/  UIADD3.X UR20, UR12, UR4, UR13, UP1, UP0 ;  /* 0x000000040c147290 */ /* 0x000fe40008fe040d */
[----:B------:R-:W-:Y:S02]  /*1b70*/  UIMAD UR4, UR57, UR8, URZ ;  /* 0x00000008390472a4 */ /* 0x000fe4000f8e023f */
[----:B------:R-:W-:Y:S02]  /*1b80*/  UISETP.GE.AND UP0, UPT, UR25, 0x1, UPT ;  /* 0x000000011900788c */ /* 0x000fe4000bf06270 */
[----:B------:R-:W-:Y:S02]  /*1b90*/  UIMAD UR13, UR35, UR9, UR4 ;  /* 0x00000009230d72a4 */ /* 0x000fe4000f8e0204 */
[----:B------:R-:W-:Y:S02]  /*1ba0*/  UMOV UR26, 0x4 ;  /* 0x00000004001a7882 */ /* 0x000fe40000000000 */
[----:B------:R-:W-:-:S02]  /*1bb0*/  ULDC.64 UR8, c[0x0][0x378] ;  /* 0x0000de0000087ab9 */ /* 0x000fc40000000a00 */
[----:B------:R-:W-:Y:S01]  /*1bc0*/  UIMAD UR4, UR57, UR8, URZ ;  /* 0x00000008390472a4 */ /* 0x000fe2000f8e023f */
[----:B-1----:R-:W-:Y:S01]  /*1bd0*/  SHF.R.S32.HI R9, RZ, 0x1f, R8 ;  /* 0x0000001fff097819 */ /* 0x002fe20000011408 */
[----:B------:R-:W-:Y:S02]  /*1be0*/  ULEA.HI.SX32 UR12, UR33, 0xffffffff, 0x1a ;  /* 0xffffffff210c7891 */ /* 0x000fe4000f8fd23f */
[----:B------:R-:W-:Y:S01]  /*1bf0*/  UIMAD UR10, UR35, UR9, UR4 ;  /* 0x00000009230a72a4 */ /* 0x000fe2000f8e0204 */
[----:B------:R-:W-:Y:S02]  /*1c00*/  LEA.HI R3, R9, R8, RZ, 0x2 ;  /* 0x0000000809037211 */ /* 0x000fe400078f10ff */
[----:B------:R-:W-:Y:S02]  /*1c10*/  ULDC.64 UR8, c[0x0][0x370] ;  /* 0x0000dc0000087ab9 */ /* 0x000fe40000000a00 */
[----:B------:R-:W-:Y:S01]  /*1c20*/  SHF.R.S32.HI R3, RZ, 0x2, R3 ;  /* 0x00000002ff037819 */ /* 0x000fe20000011403 */
[----:B------:R-:W-:-:S02]  /*1c30*/  UIMAD UR4, UR29, UR8, URZ ;  /* 0x000000081d0472a4 */ /* 0x000fc4000f8e023f */
[----:B------:R-:W-:Y:S01]  /*1c40*/  UIADD3 UR8, UR17, UR15, URZ ;  /* 0x0000000f11087290 */ /* 0x000fe2000fffe03f */
[----:B------:R-:W-:Y:S01]  /*1c50*/  SHF.R.S32.HI R18, RZ, 0x1f, R3 ;  /* 0x0000001fff127819 */ /* 0x000fe20000011403 */
[----:B------:R-:W-:Y:S01]  /*1c60*/  UIMAD UR4, UR17, UR9, UR4 ;  /* 0x00000009110472a4 */ /* 0x000fe2000f8e0204 */
[----:B------:R-:W-:-:S04]  /*1c70*/  IADD3 R0, P1, R3, UR17, RZ ;  /* 0x0000001103007c10 */ /* 0x000fc8000ff3e0ff */
[----:B------:R-:W-:Y:S01]  /*1c80*/  IADD3.X R5, R18, UR29, RZ, P1, !PT ;  /* 0x0000001d12057c10 */ /* 0x000fe20008ffe4ff */
[----:B------:R-:W-:-:S04]  /*1c90*/  IMAD.WIDE.U32 R6, R0, c[0x0][0x190], R250 ;  /* 0x0000640000067a25 */ /* 0x000fc800078e00fa */
[----:B------:R-:W-:Y:S01]  /*1ca0*/  IMAD R5, R5, c[0x0][0x190], RZ ;  /* 0x0000640005057a24 */ /* 0x000fe200078e02ff */
[----:B------:R-:W-:-:S03]  /*1cb0*/  IADD3 R6, P1, R6, UR38, RZ ;  /* 0x0000002606067c10 */ /* 0x000fc6000ff3e0ff */
[----:B------:R-:W-:Y:S01]  /*1cc0*/  IMAD R0, R0, c[0x0][0x194], R5 ;  /* 0x0000650000007a24 */ /* 0x000fe200078e0205 */
[----:B------:R-:W-:Y:S01]  /*1cd0*/  IADD3.X R5, R251, UR28, RZ, P0, !PT ;  /* 0x0000001cfb057c10 */ /* 0x000fe200087fe4ff */
[----:B------:R-:W-:Y:S01]  /*1ce0*/  ULDC.64 UR28, c[0x0][0x200] ;  /* 0x00008000001c7ab9 */ /* 0x000fe20000000a00 */
[----:B------:R-:W-:Y:S01]  /*1cf0*/  PLOP3.LUT P0, PT, PT, PT, UP0, 0x80, 0x0 ;  /* 0x000000000000781c */ /* 0x000fe20003f0f008 */
[----:B------:R-:W-:Y:S01]  /*1d00*/  UIMAD.WIDE UR8, UR8, UR26, UR28 ;  /* 0x0000001a080872a5 */ /* 0x000fe2000f8e021c */
[----:B------:R-:W-:Y:S01]  /*1d10*/  IADD3.X R7, R7, UR34, R0, P1, !PT ;  /* 0x0000002207077c10 */ /* 0x000fe20008ffe400 */
[----:B------:R-:W-:-:S04]  /*1d20*/  IMAD.U32 R0, RZ, RZ, UR17 ;  /* 0x00000011ff007e24 */ /* 0x000fc8000f8e00ff */
[----:B------:R-:W-:-:S04]  /*1d30*/  IMAD.WIDE.U32 R4, R0, c[0x0][0x370], R4 ;  /* 0x0000dc0000047a25 */ /* 0x000fc800078e0004 */
[----:B------:R-:W-:Y:S01]  /*1d40*/  IMAD.U32 R0, RZ, RZ, UR35 ;  /* 0x00000023ff007e24 */ /* 0x000fe2000f8e00ff */
[----:B------:R-:W-:Y:S01]  /*1d50*/  IADD3 R5, R5, UR4, RZ ;  /* 0x0000000405057c10 */ /* 0x000fe2000fffe0ff */
[----:B------:R-:W-:-:S04]  /*1d60*/  UIADD3 UR4, UR17, UR11, URZ ;  /* 0x0000000b11047290 */ /* 0x000fc8000fffe03f */
[----:B------:R-:W-:Y:S01]  /*1d70*/  IMAD.WIDE.U32 R4, R0, c[0x0][0x378], R4 ;  /* 0x0000de0000047a25 */ /* 0x000fe200078e0004 */
[----:B------:R-:W-:-:S04]  /*1d80*/  LEA.HI R0, R9, R8, RZ, 0x5 ;  /* 0x0000000809007211 */ /* 0x000fc800078f28ff */
[----:B------:R-:W-:Y:S02]  /*1d90*/  LOP3.LUT R9, R0, 0xffffffe0, RZ, 0xc0, !PT ;  /* 0xffffffe000097812 */ /* 0x000fe400078ec0ff */
[----:B------:R-:W-:Y:S01]  /*1da0*/  IADD3 R5, R5, UR10, RZ ;  /* 0x0000000a05057c10 */ /* 0x000fe2000fffe0ff */
[----:B------:R-:W-:Y:S02]  /*1db0*/  ULDC.64 UR10, c[0x0][0x3c8] ;  /* 0x0000f200000a7ab9 */ /* 0x000fe40000000a00 */
[----:B------:R-:W-:Y:S01]  /*1dc0*/  IMAD.IADD R9, R8, 0x1, -R9 ;  /* 0x0000000108097824 */ /* 0x000fe200078e0a09 */
[----:B------:R-:W-:Y:S01]  /*1dd0*/  SHF.R.S32.HI R8, RZ, 0x5, R0 ;  /* 0x00000005ff087819 */ /* 0x000fe20000011400 */
[----:B------:R-:W-:Y:S01]  /*1de0*/  IMAD.U32 R0, RZ, RZ, UR35 ;  /* 0x00000023ff007e24 */ /* 0x000fe2000f8e00ff */
[----:B------:R-:W-:Y:S01]  /*1df0*/  UIMAD.WIDE UR14, UR4, UR26, UR10 ;  /* 0x0000001a040e72a5 */ /* 0x000fe2000f8e020a */
        /* <DEDUP_REMOVED lines=18> */
[----:B------:R-:W-:Y:S01]  /*1f20*/  UMOV UR11, UR8 ;  /* 0x00000008000b7c82 */ /* 0x000fe20008000000 */
[----:B------:R-:W-:Y:S01]  /*1f30*/  MOV R15, UR22 ;  /* 0x00000016000f7c02 */ /* 0x000fe20008000f00 */
[----:B------:R-:W-:Y:S01]  /*1f40*/  UMOV UR10, UR9 ;  /* 0x00000009000a7c82 */ /* 0x000fe20008000000 */
[----:B------:R-:W-:Y:S01]  /*1f50*/  BSSY B0, `(.L_x_135) ;  /* 0x0000045000007945 */ /* 0x000fe20003800000 */
[----:B------:R-:W-:Y:S01]  /*1f60*/  ULDC.64 UR8, c[0x0][0x1a0] ;  /* 0x0000680000087ab9 */ /* 0x000fe20000000a00 */
[----:B------:R-:W-:Y:S01]  /*1f70*/  MOV R239, R10 ;  /* 0x0000000a00ef7202 */ /* 0x000fe20000000f00 */
[----:B------:R-:W-:Y:S01]  /*1f80*/  UIMAD UR4, UR16, UR8, URZ ;  /* 0x00000008100472a4 */ /* 0x000fe2000f8e023f */
[----:B------:R-:W-:Y:S01]  /*1f90*/  IMAD.WIDE.U32 R4, R15, c[0x0][0x1a0], R250 ;  /* 0x000068000f047a25 */ /* 0x000fe200078e00fa */
[----:B------:R-:W-:Y:S01]  /*1fa0*/  UMOV UR13, UR14 ;  /* 0x0000000e000d7c82 */ /* 0x000fe20008000000 */
[----:B------:R-:W-:Y:S01]  /*1fb0*/  MOV R237, R12 ;  /* 0x0000000c00ed7202 */ /* 0x000fe20000000f00 */
[----:B------:R-:W-:Y:S01]  /*1fc0*/  UIMAD UR9, UR22, UR9, UR4 ;  /* 0x00000009160972a4 */ /* 0x000fe2000f8e0204 */
[----:B------:R-:W-:Y:S01]  /*1fd0*/  IMAD.MOV.U32 R238, RZ, RZ, R8 ;  /* 0x000000ffffee7224 */ /* 0x000fe200078e0008 */
[----:B------:R-:W-:Y:S01]  /*1fe0*/  @P0 BAR.SYNC.DEFER_BLOCKING 0x0 ;  /* 0x0000000000000b1d */ /* 0x000fe20000010000 */
[----:B------:R-:W-:Y:S01]  /*1ff0*/  UIMAD UR4, UR18, -0x80, UR5 ;  /* 0xffffff80120478a4 */ /* 0x000fe2000f8e0205 */
[----:B------:R-:W-:Y:S01]  /*2000*/  IADD3 R6, P0, R4, UR30, RZ ;  /* 0x0000001e04067c10 */ /* 0x000fe2000ff1e0ff */
[----:B------:R-:W-:Y:S01]  /*2010*/  IMAD R4, R16, c[0x0][0x1b8], RZ ;  /* 0x00006e0010047a24 */ /* 0x000fe200078e02ff */
[----:B------:R-:W-:Y:S01]  /*2020*/  MOV R234, R11 ;  /* 0x0000000b00ea7202 */ /* 0x000fe20000000f00 */
[----:B------:R-:W-:Y:S01]  /*2030*/  IMAD.U32 R7, RZ, RZ, UR9 ;  /* 0x00000009ff077e24 */ /* 0x000fe2000f8e00ff */
[----:B------:R-:W-:Y:S01]  /*2040*/  UMOV UR8, UR12 ;  /* 0x0000000c00087c82 */ /* 0x000fe20008000000 */
[----:B------:R-:W-:Y:S01]  /*2050*/  ISETP.GE.AND P1, PT, R3, UR4, PT ;  /* 0x0000000403007c0c */ /* 0x000fe2000bf26270 */
[----:B------:R-:W-:Y:S01]  /*2060*/  ULEA.HI UR9, UR8, UR8, URZ, 0x1 ;  /* 0x0000000808097291 */ /* 0x000fe2000f8f083f */
[----:B------:R-:W-:Y:S01]  /*2070*/  IMAD R4, R14, c[0x0][0x1bc], R4 ;  /* 0x00006f000e047a24 */ /* 0x000fe200078e0204 */
[----:B------:R-:W-:Y:S01]  /*2080*/  IADD3.X R7, R5, UR31, R7, P0, !PT ;  /* 0x0000001f05077c10 */ /* 0x000fe200087fe407 */
[----:B------:R-:W-:Y:S01]  /*2090*/  UMOV UR12, UR15 ;  /* 0x0000000f000c7c82 */ /* 0x000fe20008000000 */
[----:B------:R-:W-:Y:S01]  /*20a0*/  IMAD.MOV.U32 R236, RZ, RZ, R9 ;  /* 0x000000ffffec7224 */ /* 0x000fe200078e0009 */
[----:B------:R-:W-:-:S02]  /*20b0*/  ULOP3.LUT UR9, UR9, 0xfffffffe, URZ, 0xc0, !UPT ;  /* 0xfffffffe09097892 */ /* 0x000fc4000f8ec03f */
[----:B------:R-:W-:Y:S02]  /*20c0*/  IMAD.WIDE.U32 R6, R14, c[0x0][0x1b8], R6 ;  /* 0x00006e000e067a25 */ /* 0x000fe400078e0006 */
[----:B------:R-:W-:Y:S02]  /*20d0*/  UIADD3 UR9, UR8, -UR9, URZ ;  /* 0x8000000908097290 */ /* 0x000fe4000fffe03f */
[----:B------:R-:W-:Y:S02]  /*20e0*/  IMAD.IADD R13, R7, 0x1, R4 ;  /* 0x00000001070d7824 */ /* 0x000fe400078e0204 */
[----:B------:R-:W-:Y:S01]  /*20f0*/  UISETP.NE.AND UP0, UPT, UR9, 0x1, UPT ;  /* 0x000000010900788c */ /* 0x000fe2000bf05270 */
[----:B--2---:R-:W-:-:S05]  /*2100*/  SHF.L.U32 R0, R17, 0x1, RZ ;  /* 0x0000000111007819 */ /* 0x004fca00000006ff */
        /* <DEDUP_REMOVED lines=9> */
[----:B------:R-:W-:-:S02]  /*21a0*/  IMAD R12, R18, c[0x0][0x1a0], RZ ;  /* 0x00006800120c7a24 */ /* 0x000fc400078e02ff */
[----:B------:R-:W-:Y:S02]  /*21b0*/  IMAD.MOV.U32 R4, RZ, RZ, R6 ;  /* 0x000000ffff047224 */ /* 0x000fe400078e0006 */
[----:B------:R-:W-:Y:S02]  /*21c0*/  IMAD.MOV.U32 R5, RZ, RZ, R13 ;  /* 0x000000ffff057224 */ /* 0x000fe400078e000d */
[C---:B------:R-:W-:Y:S02]  /*21d0*/  IMAD R12, R3.reuse, c[0x0][0x1a4], R12 ;  /* 0x00006900030c7a24 */ /* 0x040fe400078e020c */
[----:B------:R-:W-:-:S04]  /*21e0*/  IMAD.WIDE.U32 R4, R3, c[0x0][0x1a0], R4 ;  /* 0x0000680003047a25 */ /* 0x000fc800078e0004 */
[----:B------:R-:W-:Y:S01]  /*21f0*/  IMAD.IADD R12, R5, 0x1, R12 ;  /* 0x00000001050c7824 */ /* 0x000fe200078e020c */
[C---:B------:R-:W-:Y:S01]  /*2200*/  @!P5 LEA R10, P2, R4.reuse, c[0x0][0x170], 0x1 ;  /* 0x00005c00040ada11 */ /* 0x040fe200078408ff */
[----:B------:R4:W-:Y:S03]  /*2210*/  @P5 STS [R0+0xf000], RZ ;  /* 0x00f000ff00005388 */ /* 0x0009e60000000800 */
[----:B------:R-:W-:Y:S01]  /*2220*/  @!P5 LEA.HI.X R11, R4, c[0x0][0x174], R12, 0x1, P2 ;  /* 0x00005d00040bda11 */ /* 0x000fe200010f0c0c */
[----:B------:R4:W-:Y:S04]  /*2230*/  @P5 STS [R0+0xf004], RZ ;  /* 0x00f004ff00005388 */ /* 0x0009e80000000800 */
[----:B------:R4:W-:Y:S04]  /*2240*/  @P5 STS.64 [R0+0xf008], RZ ;  /* 0x00f008ff00005388 */ /* 0x0009e80000000a00 */
[----:B------:R-:W-:Y:S01]  /*2250*/  @!PT LDS RZ, [RZ] ;  /* 0x00000000fffff984 */ /* 0x000fe20000000800 */
[----:B------:R-:W-:Y:S01]  /*2260*/  @!PT LDS RZ, [RZ] ;  /* 0x00000000fffff984 */ /* 0x000fe20000000800 */
[----:B------:R-:W-:Y:S01]  /*2270*/  @!PT LDS RZ, [RZ] ;  /* 0x00000000fffff984 */ /* 0x000fe20000000800 */
[----:B------:R4:W-:Y:S01]  /*2280*/  @!P5 LDGSTS.E.BYPASS.LTC128B.128 [R0+0xf000], [R10.64] ;  /* 0x0f0000000a00dfae */ /* 0x0009e2000b901d46 */
[----:B--2---:R-:W-:-:S02]  /*2290*/  ISETP.GE.AND P4, PT, R20, c[0x0][0x220], PT ;  /* 0x0000880014007a0c */ /* 0x004fc40003f86270 */
[----:B---3--:R-:W-:-:S11]  /*22a0*/  ISETP.GE.AND P3, PT, R19, c[0x0][0x220], PT ;  /* 0x0000880013007a0c */ /* 0x008fd60003f66270 */
[C---:B------:R-:W-:Y:S01]  /*22b0*/  @!P4 LEA R8, P0, R4.reuse, c[0x0][0x170], 0x1 ;  /* 0x00005c000408ca11 */ /* 0x040fe200078008ff */
[----:B------:R4:W-:Y:S03]  /*22c0*/  @P4 STS.128 [R0+0x11000], RZ ;  /* 0x011000ff00004388 */ /* 0x0009e60000000c00 */
[----:B------:R-:W-:-:S05]  /*22d0*/  @!P4 LEA.HI.X R9, R4, c[0x0][0x174], R12, 0x1, P0 ;  /* 0x00005d000409ca11 */ /* 0x000fca00000f0c0c */
        /* <DEDUP_REMOVED lines=12> */
.L_x_136:
[----:B------:R-:W-:Y:S05]  /*23a0*/  BSYNC B0 ;  /* 0x0000000000007941 */ /* 0x000fea0003800000 */
.L_x_135:
        /* <DEDUP_REMOVED lines=41> */
.L_x_138:
[----:B------:R-:W-:Y:S05]  /*2640*/  BSYNC B0 ;  /* 0x0000000000007941 */ /* 0x000fea0003800000 */
.L_x_137:
        /* <DEDUP_REMOVED lines=39> */
.L_x_140:
[----:B------:R-:W-:Y:S05]  /*28c0*/  BSYNC B0 ;  /* 0x0000000000007941 */ /* 0x000fea0003800000 */
.L_x_139:
        /* <DEDUP_REMOVED lines=19> */
.L_x_142:
        /* <DEDUP_REMOVED lines=36> */
.L_x_143:
[----:B------:R-:W-:Y:S05]  /*2c40*/  BSYNC B0 ;  /* 0x0000000000007941 */ /* 0x000fea0003800000 */
.L_x_141:
        /* <DEDUP_REMOVED lines=81> */
.L_x_145:
[----:B------:R-:W-:Y:S05]  /*3160*/  BSYNC B0 ;  /* 0x0000000000007941 */ /* 0x000fea0003800000 */
.L_x_144:
        /* <DEDUP_REMOVED lines=39> */
.L_x_147:
[----:B------:R-:W-:Y:S05]  /*33e0*/  BSYNC B0 ;  /* 0x0000000000007941 */ /* 0x000fea0003800000 */
.L_x_146:
[----:B------:R-:W0:Y:S01]  /*33f0*/  LDGDEPBAR ;  /* 0x00000000000079af */ /* 0x000e220000000000 */
[----:B------:R-:W-:Y:S02]  /*3400*/  ULDC.64 UR16, c[0x0][0x318] ;  /* 0x0000c60000107ab9 */ /* 0x000fe40000000a00 */
[----:B------:R-:W-:Y:S01]  /*3410*/  UISETP.NE.U32.AND UP1, UPT, URZ, UR16, UPT ;  /* 0x000000103f00728c */ /* 0x000fe2000bf25070 */
[----:B-1----:R-:W4:Y:S01]  /*3420*/  LDL R6, [R1+0x44] ;  /* 0x0000440001067983 */ /* 0x002f220000100800 */
[----:B------:R-:W-:Y:S02]  /*3430*/  ULDC.64 UR20, c[0x0][0x320] ;  /* 0x0000c80000147ab9 */ /* 0x000fe40000000a00 */
[----:B------:R-:W-:-:S06]  /*3440*/  UISETP.NE.AND.EX UP1, UPT, URZ, UR17, UPT, UP1 ;  /* 0x000000113f00728c */ /* 0x000fcc000bf25310 */
[----:B------:R-:W-:-:S05]  /*3450*/  PLOP3.LUT P1, PT, PT, PT, UP1, 0x80, 0x0 ;  /* 0x000000000000781c */ /* 0x000fca0003f2f018 */
[----:B------:R-:W-:Y:S02]  /*3460*/  @UP1 UIMAD UR4, UR39, UR20, URZ ;  /* 0x00000014270412a4 */ /* 0x000fe4000f8e023f */
[----:B------:R-:W-:Y:S02]  /*3470*/  @UP1 UMOV UR14, UR35 ;  /* 0x00000023000e1c82 */ /* 0x000fe40008000000 */
[----:B------:R-:W-:Y:S01]  /*3480*/  @UP1 UMOV UR15, UR57 ;  /* 0x00000039000f1c82 */ /* 0x000fe20008000000 */
[----:B------:R-:W-:-:S04]  /*3490*/  DEPBAR.LE SB0, 0x1 ;  /* 0x000080400000791a */ /* 0x000fc80000000000 */
[----:B------:R-:W-:Y:S01]  /*34a0*/  BAR.SYNC.DEFER_BLOCKING 0x0 ;  /* 0x0000000000007b1d */ /* 0x000fe20000010000 */
[----:B------:R-:W-:Y:S02]  /*34b0*/  @UP1 UIMAD.WIDE.U32 UR14, UR32, UR20, UR14 ;  /* 0x00000014200e12a5 */ /* 0x000fe4000f8e000e */
[----:B------:R-:W-:Y:S02]  /*34c0*/  @UP1 UIMAD UR21, UR32, UR21, UR4 ;  /* 0x00000015201512a4 */ /* 0x000fe4000f8e0204 */
[----:B------:R-:W-:Y:S02]  /*34d0*/  @UP1 ULEA UR16, UP0, UR14, UR16, 0x2 ;  /* 0x000000100e101291 */ /* 0x000fe4000f80103f */
[----:B------:R-:W-:-:S04]  /*34e0*/  @UP1 UIADD3 UR21, UR15, UR21, URZ ;  /* 0x000000150f151290 */ /* 0x000fc8000fffe03f */
[----:B------:R-:W-:Y:S01]  /*34f0*/  @UP1 ULEA.HI.X UR17, UR14, UR17, UR21, 0x2, UP0 ;  /* 0x000000110e111291 */ /* 0x000fe200080f1415 */
[----:B------:R-:W-:-:S05]  /*3500*/  IMAD.U32 R4, RZ, RZ, UR16 ;  /* 0x00000010ff047e24 */ /* 0x000fca000f8e00ff */
[----:B------:R-:W-:-:S05]  /*3510*/  IMAD.U32 R5, RZ, RZ, UR17 ;  /* 0x00000011ff057e24 */ /* 0x000fca000f8e00ff */
[----:B---3--:R1:W3:Y:S01]  /*3520*/  @P1 LDG.E R0, [R4.64] ;  /* 0x0000000604001981 */ /* 0x0082e2000c1e1900 */
[----:B------:R-:W3:Y:S01]  /*3530*/  @P1 MUFU.RCP R3, c[0x0][0x238] ;  /* 0x00008e0000031b08 */ /* 0x000ee20000001000 */
[----:B------:R-:W-:Y:S01]  /*3540*/  SHF.L.U32 R219, R227, 0x1, RZ ;  /* 0x00000001e3db7819 */ /* 0x000fe200000006ff */
[----:B------:R-:W-:Y:S01]  /*3550*/  IMAD.MOV.U32 R240, RZ, RZ, R228 ;  /* 0x000000fffff07224 */ /* 0x000fe200078e00e4 */
        /* <DEDUP_REMOVED lines=21> */
[----:B-1----:R-:W-:Y:S01]  /*36b0*/  IADD3 R4, R225, 0x1800, RZ ;  /* 0x00001800e1047810 */ /* 0x002fe20007ffe0ff */
[----:B------:R-:W-:Y:S01]  /*36c0*/  CS2R R100, SRZ ;  /* 0x0000000000647805 */ /* 0x000fe2000001ff00 */
[----:B------:R-:W-:Y:S01]  /*36d0*/  CS2R R94, SRZ ;  /* 0x00000000005e7805 */ /* 0x000fe2000001ff00 */
[----:B------:R-:W1:Y:S01]  /*36e0*/  LDSM.16.M88.4 R192, [R217+0x11000] ;  /* 0x01100000d9c0783b */ /* 0x000e620000000200 */
[----:B------:R-:W-:Y:S01]  /*36f0*/  SEL R4, R4, R225, !P0 ;  /* 0x000000e104047207 */ /* 0x000fe20004000000 */
        /* <DEDUP_REMOVED lines=37> */
[----:B------:R-:W-:Y:S01]  /*3950*/  UMOV UR4, URZ ;  /* 0x0000003f00047c82 */ /* 0x000fe20008000000 */
[----:B---3--:R-:W-:Y:S01]  /*3960*/  @P1 FMUL.FTZ R0, R0, R3 ;  /* 0x0000000300001220 */ /* 0x008fe20000410000 */
[----:B------:R-:W-:-:S03]  /*3970*/  MOV R3, UR18 ;  /* 0x0000001200037c02 */ /* 0x000fc60008000f00 */
[----:B------:R3:W5:Y:S02]  /*3980*/  @P1 R2UR UR9, R0 ;  /* 0x00000000000913c2 */ /* 0x00076400000e0000 */
[----:B----4-:R-:W-:Y:S01]  /*3990*/  IMAD R3, R3, 0x80, R6 ;  /* 0x0000008003037824 */ /* 0x010fe200078e0206 */
[----:B------:R-:W-:-:S04]  /*39a0*/  SHF.L.U64.HI R6, R19, 0x2, R17 ;  /* 0x0000000213067819 */ /* 0x000fc80000010211 */
[----:B------:R-:W-:Y:S02]  /*39b0*/  IADD3 R5, R19, -UR25, -R3 ;  /* 0x8000001913057c10 */ /* 0x000fe4000fffe803 */
[----:B------:R-:W-:Y:S01]  /*39c0*/  SHF.L.U32 R3, R4, 0x1, RZ ;  /* 0x0000000104037819 */ /* 0x000fe200000006ff */
[----:B------:R-:W-:-:S04]  /*39d0*/  IMAD.MOV.U32 R4, RZ, RZ, c[0x0][0x22c] ;  /* 0x00008b00ff047624 */ /* 0x000fc800078e00ff */
[----:B------:R-:W-:-:S05]  /*39e0*/  IMAD R4, R4, c[0x0][0x1c0], RZ ;  /* 0x0000700004047a24 */ /* 0x000fca00078e02ff */
[----:B------:R-:W-:Y:S02]  /*39f0*/  SHF.L.U32 R7, R4, 0x4, RZ ;  /* 0x0000000404077819 */ /* 0x000fe400000006ff */
[----:B---3--:R-:W-:Y:S01]  /*3a00*/  IADD3 R0, R227, 0x1800, RZ ;  /* 0x00001800e3007810 */ /* 0x008fe20007ffe0ff */
[----:B-----5:R-:W-:-:S03]  /*3a10*/  @UP1 UMOV UR4, UR9 ;  /* 0x0000000900041c82 */ /* 0x020fc60008000000 */
[----:B------:R-:W-:-:S05]  /*3a20*/  SEL R0, R0, R227, !P0 ;  /* 0x000000e300007207 */ /* 0x000fca0004000000 */
[----:B------:R-:W-:Y:S01]  /*3a30*/  IMAD.SHL.U32 R216, R0, 0x2, RZ ;  /* 0x0000000200d87824 */ /* 0x000fe200078e00ff */
[----:B------:R-:W-:Y:S01]  /*3a40*/  IADD3 R0, R5, UR5, RZ ;  /* 0x0000000505007c10 */ /* 0x000fe2000fffe0ff */
[----:B------:R-:W-:Y:S01]  /*3a50*/  IMAD.SHL.U32 R5, R4, 0x8, RZ ;  /* 0x0000000804057824 */ /* 0x000fe200078e00ff */
[----:B------:R-:W-:-:S03]  /*3a60*/  IADD3 R4, R7, 0x40, RZ ;  /* 0x0000004007047810 */ /* 0x000fc60007ffe0ff */
[----:B------:R3:W-:Y:S02]  /*3a70*/  STL [R1+0x40], R0 ;  /* 0x0000400001007387 */ /* 0x0007e40000100800 */
[----:B------:R-:W-:Y:S02]  /*3a80*/  IMAD.IADD R4, R5, 0x1, R4 ;  /* 0x0000000105047824 */ /* 0x000fe400078e0204 */
[----:B------:R4:W-:Y:S01]  /*3a90*/  STL [R1+0x38], R6 ;  /* 0x0000380601007387 */ /* 0x0009e20000100800 */
[----:B---3--:R-:W-:Y:S02]  /*3aa0*/  IADD3 R0, R19, -0x40, RZ ;  /* 0xffffffc013007810 */ /* 0x008fe40007ffe0ff */
[----:B----4-:R-:W-:Y:S01]  /*3ab0*/  IADD3 R6, R7, 0x20, RZ ;  /* 0x0000002007067810 */ /* 0x010fe20007ffe0ff */
[----:B------:R-:W-:Y:S01]  /*3ac0*/  IMAD.SHL.U32 R7, R19, 0x4, RZ ;  /* 0x0000000413077824 */ /* 0x000fe200078e00ff */
[----:B------:R-:W-:-:S03]  /*3ad0*/  SHF.L.U32 R0, R0, 0x2, RZ ;  /* 0x0000000200007819 */ /* 0x000fc600000006ff */
[C---:B------:R-:W-:Y:S01]  /*3ae0*/  IMAD.IADD R6, R5.reuse, 0x1, R6 ;  /* 0x0000000105067824 */ /* 0x040fe200078e0206 */
[----:B------:R-:W-:Y:S03]  /*3af0*/  STL [R1+0x3c], R7 ;  /* 0x00003c0701007387 */ /* 0x000fe60000100800 */
[C---:B------:R-:W-:Y:S01]  /*3b00*/  IMAD.IADD R6, R5.reuse, 0x1, R6 ;  /* 0x0000000105067824 */ /* 0x040fe200078e0206 */
[----:B------:R3:W-:Y:S03]  /*3b10*/  STL [R1+0x34], R0 ;  /* 0x0000340001007387 */ /* 0x0007e60000100800 */
[----:B------:R-:W-:-:S04]  /*3b20*/  IMAD.IADD R6, R5, 0x1, R6 ;  /* 0x0000000105067824 */ /* 0x000fc800078e0206 */
[----:B------:R-:W-:-:S05]  /*3b30*/  IMAD.IADD R6, R5, 0x1, R6 ;  /* 0x0000000105067824 */ /* 0x000fca00078e0206 */
[----:B------:R-:W-:Y:S01]  /*3b40*/  STL [R1+0x1c], R6 ;  /* 0x00001c0601007387 */ /* 0x000fe20000100800 */
[C---:B---3--:R-:W-:Y:S01]  /*3b50*/  IADD3 R0, R5.reuse, R4, RZ ;  /* 0x0000000405007210 */ /* 0x048fe20007ffe0ff */
[----:B------:R-:W-:-:S03]  /*3b60*/  IMAD.IADD R4, R5, 0x1, R6 ;  /* 0x0000000105047824 */ /* 0x000fc600078e0206 */
[----:B------:R-:W-:-:S04]  /*3b70*/  IADD3 R0, R5, R0, RZ ;  /* 0x0000000005007210 */ /* 0x000fc80007ffe0ff */
[----:B------:R-:W-:-:S05]  /*3b80*/  IADD3 R0, R5, R0, RZ ;  /* 0x0000000005007210 */ /* 0x000fca0007ffe0ff */
[----:B------:R3:W-:Y:S04]  /*3b90*/  STL [R1+0x18], R0 ;  /* 0x0000180001007387 */ /* 0x0007e80000100800 */
[----:B------:R4:W-:Y:S01]  /*3ba0*/  STL [R1+0x24], R4 ;  /* 0x0000240401007387 */ /* 0x0009e20000100800 */
[----:B---3--:R-:W-:-:S05]  /*3bb0*/  IADD3 R0, R5, R0, RZ ;  /* 0x0000000005007210 */ /* 0x008fca0007ffe0ff */
[----:B-12---:R4:W-:Y:S02]  /*3bc0*/  STL [R1+0x20], R0 ;  /* 0x0000200001007387 */ /* 0x0069e40000100800 */
.L_x_150:
[----:B------:R-:W2:Y:S01]  /*3bd0*/  LDL R229, [R1+0x40] ;  /* 0x0000400001e57983 */ /* 0x000ea20000100800 */
[----:B----4-:R-:W-:Y:S01]  /*3be0*/  IMAD.IADD R0, R226, 0x1, R216 ;  /* 0x00000001e2007824 */ /* 0x010fe200078e02d8 */
[----:B------:R-:W-:Y:S02]  /*3bf0*/  USHF.L.U32 UR9, UR18, 0x7, URZ ;  /* 0x0000000712097899 */ /* 0x000fe4000800063f */
[----:B------:R-:W0:Y:S01]  /*3c00*/  LDGDEPBAR ;  /* 0x00000000000079af */ /* 0x000e220000000000 */
[----:B------:R-:W-:Y:S02]  /*3c10*/  UISETP.GE.AND UP4, UPT, UR8, 0x1, UPT ;  /* 0x000000010800788c */ /* 0x000fe4000bf86270 */
[----:B------:R-:W-:Y:S04]  /*3c20*/  UIADD3 UR9, UR9, 0x80, URZ ;  /* 0x0000008009097890 */ /* 0x000fe8000fffe03f */
[----:B------:R-:W-:Y:S01]  /*3c30*/  UISETP.GE.AND UP0, UPT, UR9, UR5, UPT ;  /* 0x000000050900728c */ /* 0x000fe2000bf06270 */
[----:B------:R-:W3:Y:S04]  /*3c40*/  LDL R243, [R1+0x44] ;  /* 0x0000440001f37983 */ /* 0x000ee80000100800 */
[----:B------:R-:W4:Y:S01]  /*3c50*/  LDL R242, [R1+0x8] ;  /* 0x0000080001f27983 */ /* 0x000f220000100800 */
[----:B------:R-:W-:Y:S02]  /*3c60*/  PLOP3.LUT P5, PT, PT, PT, UP0, 0x80, 0x0 ;  /* 0x000000000000781c */ /* 0x000fe40003faf008 */
[----:B------:R-:W-:Y:S01]  /*3c70*/  PLOP3.LUT P4, PT, PT, PT, UP0, 0x80, 0x0 ;  /* 0x000000000000781c */ /* 0x000fe20003f8f008 */
[----:B------:R-:W3:Y:S01]  /*3c80*/  LDL R241, [R1+0xc] ;  /* 0x00000c0001f17983 */ /* 0x000ee20000100800 */
[----:B------:R-:W-:Y:S01]  /*3c90*/  PLOP3.LUT P6, PT, PT, PT, UP0, 0x80, 0x0 ;  /* 0x000000000000781c */ /* 0x000fe20003fcf008 */
        /* <DEDUP_REMOVED lines=19> */
[----:B------:R-:W1:Y:S02]  /*3dd0*/  LDSM.16.M88.4 R164, [R218+0xb400] ;  /* 0x00b40000daa4783b */ /* 0x000e640000000200 */
[-C--:B------:R-:W-:Y:S08]  /*3de0*/  HMMA.16816.F32 R28, R28, R134.reuse, RZ ;  /* 0x000000861c1c723c */ /* 0x080ff000000018ff */
[----:B------:R-:W-:Y:S01]  /*3df0*/  HMMA.16816.F32 R32, R32, R134, RZ ;  /* 0x000000862020723c */ /* 0x000fe200000018ff */
[----:B------:R-:W-:Y:S07]  /*3e00*/  LDSM.16.M88.4 R132, [R0+0x1000] ;  /* 0x001000000084783b */ /* 0x000fee0000000200 */
[-C--:B------:R-:W-:Y:S08]  /*3e10*/  HMMA.16816.F32 R4, R136, R140.reuse, R4 ;  /* 0x0000008c8804723c */ /* 0x080ff00000001804 */
[C---:B-1----:R-:W-:Y:S08]  /*3e20*/  HMMA.16816.F32 R8, R144.reuse, R140, R8 ;  /* 0x0000008c9008723c */ /* 0x042ff00000001808 */
[-C--:B------:R-:W-:Y:S08]  /*3e30*/  HMMA.16816.F32 R12, R144, R142.reuse, R12 ;  /* 0x0000008e900c723c */ /* 0x080ff0000000180c */
[C---:B------:R-:W-:Y:S01]  /*3e40*/  HMMA.16816.F32 R16, R136.reuse, R142, R16 ;  /* 0x0000008e8810723c */ /* 0x040fe20000001810 */
[----:B------:R-:W1:Y:S07]  /*3e50*/  LDSM.16.M88.4 R140, [R217+0xb000] ;  /* 0x00b00000d98c783b */ /* 0x000e6e0000000200 */
[-C--:B------:R-:W-:Y:S08]  /*3e60*/  HMMA.16816.F32 R20, R136, R148.reuse, R20 ;  /* 0x000000948814723c */ /* 0x080ff00000001814 */
[C---:B------:R-:W-:Y:S08]  /*3e70*/  HMMA.16816.F32 R24, R144.reuse, R148, R24 ;  /* 0x000000949018723c */ /* 0x040ff00000001818 */
[-C--:B------:R-:W-:Y:S01]  /*3e80*/  HMMA.16816.F32 R28, R144, R150.reuse, R28 ;  /* 0x00000096901c723c */ /* 0x080fe2000000181c */
[----:B------:R-:W1:Y:S07]  /*3e90*/  LDSM.16.M88.4 R144, [R0+0x1800] ;  /* 0x001800000090783b */ /* 0x000e6e0000000200 */
[----:B------:R-:W-:Y:S01]  /*3ea0*/  HMMA.16816.F32 R32, R136, R150, R32 ;  /* 0x000000968820723c */ /* 0x000fe20000001820 */
[----:B------:R-:W1:Y:S07]  /*3eb0*/  LDSM.16.M88.4 R136, [R217+0xb400] ;  /* 0x00b40000d988783b */ /* 0x000e6e0000000200 */
[-C--:B------:R-:W-:Y:S08]  /*3ec0*/  HMMA.16816.F32 R4, R152, R156.reuse, R4 ;  /* 0x0000009c9804723c */ /* 0x080ff00000001804 */
[C---:B------:R-:W-:Y:S07]  /*3ed0*/  HMMA.16816.F32 R8, R160.reuse, R156, R8 ;  /* 0x0000009ca008723c */ /* 0x040fee0000001808 */
[----:B------:R-:W-:Y:S01]  /*3ee0*/  IMAD.U32 R156, RZ, RZ, UR8 ;  /* 0x00000008ff9c7e24 */ /* 0x000fe2000f8e00ff */
[-C--:B------:R-:W-:Y:S08]  /*3ef0*/  HMMA.16816.F32 R12, R160, R158.reuse, R12 ;  /* 0x0000009ea00c723c */ /* 0x080ff0000000180c */
[C---:B------:R-:W-:Y:S08]  /*3f00*/  HMMA.16816.F32 R16, R152.reuse, R158, R16 ;  /* 0x0000009e9810723c */ /* 0x040ff00000001810 */
[-C--:B------:R-:W-:Y:S08]  /*3f10*/  HMMA.16816.F32 R20, R152, R164.reuse, R20 ;  /* 0x000000a49814723c */ /* 0x080ff00000001814 */
[C---:B------:R-:W-:Y:S08]  /*3f20*/  HMMA.16816.F32 R24, R160.reuse, R164, R24 ;  /* 0x000000a4a018723c */ /* 0x040ff00000001818 */
[-C--:B------:R-:W-:Y:S08]  /*3f30*/  HMMA.16816.F32 R28, R160, R166.reuse, R28 ;  /* 0x000000a6a01c723c */ /* 0x080ff0000000181c */
[----:B------:R-:W-:Y:S08]  /*3f40*/  HMMA.16816.F32 R32, R152, R166, R32 ;  /* 0x000000a69820723c */ /* 0x000ff00000001820 */
[-C--:B-1----:R-:W-:Y:S05]  /*3f50*/  HMMA.16816.F32 R4, R132, R140.reuse, R4 ;  /* 0x0000008c8404723c */ /* 0x082fea0000001804 */
[----:B--2---:R-:W-:Y:S03]  /*3f60*/  IMAD R156, R156, 0x40, R229 ;  /* 0x000000409c9c7824 */ /* 0x004fe600078e02e5 */
[C---:B------:R-:W-:Y:S04]  /*3f70*/  HMMA.16816.F32 R8, R144.reuse, R140, R8 ;  /* 0x0000008c9008723c */ /* 0x040fe80000001808 */
[C---:B------:R-:W-:Y:S02]  /*3f80*/  IADD3 R149, R156.reuse, -0x1, RZ ;  /* 0xffffffff9c957810 */ /* 0x040fe40007ffe0ff */
[----:B------:R-:W-:Y:S02]  /*3f90*/  IABS R148, R156 ;  /* 0x0000009c00947213 */ /* 0x000fe40000000000 */
[-C--:B------:R-:W-:Y:S03]  /*3fa0*/  HMMA.16816.F32 R12, R144, R142.reuse, R12 ;  /* 0x0000008e900c723c */ /* 0x080fe6000000180c */
[----:B------:R-:W-:Y:S01]  /*3fb0*/  ISETP.GE.AND P0, PT, R149, RZ, PT ;  /* 0x000000ff9500720c */ /* 0x000fe20003f06270 */
[----:B------:R-:W-:Y:S01]  /*3fc0*/  IMAD.MOV.U32 R150, RZ, RZ, R148 ;  /* 0x000000ffff967224 */ /* 0x000fe200078e0094 */
[C---:B------:R-:W-:Y:S02]  /*3fd0*/  IADD3 R148, R156.reuse, 0x8, RZ ;  /* 0x000000089c947810 */ /* 0x040fe40007ffe0ff */
[----:B------:R-:W-:Y:S01]  /*3fe0*/  IADD3 R152, R156, 0x7, RZ ;  /* 0x000000079c987810 */ /* 0x000fe20007ffe0ff */
[C---:B------:R-:W-:Y:S01]  /*3ff0*/  HMMA.16816.F32 R16, R132.reuse, R142, R16 ;  /* 0x0000008e8410723c */ /* 0x040fe20000001810 */
[----:B------:R-:W1:Y:S01]  /*4000*/  I2F R164, R150 ;  /* 0x0000009600a47306 */ /* 0x000e620000201400 */
[----:B------:R-:W-:Y:S02]  /*4010*/  LDSM.16.M88.4 R140, [R216+0x2000] ;  /* 0x00200000d88c783b */ /* 0x000fe40000000200 */
[----:B------:R-:W-:Y:S02]  /*4020*/  ISETP.GE.AND P1, PT, R148, RZ, PT ;  /* 0x000000ff9400720c */ /* 0x000fe40003f26270 */
[C---:B------:R-:W-:Y:S02]  /*4030*/  IADD3 R159, R156.reuse, 0x20, RZ ;  /* 0x000000209c9f7810 */ /* 0x040fe40007ffe0ff */
[-C--:B------:R-:W-:Y:S04]  /*4040*/  HMMA.16816.F32 R20, R132, R136.reuse, R20 ;  /* 0x000000888414723c */ /* 0x080fe80000001814 */
[----:B------:R-:W-:Y:S02]  /*4050*/  @!P0 IADD3 R149, -R156, 0x1, RZ ;  /* 0x000000019c958810 */ /* 0x000fe40007ffe1ff */
[----:B------:R-:W-:Y:S02]  /*4060*/  ISETP.GE.AND P0, PT, R152, RZ, PT ;  /* 0x000000ff9800720c */ /* 0x000fe40003f06270 */
[C---:B------:R-:W-:Y:S01]  /*4070*/  HMMA.16816.F32 R24, R144.reuse, R136, R24 ;  /* 0x000000889018723c */ /* 0x040fe20000001818 */
[----:B------:R-:W2:Y:S03]  /*4080*/  I2F R163, R149 ;  /* 0x0000009500a37306 */ /* 0x000ea60000201400 */
[C---:B------:R-:W-:Y:S02]  /*4090*/  @!P1 IADD3 R148, -R156.reuse, -0x8, RZ ;  /* 0xfffffff89c949810 */ /* 0x040fe40007ffe1ff */
[C---:B------:R-:W-:Y:S02]  /*40a0*/  IADD3 R158, R156.reuse, 0x1f, RZ ;  /* 0x0000001f9c9e7810 */ /* 0x040fe40007ffe0ff */
[-C--:B------:R-:W-:Y:S01]  /*40b0*/  HMMA.16816.F32 R28, R144, R138.reuse, R28 ;  /* 0x0000008a901c723c */ /* 0x080fe2000000181c */
[----:B------:R-:W-:Y:S02]  /*40c0*/  LDSM.16.M88.4 R144, [R217+0xd000] ;  /* 0x00d00000d990783b */ /* 0x000fe40000000200 */
[----:B------:R1:W1:Y:S01]  /*40d0*/  I2F R166, R148 ;  /* 0x0000009400a67306 */ /* 0x0002620000201400 */
[C---:B------:R-:W-:Y:S02]  /*40e0*/  @!P0 IADD3 R152, -R156.reuse, -0x7, RZ ;  /* 0xfffffff99c988810 */ /* 0x040fe40007ffe1ff */
[----:B------:R-:W-:Y:S02]  /*40f0*/  IADD3 R137, R156, 0x18, RZ ;  /* 0x000000189c897810 */ /* 0x000fe40007ffe0ff */
[----:B------:R-:W-:Y:S01]  /*4100*/  HMMA.16816.F32 R32, R132, R138, R32 ;  /* 0x0000008a8420723c */ /* 0x000fe20000001820 */
[----:B------:R-:W-:Y:S03]  /*4110*/  LDSM.16.M88.4 R132, [R218+0xd400] ;  /* 0x00d40000da84783b */ /* 0x000fe60000000200 */
[----:B------:R-:W-:Y:S01]  /*4120*/  ISETP.GE.AND P1, PT, R159, RZ, PT ;  /* 0x000000ff9f00720c */ /* 0x000fe20003f26270 */
[----:B------:R2:W2:Y:S01]  /*4130*/  I2F R165, R152 ;  /* 0x0000009800a57306 */ /* 0x0004a20000201400 */
[----:B------:R-:W-:Y:S02]  /*4140*/  ISETP.GE.AND P0, PT, R158, RZ, PT ;  /* 0x000000ff9e00720c */ /* 0x000fe40003f06270 */
[C---:B------:R-:W-:Y:S04]  /*4150*/  IADD3 R157, R156.reuse, 0x28, RZ ;  /* 0x000000289c9d7810 */ /* 0x040fe80007ffe0ff */
[C---:B------:R-:W-:Y:S05]  /*4160*/  IADD3 R136, R156.reuse, 0x17, RZ ;  /* 0x000000179c887810 */ /* 0x040fea0007ffe0ff */
[C---:B------:R-:W-:Y:S01]  /*4170*/  @!P1 IADD3 R159, -R156.reuse, -0x20, RZ ;  /* 0xffffffe09c9f9810 */ /* 0x040fe20007ffe1ff */
[----:B-1----:R-:W1:Y:S01]  /*4180*/  LDSM.16.M88.4 R148, [R218+0xd000] ;  /* 0x00d00000da94783b */ /* 0x002e620000000200 */
[----:B------:R-:W-:Y:S02]  /*4190*/  ISETP.GE.AND P1, PT, R157, RZ, PT ;  /* 0x000000ff9d00720c */ /* 0x000fe40003f26270 */
[----:B------:R3:W1:Y:S01]  /*41a0*/  I2F R162, R159 ;  /* 0x0000009f00a27306 */ /* 0x0006620000201400 */
[C---:B------:R-:W-:Y:S04]  /*41b0*/  @!P0 IADD3 R158, -R156.reuse, -0x1f, RZ ;  /* 0xffffffe19c9e8810 */ /* 0x040fe80007ffe1ff */
[----:B--2---:R-:W2:Y:S05]  /*41c0*/  LDSM.16.M88.4 R152, [R216+0x2800] ;  /* 0x00280000d898783b */ /* 0x004eaa0000000200 */
[----:B------:R-:W1:Y:S01]  /*41d0*/  I2F R158, R158 ;  /* 0x0000009e009e7306 */ /* 0x000e620000201400 */
[C---:B------:R-:W-:Y:S02]  /*41e0*/  @!P1 IADD3 R157, -R156.reuse, -0x28, RZ ;  /* 0xffffffd89c9d9810 */ /* 0x040fe40007ffe1ff */
[----:B------:R-:W-:Y:S07]  /*41f0*/  ISETP.GE.AND P1, PT, R137, RZ, PT ;  /* 0x000000ff8900720c */ /* 0x000fee0003f26270 */
[----:B------:R2:W2:Y:S01]  /*4200*/  I2F R229, R157 ;  /* 0x0000009d00e57306 */ /* 0x0004a20000201400 */
[C---:B---3--:R-:W-:Y:S05]  /*4210*/  IADD3 R159, R156.reuse, 0x27, RZ ;  /* 0x000000279c9f7810 */ /* 0x048fea0007ffe0ff */
[C---:B------:R-:W-:Y:S02]  /*4220*/  @!P1 IADD3 R137, -R156.reuse, -0x18, RZ ;  /* 0xffffffe89c899810 */ /* 0x040fe40007ffe1ff */
[----:B------:R-:W-:Y:S02]  /*4230*/  ISETP.GE.AND P0, PT, R159, RZ, PT ;  /* 0x000000ff9f00720c */ /* 0x000fe40003f06270 */
[----:B------:R-:W-:Y:S01]  /*4240*/  I2F R161, R137 ;  /* 0x0000008900a17306 */ /* 0x000fe20000201400 */
[-C--:B-1----:R-:W-:Y:S11]  /*4250*/  HMMA.16816.F32 R4, R140, R148.reuse, R4 ;  /* 0x000000948c04723c */ /* 0x082ff60000001804 */
[----:B------:R-:W-:Y:S01]  /*4260*/  @!UPT UIADD3 URZ, URZ, URZ, URZ ;  /* 0x0000003f3f3ff290 */ /* 0x000fe2000fffe03f */
[----:B------:R-:W-:Y:S02]  /*4270*/  @!P0 IADD3 R159, -R156, -0x27, RZ ;  /* 0xffffffd99c9f8810 */ /* 0x000fe40007ffe1ff */
[----:B------:R-:W-:Y:S02]  /*4280*/  ISETP.GE.AND P0, PT, R136, RZ, PT ;  /* 0x000000ff8800720c */ /* 0x000fe40003f06270 */
[----:B------:R-:W1:Y:S01]  /*4290*/  I2F R167, R159 ;  /* 0x0000009f00a77306 */ /* 0x000e620000201400 */
[C---:B--2---:R-:W-:Y:S04]  /*42a0*/  HMMA.16816.F32 R8, R152.reuse, R148, R8 ;  /* 0x000000949808723c */ /* 0x044fe80000001808 */
[C---:B------:R-:W-:Y:S03]  /*42b0*/  IADD3 R157, R156.reuse, -0x9, RZ ;  /* 0xfffffff79c9d7810 */ /* 0x040fe60007ffe0ff */
[C---:B------:R-:W-:Y:S01]  /*42c0*/  IADD3 R149, R156.reuse, -0x8, RZ ;  /* 0xfffffff89c957810 */ /* 0x040fe20007ffe0ff */
[-C--:B------:R-:W-:Y:S03]  /*42d0*/  HMMA.16816.F32 R12, R152, R150.reuse, R12 ;  /* 0x00000096980c723c */ /* 0x080fe6000000180c */
[----:B------:R-:W-:Y:S02]  /*42e0*/  ISETP.GE.AND P1, PT, R149, RZ, PT ;  /* 0x000000ff9500720c */ /* 0x000fe40003f26270 */
[C---:B------:R-:W-:Y:S02]  /*42f0*/  @!P0 IADD3 R136, -R156.reuse, -0x17, RZ ;  /* 0xffffffe99c888810 */ /* 0x040fe40007ffe1ff */
[C---:B------:R-:W-:Y:S01]  /*4300*/  IADD3 R148, R156.reuse, -0x10, RZ ;  /* 0xfffffff09c947810 */ /* 0x040fe20007ffe0ff */
[C---:B------:R-:W-:Y:S01]  /*4310*/  HMMA.16816.F32 R16, R140.reuse, R150, R16 ;  /* 0x000000968c10723c */ /* 0x040fe20000001810 */
[----:B------:R2:W2:Y:S03]  /*4320*/  I2F R160, R136 ;  /* 0x0000008800a07306 */ /* 0x0004a60000201400 */
[----:B------:R-:W-:Y:S03]  /*4330*/  ISETP.GE.AND P0, PT, R157, RZ, PT ;  /* 0x000000ff9d00720c */ /* 0x000fe60003f06270 */
[C---:B------:R-:W-:Y:S01]  /*4340*/  IADD3 R150, R156.reuse, 0x10, RZ ;  /* 0x000000109c967810 */ /* 0x040fe20007ffe0ff */
[-C--:B------:R-:W-:Y:S04]  /*4350*/  HMMA.16816.F32 R20, R140, R132.reuse, R20 ;  /* 0x000000848c14723c */ /* 0x080fe80000001814 */
[----:B------:R-:W-:Y:S02]  /*4360*/  @!P1 IADD3 R149, -R156, 0x8, RZ ;  /* 0x000000089c959810 */ /* 0x000fe40007ffe1ff */
[----:B------:R-:W-:Y:S02]  /*4370*/  ISETP.GE.AND P1, PT, R148, RZ, PT ;  /* 0x000000ff9400720c */ /* 0x000fe40003f26270 */
[C---:B------:R-:W-:Y:S01]  /*4380*/  HMMA.16816.F32 R24, R152.reuse, R132, R24 ;  /* 0x000000849818723c */ /* 0x040fe20000001818 */
[----:B------:R1:W1:Y:S03]  /*4390*/  I2F R151, R149 ;  /* 0x0000009500977306 */ /* 0x0002660000201400 */
[C---:B------:R-:W-:Y:S04]  /*43a0*/  @!P0 IADD3 R157, -R156.reuse, 0x9, RZ ;  /* 0x000000099c9d8810 */ /* 0x040fe80007ffe1ff */
[-C--:B------:R-:W-:Y:S01]  /*43b0*/  HMMA.16816.F32 R28, R152, R134.reuse, R28 ;  /* 0x00000086981c723c */ /* 0x080fe2000000181c */
[----:B------:R-:W3:Y:S02]  /*43c0*/  LDL R154, [R1] ;  /* 0x00000000019a7983 */ /* 0x000ee40000100800 */
[----:B------:R-:W4:Y:S01]  /*43d0*/  I2F R157, R157 ;  /* 0x0000009d009d7306 */ /* 0x000f220000201400 */
[----:B------:R-:W-:Y:S01]  /*43e0*/  @!P1 IADD3 R148, -R156, 0x10, RZ ;  /* 0x000000109c949810 */ /* 0x000fe20007ffe1ff */
[----:B------:R-:W3:Y:S01]  /*43f0*/  LDL R155, [R1+0x4] ;  /* 0x00000400019b7983 */ /* 0x000ee20000100800 */
[----:B------:R-:W-:Y:S02]  /*4400*/  ISETP.GE.AND P1, PT, R150, RZ, PT ;  /* 0x000000ff9600720c */ /* 0x000fe40003f26270 */
[----:B------:R-:W-:Y:S01]  /*4410*/  HMMA.16816.F32 R32, R140, R134, R32 ;  /* 0x000000868c20723c */ /* 0x000fe20000001820 */
[----:B--2---:R-:W2:Y:S04]  /*4420*/  LDSM.16.M88.4 R136, [R0+0x2000] ;  /* 0x002000000088783b */ /* 0x004ea80000000200 */
[----:B------:R4:W-:Y:S02]  /*4430*/  I2F R159, R148 ;  /* 0x00000094009f7306 */ /* 0x0009e40000201400 */
[----:B------:R-:W-:Y:S01]  /*4440*/  IADD3 R140, R156, -0x18, RZ ;  /* 0xffffffe89c8c7810 */ /* 0x000fe20007ffe0ff */
[----:B------:R-:W-:Y:S01]  /*4450*/  FMUL.FTZ R141, R241, 1.4426950216293334961 ;  /* 0x3fb8aa3bf18d7820 */ /* 0x000fe20000410000 */
[----:B------:R4:W2:Y:S02]  /*4460*/  LDSM.16.M88.4 R132, [R0+0x2800] ;  /* 0x002800000084783b */ /* 0x0008a40000000200 */
[----:B------:R-:W-:Y:S01]  /*4470*/  ISETP.GE.AND P3, PT, R140, RZ, PT ;  /* 0x000000ff8c00720c */ /* 0x000fe20003f66270 */
[----:B------:R-:W-:Y:S01]  /*4480*/  IMAD.U32 R142, RZ, RZ, UR18 ;  /* 0x00000012ff8e7e24 */ /* 0x000fe2000f8e00ff */
[----:B-1----:R-:W-:Y:S01]  /*4490*/  IADD3 R149, R156, -0x11, RZ ;  /* 0xffffffef9c957810 */ /* 0x002fe20007ffe0ff */
[----:B----4-:R-:W-:Y:S01]  /*44a0*/  FMUL.FTZ R143, R242, 1.4426950216293334961 ;  /* 0x3fb8aa3bf28f7820 */ /* 0x010fe20000410000 */
[----:B------:R-:W-:Y:S01]  /*44b0*/  @!P1 IADD3 R150, -R156, -0x10, RZ ;  /* 0xfffffff09c969810 */ /* 0x000fe20007ffe1ff */
[----:B------:R-:W-:Y:S01]  /*44c0*/  IMAD R142, R142, 0x80, R243 ;  /* 0x000000808e8e7824 */ /* 0x000fe200078e02f3 */
[----:B------:R-:W-:Y:S02]  /*44d0*/  ISETP.GE.AND P0, PT, R149, RZ, PT ;  /* 0x000000ff9500720c */ /* 0x000fe40003f06270 */
[----:B------:R-:W-:Y:S02]  /*44e0*/  PLOP3.LUT P1, PT, PT, PT, UP0, 0x80, 0x0 ;  /* 0x000000000000781c */ /* 0x000fe40003f2f008 */
[----:B------:R-:W-:Y:S01]  /*44f0*/  @P5 ISETP.GE.AND P5, PT, R142, UR5, PT ;  /* 0x000000058e005c0c */ /* 0x000fe2000bfa6270 */
[----:B------:R-:W-:Y:S02]  /*4500*/  I2F R150, R150 ;  /* 0x0000009600967306 */ /* 0x000fe40000201400 */
[C---:B------:R-:W-:Y:S02]  /*4510*/  @!P3 IADD3 R140, -R156.reuse, 0x18, RZ ;  /* 0x000000189c8cb810 */ /* 0x040fe40007ffe1ff */
[----:B------:R-:W-:Y:S02]  /*4520*/  PLOP3.LUT P3, PT, PT, PT, UP0, 0x80, 0x0 ;  /* 0x000000000000781c */ /* 0x000fe40003f6f008 */
[C---:B------:R-:W-:Y:S02]  /*4530*/  IADD3 R148, R156.reuse, 0xf, RZ ;  /* 0x0000000f9c947810 */ /* 0x040fe40007ffe0ff */
[C---:B------:R-:W-:Y:S02]  /*4540*/  @!P0 IADD3 R149, -R156.reuse, 0x11, RZ ;  /* 0x000000119c958810 */ /* 0x040fe40007ffe1ff */
[----:B------:R1:W-:Y:S01]  /*4550*/  I2F R153, R140 ;  /* 0x0000008c00997306 */ /* 0x0003e20000201400 */
[----:B------:R-:W-:Y:S02]  /*4560*/  IADD3 R0, R156, -0x19, RZ ;  /* 0xffffffe79c007810 */ /* 0x000fe40007ffe0ff */
[----:B------:R-:W-:Y:S02]  /*4570*/  ISETP.GE.AND P0, PT, R148, RZ, PT ;  /* 0x000000ff9400720c */ /* 0x000fe40003f06270 */
[----:B------:R-:W-:Y:S01]  /*4580*/  ISETP.GE.AND P2, PT, R0, RZ, PT ;  /* 0x000000ff0000720c */ /* 0x000fe20003f46270 */
[-C--:B--2---:R-:W-:Y:S04]  /*4590*/  HMMA.16816.F32 R4, R136, R144.reuse, R4 ;  /* 0x000000908804723c */ /* 0x084fe80000001804 */
[----:B------:R-:W-:Y:S08]  /*45a0*/  I2F R149, R149 ;  /* 0x0000009500957306 */ /* 0x000ff00000201400 */
[C---:B------:R-:W-:Y:S01]  /*45b0*/  @!P0 IADD3 R148, -R156.reuse, -0xf, RZ ;  /* 0xfffffff19c948810 */ /* 0x040fe20007ffe1ff */
[C---:B------:R-:W-:Y:S01]  /*45c0*/  HMMA.16816.F32 R8, R132.reuse, R144, R8 ;  /* 0x000000908408723c */ /* 0x040fe20000001808 */
[----:B------:R-:W-:Y:S03]  /*45d0*/  PLOP3.LUT P0, PT, PT, PT, UP0, 0x80, 0x0 ;  /* 0x000000000000781c */ /* 0x000fe60003f0f008 */
[----:B------:R-:W-:Y:S01]  /*45e0*/  @!P2 IADD3 R0, -R156, 0x19, RZ ;  /* 0x000000199c00a810 */ /* 0x000fe20007ffe1ff */
[----:B------:R-:W-:Y:S01]  /*45f0*/  I2F R148, R148 ;  /* 0x0000009400947306 */ /* 0x000fe20000201400 */
[----:B------:R-:W-:Y:S02]  /*4600*/  PLOP3.LUT P2, PT, PT, PT, UP0, 0x80, 0x0 ;  /* 0x000000000000781c */ /* 0x000fe40003f4f008 */
[-C--:B------:R-:W-:Y:S04]  /*4610*/  HMMA.16816.F32 R12, R132, R146.reuse, R12 ;  /* 0x00000092840c723c */ /* 0x080fe8000000180c */
[----:B-1----:R-:W-:Y:S02]  /*4620*/  @P1 IADD3 R140, R142, 0x1, RZ ;  /* 0x000000018e8c1810 */ /* 0x002fe40007ffe0ff */
[----:B------:R-:W-:Y:S01]  /*4630*/  FSETP.NEU.FTZ.AND P1, PT, R242, -INF , PT ;  /* 0xff800000f200780b */ /* 0x000fe20003f3d000 */
[----:B------:R-:W-:Y:S01]  /*4640*/  I2F R152, R0 ;  /* 0x0000000000987306 */ /* 0x000fe20000201400 */
[C---:B------:R-:W-:Y:S04]  /*4650*/  HMMA.16816.F32 R16, R136.reuse, R146, R16 ;  /* 0x000000928810723c */ /* 0x040fe80000001810 */
[----:B------:R-:W-:Y:S01]  /*4660*/  FFMA.FTZ R4, R164, -UR4, R4 ;  /* 0x80000004a4047c23 */ /* 0x000fe20008010004 */
[----:B------:R-:W-:Y:S01]  /*4670*/  @P4 ISETP.GE.AND P4, PT, R140, UR5, PT ;  /* 0x000000058c004c0c */ /* 0x000fe2000bf86270 */
[----:B------:R-:W-:Y:S01]  /*4680*/  FFMA.FTZ R5, R163, -UR4, R5 ;  /* 0x80000004a3057c23 */ /* 0x000fe20008010005 */
[----:B------:R-:W-:Y:S01]  /*4690*/  FSEL R143, R143, RZ, P1 ;  /* 0x000000ff8f8f7208 */ /* 0x000fe20000800000 */
[----:B------:R-:W-:Y:S01]  /*46a0*/  FFMA.FTZ R6, R166, -UR4, R6 ;  /* 0x80000004a6067c23 */ /* 0x000fe20008010006 */
[----:B------:R-:W-:Y:S02]  /*46b0*/  @P0 FSEL R4, R4, -INF , !P5 ;  /* 0xff80000004040808 */ /* 0x000fe40006800000 */
[----:B------:R-:W-:Y:S01]  /*46c0*/  PLOP3.LUT P0, PT, PT, PT, UP0, 0x80, 0x0 ;  /* 0x000000000000781c */ /* 0x000fe20003f0f008 */
[----:B------:R-:W-:Y:S01]  /*46d0*/  FFMA.FTZ R7, R165, -UR4, R7 ;  /* 0x80000004a5077c23 */ /* 0x000fe20008010007 */
[----:B------:R-:W-:Y:S01]  /*46e0*/  PLOP3.LUT P1, PT, PT, PT, UP0, 0x80, 0x0 ;  /* 0x000000000000781c */ /* 0x000fe20003f2f008 */
[----:B------:R-:W-:Y:S02]  /*46f0*/  FFMA.FTZ R4, R4, c[0x0][0x23c], -R143 ;  /* 0x00008f0004047a23 */ /* 0x000fe4000001088f */
[----:B------:R-:W-:Y:S02]  /*4700*/  FFMA.FTZ R8, R162, -UR4, R8 ;  /* 0x80000004a2087c23 */ /* 0x000fe40008010008 */
[----:B------:R1:W-:Y:S01]  /*4710*/  MUFU.EX2 R246, R4 ;  /* 0x0000000400f67308 */ /* 0x0003e20000000800 */
[----:B------:R-:W-:Y:S01]  /*4720*/  @P2 FSEL R5, R5, -INF , !P4 ;  /* 0xff80000005052808 */ /* 0x000fe20006000000 */
[----:B------:R-:W-:Y:S01]  /*4730*/  FFMA.FTZ R9, R158, -UR4, R9 ;  /* 0x800000049e097c23 */ /* 0x000fe20008010009 */
[----:B------:R-:W-:Y:S01]  /*4740*/  FSETP.NEU.FTZ.AND P2, PT, R241, -INF , PT ;  /* 0xff800000f100780b */ /* 0x000fe20003f5d000 */
[----:B------:R-:W-:Y:S02]  /*4750*/  FFMA.FTZ R10, R229, -UR4, R10 ;  /* 0x80000004e50a7c23 */ /* 0x000fe4000801000a */
[----:B------:R-:W-:Y:S01]  /*4760*/  @P0 FSEL R6, R6, -INF , !P5 ;  /* 0xff80000006060808 */ /* 0x000fe20006800000 */
[----:B------:R-:W-:Y:S01]  /*4770*/  FFMA.FTZ R5, R5, c[0x0][0x23c], -R143 ;  /* 0x00008f0005057a23 */ /* 0x000fe2000001088f */
[----:B------:R-:W-:Y:S01]  /*4780*/  PLOP3.LUT P0, PT, PT, PT, UP0, 0x80, 0x0 ;  /* 0x000000000000781c */ /* 0x000fe20003f0f008 */
[----:B------:R-:W-:Y:S01]  /*4790*/  FFMA.FTZ R11, R167, -UR4, R11 ;  /* 0x80000004a70b7c23 */ /* 0x000fe2000801000b */
[----:B------:R-:W-:Y:S01]  /*47a0*/  FSEL R141, R141, RZ, P2 ;  /* 0x000000ff8d8d7208 */ /* 0x000fe20001000000 */
[----:B------:R-:W-:Y:S01]  /*47b0*/  MUFU.EX2 R245, R5 ;  /* 0x0000000500f57308 */ /* 0x000fe20000000800 */
[----:B------:R-:W-:Y:S01]  /*47c0*/  @P1 FSEL R7, R7, -INF , !P4 ;  /* 0xff80000007071808 */ /* 0x000fe20006000000 */
[----:B------:R-:W-:Y:S01]  /*47d0*/  FFMA.FTZ R12, R161, -UR4, R12 ;  /* 0x80000004a10c7c23 */ /* 0x000fe2000801000c */
[----:B------:R-:W-:Y:S01]  /*47e0*/  PLOP3.LUT P1, PT, PT, PT, UP0, 0x80, 0x0 ;  /* 0x000000000000781c */ /* 0x000fe20003f2f008 */
[--C-:B------:R-:W-:Y:S02]  /*47f0*/  FFMA.FTZ R6, R6, c[0x0][0x23c], -R141.reuse ;  /* 0x00008f0006067a23 */ /* 0x100fe4000001088d */
[----:B------:R-:W-:Y:S02]  /*4800*/  FFMA.FTZ R7, R7, c[0x0][0x23c], -R141 ;  /* 0x00008f0007077a23 */ /* 0x000fe4000001088d */
[----:B------:R-:W-:Y:S02]  /*4810*/  FFMA.FTZ R13, R160, -UR4, R13 ;  /* 0x80000004a00d7c23 */ /* 0x000fe4000801000d */
[----:B------:R-:W-:Y:S01]  /*4820*/  MUFU.EX2 R244, R6 ;  /* 0x0000000600f47308 */ /* 0x000fe20000000800 */
[----:B------:R-:W-:Y:S01]  /*4830*/  @P0 FSEL R8, R8, -INF , !P5 ;  /* 0xff80000008080808 */ /* 0x000fe20006800000 */
[----:B------:R-:W-:Y:S01]  /*4840*/  FFMA.FTZ R14, R162, -UR4, R14 ;  /* 0x80000004a20e7c23 */ /* 0x000fe2000801000e */
[----:B------:R-:W-:Y:S01]  /*4850*/  PLOP3.LUT P0, PT, PT, PT, UP0, 0x80, 0x0 ;  /* 0x000000000000781c */ /* 0x000fe20003f0f008 */
[----:B------:R-:W-:Y:S01]  /*4860*/  FFMA.FTZ R16, R151, -UR4, R16 ;  /* 0x8000000497107c23 */ /* 0x000fe20008010010 */
[----:B-1----:R-:W-:Y:S01]  /*4870*/  @P3 IADD3 R4, R142, 0x8, RZ ;  /* 0x000000088e043810 */ /* 0x002fe20007ffe0ff */
[----:B------:R-:W-:Y:S01]  /*4880*/  FFMA.FTZ R15, R158, -UR4, R15 ;  /* 0x800000049e0f7c23 */ /* 0x000fe2000801000f */
[----:B------:R-:W-:Y:S01]  /*4890*/  PLOP3.LUT P3, PT, PT, PT, UP0, 0x80, 0x0 ;  /* 0x000000000000781c */ /* 0x000fe20003f6f008 */
[----:B------:R-:W-:Y:S01]  /*48a0*/  FFMA.FTZ R18, R164, -UR4, R18 ;  /* 0x80000004a4127c23 */ /* 0x000fe20008010012 */
[----:B------:R-:W-:Y:S01]  /*48b0*/  @P1 FSEL R9, R9, -INF , !P4 ;  /* 0xff80000009091808 */ /* 0x000fe20006000000 */
[----:B------:R1:W-:Y:S01]  /*48c0*/  MUFU.EX2 R144, R7 ;  /* 0x0000000700907308 */ /* 0x0003e20000000800 */
[----:B------:R-:W-:Y:S01]  /*48d0*/  @P6 ISETP.GE.AND P6, PT, R4, UR5, PT ;  /* 0x0000000504006c0c */ /* 0x000fe2000bfc6270 */
[----:B------:R-:W-:Y:S02]  /*48e0*/  FFMA.FTZ R17, R157, -UR4, R17 ;  /* 0x800000049d117c23 */ /* 0x000fe40008010011 */
[----:B------:R-:W-:Y:S02]  /*48f0*/  FFMA.FTZ R19, R163, -UR4, R19 ;  /* 0x80000004a3137c23 */ /* 0x000fe40008010013 */
[----:B------:R-:W-:Y:S02]  /*4900*/  @P0 FSEL R10, R10, -INF , !P5 ;  /* 0xff8000000a0a0808 */ /* 0x000fe40006800000 */
[----:B------:R-:W-:Y:S02]  /*4910*/  PLOP3.LUT P0, PT, PT, PT, UP0, 0x80, 0x0 ;  /* 0x000000000000781c */ /* 0x000fe40003f0f008 */
[----:B------:R-:W-:Y:S11]  /*4920*/  PLOP3.LUT P5, PT, PT, PT, UP0, 0x80, 0x0 ;  /* 0x000000000000781c */ /* 0x000ff60003faf008 */
[----:B------:R-:W-:Y:S02]  /*4930*/  @P0 FSEL R12, R12, -INF , !P6 ;  /* 0xff8000000c0c0808 */ /* 0x000fe40007000000 */
[----:B------:R-:W-:Y:S11]  /*4940*/  PLOP3.LUT P0, PT, PT, PT, UP0, 0x80, 0x0 ;  /* 0x000000000000781c */ /* 0x000ff60003f0f008 */
[----:B------:R-:W-:Y:S02]  /*4950*/  @!UPT UIADD3 URZ, URZ, URZ, URZ ;  /* 0x0000003f3f3ff290 */ /* 0x000fe4000fffe03f */
[----:B------:R-:W-:Y:S02]  /*4960*/  @P0 FSEL R14, R14, -INF , !P6 ;  /* 0xff8000000e0e0808 */ /* 0x000fe40007000000 */
[----:B------:R-:W-:Y:S11]  /*4970*/  PLOP3.LUT P0, PT, PT, PT, UP0, 0x80, 0x0 ;  /* 0x000000000000781c */ /* 0x000ff60003f0f008 */
[----:B------:R-:W-:Y:S02]  /*4980*/  @!UPT UIADD3 URZ, URZ, URZ, URZ ;  /* 0x0000003f3f3ff290 */ /* 0x000fe4000fffe03f */
        /* <DEDUP_REMOVED lines=9> */
[C---:B---3--:R-:W-:Y:S01]  /*4a20*/  FMUL.FTZ R140, R154.reuse, 1.4426950216293334961 ;  /* 0x3fb8aa3b9a8c7820 */ /* 0x048fe20000410000 */
[----:B------:R-:W-:Y:S01]  /*4a30*/  FSETP.NEU.FTZ.AND P2, PT, R154, -INF , PT ;  /* 0xff8000009a00780b */ /* 0x000fe20003f5d000 */
[C---:B------:R-:W-:Y:S03]  /*4a40*/  FMUL.FTZ R0, R155.reuse, 1.4426950216293334961 ;  /* 0x3fb8aa3b9b007820 */ /* 0x040fe60000410000 */
[----:B------:R-:W-:Y:S02]  /*4a50*/  FSEL R140, R140, RZ, P2 ;  /* 0x000000ff8c8c7208 */ /* 0x000fe40001000000 */
[----:B------:R-:W-:Y:S02]  /*4a60*/  PLOP3.LUT P2, PT, PT, PT, UP0, 0x80, 0x0 ;  /* 0x000000000000781c */ /* 0x000fe40003f4f008 */
[----:B------:R-:W-:Y:S01]  /*4a70*/  FSETP.NEU.FTZ.AND P1, PT, R155, -INF , PT ;  /* 0xff8000009b00780b */ /* 0x000fe20003f3d000 */
[--C-:B------:R-:W-:Y:S02]  /*4a80*/  FFMA.FTZ R8, R8, c[0x0][0x23c], -R140.reuse ;  /* 0x00008f0008087a23 */ /* 0x100fe4000001088c */
[--C-:B------:R-:W-:Y:S01]  /*4a90*/  FFMA.FTZ R9, R9, c[0x0][0x23c], -R140.reuse ;  /* 0x00008f0009097a23 */ /* 0x100fe2000001088c */
[----:B------:R-:W-:Y:S01]  /*4aa0*/  FSEL R0, R0, RZ, P1 ;  /* 0x000000ff00007208 */ /* 0x000fe20000800000 */
[----:B------:R-:W2:Y:S01]  /*4ab0*/  MUFU.EX2 R154, R8 ;  /* 0x00000008009a7308 */ /* 0x000ea20000000800 */
[----:B------:R-:W-:Y:S01]  /*4ac0*/  PLOP3.LUT P1, PT, PT, PT, UP0, 0x80, 0x0 ;  /* 0x000000000000781c */ /* 0x000fe20003f2f008 */
[----:B------:R-:W-:Y:S02]  /*4ad0*/  FFMA.FTZ R12, R12, c[0x0][0x23c], -R140 ;  /* 0x00008f000c0c7a23 */ /* 0x000fe4000001088c */
[--C-:B------:R-:W-:Y:S02]  /*4ae0*/  FFMA.FTZ R10, R10, c[0x0][0x23c], -R0.reuse ;  /* 0x00008f000a0a7a23 */ /* 0x100fe40000010800 */
[----:B------:R-:W-:Y:S01]  /*4af0*/  @P2 IADD3 R4, R142, 0x9, RZ ;  /* 0x000000098e042810 */ /* 0x000fe20007ffe0ff */
[--C-:B------:R-:W-:Y:S01]  /*4b00*/  FFMA.FTZ R14, R14, c[0x0][0x23c], -R0.reuse ;  /* 0x00008f000e0e7a23 */ /* 0x100fe20000010800 */
[----:B------:R-:W-:Y:S02]  /*4b10*/  PLOP3.LUT P2, PT, PT, PT, UP0, 0x80, 0x0 ;  /* 0x000000000000781c */ /* 0x000fe40003f4f008 */
[----:B------:R-:W-:Y:S01]  /*4b20*/  @P3 ISETP.GE.AND P3, PT, R4, UR5, PT ;  /* 0x0000000504003c0c */ /* 0x000fe2000bf66270 */
[----:B------:R-:W3:Y:S01]  /*4b30*/  MUFU.EX2 R145, R9 ;  /* 0x0000000900917308 */ /* 0x000ee20000000800 */
[----:B-1----:R-:W1:Y:S02]  /*4b40*/  LDSM.16.M88.4 R4, [R217+0xd400] ;  /* 0x00d40000d904783b */ /* 0x002e640000000200 */
[----:B------:R-:W-:Y:S02]  /*4b50*/  @P1 FSEL R11, R11, -INF , !P4 ;  /* 0xff8000000b0b1808 */ /* 0x000fe40006000000 */
[----:B------:R-:W-:Y:S02]  /*4b60*/  PLOP3.LUT P1, PT, PT, PT, UP0, 0x80, 0x0 ;  /* 0x000000000000781c */ /* 0x000fe40003f2f008 */
[----:B------:R-:W-:Y:S01]  /*4b70*/  PLOP3.LUT P4, PT, PT, PT, UP0, 0x80, 0x0 ;  /* 0x000000000000781c */ /* 0x000fe20003f8f008 */
[----:B------:R-:W-:Y:S02]  /*4b80*/  FFMA.FTZ R11, R11, c[0x0][0x23c], -R0 ;  /* 0x00008f000b0b7a23 */ /* 0x000fe40000010800 */
[----:B------:R-:W-:Y:S01]  /*4b90*/  MUFU.EX2 R155, R10 ;  /* 0x0000000a009b7308 */ /* 0x000fe20000000800 */
[----:B--2---:R-:W-:Y:S07]  /*4ba0*/  IMAD.MOV.U32 R146, RZ, RZ, R154 ;  /* 0x000000ffff927224 */ /* 0x004fee00078e009a */
[----:B------:R-:W-:Y:S02]  /*4bb0*/  @P1 FSEL R13, R13, -INF , !P3 ;  /* 0xff8000000d0d1808 */ /* 0x000fe40005800000 */
[----:B------:R-:W-:Y:S01]  /*4bc0*/  PLOP3.LUT P1, PT, PT, PT, UP0, 0x80, 0x0 ;  /* 0x000000000000781c */ /* 0x000fe20003f2f008 */
[----:B------:R-:W2:Y:S01]  /*4bd0*/  MUFU.EX2 R156, R11 ;  /* 0x0000000b009c7308 */ /* 0x000ea20000000800 */
[----:B------:R-:W-:Y:S01]  /*4be0*/  @P4 IADD3 R8, R142, 0x10, RZ ;  /* 0x000000108e084810 */ /* 0x000fe20007ffe0ff */
[----:B------:R-:W-:Y:S01]  /*4bf0*/  FFMA.FTZ R13, R13, c[0x0][0x23c], -R140 ;  /* 0x00008f000d0d7a23 */ /* 0x000fe2000001088c */
[----:B------:R-:W-:Y:S02]  /*4c00*/  PLOP3.LUT P4, PT, PT, PT, UP0, 0x80, 0x0 ;  /* 0x000000000000781c */ /* 0x000fe40003f8f008 */
[----:B------:R-:W-:Y:S02]  /*4c10*/  @P5 ISETP.GE.AND P5, PT, R8, UR5, PT ;  /* 0x0000000508005c0c */ /* 0x000fe4000bfa6270 */
[----:B------:R-:W-:Y:S02]  /*4c20*/  @P2 IADD3 R8, R142, 0x11, RZ ;  /* 0x000000118e082810 */ /* 0x000fe40007ffe0ff */
[----:B------:R-:W-:Y:S01]  /*4c30*/  PLOP3.LUT P2, PT, PT, PT, UP0, 0x80, 0x0 ;  /* 0x000000000000781c */ /* 0x000fe20003f4f008 */
[----:B------:R-:W-:Y:S01]  /*4c40*/  MUFU.EX2 R248, R12 ;  /* 0x0000000c00f87308 */ /* 0x000fe20000000800 */
[----:B------:R-:W-:Y:S02]  /*4c50*/  @P6 ISETP.GE.AND P6, PT, R8, UR5, PT ;  /* 0x0000000508006c0c */ /* 0x000fe4000bfc6270 */
[----:B------:R-:W-:Y:S02]  /*4c60*/  @P1 FSEL R15, R15, -INF , !P3 ;  /* 0xff8000000f0f1808 */ /* 0x000fe40005800000 */
[----:B------:R-:W-:Y:S03]  /*4c70*/  PLOP3.LUT P1, PT, PT, PT, UP0, 0x80, 0x0 ;  /* 0x000000000000781c */ /* 0x000fe60003f2f008 */
[----:B------:R-:W-:Y:S01]  /*4c80*/  FFMA.FTZ R15, R15, c[0x0][0x23c], -R0 ;  /* 0x00008f000f0f7a23 */ /* 0x000fe20000010800 */
[-C--:B-1----:R-:W-:Y:S01]  /*4c90*/  HMMA.16816.F32 R20, R136, R4.reuse, R20 ;  /* 0x000000048814723c */ /* 0x082fe20000001814 */
[----:B------:R-:W-:Y:S07]  /*4ca0*/  MUFU.EX2 R247, R13 ;  /* 0x0000000d00f77308 */ /* 0x000fee0000000800 */
[C---:B------:R-:W-:Y:S03]  /*4cb0*/  HMMA.16816.F32 R24, R132.reuse, R4, R24 ;  /* 0x000000048418723c */ /* 0x040fe60000001818 */
[----:B------:R-:W-:Y:S01]  /*4cc0*/  MUFU.EX2 R252, R14 ;  /* 0x0000000e00fc7308 */ /* 0x000fe20000000800 */
[----:B------:R-:W-:Y:S02]  /*4cd0*/  @P1 FSEL R17, R17, -INF , !P3 ;  /* 0xff80000011111808 */ /* 0x000fe40005800000 */
[----:B------:R-:W-:Y:S02]  /*4ce0*/  PLOP3.LUT P1, PT, PT, PT, UP0, 0x80, 0x0 ;  /* 0x000000000000781c */ /* 0x000fe40003f2f008 */
[-C--:B------:R-:W-:Y:S04]  /*4cf0*/  HMMA.16816.F32 R28, R132, R6.reuse, R28 ;  /* 0x00000006841c723c */ /* 0x080fe8000000181c */
[----:B------:R-:W-:Y:S01]  /*4d00*/  FFMA.FTZ R17, R17, c[0x0][0x23c], -R143 ;  /* 0x00008f0011117a23 */ /* 0x000fe2000001088f */
[----:B------:R-:W-:Y:S03]  /*4d10*/  MUFU.EX2 R249, R15 ;  /* 0x0000000f00f97308 */ /* 0x000fe60000000800 */
[----:B------:R-:W-:Y:S04]  /*4d20*/  HMMA.16816.F32 R32, R136, R6, R32 ;  /* 0x000000068820723c */ /* 0x000fe80000001820 */
[----:B------:R-:W-:Y:S01]  /*4d30*/  @P1 FSEL R19, R19, -INF , !P3 ;  /* 0xff80000013131808 */ /* 0x000fe20005800000 */
[----:B------:R-:W-:Y:S01]  /*4d40*/  FFMA.FTZ R21, R149, -UR4, R21 ;  /* 0x8000000495157c23 */ /* 0x000fe20008010015 */
[----:B------:R-:W-:Y:S01]  /*4d50*/  PLOP3.LUT P1, PT, PT, PT, UP0, 0x80, 0x0 ;  /* 0x000000000000781c */ /* 0x000fe20003f2f008 */
[----:B------:R-:W-:Y:S01]  /*4d60*/  FFMA.FTZ R20, R159, -UR4, R20 ;  /* 0x800000049f147c23 */ /* 0x000fe20008010014 */
[----:B------:R-:W-:Y:S01]  /*4d70*/  PLOP3.LUT P3, PT, PT, PT, UP0, 0x80, 0x0 ;  /* 0x000000000000781c */ /* 0x000fe20003f6f008 */
[----:B------:R-:W-:Y:S01]  /*4d80*/  FFMA.FTZ R22, R151, -UR4, R22 ;  /* 0x8000000497167c23 */ /* 0x000fe20008010016 */
[----:B------:R-:W1:Y:S02]  /*4d90*/  MUFU.EX2 R229, R17 ;  /* 0x0000001100e57308 */ /* 0x000e640000000800 */
[----:B------:R-:W-:Y:S01]  /*4da0*/  @P0 FSEL R20, R20, -INF , !P5 ;  /* 0xff80000014140808 */ /* 0x000fe20006800000 */
[----:B------:R-:W-:Y:S01]  /*4db0*/  FFMA.FTZ R23, R157, -UR4, R23 ;  /* 0x800000049d177c23 */ /* 0x000fe20008010017 */
[----:B------:R-:W-:Y:S01]  /*4dc0*/  PLOP3.LUT P0, PT, PT, PT, UP0, 0x80, 0x0 ;  /* 0x000000000000781c */ /* 0x000fe20003f0f008 */
[----:B------:R-:W-:Y:S02]  /*4dd0*/  FFMA.FTZ R26, R161, -UR4, R26 ;  /* 0x80000004a11a7c23 */ /* 0x000fe4000801001a */
[----:B------:R-:W-:Y:S02]  /*4de0*/  FFMA.FTZ R25, R148, -UR4, R25 ;  /* 0x8000000494197c23 */ /* 0x000fe40008010019 */
[----:B------:R-:W-:Y:S01]  /*4df0*/  @P1 FSEL R21, R21, -INF , !P6 ;  /* 0xff80000015151808 */ /* 0x000fe20007000000 */
[----:B------:R-:W-:Y:S01]  /*4e00*/  FFMA.FTZ R24, R150, -UR4, R24 ;  /* 0x8000000496187c23 */ /* 0x000fe20008010018 */
[----:B------:R-:W-:Y:S01]  /*4e10*/  PLOP3.LUT P1, PT, PT, PT, UP0, 0x80, 0x0 ;  /* 0x000000000000781c */ /* 0x000fe20003f2f008 */
[----:B------:R-:W-:Y:S01]  /*4e20*/  FFMA.FTZ R27, R160, -UR4, R27 ;  /* 0x80000004a01b7c23 */ /* 0x000fe2000801001b */
[----:B------:R-:W-:Y:S01]  /*4e30*/  @P3 IADD3 R4, R142, 0x18, RZ ;  /* 0x000000188e043810 */ /* 0x000fe20007ffe0ff */
[----:B------:R-:W-:Y:S01]  /*4e40*/  FFMA.FTZ R29, R165, -UR4, R29 ;  /* 0x80000004a51d7c23 */ /* 0x000fe2000801001d */
[----:B------:R-:W-:Y:S01]  /*4e50*/  @P2 FSEL R24, R24, -INF , !P5 ;  /* 0xff80000018182808 */ /* 0x000fe20006800000 */
[----:B------:R-:W-:Y:S01]  /*4e60*/  FFMA.FTZ R28, R166, -UR4, R28 ;  /* 0x80000004a61c7c23 */ /* 0x000fe2000801001c */
[----:B------:R-:W-:Y:S01]  /*4e70*/  @P0 FSEL R22, R22, -INF , !P5 ;  /* 0xff80000016160808 */ /* 0x000fe20006800000 */
[----:B------:R-:W-:Y:S01]  /*4e80*/  FFMA.FTZ R32, R153, -UR4, R32 ;  /* 0x8000000499207c23 */ /* 0x000fe20008010020 */
[----:B------:R-:W-:Y:S01]  /*4e90*/  PLOP3.LUT P0, PT, PT, PT, UP0, 0x80, 0x0 ;  /* 0x000000000000781c */ /* 0x000fe20003f0f008 */
[----:B------:R-:W-:Y:S01]  /*4ea0*/  FFMA.FTZ R30, R150, -UR4, R30 ;  /* 0x80000004961e7c23 */ /* 0x000fe2000801001e */
[----:B------:R-:W-:Y:S01]  /*4eb0*/  PLOP3.LUT P2, PT, PT, PT, UP0, 0x80, 0x0 ;  /* 0x000000000000781c */ /* 0x000fe20003f4f008 */
[----:B------:R-:W-:Y:S01]  /*4ec0*/  FFMA.FTZ R34, R159, -UR4, R34 ;  /* 0x800000049f227c23 */ /* 0x000fe20008010022 */
[----:B------:R-:W-:Y:S01]  /*4ed0*/  @P4 IADD3 R142, R142, 0x19, RZ ;  /* 0x000000198e8e4810 */ /* 0x000fe20007ffe0ff */
[----:B------:R-:W-:Y:S01]  /*4ee0*/  FFMA.FTZ R33, R152, -UR4, R33 ;  /* 0x8000000498217c23 */ /* 0x000fe20008010021 */
[----:B------:R-:W-:Y:S01]  /*4ef0*/  @P1 FSEL R23, R23, -INF , !P6 ;  /* 0xff80000017171808 */ /* 0x000fe20007000000 */
[----:B------:R-:W-:Y:S01]  /*4f00*/  FFMA.FTZ R31, R148, -UR4, R31 ;  /* 0x80000004941f7c23 */ /* 0x000fe2000801001f */
[----:B------:R-:W-:Y:S01]  /*4f10*/  PLOP3.LUT P1, PT, PT, PT, UP0, 0x80, 0x0 ;  /* 0x000000000000781c */ /* 0x000fe20003f2f008 */
[--C-:B------:R-:W-:Y:S02]  /*4f20*/  FFMA.FTZ R20, R20, c[0x0][0x23c], -R143.reuse ;  /* 0x00008f0014147a23 */ /* 0x100fe4000001088f */
[----:B------:R-:W-:Y:S02]  /*4f30*/  FFMA.FTZ R21, R21, c[0x0][0x23c], -R143 ;  /* 0x00008f0015157a23 */ /* 0x000fe4000001088f */
[----:B------:R-:W-:Y:S01]  /*4f40*/  @P0 FSEL R25, R25, -INF , !P6 ;  /* 0xff80000019190808 */ /* 0x000fe20007000000 */
[----:B------:R-:W-:Y:S01]  /*4f50*/  FFMA.FTZ R19, R19, c[0x0][0x23c], -R141 ;  /* 0x00008f0013137a23 */ /* 0x000fe2000001088d */
[----:B------:R-:W-:Y:S01]  /*4f60*/  PLOP3.LUT P0, PT, PT, PT, UP0, 0x80, 0x0 ;  /* 0x000000000000781c */ /* 0x000fe20003f0f008 */
[--C-:B------:R-:W-:Y:S01]  /*4f70*/  FFMA.FTZ R24, R24, c[0x0][0x23c], -R140.reuse ;  /* 0x00008f0018187a23 */ /* 0x100fe2000001088c */
[----:B------:R-:W-:Y:S01]  /*4f80*/  @P2 ISETP.GE.AND P3, PT, R4, UR5, PT ;  /* 0x0000000504002c0c */ /* 0x000fe2000bf66270 */
[----:B------:R-:W4:Y:S01]  /*4f90*/  MUFU.EX2 R242, R19 ;  /* 0x0000001300f27308 */ /* 0x000f220000000800 */
[----:B------:R-:W-:Y:S01]  /*4fa0*/  PLOP3.LUT P2, PT, PT, PT, UP0, 0x80, 0x0 ;  /* 0x000000000000781c */ /* 0x000fe20003f4f008 */
[----:B------:R-:W-:Y:S01]  /*4fb0*/  FFMA.FTZ R25, R25, c[0x0][0x23c], -R140 ;  /* 0x00008f0019197a23 */ /* 0x000fe2000001088c */
[----:B------:R-:W-:Y:S01]  /*4fc0*/  @P1 FSEL R26, R26, -INF , !P5 ;  /* 0xff8000001a1a1808 */ /* 0x000fe20006800000 */
[----:B---3--:R-:W-:Y:S01]  /*4fd0*/  IMAD.MOV.U32 R159, RZ, RZ, R145 ;  /* 0x000000ffff9f7224 */ /* 0x008fe200078e0091 */
[----:B------:R-:W-:Y:S01]  /*4fe0*/  PLOP3.LUT P1, PT, PT, PT, UP0, 0x80, 0x0 ;  /* 0x000000000000781c */ /* 0x000fe20003f2f008 */
[----:B--2---:R-:W-:Y:S01]  /*4ff0*/  IMAD.MOV.U32 R166, RZ, RZ, R156 ;  /* 0x000000ffffa67224 */ /* 0x004fe200078e009c */
[----:B------:R-:W-:Y:S01]  /*5000*/  F2FP.PACK_AB R4, R245, R246 ;  /* 0x000000f6f504723e */ /* 0x000fe200000000ff */
[--C-:B------:R-:W-:Y:S01]  /*5010*/  FFMA.FTZ R26, R26, c[0x0][0x23c], -R0.reuse ;  /* 0x00008f001a1a7a23 */ /* 0x100fe20000010800 */
[----:B------:R-:W-:Y:S01]  /*5020*/  F2FP.PACK_AB R6, R159, R146 ;  /* 0x000000929f06723e */ /* 0x000fe200000000ff */
[----:B------:R-:W-:Y:S01]  /*5030*/  IMAD.MOV.U32 R165, RZ, RZ, R155 ;  /* 0x000000ffffa57224 */ /* 0x000fe200078e009b */
[----:B------:R-:W-:Y:S01]  /*5040*/  @P0 FSEL R27, R27, -INF , !P6 ;  /* 0xff8000001b1b0808 */ /* 0x000fe20007000000 */
[----:B------:R1:W-:Y:S01]  /*5050*/  STS [R233+0x13000], R4 ;  /* 0x01300004e9007388 */ /* 0x0003e20000000800 */
[----:B------:R-:W-:Y:S01]  /*5060*/  PLOP3.LUT P0, PT, PT, PT, UP0, 0x80, 0x0 ;  /* 0x000000000000781c */ /* 0x000fe20003f0f008 */
[--C-:B------:R-:W-:Y:S01]  /*5070*/  FFMA.FTZ R22, R22, c[0x0][0x23c], -R141.reuse ;  /* 0x00008f0016167a23 */ /* 0x100fe2000001088d */
[----:B------:R-:W-:Y:S01]  /*5080*/  @P2 FSEL R28, R28, -INF , !P3 ;  /* 0xff8000001c1c2808 */ /* 0x000fe20005800000 */
[----:B------:R-:W-:Y:S01]  /*5090*/  FFMA.FTZ R27, R27, c[0x0][0x23c], -R0 ;  /* 0x00008f001b1b7a23 */ /* 0x000fe20000010800 */
[----:B------:R-:W-:Y:S01]  /*50a0*/  PLOP3.LUT P2, PT, PT, PT, UP0, 0x80, 0x0 ;  /* 0x000000000000781c */ /* 0x000fe20003f4f008 */
[----:B------:R-:W-:Y:S01]  /*50b0*/  FFMA.FTZ R23, R23, c[0x0][0x23c], -R141 ;  /* 0x00008f0017177a23 */ /* 0x000fe2000001088d */
[----:B------:R-:W-:Y:S01]  /*50c0*/  @P1 ISETP.GE.AND P1, PT, R142, UR5, PT ;  /* 0x000000058e001c0c */ /* 0x000fe2000bf26270 */
[----:B------:R-:W-:Y:S01]  /*50d0*/  FFMA.FTZ R28, R28, c[0x0][0x23c], -R140 ;  /* 0x00008f001c1c7a23 */ /* 0x000fe2000001088c */
[----:B------:R-:W-:Y:S01]  /*50e0*/  F2FP.PACK_AB R5, R166, R165 ;  /* 0x000000a5a605723e */ /* 0x000fe200000000ff */
[----:B------:R-:W2:Y:S01]  /*50f0*/  LDL R142, [R1+0x3c] ;  /* 0x00003c00018e7983 */ /* 0x000ea20000100800 */
[----:B------:R-:W-:Y:S01]  /*5100*/  MUFU.EX2 R162, R20 ;  /* 0x0000001400a27308 */ /* 0x000fe20000000800 */
[----:B------:R-:W-:Y:S06]  /*5110*/  FFMA.FTZ R35, R149, -UR4, R35 ;  /* 0x8000000495237c23 */ /* 0x000fec0008010023 */
[----:B------:R-:W-:Y:S02]  /*5120*/  @P2 FSEL R30, R30, -INF , !P3 ;  /* 0xff8000001e1e2808 */ /* 0x000fe40005800000 */
[----:B------:R-:W-:Y:S01]  /*5130*/  @P0 FSEL R29, R29, -INF , !P1 ;  /* 0xff8000001d1d0808 */ /* 0x000fe20004800000 */
[----:B------:R-:W-:Y:S01]  /*5140*/  MUFU.EX2 R158, R21 ;  /* 0x00000015009e7308 */ /* 0x000fe20000000800 */
[----:B------:R-:W-:Y:S01]  /*5150*/  PLOP3.LUT P0, PT, PT, PT, UP0, 0x80, 0x0 ;  /* 0x000000000000781c */ /* 0x000fe20003f0f008 */
[----:B------:R-:W-:Y:S01]  /*5160*/  FFMA.FTZ R30, R30, c[0x0][0x23c], -R0 ;  /* 0x00008f001e1e7a23 */ /* 0x000fe20000010800 */
[----:B------:R-:W-:Y:S01]  /*5170*/  PLOP3.LUT P2, PT, PT, PT, UP0, 0x80, 0x0 ;  /* 0x000000000000781c */ /* 0x000fe20003f4f008 */
[----:B------:R-:W-:Y:S01]  /*5180*/  FFMA.FTZ R140, R29, c[0x0][0x23c], -R140 ;  /* 0x00008f001d8c7a23 */ /* 0x000fe2000001088c */
[----:B-1----:R-:W-:Y:S05]  /*5190*/  F2FP.PACK_AB R4, R229, R241 ;  /* 0x000000f1e504723e */ /* 0x002fea00000000ff */
[----:B------:R1:W-:Y:S04]  /*51a0*/  MUFU.EX2 R154, R140 ;  /* 0x0000008c009a7308 */ /* 0x0003e80000000800 */
[----:B------:R-:W-:Y:S02]  /*51b0*/  @P0 FSEL R32, R32, -INF , !P3 ;  /* 0xff80000020200808 */ /* 0x000fe40005800000 */
[----:B------:R-:W-:Y:S02]  /*51c0*/  PLOP3.LUT P0, PT, PT, PT, UP0, 0x80, 0x0 ;  /* 0x000000000000781c */ /* 0x000fe40003f0f008 */
[----:B------:R-:W-:Y:S01]  /*51d0*/  @P2 FSEL R33, R33, -INF , !P1 ;  /* 0xff80000021212808 */ /* 0x000fe20004800000 */
[--C-:B------:R-:W-:Y:S01]  /*51e0*/  FFMA.FTZ R32, R32, c[0x0][0x23c], -R143.reuse ;  /* 0x00008f0020207a23 */ /* 0x100fe2000001088f */
[----:B------:R-:W-:Y:S01]  /*51f0*/  MUFU.EX2 R164, R22 ;  /* 0x0000001600a47308 */ /* 0x000fe20000000800 */
[----:B------:R-:W-:Y:S02]  /*5200*/  PLOP3.LUT P2, PT, PT, PT, UP0, 0x80, 0x0 ;  /* 0x000000000000781c */ /* 0x000fe40003f4f008 */
[----:B------:R-:W-:Y:S06]  /*5210*/  FFMA.FTZ R143, R33, c[0x0][0x23c], -R143 ;  /* 0x00008f00218f7a23 */ /* 0x000fec000001088f */
[----:B------:R-:W-:Y:S01]  /*5220*/  @P0 FSEL R34, R34, -INF , !P3 ;  /* 0xff80000022220808 */ /* 0x000fe20005800000 */
[----:B------:R3:W-:Y:S01]  /*5230*/  MUFU.EX2 R150, R143 ;  /* 0x0000008f00967308 */ /* 0x0007e20000000800 */
[----:B------:R-:W-:Y:S01]  /*5240*/  PLOP3.LUT P0, PT, PT, PT, UP0, 0x80, 0x0 ;  /* 0x000000000000781c */ /* 0x000fe20003f0f008 */
[----:B-1----:R-:W2:Y:S02]  /*5250*/  LDL R140, [R1+0x38] ;  /* 0x00003800018c7983 */ /* 0x002ea40000100800 */
[----:B------:R-:W-:Y:S01]  /*5260*/  @P2 FSEL R35, R35, -INF , !P1 ;  /* 0xff80000023232808 */ /* 0x000fe20004800000 */
[--C-:B------:R-:W-:Y:S05]  /*5270*/  FFMA.FTZ R34, R34, c[0x0][0x23c], -R141.reuse ;  /* 0x00008f0022227a23 */ /* 0x100fea000001088d */
[----:B------:R-:W1:Y:S01]  /*5280*/  MUFU.EX2 R163, R23 ;  /* 0x0000001700a37308 */ /* 0x000e620000000800 */
[----:B------:R-:W-:Y:S03]  /*5290*/  FFMA.FTZ R141, R35, c[0x0][0x23c], -R141 ;  /* 0x00008f00238d7a23 */ /* 0x000fe6000001088d */
[----:B------:R-:W-:Y:S05]  /*52a0*/  @P0 FSEL R31, R31, -INF , !P1 ;  /* 0xff8000001f1f0808 */ /* 0x000fea0004800000 */
[----:B------:R-:W-:Y:S01]  /*52b0*/  FFMA.FTZ R0, R31, c[0x0][0x23c], -R0 ;  /* 0x00008f001f007a23 */ /* 0x000fe20000010800 */
[----:B------:R-:W1:Y:S01]  /*52c0*/  MUFU.EX2 R151, R32 ;  /* 0x0000002000977308 */ /* 0x000e620000000800 */
[----:B---3--:R-:W-:Y:S05]  /*52d0*/  IMAD.MOV.U32 R143, RZ, RZ, R144 ;  /* 0x000000ffff8f7224 */ /* 0x008fea00078e0090 */
[----:B------:R-:W-:Y:S04]  /*52e0*/  F2FP.PACK_AB R7, R143, R244 ;  /* 0x000000f48f07723e */ /* 0x000fe800000000ff */
[----:B------:R4:W-:Y:S01]  /*52f0*/  MUFU.EX2 R153, R0 ;  /* 0x0000000000997308 */ /* 0x0009e20000000800 */
[----:B------:R3:W-:Y:S04]  /*5300*/  STS [R233+0x13400], R7 ;  /* 0x01340007e9007388 */ /* 0x0007e80000000800 */
[----:B------:R1:W-:Y:S05]  /*5310*/  STS [R232+0x13000], R4 ;  /* 0x01300004e8007388 */ /* 0x0003ea0000000800 */
[----:B------:R-:W-:Y:S10]  /*5320*/  MUFU.EX2 R152, R34 ;  /* 0x0000002200987308 */ /* 0x000ff40000000800 */
[----:B------:R-:W-:Y:S01]  /*5330*/  MUFU.EX2 R149, R141 ;  /* 0x0000008d00957308 */ /* 0x000fe20000000800 */
[----:B----4-:R-:W-:Y:S05]  /*5340*/  F2FP.PACK_AB R0, R242, R243 ;  /* 0x000000f3f200723e */ /* 0x010fea00000000ff */
[----:B------:R4:W-:Y:S01]  /*5350*/  STS [R232+0x13400], R0 ;  /* 0x01340000e8007388 */ /* 0x0009e20000000800 */
[----:B---3--:R-:W-:Y:S03]  /*5360*/  F2FP.PACK_AB R7, R247, R248 ;  /* 0x000000f8f707723e */ /* 0x008fe600000000ff */
[----:B------:R-:W-:Y:S01]  /*5370*/  MUFU.EX2 R167, R24 ;  /* 0x0000001800a77308 */ /* 0x000fe20000000800 */
[----:B------:R3:W-:Y:S01]  /*5380*/  STS [R233+0x14000], R6 ;  /* 0x01400006e9007388 */ /* 0x0007e20000000800 */
[----:B-1----:R-:W-:Y:S03]  /*5390*/  F2FP.PACK_AB R4, R163, R164 ;  /* 0x000000a4a304723e */ /* 0x002fe600000000ff */
[----:B------:R1:W-:Y:S04]  /*53a0*/  STS [R233+0x14400], R5 ;  /* 0x01440005e9007388 */ /* 0x0003e80000000800 */
[----:B------:R1:W-:Y:S01]  /*53b0*/  STS [R232+0x14000], R7 ;  /* 0x01400007e8007388 */ /* 0x0003e20000000800 */
[----:B------:R-:W1:Y:S10]  /*53c0*/  MUFU.EX2 R161, R25 ;  /* 0x0000001900a17308 */ /* 0x000e740000000800 */
[----:B------:R-:W-:Y:S01]  /*53d0*/  MUFU.EX2 R160, R26 ;  /* 0x0000001a00a07308 */ /* 0x000fe20000000800 */
[----:B----4-:R-:W-:Y:S02]  /*53e0*/  F2FP.PACK_AB R0, R150, R151 ;  /* 0x000000979600723e */ /* 0x010fe400000000ff */
[----:B---3--:R-:W-:Y:S02]  /*53f0*/  F2FP.PACK_AB R6, R249, R252 ;  /* 0x000000fcf906723e */ /* 0x008fe400000000ff */
[----:B-1----:R-:W-:Y:S03]  /*5400*/  F2FP.PACK_AB R5, R158, R162 ;  /* 0x000000a29e05723e */ /* 0x002fe600000000ff */
[----:B------:R1:W-:Y:S02]  /*5410*/  STS [R232+0x14400], R6 ;  /* 0x01440006e8007388 */ /* 0x0003e40000000800 */
[----:B------:R-:W1:Y:S01]  /*5420*/  MUFU.EX2 R157, R27 ;  /* 0x0000001b009d7308 */ /* 0x000e620000000800 */
[----:B------:R-:W-:Y:S01]  /*5430*/  F2FP.PACK_AB R7, R161, R167 ;  /* 0x000000a7a107723e */ /* 0x000fe200000000ff */
[----:B------:R3:W-:Y:S04]  /*5440*/  STS [R231+0x13000], R5 ;  /* 0x01300005e7007388 */ /* 0x0007e80000000800 */
[----:B------:R4:W-:Y:S04]  /*5450*/  STS [R231+0x13400], R4 ;  /* 0x01340004e7007388 */ /* 0x0009e80000000800 */
[----:B------:R-:W4:Y:S01]  /*5460*/  MUFU.EX2 R155, R28 ;  /* 0x0000001c009b7308 */ /* 0x000f220000000800 */
[----:B------:R4:W-:Y:S09]  /*5470*/  STS [R230+0x13000], R0 ;  /* 0x01300000e6007388 */ /* 0x0009f20000000800 */
[----:B------:R-:W4:Y:S01]  /*5480*/  MUFU.EX2 R156, R30 ;  /* 0x0000001e009c7308 */ /* 0x000f220000000800 */
[----:B-1----:R-:W-:Y:S02]  /*5490*/  F2FP.PACK_AB R6, R157, R160 ;  /* 0x000000a09d06723e */ /* 0x002fe400000000ff */
[----:B---3--:R-:W-:Y:S05]  /*54a0*/  F2FP.PACK_AB R5, R149, R152 ;  /* 0x000000989505723e */ /* 0x008fea00000000ff */
[----:B------:R-:W-:Y:S01]  /*54b0*/  STS [R230+0x13400], R5 ;  /* 0x01340005e6007388 */ /* 0x000fe20000000800 */
[----:B----4-:R-:W-:Y:S03]  /*54c0*/  F2FP.PACK_AB R4, R154, R155 ;  /* 0x0000009b9a04723e */ /* 0x010fe600000000ff */
[----:B------:R-:W-:Y:S04]  /*54d0*/  STS [R231+0x14000], R7 ;  /* 0x01400007e7007388 */ /* 0x000fe80000000800 */
[----:B------:R-:W-:Y:S01]  /*54e0*/  STS [R231+0x14400], R6 ;  /* 0x01440006e7007388 */ /* 0x000fe20000000800 */
[----:B------:R-:W-:Y:S03]  /*54f0*/  F2FP.PACK_AB R0, R153, R156 ;  /* 0x0000009c9900723e */ /* 0x000fe600000000ff */
[----:B------:R-:W-:Y:S04]  /*5500*/  STS [R230+0x14000], R4 ;  /* 0x01400004e6007388 */ /* 0x000fe80000000800 */
[----:B------:R-:W-:Y:S04]  /*5510*/  STS [R230+0x14400], R0 ;  /* 0x01440000e6007388 */ /* 0x000fe80000000800 */
[----:B------:R-:W1:Y:S08]  /*5520*/  LDSM.16.M88.4 R32, [R219+0x6000] ;  /* 0x00600000db20783b */ /* 0x000e700000000200 */
[----:B------:R-:W3:Y:S08]  /*5530*/  LDSM.16.M88.4 R28, [R219+0x6800] ;  /* 0x00680000db1c783b */ /* 0x000ef00000000200 */
[----:B------:R-:W4:Y:S08]  /*5540*/  LDSM.16.M88.4 R132, [R220+0x6000] ;  /* 0x00600000dc84783b */ /* 0x000f300000000200 */
[----:B------:R-:W4:Y:S01]  /*5550*/  LDSM.16.M88.4 R136, [R220+0x6800] ;  /* 0x00680000dc88783b */ /* 0x000f220000000200 */
[-C--:B-1----:R-:W-:Y:S08]  /*5560*/  HMMA.16816.F32 R4, R32, R168.reuse, RZ ;  /* 0x000000a82004723c */ /* 0x082ff000000018ff */
[C---:B---3--:R-:W-:Y:S08]  /*5570*/  HMMA.16816.F32 R8, R28.reuse, R168, RZ ;  /* 0x000000a81c08723c */ /* 0x048ff000000018ff */
[-C--:B------:R-:W-:Y:S08]  /*5580*/  HMMA.16816.F32 R12, R28, R170.reuse, RZ ;  /* 0x000000aa1c0c723c */ /* 0x080ff000000018ff */
[C---:B------:R-:W-:Y:S08]  /*5590*/  HMMA.16816.F32 R16, R32.reuse, R170, RZ ;  /* 0x000000aa2010723c */ /* 0x040ff000000018ff */
[-C--:B------:R-:W-:Y:S08]  /*55a0*/  HMMA.16816.F32 R20, R32, R172.reuse, RZ ;  /* 0x000000ac2014723c */ /* 0x080ff000000018ff */
[C---:B------:R-:W-:Y:S08]  /*55b0*/  HMMA.16816.F32 R24, R28.reuse, R172, RZ ;  /* 0x000000ac1c18723c */ /* 0x040ff000000018ff */
[-C--:B------:R-:W-:Y:S08]  /*55c0*/  HMMA.16816.F32 R28, R28, R174.reuse, RZ ;  /* 0x000000ae1c1c723c */ /* 0x080ff000000018ff */
[----:B------:R-:W-:Y:S08]  /*55d0*/  HMMA.16816.F32 R32, R32, R174, RZ ;  /* 0x000000ae2020723c */ /* 0x000ff000000018ff */
[-C--:B----4-:R-:W-:Y:S08]  /*55e0*/  HMMA.16816.F32 R4, R132, R176.reuse, R4 ;  /* 0x000000b08404723c */ /* 0x090ff00000001804 */
[C---:B------:R-:W-:Y:S04]  /*55f0*/  HMMA.16816.F32 R8, R136.reuse, R176, R8 ;  /* 0x000000b08808723c */ /* 0x040fe80000001808 */
[----:B--2---:R-:W-:Y:S04]  /*5600*/  IADD3 R144, P0, R142, UR13, RZ ;  /* 0x0000000d8e907c10 */ /* 0x004fe8000ff1e0ff */
[-C--:B------:R-:W-:Y:S08]  /*5610*/  HMMA.16816.F32 R12, R136, R178.reuse, R12 ;  /* 0x000000b2880c723c */ /* 0x080ff0000000180c */
[C---:B------:R-:W-:Y:S08]  /*5620*/  HMMA.16816.F32 R16, R132.reuse, R178, R16 ;  /* 0x000000b28410723c */ /* 0x040ff00000001810 */
[-C--:B------:R-:W-:Y:S08]  /*5630*/  HMMA.16816.F32 R20, R132, R180.reuse, R20 ;  /* 0x000000b48414723c */ /* 0x080ff00000001814 */
[C---:B------:R-:W-:Y:S08]  /*5640*/  HMMA.16816.F32 R24, R136.reuse, R180, R24 ;  /* 0x000000b48818723c */ /* 0x040ff00000001818 */
[-C--:B------:R-:W-:Y:S01]  /*5650*/  HMMA.16816.F32 R28, R136, R182.reuse, R28 ;  /* 0x000000b6881c723c */ /* 0x080fe2000000181c */
[----:B------:R-:W1:Y:S03]  /*5660*/  LDSM.16.M88.4 R136, [R219+0x7000] ;  /* 0x00700000db88783b */ /* 0x000e660000000200 */
[----:B------:R-:W-:Y:S02]  /*5670*/  IADD3.X R145, R140, UR12, RZ, P0, !PT ;  /* 0x0000000c8c917c10 */ /* 0x000fe400087fe4ff */
[----:B------:R-:W-:Y:S02]  /*5680*/  PLOP3.LUT P0, PT, PT, PT, UP4, 0x80, 0x0 ;  /* 0x000000000000781c */ /* 0x000fe40003f0f048 */
[----:B------:R-:W-:Y:S01]  /*5690*/  HMMA.16816.F32 R32, R132, R182, R32 ;  /* 0x000000b68420723c */ /* 0x000fe20000001820 */
[----:B------:R-:W2:Y:S08]  /*56a0*/  LDSM.16.M88.4 R132, [R219+0x7800] ;  /* 0x00780000db84783b */ /* 0x000eb00000000200 */
[----:B------:R-:W3:Y:S04]  /*56b0*/  LDG.E R142, [R144.64] ;  /* 0x00000006908e7981 */ /* 0x000ee8000c1e1900 */
[----:B------:R-:W4:Y:S04]  /*56c0*/  LDG.E R141, [R144.64+0x20] ;  /* 0x00002006908d7981 */ /* 0x000f28000c1e1900 */
[----:B------:R-:W3:Y:S04]  /*56d0*/  LDG.E R140, [R144.64+0x80] ;  /* 0x00008006908c7981 */ /* 0x000ee8000c1e1900 */
[----:B------:R3:W3:Y:S01]  /*56e0*/  LDG.E R0, [R144.64+0xa0] ;  /* 0x0000a00690007981 */ /* 0x0006e2000c1e1900 */
[-C--:B-1----:R-:W-:Y:S08]  /*56f0*/  HMMA.16816.F32 R4, R136, R184.reuse, R4 ;  /* 0x000000b88804723c */ /* 0x082ff00000001804 */
[C---:B--2---:R-:W-:Y:S08]  /*5700*/  HMMA.16816.F32 R8, R132.reuse, R184, R8 ;  /* 0x000000b88408723c */ /* 0x044ff00000001808 */
[-C--:B------:R-:W-:Y:S08]  /*5710*/  HMMA.16816.F32 R12, R132, R186.reuse, R12 ;  /* 0x000000ba840c723c */ /* 0x080ff0000000180c */
[C---:B------:R-:W-:Y:S08]  /*5720*/  HMMA.16816.F32 R16, R136.reuse, R186, R16 ;  /* 0x000000ba8810723c */ /* 0x040ff00000001810 */
[-C--:B------:R-:W-:Y:S08]  /*5730*/  HMMA.16816.F32 R20, R136, R188.reuse, R20 ;  /* 0x000000bc8814723c */ /* 0x080ff00000001814 */
[C---:B------:R-:W-:Y:S08]  /*5740*/  HMMA.16816.F32 R24, R132.reuse, R188, R24 ;  /* 0x000000bc8418723c */ /* 0x040ff00000001818 */
[-C--:B------:R-:W-:Y:S01]  /*5750*/  HMMA.16816.F32 R28, R132, R190.reuse, R28 ;  /* 0x000000be841c723c */ /* 0x080fe2000000181c */
[----:B------:R-:W1:Y:S07]  /*5760*/  LDSM.16.M88.4 R132, [R220+0x7000] ;  /* 0x00700000dc84783b */ /* 0x000e6e0000000200 */
[----:B------:R-:W-:Y:S01]  /*5770*/  HMMA.16816.F32 R32, R136, R190, R32 ;  /* 0x000000be8820723c */ /* 0x000fe20000001820 */
[----:B------:R-:W2:Y:S07]  /*5780*/  LDSM.16.M88.4 R136, [R220+0x7800] ;  /* 0x00780000dc88783b */ /* 0x000eae0000000200 */
        /* <DEDUP_REMOVED lines=23> */
[C---:B---3--:R-:W-:Y:S01]  /*5900*/  FADD.FTZ R4, -R142.reuse, R4 ;  /* 0x000000048e047221 */ /* 0x048fe20000010100 */
[C---:B------:R-:W-:Y:S04]  /*5910*/  HMMA.16816.F32 R16, R132.reuse, R210, R16 ;  /* 0x000000d28410723c */ /* 0x040fe80000001810 */
[----:B------:R-:W-:Y:S02]  /*5920*/  FADD.FTZ R5, -R142, R5 ;  /* 0x000000058e057221 */ /* 0x000fe40000010100 */
[----:B------:R-:W-:Y:S02]  /*5930*/  FMUL.FTZ R147, R246, R4 ;  /* 0x00000004f6937220 */ /* 0x000fe40000410000 */
[----:B------:R-:W-:Y:S01]  /*5940*/  IMAD.MOV.U32 R4, RZ, RZ, R146 ;  /* 0x000000ffff047224 */ /* 0x000fe200078e0092 */
[-C--:B------:R-:W-:Y:S03]  /*5950*/  HMMA.16816.F32 R20, R132, R212.reuse, R20 ;  /* 0x000000d48414723c */ /* 0x080fe60000001814 */
[----:B------:R-:W-:Y:S02]  /*5960*/  FADD.FTZ R8, -R140, R8 ;  /* 0x000000088c087221 */ /* 0x000fe40000010100 */
[----:B----4-:R-:W-:Y:S02]  /*5970*/  FADD.FTZ R6, -R141, R6 ;  /* 0x000000068d067221 */ /* 0x010fe40000010100 */
[----:B------:R-:W-:Y:S01]  /*5980*/  IMAD.MOV.U32 R246, RZ, RZ, R143 ;  /* 0x000000fffff67224 */ /* 0x000fe200078e008f */
[C---:B------:R-:W-:Y:S04]  /*5990*/  HMMA.16816.F32 R24, R136.reuse, R212, R24 ;  /* 0x000000d48818723c */ /* 0x040fe80000001818 */
[----:B------:R-:W-:Y:S02]  /*59a0*/  FMUL.FTZ R146, R245, R5 ;  /* 0x00000005f5927220 */ /* 0x000fe40000410000 */
[C---:B------:R-:W-:Y:S02]  /*59b0*/  FADD.FTZ R7, -R141.reuse, R7 ;  /* 0x000000078d077221 */ /* 0x040fe40000010100 */
        /* <DEDUP_REMOVED lines=8> */
[----:B------:R-:W-:Y:S04]  /*5a40*/  FMUL.FTZ R145, R162, R20 ;  /* 0x00000014a2917220 */ /* 0x000fe80000410000 */
[----:B------:R-:W-:Y:S02]  /*5a50*/  FMUL.FTZ R144, R158, R21 ;  /* 0x000000159e907220 */ /* 0x000fe40000410000 */
[C---:B------:R-:W-:Y:S02]  /*5a60*/  FADD.FTZ R18, -R141.reuse, R18 ;  /* 0x000000128d127221 */ /* 0x040fe40000010100 */
[----:B------:R-:W-:Y:S02]  /*5a70*/  FMUL.FTZ R133, R242, R19 ;  /* 0x00000013f2857220 */ /* 0x000fe40000410000 */
[C---:B------:R-:W-:Y:S02]  /*5a80*/  FADD.FTZ R23, -R141.reuse, R23 ;  /* 0x000000178d177221 */ /* 0x040fe40000010100 */
[----:B------:R-:W-:Y:S02]  /*5a90*/  FMUL.FTZ R135, R164, R22 ;  /* 0x00000016a4877220 */ /* 0x000fe40000410000 */
[----:B------:R-:W-:Y:S02]  /*5aa0*/  FADD.FTZ R9, -R140, R9 ;  /* 0x000000098c097221 */ /* 0x000fe40000010100 */
[----:B------:R-:W-:Y:S02]  /*5ab0*/  FADD.FTZ R33, -R142, R33 ;  /* 0x000000218e217221 */ /* 0x000fe40000010100 */
[----:B------:R-:W-:Y:S02]  /*5ac0*/  FADD.FTZ R136, -R141, R35 ;  /* 0x000000238d887221 */ /* 0x000fe40000010100 */
[----:B------:R-:W-:Y:S02]  /*5ad0*/  FMUL.FTZ R139, R150, R33 ;  /* 0x00000021968b7220 */ /* 0x000fe40000410000 */
[----:B------:R-:W-:Y:S01]  /*5ae0*/  FMUL.FTZ R136, R149, R136 ;  /* 0x0000008895887220 */ /* 0x000fe20000410000 */
[----:B------:R1:W5:Y:S01]  /*5af0*/  LDL R150, [R1+0x10] ;  /* 0x0000100001967983 */ /* 0x0003620000100800 */
[----:B------:R-:W-:Y:S02]  /*5b00*/  FADD.FTZ R32, -R142, R32 ;  /* 0x000000208e207221 */ /* 0x000fe40000010100 */
[----:B------:R-:W-:Y:S01]  /*5b10*/  FADD.FTZ R34, -R141, R34 ;  /* 0x000000228d227221 */ /* 0x000fe20000010100 */
[----:B------:R1:W5:Y:S01]  /*5b20*/  LDL R149, [R1+0x14] ;  /* 0x0000140001957983 */ /* 0x0003620000100800 */
[----:B------:R-:W-:Y:S02]  /*5b30*/  FMUL.FTZ R142, R151, R32 ;  /* 0x00000020978e7220 */ /* 0x000fe40000410000 */
[C---:B------:R-:W-:Y:S02]  /*5b40*/  FADD.FTZ R12, -R140.reuse, R12 ;  /* 0x0000000c8c0c7221 */ /* 0x040fe40000010100 */
[----:B------:R-:W-:Y:S02]  /*5b50*/  FADD.FTZ R13, -R140, R13 ;  /* 0x0000000d8c0d7221 */ /* 0x000fe40000010100 */
[----:B------:R-:W-:Y:S02]  /*5b60*/  FMUL.FTZ R32, R4, R8 ;  /* 0x0000000804207220 */ /* 0x000fe40000410000 */
[C---:B------:R-:W-:Y:S02]  /*5b70*/  FADD.FTZ R4, -R140.reuse, R24 ;  /* 0x000000188c047221 */ /* 0x040fe40000010100 */
        /* <DEDUP_REMOVED lines=55> */
[--C-:B------:R-:W-:Y:S01]  /*5ef0*/  @!P2 IMAD.MOV.U32 R6, RZ, RZ, R239.reuse ;  /* 0x000000ffff06a224 */ /* 0x100fe200078e00ef */
        /* <DEDUP_REMOVED lines=28> */
.L_x_148:
        /* <DEDUP_REMOVED lines=138> */
.L_x_149:
        /* <DEDUP_REMOVED lines=23> */
[----:B------:R1:W4:Y:S04]  /*6ad0*/  LDL R145, [R1] ;  /* 0x0000000001917983 */ /* 0x0003280000100800 */
[----:B------:R1:W4:Y:S01]  /*6ae0*/  LDL R146, [R1+0x8] ;  /* 0x0000080001927983 */ /* 0x0003220000100800 */
[C---:B------:R-:W-:Y:S08]  /*6af0*/  HMMA.16816.F32 R8, R24.reuse, R10, RZ ;  /* 0x0000000a1808723c */ /* 0x040ff000000018ff */
[C---:B--2---:R-:W-:Y:S08]  /*6b00*/  HMMA.16816.F32 R12, R24.reuse, R16, RZ ;  /* 0x00000010180c723c */ /* 0x044ff000000018ff */
[C---:B------:R-:W-:Y:S08]  /*6b10*/  HMMA.16816.F32 R16, R24.reuse, R18, RZ ;  /* 0x000000121810723c */ /* 0x040ff000000018ff */
[C---:B---3--:R-:W-:Y:S08]  /*6b20*/  HMMA.16816.F32 R20, R24.reuse, R28, RZ ;  /* 0x0000001c1814723c */ /* 0x048ff000000018ff */
[----:B------:R-:W-:Y:S01]  /*6b30*/  HMMA.16816.F32 R24, R24, R30, RZ ;  /* 0x0000001e1818723c */ /* 0x000fe200000018ff */
[----:B------:R-:W2:Y:S07]  /*6b40*/  LDSM.16.MT88.4 R28, [R0+0xd400] ;  /* 0x00d40000001c783b */ /* 0x000eae0000004200 */
[C---:B------:R-:W-:Y:S08]  /*6b50*/  HMMA.16816.F32 R4, R32.reuse, R132, R4 ;  /* 0x000000842004723c */ /* 0x040ff00000001804 */
[C---:B------:R-:W-:Y:S01]  /*6b60*/  HMMA.16816.F32 R8, R32.reuse, R134, R8 ;  /* 0x000000862008723c */ /* 0x040fe20000001808 */
[----:B------:R-:W-:Y:S07]  /*6b70*/  LDSM.16.M88.4 R132, [R224] ;  /* 0x00000000e084783b */ /* 0x000fee0000000200 */
[C---:B------:R-:W-:Y:S08]  /*6b80*/  HMMA.16816.F32 R12, R32.reuse, R136, R12 ;  /* 0x00000088200c723c */ /* 0x040ff0000000180c */
[C---:B------:R-:W-:Y:S01]  /*6b90*/  HMMA.16816.F32 R16, R32.reuse, R138, R16 ;  /* 0x0000008a2010723c */ /* 0x040fe20000001810 */
[----:B------:R-:W3:Y:S07]  /*6ba0*/  LDSM.16.MT88.4 R136, [R0+0x9800] ;  /* 0x009800000088783b */ /* 0x000eee0000004200 */
[C---:B--2---:R-:W-:Y:S08]  /*6bb0*/  HMMA.16816.F32 R20, R32.reuse, R28, R20 ;  /* 0x0000001c2014723c */ /* 0x044ff00000001814 */
[----:B------:R-:W-:Y:S01]  /*6bc0*/  HMMA.16816.F32 R24, R32, R30, R24 ;  /* 0x0000001e2018723c */ /* 0x000fe20000001818 */
[----:B------:R-:W2:Y:S04]  /*6bd0*/  LDSM.16.MT88.4 R28, [R0+0xb800] ;  /* 0x00b80000001c783b */ /* 0x000ea80000004200 */
[----:B------:R-:W1:Y:S03]  /*6be0*/  LDSM.16.MT88.4 R32, [R0+0xd800] ;  /* 0x00d800000020783b */ /* 0x000e660000004200 */
[C---:B---3--:R-:W-:Y:S08]  /*6bf0*/  HMMA.16816.F32 R4, R132.reuse, R136, R4 ;  /* 0x000000888404723c */ /* 0x048ff00000001804 */
[C---:B------:R-:W-:Y:S01]  /*6c00*/  HMMA.16816.F32 R8, R132.reuse, R138, R8 ;  /* 0x0000008a8408723c */ /* 0x040fe20000001808 */
[----:B------:R-:W-:Y:S07]  /*6c10*/  LDSM.16.MT88.4 R136, [R0+0x9c00] ;  /* 0x009c00000088783b */ /* 0x000fee0000004200 */
[C---:B--2---:R-:W-:Y:S08]  /*6c20*/  HMMA.16816.F32 R12, R132.reuse, R28, R12 ;  /* 0x0000001c840c723c */ /* 0x044ff0000000180c */
[C---:B------:R-:W-:Y:S01]  /*6c30*/  HMMA.16816.F32 R16, R132.reuse, R30, R16 ;  /* 0x0000001e8410723c */ /* 0x040fe20000001810 */
[----:B------:R-:W2:Y:S07]  /*6c40*/  LDSM.16.M88.4 R28, [R223] ;  /* 0x00000000df1c783b */ /* 0x000eae0000000200 */
[C---:B-1----:R-:W-:Y:S08]  /*6c50*/  HMMA.16816.F32 R20, R132.reuse, R32, R20 ;  /* 0x000000208414723c */ /* 0x042ff00000001814 */
[----:B------:R-:W-:Y:S01]  /*6c60*/  HMMA.16816.F32 R24, R132, R34, R24 ;  /* 0x000000228418723c */ /* 0x000fe20000001818 */
[----:B------:R-:W1:Y:S04]  /*6c70*/  LDSM.16.MT88.4 R32, [R0+0xbc00] ;  /* 0x00bc00000020783b */ /* 0x000e680000004200 */
[----:B------:R-:W3:Y:S03]  /*6c80*/  LDSM.16.MT88.4 R132, [R0+0xdc00] ;  /* 0x00dc00000084783b */ /* 0x000ee60000004200 */
[C---:B--2---:R-:W-:Y:S08]  /*6c90*/  HMMA.16816.F32 R4, R28.reuse, R136, R4 ;  /* 0x000000881c04723c */ /* 0x044ff00000001804 */
[C---:B------:R-:W-:Y:S01]  /*6ca0*/  HMMA.16816.F32 R8, R28.reuse, R138, R8 ;  /* 0x0000008a1c08723c */ /* 0x040fe20000001808 */
[----:B------:R-:W-:Y:S07]  /*6cb0*/  LDSM.16.MT88.4 R136, [R0+0xa000] ;  /* 0x00a000000088783b */ /* 0x000fee0000004200 */
[C---:B-1----:R-:W-:Y:S08]  /*6cc0*/  HMMA.16816.F32 R12, R28.reuse, R32, R12 ;  /* 0x000000201c0c723c */ /* 0x042ff0000000180c */
[C---:B------:R-:W-:Y:S01]  /*6cd0*/  HMMA.16816.F32 R16, R28.reuse, R34, R16 ;  /* 0x000000221c10723c */ /* 0x040fe20000001810 */
[----:B------:R-:W1:Y:S07]  /*6ce0*/  LDSM.16.M88.4 R32, [R221+0x2000] ;  /* 0x00200000dd20783b */ /* 0x000e6e0000000200 */
[C---:B---3--:R-:W-:Y:S08]  /*6cf0*/  HMMA.16816.F32 R20, R28.reuse, R132, R20 ;  /* 0x000000841c14723c */ /* 0x048ff00000001814 */
[----:B------:R-:W-:Y:S01]  /*6d00*/  HMMA.16816.F32 R24, R28, R134, R24 ;  /* 0x000000861c18723c */ /* 0x000fe20000001818 */
[----:B------:R-:W2:Y:S04]  /*6d10*/  LDSM.16.MT88.4 R28, [R0+0xc000] ;  /* 0x00c00000001c783b */ /* 0x000ea80000004200 */
[----:B------:R-:W3:Y:S03]  /*6d20*/  LDSM.16.MT88.4 R132, [R0+0xe000] ;  /* 0x00e000000084783b */ /* 0x000ee60000004200 */
[C---:B-1----:R-:W-:Y:S08]  /*6d30*/  HMMA.16816.F32 R4, R32.reuse, R136, R4 ;  /* 0x000000882004723c */ /* 0x042ff00000001804 */
[C---:B------:R-:W-:Y:S01]  /*6d40*/  HMMA.16816.F32 R8, R32.reuse, R138, R8 ;  /* 0x0000008a2008723c */ /* 0x040fe20000001808 */
[----:B------:R-:W-:Y:S07]  /*6d50*/  LDSM.16.MT88.4 R136, [R0+0xa400] ;  /* 0x00a400000088783b */ /* 0x000fee0000004200 */
[C---:B--2---:R-:W-:Y:S08]  /*6d60*/  HMMA.16816.F32 R12, R32.reuse, R28, R12 ;  /* 0x0000001c200c723c */ /* 0x044ff0000000180c */
        /* <DEDUP_REMOVED lines=25> */
[----:B------:R3:W2:Y:S03]  /*6f00*/  LDSM.16.MT88.4 R132, [R0+0xec00] ;  /* 0x00ec00000084783b */ /* 0x0006a60000004200 */
[C---:B-1----:R-:W-:Y:S01]  /*6f10*/  HMMA.16816.F32 R4, R28.reuse, R136, R4 ;  /* 0x000000881c04723c */ /* 0x042fe20000001804 */
[----:B---3--:R-:W-:Y:S06]  /*6f20*/  IMAD.MOV.U32 R0, RZ, RZ, c[0x0][0x22c] ;  /* 0x00008b00ff007624 */ /* 0x008fec00078e00ff */
[----:B----4-:R-:W-:Y:S01]  /*6f30*/  @P0 IADD3 R136, P2, R148, UR11, RZ ;  /* 0x0000000b94880c10 */ /* 0x010fe2000ff5e0ff */
[C---:B------:R-:W-:Y:S01]  /*6f40*/  HMMA.16816.F32 R8, R28.reuse, R138, R8 ;  /* 0x0000008a1c08723c */ /* 0x040fe20000001808 */
[----:B------:R-:W-:Y:S03]  /*6f50*/  @UP4 UIADD3 UR11, UP1, UR11, -0x100, URZ ;  /* 0xffffff000b0b4890 */ /* 0x000fe6000ff3e03f */
[----:B------:R-:W-:Y:S01]  /*6f60*/  @P0 IADD3.X R137, R147, UR10, RZ, P2, !PT ;  /* 0x0000000a93890c10 */ /* 0x000fe200097fe4ff */
[----:B------:R-:W-:Y:S01]  /*6f70*/  IMAD R0, R0, c[0x0][0x1c0], RZ ;  /* 0x0000700000007a24 */ /* 0x000fe200078e02ff */
[----:B------:R-:W-:Y:S01]  /*6f80*/  @UP4 UIADD3.X UR10, UR10, -0x1, URZ, UP1, !UPT ;  /* 0xffffffff0a0a4890 */ /* 0x000fe20008ffe43f */
[----:B------:R-:W-:Y:S01]  /*6f90*/  IMAD.MOV.U32 R147, RZ, RZ, c[0x0][0x22c] ;  /* 0x00008b00ff937624 */ /* 0x000fe200078e00ff */
[C---:B--2---:R-:W-:Y:S01]  /*6fa0*/  HMMA.16816.F32 R12, R28.reuse, R32, R12 ;  /* 0x000000201c0c723c */ /* 0x044fe2000000180c */
[----:B------:R-:W2:Y:S03]  /*6fb0*/  @P0 LDG.E R143, [R136.64+0x20] ;  /* 0x00002006888f0981 */ /* 0x000ea6000c1e1900 */
[----:B------:R-:W-:Y:S01]  /*6fc0*/  IMAD R0, R0, 0x30, RZ ;  /* 0x0000003000007824 */ /* 0x000fe200078e02ff */
[----:B------:R-:W3:Y:S01]  /*6fd0*/  @P0 LDG.E R144, [R136.64+0xa0] ;  /* 0x0000a00688900981 */ /* 0x000ee2000c1e1900 */
[----:B------:R-:W-:Y:S02]  /*6fe0*/  IMAD R147, R147, c[0x0][0x1c0], RZ ;  /* 0x0000700093937a24 */ /* 0x000fe400078e02ff */
[C---:B------:R-:W-:Y:S01]  /*6ff0*/  HMMA.16816.F32 R16, R28.reuse, R34, R16 ;  /* 0x000000221c10723c */ /* 0x040fe20000001810 */
[----:B------:R-:W4:Y:S03]  /*7000*/  @P0 LDG.E R145, [R136.64+0x80] ;  /* 0x0000800688910981 */ /* 0x000f26000c1e1900 */
[----:B------:R-:W-:Y:S01]  /*7010*/  IMAD.MOV.U32 R32, RZ, RZ, R235 ;  /* 0x000000ffff207224 */ /* 0x000fe200078e00eb */
[----:B------:R-:W3:Y:S01]  /*7020*/  @P0 LDG.E R146, [R136.64] ;  /* 0x0000000688920981 */ /* 0x000ee2000c1e1900 */
[----:B------:R-:W-:Y:S02]  /*7030*/  IMAD.MOV.U32 R33, RZ, RZ, R234 ;  /* 0x000000ffff217224 */ /* 0x000fe400078e00ea */
[C---:B------:R-:W-:Y:S03]  /*7040*/  HMMA.16816.F32 R20, R28.reuse, R132, R20 ;  /* 0x000000841c14723c */ /* 0x040fe60000001814 */
[----:B------:R-:W-:Y:S01]  /*7050*/  RED.E.ADD.F32.FTZ.RN.STRONG.GPU [R32.64], R4 ;  /* 0x000000042000798e */ /* 0x000fe2000c10e786 */
[CC--:B------:R-:W-:Y:S01]  /*7060*/  LEA R34, P1, R142.reuse, R32.reuse, 0x2 ;  /* 0x000000208e227211 */ /* 0x0c0fe200078210ff */
[----:B------:R-:W-:Y:S03]  /*7070*/  IMAD R147, R147, 0x38, RZ ;  /* 0x0000003893937824 */ /* 0x000fe600078e02ff */
[----:B------:R-:W-:Y:S04]  /*7080*/  HMMA.16816.F32 R24, R28, R134, R24 ;  /* 0x000000861c18723c */ /* 0x000fe80000001818 */
[-C--:B------:R-:W-:Y:S05]  /*7090*/  LEA.HI.X.SX32 R35, R142, R33.reuse, 0x2, P1 ;  /* 0x000000218e237211 */ /* 0x080fea00008f16ff */
[----:B------:R-:W-:Y:S04]  /*70a0*/  RED.E.ADD.F32.FTZ.RN.STRONG.GPU [R34.64], R5 ;  /* 0x000000052200798e */ /* 0x000fe8000c10e786 */
[----:B--2---:R1:W-:Y:S04]  /*70b0*/  @P0 STL [R1+0xc], R143 ;  /* 0x00000c8f01000387 */ /* 0x0043e80000100800 */
[----:B------:R-:W2:Y:S04]  /*70c0*/  LDL R139, [R1+0x1c] ;  /* 0x00001c00018b7983 */ /* 0x000ea80000100800 */
[----:B------:R-:W2:Y:S04]  /*70d0*/  LDL R138, [R1+0x24] ;  /* 0x00002400018a7983 */ /* 0x000ea80000100800 */
[----:B---3--:R3:W-:Y:S04]  /*70e0*/  @P0 STL [R1+0x4], R144 ;  /* 0x0000049001000387 */ /* 0x0087e80000100800 */
[----:B----4-:R4:W-:Y:S04]  /*70f0*/  @P0 STL [R1], R145 ;  /* 0x0000009101000387 */ /* 0x0109e80000100800 */
[----:B------:R4:W-:Y:S01]  /*7100*/  @P0 STL [R1+0x8], R146 ;  /* 0x0000089201000387 */ /* 0x0009e20000100800 */
[----:B-1----:R-:W-:Y:S04]  /*7110*/  IMAD.MOV.U32 R143, RZ, RZ, c[0x0][0x22c] ;  /* 0x00008b00ff8f7624 */ /* 0x002fe800078e00ff */
[----:B------:R-:W-:Y:S04]  /*7120*/  IMAD R143, R143, c[0x0][0x1c0], RZ ;  /* 0x000070008f8f7a24 */ /* 0x000fe800078e02ff */
[----:B------:R-:W-:Y:S02]  /*7130*/  IMAD.SHL.U32 R143, R143, 0x10, RZ ;  /* 0x000000108f8f7824 */ /* 0x000fe400078e00ff */
[----:B---3--:R-:W-:Y:S03]  /*7140*/  IMAD.MOV.U32 R144, RZ, RZ, c[0x0][0x22c] ;  /* 0x00008b00ff907624 */ /* 0x008fe600078e00ff */
[CC--:B------:R-:W-:Y:S02]  /*7150*/  LEA R136, P0, R143.reuse, R32.reuse, 0x2 ;  /* 0x000000208f887211 */ /* 0x0c0fe400078010ff */
[C---:B------:R-:W-:Y:S01]  /*7160*/  IADD3 R134, R143.reuse, 0x40, RZ ;  /* 0x000000408f867810 */ /* 0x040fe20007ffe0ff */
[----:B----4-:R-:W-:Y:S01]  /*7170*/  IMAD.MOV.U32 R145, RZ, RZ, c[0x0][0x22c] ;  /* 0x00008b00ff917624 */ /* 0x010fe200078e00ff */
[-C--:B------:R-:W-:Y:S01]  /*7180*/  LEA.HI.X.SX32 R137, R143, R33.reuse, 0x2, P0 ;  /* 0x000000218f897211 */ /* 0x080fe200000f16ff */
[----:B------:R-:W-:Y:S02]  /*7190*/  IMAD R144, R144, c[0x0][0x1c0], RZ ;  /* 0x0000700090907a24 */ /* 0x000fe400078e02ff */
[----:B------:R-:W-:Y:S02]  /*71a0*/  IMAD.MOV.U32 R146, RZ, RZ, c[0x0][0x22c] ;  /* 0x00008b00ff927624 */ /* 0x000fe400078e00ff */
[----:B------:R1:W-:Y:S01]  /*71b0*/  RED.E.ADD.F32.FTZ.RN.STRONG.GPU [R136.64], R6 ;  /* 0x000000068800798e */ /* 0x0003e2000c10e786 */
[----:B------:R-:W-:Y:S02]  /*71c0*/  IMAD R145, R145, c[0x0][0x1c0], RZ ;  /* 0x0000700091917a24 */ /* 0x000fe400078e02ff */
[----:B------:R-:W-:Y:S02]  /*71d0*/  IMAD R146, R146, c[0x0][0x1c0], RZ ;  /* 0x0000700092927a24 */ /* 0x000fe400078e02ff */
[----:B------:R-:W-:Y:S02]  /*71e0*/  IMAD.SHL.U32 R145, R145, 0x20, RZ ;  /* 0x0000002091917824 */ /* 0x000fe400078e00ff */
[----:B------:R-:W-:Y:S02]  /*71f0*/  IMAD R146, R146, 0x18, RZ ;  /* 0x0000001892927824 */ /* 0x000fe400078e02ff */
[----:B------:R-:W-:Y:S01]  /*7200*/  IMAD R144, R144, 0x28, RZ ;  /* 0x0000002890907824 */ /* 0x000fe200078e02ff */
[CC--:B------:R-:W-:Y:S02]  /*7210*/  LEA R30, P0, R145.reuse, R32.reuse, 0x2 ;  /* 0x00000020911e7211 */ /* 0x0c0fe400078010ff */
[-C--:B------:R-:W-:Y:S02]  /*7220*/  LEA R132, P1, R146, R32.reuse, 0x2 ;  /* 0x0000002092847211 */ /* 0x080fe400078210ff */
[-C--:B------:R-:W-:Y:S02]  /*7230*/  LEA R28, P2, R144, R32.reuse, 0x2 ;  /* 0x00000020901c7211 */ /* 0x080fe400078410ff */
[-C--:B------:R-:W-:Y:S01]  /*7240*/  LEA.HI.X.SX32 R133, R146, R33.reuse, 0x2, P1 ;  /* 0x0000002192857211 */ /* 0x080fe200008f16ff */
[----:B------:R-:W-:Y:S01]  /*7250*/  IMAD.MOV.U32 R146, RZ, RZ, c[0x0][0x22c] ;  /* 0x00008b00ff927624 */ /* 0x000fe200078e00ff */
[CC--:B------:R-:W-:Y:S02]  /*7260*/  LEA R4, P1, R0.reuse, R32.reuse, 0x2 ;  /* 0x0000002000047211 */ /* 0x0c0fe400078210ff */
[-C--:B------:R-:W-:Y:S01]  /*7270*/  LEA.HI.X.SX32 R31, R145, R33.reuse, 0x2, P0 ;  /* 0x00000021911f7211 */ /* 0x080fe200000f16ff */
[----:B------:R3:W-:Y:S01]  /*7280*/  RED.E.ADD.F32.FTZ.RN.STRONG.GPU [R132.64], R7 ;  /* 0x000000078400798e */ /* 0x0007e2000c10e786 */
[-C--:B------:R-:W-:Y:S01]  /*7290*/  LEA.HI.X.SX32 R5, R0, R33.reuse, 0x2, P1 ;  /* 0x0000002100057211 */ /* 0x080fe200008f16ff */
[----:B------:R-:W-:Y:S01]  /*72a0*/  IMAD R146, R146, c[0x0][0x1c0], RZ ;  /* 0x0000700092927a24 */ /* 0x000fe200078e02ff */
[-C--:B------:R-:W-:Y:S01]  /*72b0*/  LEA.HI.X.SX32 R29, R144, R33.reuse, 0x2, P2 ;  /* 0x00000021901d7211 */ /* 0x080fe200010f16ff */
[----:B------:R-:W4:Y:S01]  /*72c0*/  LDL R0, [R1+0x20] ;  /* 0x0000200001007983 */ /* 0x000f220000100800 */
[----:B------:R-:W-:Y:S01]  /*72d0*/  IMAD.MOV.U32 R144, RZ, RZ, c[0x0][0x22c] ;  /* 0x00008b00ff907624 */ /* 0x000fe200078e00ff */
[-C--:B-1----:R-:W-:Y:S01]  /*72e0*/  LEA R6, P0, R147, R32.reuse, 0x2 ;  /* 0x0000002093067211 */ /* 0x082fe200078010ff */
[----:B------:R-:W-:Y:S01]  /*72f0*/  IMAD.MOV.U32 R145, RZ, RZ, c[0x0][0x22c] ;  /* 0x00008b00ff917624 */ /* 0x000fe200078e00ff */
[----:B------:R1:W-:Y:S01]  /*7300*/  RED.E.ADD.F32.FTZ.RN.STRONG.GPU [R30.64], R8 ;  /* 0x000000081e00798e */ /* 0x0003e2000c10e786 */
[----:B------:R-:W-:Y:S02]  /*7310*/  IMAD R144, R144, c[0x0][0x1c0], RZ ;  /* 0x0000700090907a24 */ /* 0x000fe400078e02ff */
[----:B------:R-:W-:Y:S01]  /*7320*/  IMAD.SHL.U32 R146, R146, 0x10, RZ ;  /* 0x0000001092927824 */ /* 0x000fe200078e00ff */
[----:B------:R1:W-:Y:S01]  /*7330*/  RED.E.ADD.F32.FTZ.RN.STRONG.GPU [R28.64], R9 ;  /* 0x000000091c00798e */ /* 0x0003e2000c10e786 */
[----:B------:R-:W-:Y:S02]  /*7340*/  IMAD.SHL.U32 R144, R144, 0x10, RZ ;  /* 0x0000001090907824 */ /* 0x000fe400078e00ff */
[----:B------:R-:W-:Y:S01]  /*7350*/  IMAD R145, R145, c[0x0][0x1c0], RZ ;  /* 0x0000700091917a24 */ /* 0x000fe200078e02ff */
[----:B------:R1:W-:Y:S01]  /*7360*/  RED.E.ADD.F32.FTZ.RN.STRONG.GPU [R4.64], R10 ;  /* 0x0000000a0400798e */ /* 0x0003e2000c10e786 */
[----:B------:R-:W-:Y:S02]  /*7370*/  IADD3 R141, R146, 0x20, RZ ;  /* 0x00000020928d7810 */ /* 0x000fe40007ffe0ff */
[----:B------:R-:W-:Y:S01]  /*7380*/  IADD3 R140, R144, 0x20, RZ ;  /* 0x00000020908c7810 */ /* 0x000fe20007ffe0ff */
[----:B------:R-:W-:Y:S01]  /*7390*/  IMAD.SHL.U32 R145, R145, 0x8, RZ ;  /* 0x0000000891917824 */ /* 0x000fe200078e00ff */
[----:B------:R-:W-:Y:S03]  /*73a0*/  IADD3 R144, R146, 0x20, RZ ;  /* 0x0000002092907810 */ /* 0x000fe60007ffe0ff */
[C---:B------:R-:W-:Y:S02]  /*73b0*/  IMAD.IADD R141, R145.reuse, 0x1, R141 ;  /* 0x00000001918d7824 */ /* 0x040fe400078e028d */
[----:B------:R-:W-:Y:S01]  /*73c0*/  IMAD.IADD R144, R145, 0x1, R144 ;  /* 0x0000000191907824 */ /* 0x000fe200078e0290 */
[----:B---3--:R-:W3:Y:S01]  /*73d0*/  LDL R132, [R1+0x18] ;  /* 0x0000180001847983 */ /* 0x008ee20000100800 */
[-C--:B------:R-:W-:Y:S01]  /*73e0*/  LEA.HI.X.SX32 R7, R147, R33.reuse, 0x2, P0 ;  /* 0x0000002193077211 */ /* 0x080fe200000f16ff */
[----:B------:R-:W-:Y:S01]  /*73f0*/  IMAD.IADD R141, R145, 0x1, R141 ;  /* 0x00000001918d7824 */ /* 0x000fe200078e028d */
[C---:B------:R-:W-:Y:S03]  /*7400*/  IADD3 R133, R143.reuse, 0x40, RZ ;  /* 0x000000408f857810 */ /* 0x040fe60007ffe0ff */
[----:B------:R1:W-:Y:S02]  /*7410*/  RED.E.ADD.F32.FTZ.RN.STRONG.GPU [R6.64], R11 ;  /* 0x0000000b0600798e */ /* 0x0003e4000c10e786 */
[C---:B-1----:R-:W-:Y:S01]  /*7420*/  IADD3 R30, R143.reuse, 0x40, RZ ;  /* 0x000000408f1e7810 */ /* 0x042fe20007ffe0ff */
[----:B------:R-:W-:Y:S01]  /*7430*/  IMAD.IADD R133, R142, 0x1, R133 ;  /* 0x000000018e857824 */ /* 0x000fe200078e0285 */
[----:B------:R1:W-:Y:S01]  /*7440*/  RED.E.ADD.F32.FTZ.RN.STRONG.GPU [R32.64+0x80], R12 ;  /* 0x0000800c2000798e */ /* 0x0003e2000c10e786 */
[----:B------:R-:W-:Y:S02]  /*7450*/  IADD3 R31, R143, 0x40, RZ ;  /* 0x000000408f1f7810 */ /* 0x000fe40007ffe0ff */
[-C--:B------:R-:W-:Y:S01]  /*7460*/  LEA R28, P1, R144, R32.reuse, 0x2 ;  /* 0x00000020901c7211 */ /* 0x080fe200078210ff */
[----:B------:R1:W-:Y:S01]  /*7470*/  RED.E.ADD.F32.FTZ.RN.STRONG.GPU [R34.64+0x80], R13 ;  /* 0x0000800d2200798e */ /* 0x0003e2000c10e786 */
[----:B------:R-:W-:Y:S01]  /*7480*/  IMAD.IADD R30, R142, 0x1, R30 ;  /* 0x000000018e1e7824 */ /* 0x000fe200078e021e */
[-C--:B------:R-:W-:Y:S01]  /*7490*/  LEA R4, P0, R140, R32.reuse, 0x2 ;  /* 0x000000208c047211 */ /* 0x080fe200078010ff */
[----:B------:R-:W-:Y:S01]  /*74a0*/  IMAD.IADD R31, R142, 0x1, R31 ;  /* 0x000000018e1f7824 */ /* 0x000fe200078e021f */
[-C--:B------:R-:W-:Y:S01]  /*74b0*/  LEA.HI.X.SX32 R29, R144, R33.reuse, 0x2, P1 ;  /* 0x00000021901d7211 */ /* 0x080fe200008f16ff */
[----:B------:R-:W-:Y:S01]  /*74c0*/  IMAD.IADD R133, R142, 0x1, R133 ;  /* 0x000000018e857824 */ /* 0x000fe200078e0285 */
[-C--:B------:R-:W-:Y:S01]  /*74d0*/  LEA.HI.X.SX32 R5, R140, R33.reuse, 0x2, P0 ;  /* 0x000000218c057211 */ /* 0x080fe200000f16ff */
[----:B------:R-:W-:Y:S01]  /*74e0*/  IMAD.IADD R30, R142, 0x1, R30 ;  /* 0x000000018e1e7824 */ /* 0x000fe200078e021e */
[----:B------:R-:W-:Y:S01]  /*74f0*/  IADD3 R140, R146, 0x20, RZ ;  /* 0x00000020928c7810 */ /* 0x000fe20007ffe0ff */
[----:B------:R-:W-:Y:S01]  /*7500*/  IMAD.IADD R133, R142, 0x1, R133 ;  /* 0x000000018e857824 */ /* 0x000fe200078e0285 */
[-C--:B------:R-:W-:Y:S01]  /*7510*/  LEA R10, P0, R141, R32.reuse, 0x2 ;  /* 0x000000208d0a7211 */ /* 0x080fe200078010ff */
[----:B------:R1:W-:Y:S02]  /*7520*/  RED.E.ADD.F32.FTZ.RN.STRONG.GPU [R4.64], R14 ;  /* 0x0000000e0400798e */ /* 0x0003e4000c10e786 */
[C---:B------:R-:W-:Y:S02]  /*7530*/  IMAD.IADD R140, R145.reuse, 0x1, R140 ;  /* 0x00000001918c7824 */ /* 0x040fe400078e028c */
[----:B------:R1:W-:Y:S02]  /*7540*/  RED.E.ADD.F32.FTZ.RN.STRONG.GPU [R28.64], R15 ;  /* 0x0000000f1c00798e */ /* 0x0003e4000c10e786 */
[----:B------:R-:W-:Y:S01]  /*7550*/  IMAD.IADD R140, R145, 0x1, R140 ;  /* 0x00000001918c7824 */ /* 0x000fe200078e028c */
[-C--:B------:R-:W-:Y:S03]  /*7560*/  LEA.HI.X.SX32 R11, R141, R33.reuse, 0x2, P0 ;  /* 0x000000218d0b7211 */ /* 0x080fe600000f16ff */
[----:B------:R-:W-:Y:S01]  /*7570*/  IMAD.IADD R140, R145, 0x1, R140 ;  /* 0x00000001918c7824 */ /* 0x000fe200078e028c */
[CC--:B-1----:R-:W-:Y:S01]  /*7580*/  LEA R12, P4, R31.reuse, R32.reuse, 0x2 ;  /* 0x000000201f0c7211 */ /* 0x0c2fe200078810ff */
[----:B------:R1:W-:Y:S03]  /*7590*/  RED.E.ADD.F32.FTZ.RN.STRONG.GPU [R10.64], R16 ;  /* 0x000000100a00798e */ /* 0x0003e6000c10e786 */
[CC--:B------:R-:W-:Y:S02]  /*75a0*/  LEA R8, P2, R140.reuse, R32.reuse, 0x2 ;  /* 0x000000208c087211 */ /* 0x0c0fe400078410ff */
[-C--:B------:R-:W-:Y:S02]  /*75b0*/  LEA.HI.X.SX32 R13, R31, R33.reuse, 0x2, P4 ;  /* 0x000000211f0d7211 */ /* 0x080fe400020f16ff */
[-C--:B------:R-:W-:Y:S02]  /*75c0*/  LEA.HI.X.SX32 R9, R140, R33.reuse, 0x2, P2 ;  /* 0x000000218c097211 */ /* 0x080fe400010f16ff */
[----:B------:R-:W-:Y:S04]  /*75d0*/  LDSM.16.MT88.4 R140, [R3+0x1c00] ;  /* 0x001c0000038c783b */ /* 0x000fe80000004200 */
[----:B------:R1:W-:Y:S01]  /*75e0*/  RED.E.ADD.F32.FTZ.RN.STRONG.GPU [R8.64], R17 ;  /* 0x000000110800798e */ /* 0x0003e2000c10e786 */
[CC--:B------:R-:W-:Y:S04]  /*75f0*/  LEA R14, P5, R134.reuse, R32.reuse, 0x2 ;  /* 0x00000020860e7211 */ /* 0x0c0fe800078a10ff */
[-C--:B------:R-:W-:Y:S02]  /*7600*/  LEA.HI.X.SX32 R15, R134, R33.reuse, 0x2, P5 ;  /* 0x00000021860f7211 */ /* 0x080fe400028f16ff */
[CC--:B-1----:R-:W-:Y:S04]  /*7610*/  LEA R10, P3, R30.reuse, R32.reuse, 0x2 ;  /* 0x000000201e0a7211 */ /* 0x0c2fe800078610ff */
[-C--:B------:R-:W-:Y:S02]  /*7620*/  LEA.HI.X.SX32 R11, R30, R33.reuse, 0x2, P3 ;  /* 0x000000211e0b7211 */ /* 0x080fe400018f16ff */
[----:B------:R-:W-:Y:S01]  /*7630*/  LDSM.16.MT88.4 R28, [R3+0x2000] ;  /* 0x00200000031c783b */ /* 0x000fe20000004200 */
[CC--:B------:R-:W-:Y:S04]  /*7640*/  LEA R8, P2, R133.reuse, R32.reuse, 0x2 ;  /* 0x0000002085087211 */ /* 0x0c0fe800078410ff */
        /* <DEDUP_REMOVED lines=261> */
.L_x_151:
        /* <DEDUP_REMOVED lines=18> */
.L_x_152:
        /* <DEDUP_REMOVED lines=55> */
.L_x_154:
[----:B------:R-:W-:Y:S05]  /*8b30*/  BSYNC B0 ;  /* 0x0000000000007941 */ /* 0x000fea0003800000 */
.L_x_153:
        /* <DEDUP_REMOVED lines=20> */
.L_x_156:
[----:B------:R-:W-:Y:S05]  /*8c80*/  BSYNC B0 ;  /* 0x0000000000007941 */ /* 0x000fea0003800000 */
.L_x_155:
        /* <DEDUP_REMOVED lines=29> */
.L_x_158:
[----:B------:R-:W-:Y:S05]  /*8e60*/  BSYNC B0 ;  /* 0x0000000000007941 */ /* 0x000fea0003800000 */
.L_x_157:
        /* <DEDUP_REMOVED lines=18> */
.L_x_134:
        /* <DEDUP_REMOVED lines=20> */
.L_x_160:
        /* <DEDUP_REMOVED lines=18> */
.L_x_161:
        /* <DEDUP_REMOVED lines=41> */
.L_x_163:
[----:B-1----:R-:W-:Y:S05]  /*9480*/  BSYNC B0 ;  /* 0x0000000000007941 */ /* 0x002fea0003800000 */
.L_x_162:
        /* <DEDUP_REMOVED lines=19> */
.L_x_165:
[----:B------:R-:W-:Y:S05]  /*95c0*/  BSYNC B0 ;  /* 0x0000000000007941 */ /* 0x000fea0003800000 */
.L_x_164:
        /* <DEDUP_REMOVED lines=29> */
.L_x_167:
[----:B------:R-:W-:Y:S05]  /*97a0*/  BSYNC B0 ;  /* 0x0000000000007941 */ /* 0x000fea0003800000 */
.L_x_166:
        /* <DEDUP_REMOVED lines=16> */
.L_x_159:
[----:B------:R-:W-:Y:S05]  /*98b0*/  BSYNC B1 ;  /* 0x0000000000017941 */ /* 0x000fea0003800000 */
.L_x_129:
        /* <DEDUP_REMOVED lines=11> */
.L_x_168:
[----:B------:R-:W-:Y:S05]  /*9970*/  EXIT ;  /* 0x000000000000794d */ /* 0x000fea0003800000 */
.L_x_170:
        /* <DEDUP_REMOVED lines=16> */
.L_x_1278:


//--------------------- .text._ZN5flash44flash_bwd_dq_dk_dv_loop_seqk_parallel_kernelI23Flash_bwd_kernel_traitsILi96ELi64ELi128ELi8ELi2ELi4ELi4ELb1ELb0EN7cutlass6half_tE19Flash_kernel_traitsILi96ELi64ELi128ELi8ES3_EELb0ELb0ELb1ELb0ELb0ELb1ELb0EEEvNS_16Flash_bwd_paramsE --------------------------
	.section	.text._ZN5flash44flash_bwd_dq_dk_dv_loop_seqk_parallel_kernelI23Flash_bwd_kernel_traitsILi96ELi64ELi128ELi8ELi2ELi4ELi4ELb1ELb0EN7cutlass6half_tE19Flash_kernel_traitsILi96ELi64ELi128ELi8ES3_EELb0ELb0ELb1ELb0ELb0ELb1ELb0EEEvNS_16Flash_bwd_paramsE,"ax",@progbits
	.sectioninfo	@"SHI_REGISTERS=255"
	.align	128
        .global         _ZN5flash44flash_bwd_dq_dk_dv_loop_seqk_parallel_kernelI23Flash_bwd_kernel_traitsILi96ELi64ELi128ELi8ELi2ELi4ELi4ELb1ELb0EN7cutlass6half_tE19Flash_kernel_traitsILi96ELi64ELi128ELi8ES3_EELb0ELb0ELb1ELb0ELb0ELb1ELb0EEEvNS_16Flash_bwd_paramsE
        .type           _ZN5flash44flash_bwd_dq_dk_dv_loop_seqk_parallel_kernelI23Flash_bwd_kernel_traitsILi96ELi64ELi128ELi8ELi2ELi4ELi4ELb1ELb0EN7cutlass6half_tE19Flash_kernel_traitsILi96ELi64ELi128ELi8ES3_EELb0ELb0ELb1ELb0ELb0ELb1ELb0EEEvNS_16Flash_bwd_paramsE,@function
        .size           _ZN5flash44flash_bwd_dq_dk_dv_loop_seqk_parallel_kernelI23Flash_bwd_kernel_traitsILi96ELi64ELi128ELi8ELi2ELi4ELi4ELb1ELb0EN7cutlass6half_tE19Flash_kernel_traitsILi96ELi64ELi128ELi8ES3_EELb0ELb0ELb1ELb0ELb0ELb1ELb0EEEvNS_16Flash_bwd_paramsE,(.L_x_1279 - _ZN5flash44flash_bwd_dq_dk_dv_loop_seqk_parallel_kernelI23Flash_bwd_kernel_traitsILi96ELi64ELi128ELi8ELi2ELi4ELi4ELb1ELb0EN7cutlass6half_tE19Flash_kernel_traitsILi96ELi64ELi128ELi8ES3_EELb0ELb0ELb1ELb0ELb0ELb1ELb0EEEvNS_16Flash_bwd_paramsE)
        .other          _ZN5flash44flash_bwd_dq_dk_dv_loop_seqk_parallel_kernelI23Flash_bwd_kernel_traitsILi96ELi64ELi128ELi8ELi2ELi4ELi4ELb1ELb0EN7cutlass6half_tE19Flash_kernel_traitsILi96ELi64ELi128ELi8ES3_EELb0ELb0ELb1ELb0ELb0ELb1ELb0EEEvNS_16Flash_bwd_paramsE,@"STO_CUDA_ENTRY STV_DEFAULT"
_ZN5flash44flash_bwd_dq_dk_dv_loop_seqk_parallel_kernelI23Flash_bwd_kernel_traitsILi96ELi64ELi128ELi8ELi2ELi4ELi4ELb1ELb0EN7cutlass6half_tE19Flash_kernel_traitsILi96ELi64ELi128ELi8ES3_EELb0ELb0ELb1ELb0ELb0ELb1ELb0EEEvNS_16Flash_bwd_paramsE:
.text._ZN5flash44flash_bwd_dq_dk_dv_loop_seqk_parallel_kernelI23Flash_bwd_kernel_traitsILi96ELi64ELi128ELi8ELi2ELi4ELi4ELb1ELb0EN7cutlass6half_tE19Flash_kernel_traitsILi96ELi64ELi128ELi8ES3_EELb0ELb0ELb1ELb0ELb0ELb1ELb0EEEvNS_16Flash_bwd_paramsE:
        /* <DEDUP_REMOVED lines=24> */
[----:B------:R-:W-:Y:S01]  /*0180*/  UIMAD.WIDE UR36, UR47, UR36, URZ ;  /* 0x000000242f2472a5 */ /* 0x000fe2000f8e023f */
[----:B------:R-:W4:Y:S01]  /*0190*/  S2UR UR61, SR_CTAID.X ;  /* 0x00000000003d79c3 */ /* 0x000f220000002500 */
        /* <DEDUP_REMOVED lines=10> */
[-C--:B------:R-:W-:Y:S01]  /*0240*/  LEA.HI R13, R20, R21.reuse, RZ, 0x4 ;  /* 0x00000015140d7211 */ /* 0x080fe200078f20ff */
[----:B---3--:R-:W-:Y:S01]  /*0250*/  UIMAD UR48, UR35, UR47, URZ ;  /* 0x0000002f233072a4 */ /* 0x008fe2000f8e023f */
[----:B------:R-:W-:Y:S01]  /*0260*/  SHF.R.S32.HI R4, RZ, 0x3, R16 ;  /* 0x00000003ff047819 */ /* 0x000fe20000011410 */
[----:B------:R-:W-:Y:S01]  /*0270*/  UIMAD UR47, UR47, UR12, URZ ;  /* 0x0000000c2f2f72a4 */ /* 0x000fe2000f8e023f */
[----:B------:R-:W-:Y:S01]  /*0280*/  LOP3.LUT R3, R5, 0xfffffffc, RZ, 0xc0, !PT ;  /* 0xfffffffc05037812 */ /* 0x000fe200078ec0ff */
[----:B------:R-:W-:Y:S01]  /*0290*/  UIMAD UR56, UR8, UR6, UR56 ;  /* 0x00000006083872a4 */ /* 0x000fe2000f8e0238 */
[--C-:B------:R-:W-:Y:S01]  /*02a0*/  SHF.R.S32.HI R0, RZ, 0x2, R5.reuse ;  /* 0x00000002ff007819 */ /* 0x100fe20000011405 */
[----:B------:R-:W-:Y:S01]  /*02b0*/  IMAD.SHL.U32 R4, R4, 0x40, RZ ;  /* 0x0000004004047824 */ /* 0x000fe200078e00ff */
[----:B------:R-:W-:Y:S01]  /*02c0*/  SHF.R.S32.HI R2, RZ, 0x1f, R5 ;  /* 0x0000001fff027819 */ /* 0x000fe20000011405 */
[----:B------:R-:W-:Y:S01]  /*02d0*/  IMAD.IADD R18, R21, 0x1, -R3 ;  /* 0x0000000115127824 */ /* 0x000fe200078e0a03 */
[----:B------:R-:W-:Y:S01]  /*02e0*/  SHF.R.S32.HI R10, RZ, 0x4, R13 ;  /* 0x00000004ff0a7819 */ /* 0x000fe2000001140d */
[----:B------:R-:W-:Y:S01]  /*02f0*/  UIMAD UR53, UR7, UR31, URZ ;  /* 0x0000001f073572a4 */ /* 0x000fe2000f8e023f */
[----:B------:R-:W-:Y:S01]  /*0300*/  LEA.HI R11, R20, R21, RZ, 0x5 ;  /* 0x00000015140b7211 */ /* 0x000fe200078f28ff */
[----:B------:R-:W-:Y:S01]  /*0310*/  UIMAD UR6, UR31, UR11, UR35 ;  /* 0x0000000b1f0672a4 */ /* 0x000fe2000f8e0223 */
[----:B------:R-:W-:Y:S01]  /*0320*/  LEA.HI R3, R2, R0, RZ, 0x3 ;  /* 0x0000000002037211 */ /* 0x000fe200078f18ff */
[----:B------:R-:W-:Y:S01]  /*0330*/  @!UP5 UIMAD UR7, UR31, UR13, UR35 ;  /* 0x0000000d1f07d2a4 */ /* 0x000fe2000f8e0223 */
[----:B------:R-:W-:Y:S01]  /*0340*/  LEA.HI R7, R13, R10, RZ, 0x1 ;  /* 0x0000000a0d077211 */ /* 0x000fe200078f08ff */
[----:B------:R-:W-:Y:S01]  /*0350*/  USHF.L.U32 UR46, UR47, 0x6, URZ ;  /* 0x000000062f2e7899 */ /* 0x000fe2000800063f */
[----:B------:R-:W-:Y:S01]  /*0360*/  LOP3.LUT R6, R11, 0xffffffe0, RZ, 0xc0, !PT ;  /* 0xffffffe00b067812 */ /* 0x000fe200078ec0ff */
[----:B------:R-:W-:Y:S01]  /*0370*/  ULDC UR50, c[0x0][0x214] ;  /* 0x0000850000327ab9 */ /* 0x000fe20000000800 */
[----:B------:R-:W-:Y:S01]  /*0380*/  LEA.HI R5, R5, R0, RZ, 0x1 ;  /* 0x0000000005057211 */ /* 0x000fe200078f08ff */
[----:B------:R-:W-:Y:S01]  /*0390*/  ULDC UR57, c[0x0][0x1c8] ;  /* 0x0000720000397ab9 */ /* 0x000fe20000000800 */
[----:B------:R-:W-:Y:S01]  /*03a0*/  LOP3.LUT R2, R4, 0xc0, RZ, 0xc0, !PT ;  /* 0x000000c004027812 */ /* 0x000fe200078ec0ff */
[----:B------:R-:W-:Y:S01]  /*03b0*/  IMAD.IADD R6, R21, 0x1, -R6 ;  /* 0x0000000115067824 */ /* 0x000fe200078e0a06 */
[----:B------:R-:W-:Y:S01]  /*03c0*/  LOP3.LUT R3, R3, 0xfffffff8, RZ, 0xc0, !PT ;  /* 0xfffffff803037812 */ /* 0x000fe200078ec0ff */
[----:B------:R-:W-:Y:S01]  /*03d0*/  ULDC.U8 UR10, c[0x0][0x3d0] ;  /* 0x0000f400000a7ab9 */ /* 0x000fe20000000000 */
[----:B------:R-:W-:Y:S01]  /*03e0*/  LOP3.LUT R4, R7, 0xfffffffe, RZ, 0xc0, !PT ;  /* 0xfffffffe07047812 */ /* 0x000fe200078ec0ff */
[----:B------:R-:W-:Y:S01]  /*03f0*/  IMAD.SHL.U32 R7, R18, 0x8, RZ ;  /* 0x0000000812077824 */ /* 0x000fe200078e00ff */
[----:B------:R-:W-:Y:S01]  /*0400*/  LOP3.LUT R5, R5, 0x7fffffe, RZ, 0xc0, !PT ;  /* 0x07fffffe05057812 */ /* 0x000fe200078ec0ff */
[----:B------:R-:W-:Y:S01]  /*0410*/  IMAD.IADD R9, R0, 0x1, -R3 ;  /* 0x0000000100097824 */ /* 0x000fe200078e0a03 */
[----:B------:R-:W-:Y:S01]  /*0420*/  SHF.R.U32.HI R3, RZ, 0x3, R2 ;  /* 0x00000003ff037819 */ /* 0x000fe20000011602 */
[----:B------:R-:W-:Y:S01]  /*0430*/  IMAD.IADD R14, R10, 0x1, -R4 ;  /* 0x000000010a0e7824 */ /* 0x000fe200078e0a04 */
[----:B------:R-:W-:Y:S01]  /*0440*/  LOP3.LUT R4, R2, 0x18, R7, 0xf8, !PT ;  /* 0x0000001802047812 */ /* 0x000fe200078ef807 */
[----:B------:R-:W-:Y:S01]  /*0450*/  IMAD.IADD R8, R0, 0x1, -R5 ;  /* 0x0000000100087824 */ /* 0x000fe200078e0a05 */
[----:B------:R-:W-:Y:S01]  /*0460*/  SHF.R.S32.HI R5, RZ, 0x1f, R6 ;  /* 0x0000001fff057819 */ /* 0x000fe20000011406 */
[----:B------:R-:W-:Y:S01]  /*0470*/  ULDC UR51, c[0x0][0x224] ;  /* 0x0000890000337ab9 */ /* 0x000fe20000000800 */
[--C-:B------:R-:W-:Y:S01]  /*0480*/  SHF.R.S32.HI R0, RZ, 0x5, R11.reuse ;  /* 0x00000005ff007819 */ /* 0x100fe2000001140b */
[----:B------:R-:W-:Y:S01]  /*0490*/  @UP5 UIMAD UR55, UR31, UR50, URZ ;  /* 0x000000321f3752a4 */ /* 0x000fe2000f8e023f */
[----:B------:R-:W-:Y:S01]  /*04a0*/  SHF.R.S32.HI R2, RZ, 0x1f, R11 ;  /* 0x0000001fff027819 */ /* 0x000fe2000001140b */
[----:B------:R-:W-:Y:S01]  /*04b0*/  ULDC.64 UR4, c[0x0][0x118] ;  /* 0x0000460000047ab9 */ /* 0x000fe20000000a00 */
[----:B------:R-:W-:Y:S01]  /*04c0*/  LOP3.LUT R4, R4, R3, RZ, 0x3c, !PT ;  /* 0x0000000304047212 */ /* 0x000fe200078e3cff */
[----:B------:R-:W-:Y:S01]  /*04d0*/  ULDC UR41, c[0x0][0x2e8] ;  /* 0x0000ba0000297ab9 */ /* 0x000fe20000000800 */
[----:B------:R-:W-:Y:S01]  /*04e0*/  LEA.HI R22, R5, R6, RZ, 0x2 ;  /* 0x0000000605167211 */ /* 0x000fe200078f10ff */
[----:B------:R-:W-:Y:S01]  /*04f0*/  ULOP3.LUT UR57, UR35, UR57, URZ, 0x3c, !UPT ;  /* 0x0000003923397292 */ /* 0x000fe2000f8e3c3f */
[-C--:B------:R-:W-:Y:S01]  /*0500*/  LEA.HI R3, R11, R0.reuse, RZ, 0x1 ;  /* 0x000000000b037211 */ /* 0x080fe200078f08ff */
[----:B------:R-:W-:Y:S01]  /*0510*/  USHF.R.S32.HI UR58, URZ, 0x1f, UR35 ;  /* 0x0000001f3f3a7899 */ /* 0x000fe20008011423 */
[----:B------:R-:W-:Y:S01]  /*0520*/  LEA.HI R2, R2, R0, RZ, 0x2 ;  /* 0x0000000002027211 */ /* 0x000fe200078f10ff */
[----:B------:R-:W-:Y:S01]  /*0530*/  UISETP.NE.AND UP6, UPT, UR10, URZ, UPT ;  /* 0x0000003f0a00728c */ /* 0x000fe2000bfc5270 */
[----:B------:R-:W-:Y:S01]  /*0540*/  LOP3.LUT R5, R16, 0xfffffff8, RZ, 0xc0, !PT ;  /* 0xfffffff810057812 */ /* 0x000fe200078ec0ff */
[----:B------:R-:W-:Y:S01]  /*0550*/  USHF.R.S32.HI UR60, URZ, 0x1f, UR31 ;  /* 0x0000001f3f3c7899 */ /* 0x000fe2000801141f */
[----:B------:R-:W-:Y:S01]  /*0560*/  LOP3.LUT R3, R3, 0xfffffffe, RZ, 0xc0, !PT ;  /* 0xfffffffe03037812 */ /* 0x000fe200078ec0ff */
[----:B------:R-:W-:Y:S01]  /*0570*/  USHF.R.S32.HI UR59, URZ, 0x1f, UR35 ;  /* 0x0000001f3f3b7899 */ /* 0x000fe20008011423 */
[----:B------:R-:W-:Y:S01]  /*0580*/  LOP3.LUT R2, R2, 0xfffffffc, RZ, 0xc0, !PT ;  /* 0xfffffffc02027812 */ /* 0x000fe200078ec0ff */
[----:B------:R-:W-:Y:S01]  /*0590*/  IMAD.IADD R5, R21, 0x1, -R5 ;  /* 0x0000000115057824 */ /* 0x000fe200078e0a05 */
[----:B------:R-:W-:Y:S01]  /*05a0*/  LOP3.LUT P4, RZ, R9, 0x2, RZ, 0xc0, !PT ;  /* 0x0000000209ff7812 */ /* 0x000fe2000788c0ff */
[C---:B------:R-:W-:Y:S01]  /*05b0*/  IMAD.IADD R207, R0.reuse, 0x1, -R3 ;  /* 0x0000000100cf7824 */ /* 0x040fe200078e0a03 */
[----:B------:R-:W-:Y:S01]  /*05c0*/  UIMAD.WIDE.U32 UR42, UR36, UR44, URZ ;  /* 0x0000002c242a72a5 */ /* 0x000fe2000f8e003f */
[C---:B------:R-:W-:Y:S01]  /*05d0*/  IMAD.IADD R11, R0.reuse, 0x1, -R2 ;  /* 0x00000001000b7824 */ /* 0x040fe200078e0a02 */
[----:B------:R-:W-:Y:S01]  /*05e0*/  LEA.HI R6, R5, R5, RZ, 0x1 ;  /* 0x0000000505067211 */ /* 0x000fe200078f08ff */
[----:B------:R-:W-:Y:S01]  /*05f0*/  IMAD R0, R0, 0x8, R8 ;  /* 0x0000000800007824 */ /* 0x000fe200078e0208 */
[CC--:B------:R-:W-:Y:S01]  /*0600*/  LEA.HI R2, R20.reuse, R21.reuse, RZ, 0x6 ;  /* 0x0000001514027211 */ /* 0x0c0fe200078f30ff */
[----:B------:R-:W-:Y:S01]  /*0610*/  UIMAD UR52, UR37, UR44, URZ ;  /* 0x0000002c253472a4 */ /* 0x000fe2000f8e023f */
[----:B------:R-:W-:Y:S01]  /*0620*/  LEA.HI R8, R20, R21, RZ, 0x7 ;  /* 0x0000001514087211 */ /* 0x000fe200078f38ff */
[----:B------:R-:W-:Y:S01]  /*0630*/  IMAD.U32 R3, R0, 0x20, R4 ;  /* 0x0000002000037824 */ /* 0x000fe200078e0004 */
[----:B------:R-:W-:Y:S01]  /*0640*/  LOP3.LUT R0, R6, 0x3fffffe, RZ, 0xc0, !PT ;  /* 0x03fffffe06007812 */ /* 0x000fe200078ec0ff */
[----:B------:R-:W-:Y:S01]  /*0650*/  USHF.R.S32.HI UR54, URZ, 0x1f, UR48 ;  /* 0x0000001f3f367899 */ /* 0x000fe20008011430 */
[----:B------:R-:W-:Y:S01]  /*0660*/  SHF.R.S32.HI R12, RZ, 0x6, R2 ;  /* 0x00000006ff0c7819 */ /* 0x000fe20000011402 */
[----:B------:R-:W-:Y:S01]  /*0670*/  UIMAD UR51, UR6, UR51, URZ ;  /* 0x00000033063372a4 */ /* 0x000fe2000f8e023f */
[----:B------:R-:W-:Y:S01]  /*0680*/  LOP3.LUT R4, R13, 0xfffffff0, RZ, 0xc0, !PT ;  /* 0xfffffff00d047812 */ /* 0x000fe200078ec0ff */
[----:B------:R1:W-:Y:S01]  /*0690*/  STL [R1+0x1c], R3 ;  /* 0x00001c0301007387 */ /* 0x0003e20000100800 */
[----:B------:R-:W-:Y:S01]  /*06a0*/  @!UP5 UIMAD UR50, UR7, UR50, URZ ;  /* 0x000000320732d2a4 */ /* 0x000fe2000f8e023f */
[----:B------:R-:W-:Y:S01]  /*06b0*/  IMAD R2, R12, 0x4, R14 ;  /* 0x000000040c027824 */ /* 0x000fe200078e020e */
[----:B------:R-:W-:-:S02]  /*06c0*/  USHF.R.S32.HI UR49, URZ, 0x1f, UR46 ;  /* 0x0000001f3f317899 */ /* 0x000fc4000801142e */
[----:B------:R-:W-:Y:S01]  /*06d0*/  UMOV UR40, 0xffffd000 ;  /* 0xffffd00000287882 */ /* 0x000fe20000000000 */
[----:B-1----:R-:W-:Y:S02]  /*06e0*/  IMAD.IADD R3, R5, 0x1, -R0 ;  /* 0x0000000105037824 */ /* 0x002fe400078e0a00 */
[C---:B------:R-:W-:Y:S02]  /*06f0*/  IMAD.IADD R0, R21.reuse, 0x1, -R4 ;  /* 0x0000000115007824 */ /* 0x040fe400078e0a04 */
[----:B------:R-:W-:Y:S02]  /*0700*/  IMAD R19, R2, 0x8, R3 ;  /* 0x0000000802137824 */ /* 0x000fe400078e0203 */
[----:B------:R-:W-:Y:S01]  /*0710*/  IMAD.SHL.U32 R21, R21, 0x2, RZ ;  /* 0x0000000215157824 */ /* 0x000fe200078e00ff */
[----:B------:R-:W-:Y:S02]  /*0720*/  SHF.R.S32.HI R3, RZ, 0x1f, R0 ;  /* 0x0000001fff037819 */ /* 0x000fe40000011400 */
[----:B------:R-:W-:-:S02]  /*0730*/  LEA.HI R2, R0, R0, RZ, 0x1 ;  /* 0x0000000000027211 */ /* 0x000fc400078f08ff */
[----:B------:R-:W-:Y:S02]  /*0740*/  LEA.HI R10, R3, R0, RZ, 0x3 ;  /* 0x00000000030a7211 */ /* 0x000fe400078f18ff */
[----:B------:R-:W-:Y:S02]  /*0750*/  LOP3.LUT R4, R2, 0x7fffffe, RZ, 0xc0, !PT ;  /* 0x07fffffe02047812 */ /* 0x000fe400078ec0ff */
[----:B------:R-:W-:-:S03]  /*0760*/  LOP3.LUT R3, R10, 0xfffffff8, RZ, 0xc0, !PT ;  /* 0xfffffff80a037812 */ /* 0x000fc600078ec0ff */
[C---:B------:R-:W-:Y:S01]  /*0770*/  IMAD.IADD R17, R0.reuse, 0x1, -R4 ;  /* 0x0000000100117824 */ /* 0x040fe200078e0a04 */
[----:B------:R-:W-:Y:S01]  /*0780*/  LOP3.LUT R4, R9, 0x1, RZ, 0xc0, !PT ;  /* 0x0000000109047812 */ /* 0x000fe200078ec0ff */
[----:B------:R-:W-:Y:S01]  /*0790*/  IMAD.IADD R15, R0, 0x1, -R3 ;  /* 0x00000001000f7824 */ /* 0x000fe200078e0a03 */
[----:B------:R-:W-:Y:S01]  /*07a0*/  SHF.R.S32.HI R3, RZ, 0x1, R6 ;  /* 0x00000001ff037819 */ /* 0x000fe20000011406 */
[----:B------:R-:W-:Y:S01]  /*07b0*/  IMAD.SHL.U32 R0, R5, 0x40, RZ ;  /* 0x0000004005007824 */ /* 0x000fe200078e00ff */
[--C-:B------:R-:W-:Y:S02]  /*07c0*/  SHF.R.S32.HI R6, RZ, 0x1, R2.reuse ;  /* 0x00000001ff067819 */ /* 0x100fe40000011402 */
[----:B------:R-:W-:Y:S02]  /*07d0*/  SHF.R.S32.HI R2, RZ, 0x1f, R2 ;  /* 0x0000001fff027819 */ /* 0x000fe40000011402 */
[----:B------:R-:W-:Y:S01]  /*07e0*/  LOP3.LUT R5, R0, 0x1c0, RZ, 0xc0, !PT ;  /* 0x000001c000057812 */ /* 0x000fe200078ec0ff */
[----:B------:R-:W-:Y:S01]  /*07f0*/  IMAD.SHL.U32 R0, R11, 0x10, RZ ;  /* 0x000000100b007824 */ /* 0x000fe200078e00ff */
[C---:B------:R-:W-:Y:S01]  /*0800*/  LOP3.LUT P6, RZ, R3.reuse, 0x2, RZ, 0xc0, !PT ;  /* 0x0000000203ff7812 */ /* 0x040fe200078cc0ff */
[----:B------:R-:W-:Y:S01]  /*0810*/  IMAD.SHL.U32 R3, R3, 0x40, RZ ;  /* 0x0000004003037824 */ /* 0x000fe200078e00ff */
[----:B------:R-:W-:-:S02]  /*0820*/  ISETP.NE.U32.AND P5, PT, R4, 0x1, PT ;  /* 0x000000010400780c */ /* 0x000fc40003fa5070 */
[----:B------:R-:W-:Y:S02]  /*0830*/  LEA.HI R4, R2, R6, RZ, 0x2 ;  /* 0x0000000602047211 */ /* 0x000fe400078f10ff */
[----:B------:R-:W-:Y:S02]  /*0840*/  LOP3.LUT R2, R5, 0x30, R0, 0xf8, !PT ;  /* 0x0000003005027812 */ /* 0x000fe400078ef800 */
[----:B------:R-:W-:Y:S02]  /*0850*/  LOP3.LUT R0, R3, 0xc0, RZ, 0xc0, !PT ;  /* 0x000000c003007812 */ /* 0x000fe400078ec0ff */
[--C-:B------:R-:W-:Y:S02]  /*0860*/  LOP3.LUT R3, R2, 0x8, R16.reuse, 0xf8, !PT ;  /* 0x0000000802037812 */ /* 0x100fe400078ef810 */
[----:B------:R-:W-:Y:S02]  /*0870*/  LOP3.LUT R2, R0, 0x8, R16, 0xf8, !PT ;  /* 0x0000000800027812 */ /* 0x000fe400078ef810 */
[----:B------:R-:W-:-:S02]  /*0880*/  SHF.R.U32.HI R0, RZ, 0x3, R0 ;  /* 0x00000003ff007819 */ /* 0x000fc40000011600 */
[----:B------:R-:W-:Y:S02]  /*0890*/  LOP3.LUT R4, R4, 0xfffffffc, RZ, 0xc0, !PT ;  /* 0xfffffffc04047812 */ /* 0x000fe400078ec0ff */
[----:B------:R-:W-:Y:S01]  /*08a0*/  LOP3.LUT R198, R2, R0, RZ, 0x3c, !PT ;  /* 0x0000000002c67212 */ /* 0x000fe200078e3cff */
[C---:B------:R-:W-:Y:S01]  /*08b0*/  IMAD.SHL.U32 R2, R9.reuse, 0x40, RZ ;  /* 0x0000004009027824 */ /* 0x040fe200078e00ff */
[----:B------:R-:W-:Y:S01]  /*08c0*/  SHF.R.U32.HI R0, RZ, 0x3, R5 ;  /* 0x00000003ff007819 */ /* 0x000fe20000011605 */
[----:B------:R-:W-:Y:S01]  /*08d0*/  IMAD.IADD R13, R6, 0x1, -R4 ;  /* 0x00000001060d7824 */ /* 0x000fe200078e0a04 */
[----:B------:R-:W-:Y:S01]  /*08e0*/  LEA.HI R5, R9, R9, RZ, 0x1 ;  /* 0x0000000909057211 */ /* 0x000fe200078f08ff */
[----:B------:R-:W-:Y:S01]  /*08f0*/  IMAD.SHL.U32 R6, R18, 0x2, RZ ;  /* 0x0000000212067824 */ /* 0x000fe200078e00ff */
[----:B------:R-:W-:Y:S01]  /*0900*/  LOP3.LUT R16, R3, R0, RZ, 0x3c, !PT ;  /* 0x0000000003107212 */ /* 0x000fe200078e3cff */
[----:B------:R-:W-:Y:S01]  /*0910*/  IMAD.U32 R198, R19, 0x20, R198 ;  /* 0x0000002013c67824 */ /* 0x000fe200078e00c6 */
[----:B------:R-:W-:-:S02]  /*0920*/  LOP3.LUT R0, R5, 0x3fffffe, RZ, 0xc0, !PT ;  /* 0x03fffffe05007812 */ /* 0x000fc400078ec0ff */
[----:B------:R-:W-:Y:S02]  /*0930*/  LOP3.LUT R2, R2, 0x1c0, RZ, 0xc0, !PT ;  /* 0x000001c002027812 */ /* 0x000fe400078ec0ff */
[----:B------:R-:W-:Y:S01]  /*0940*/  SHF.R.S32.HI R3, RZ, 0x3, R10 ;  /* 0x00000003ff037819 */ /* 0x000fe2000001140a */
[----:B------:R-:W-:Y:S01]  /*0950*/  IMAD.IADD R7, R9, 0x1, -R0 ;  /* 0x0000000109077824 */ /* 0x000fe200078e0a00 */
[----:B------:R-:W-:Y:S01]  /*0960*/  SEL R197, R206, 0xffffffe0, !P6 ;  /* 0xffffffe0cec57807 */ /* 0x000fe20007000000 */
[----:B------:R-:W-:Y:S01]  /*0970*/  IMAD.SHL.U32 R0, R12, 0x20, RZ ;  /* 0x000000200c007824 */ /* 0x000fe200078e00ff */
[----:B------:R-:W-:Y:S01]  /*0980*/  SEL R214, R214, 0x10, !P5 ;  /* 0x00000010d6d67807 */ /* 0x000fe20006800000 */
[----:B------:R-:W-:Y:S02]  /*0990*/  IMAD R17, R3, 0x8, R17 ;  /* 0x0000000803117824 */ /* 0x000fe400078e0211 */
[C---:B------:R-:W-:Y:S01]  /*09a0*/  IMAD R201, R11.reuse, 0x2, R3 ;  /* 0x000000020bc97824 */ /* 0x040fe200078e0203 */
[----:B------:R-:W-:Y:S01]  /*09b0*/  LOP3.LUT R9, R0, 0x6, R21, 0xf8, !PT ;  /* 0x0000000600097812 */ /* 0x000fe200078ef815 */
[----:B------:R-:W-:Y:S01]  /*09c0*/  IMAD R197, R198, 0x2, R197 ;  /* 0x00000002c6c57824 */ /* 0x000fe200078e02c5 */
[----:B------:R-:W-:Y:S01]  /*09d0*/  LOP3.LUT R4, R2, 0x20, R0, 0xf8, !PT ;  /* 0x0000002002047812 */ /* 0x000fe200078ef800 */
[----:B------:R-:W-:Y:S01]  /*09e0*/  IMAD R0, R11, 0x200, R6 ;  /* 0x000002000b007824 */ /* 0x000fe200078e0206 */
[----:B------:R-:W-:Y:S01]  /*09f0*/  SHF.R.U32.HI R2, RZ, 0x3, R2 ;  /* 0x00000003ff027819 */ /* 0x000fe20000011602 */
[----:B------:R1:W-:Y:S01]  /*0a00*/  STL [R1+0x28], R9 ;  /* 0x0000280901007387 */ /* 0x0003e20000100800 */
[----:B------:R-:W-:-:S02]  /*0a10*/  IMAD.SHL.U32 R198, R198, 0x2, RZ ;  /* 0x00000002c6c67824 */ /* 0x000fc400078e00ff */
        /* <DEDUP_REMOVED lines=11> */
[----:B------:R-:W-:Y:S01]  /*0ad0*/  IMAD.U32 R4, RZ, RZ, UR14 ;  /* 0x0000000eff047e24 */ /* 0x000fe2000f8e00ff */
[----:B------:R-:W-:Y:S01]  /*0ae0*/  SHF.R.S32.HI R2, RZ, 0x7, R8 ;  /* 0x00000007ff027819 */ /* 0x000fe20000011408 */
[----:B------:R-:W-:-:S04]  /*0af0*/  IMAD.SHL.U32 R4, R14, 0x10, RZ ;  /* 0x000000100e047824 */ /* 0x000fc800078e00ff */
        /* <DEDUP_REMOVED lines=33> */
[----:B------:R-:W-:Y:S01]  /*0d10*/  IMAD.IADD R202, R201, 0x1, R202 ;  /* 0x00000001c9ca7824 */ /* 0x000fe200078e02ca */
[----:B------:R-:W-:Y:S01]  /*0d20*/  IADD3 R0, R11, -0x40, RZ ;  /* 0xffffffc00b007810 */ /* 0x000fe20007ffe0ff */
[----:B------:R-:W-:Y:S01]  /*0d30*/  STL [R1+0x8], R11 ;  /* 0x0000080b01007387 */ /* 0x000fe20000100800 */
[----:B------:R-:W-:-:S02]  /*0d40*/  IMAD.IADD R207, R207, 0x1, R5 ;  /* 0x00000001cfcf7824 */ /* 0x000fc400078e0205 */
[----:B------:R-:W-:Y:S01]  /*0d50*/  SHF.R.S32.HI R2, RZ, 0x1f, R0 ;  /* 0x0000001fff027819 */ /* 0x000fe20000011400 */
[--C-:B------:R-:W-:Y:S02]  /*0d60*/  IMAD.IADD R204, R201, 0x1, R203.reuse ;  /* 0x00000001c9cc7824 */ /* 0x100fe400078e02cb */
[----:B------:R-:W-:Y:S01]  /*0d70*/  IMAD.SHL.U32 R199, R207, 0x2, RZ ;  /* 0x00000002cfc77824 */ /* 0x000fe200078e00ff */
[C---:B------:R-:W-:Y:S01]  /*0d80*/  SHF.L.U64.HI R2, R0.reuse, 0x2, R2 ;  /* 0x0000000200027819 */ /* 0x040fe20000010202 */
[----:B------:R-:W-:Y:S02]  /*0d90*/  IMAD.SHL.U32 R0, R0, 0x4, RZ ;  /* 0x0000000400007824 */ /* 0x000fe400078e00ff */
[----:B------:R-:W-:Y:S02]  /*0da0*/  IMAD.IADD R214, R214, 0x1, R216 ;  /* 0x00000001d6d67824 */ /* 0x000fe400078e02d8 */
[----:B------:R1:W-:Y:S01]  /*0db0*/  STL [R1+0x24], R2 ;  /* 0x0000240201007387 */ /* 0x0003e20000100800 */
[----:B------:R-:W-:-:S02]  /*0dc0*/  IMAD.IADD R203, R202, 0x1, R203 ;  /* 0x00000001cacb7824 */ /* 0x000fc400078e02cb */
[----:B------:R-:W-:Y:S01]  /*0dd0*/  IMAD.IADD R200, R199, 0x1, R206 ;  /* 0x00000001c7c87824 */ /* 0x000fe200078e02ce */
[----:B------:R2:W-:Y:S04]  /*0de0*/  STL [R1+0x20], R0 ;  /* 0x0000200001007387 */ /* 0x0005e80000100800 */
[----:B------:R3:W-:Y:S01]  /*0df0*/  STL [R1+0xc], R4 ;  /* 0x00000c0401007387 */ /* 0x0007e20000100800 */
[----:B-1----:R-:W-:Y:S01]  /*0e00*/  IMAD.SHL.U32 R2, R3, 0x2, RZ ;  /* 0x0000000203027824 */ /* 0x002fe200078e00ff */
[C---:B--2---:R-:W-:Y:S02]  /*0e10*/  IADD3 R0, R4.reuse, 0x20, RZ ;  /* 0x0000002004007810 */ /* 0x044fe40007ffe0ff */
[----:B------:R-:W-:-:S05]  /*0e20*/  @P3 IADD3 R0, R4, -0x20, RZ ;  /* 0xffffffe004003810 */ /* 0x000fca0007ffe0ff */
[----:B----4-:R3:W-:Y:S02]  /*0e30*/  STL [R1+0x10], R0 ;  /* 0x0000100001007387 */ /* 0x0107e40000100800 */
.L_x_201:
        /* <DEDUP_REMOVED lines=53> */
.L_x_171:
        /* <DEDUP_REMOVED lines=67> */
.L_x_173:
        /* <DEDUP_REMOVED lines=18> */
.L_x_174:
[----:B------:R-:W-:Y:S01]  /*16e0*/  IABS R6, c[0x0][0x1c8] ;  /* 0x0000720000067a13 */ /* 0x000fe20000000000 */
[----:B------:R-:W-:Y:S01]  /*16f0*/  ULDC.64 UR10, c[0x0][0x370] ;  /* 0x0000dc00000a7ab9 */ /* 0x000fe20000000a00 */
[----:B------:R-:W-:Y:S01]  /*1700*/  ISETP.NE.AND P2, PT, RZ, c[0x0][0x1c8], PT ;  /* 0x00007200ff007a0c */ /* 0x000fe20003f45270 */
[----:B------:R-:W-:Y:S01]  /*1710*/  @UP3 UIMAD.WIDE.U32 UR8, UR18, UR10, URZ ;  /* 0x0000000a120832a5 */ /* 0x000fe2000f8e003f */
[----:B------:R-:W1:Y:S01]  /*1720*/  I2F.RP R4, R6 ;  /* 0x0000000600047306 */ /* 0x000e620000209400 */
[----:B------:R-:W-:Y:S02]  /*1730*/  ULDC UR13, c[0x0][0x224] ;  /* 0x00008900000d7ab9 */ /* 0x000fe40000000800 */
[----:B------:R-:W-:Y:S02]  /*1740*/  @UP3 UIMAD UR26, UR18, UR11, UR9 ;  /* 0x0000000b121a32a4 */ /* 0x000fe4000f8e0209 */
[----:B------:R-:W-:Y:S02]  /*1750*/  USHF.R.S32.HI UR20, URZ, 0x1f, UR23 ;  /* 0x0000001f3f147899 */ /* 0x000fe40008011417 */
[----:B------:R-:W-:-:S02]  /*1760*/  @UP3 UMOV UR25, UR8 ;  /* 0x0000000800193c82 */ /* 0x000fc40008000000 */
[----:B------:R-:W-:Y:S02]  /*1770*/  ULDC.64 UR8, c[0x0][0x368] ;  /* 0x0000da0000087ab9 */ /* 0x000fe40000000a00 */
[----:B------:R-:W-:Y:S02]  /*1780*/  @!UP3 UIMAD UR7, UR39, UR8, URZ ;  /* 0x000000082707b2a4 */ /* 0x000fe4000f8e023f */
[----:B------:R-:W-:Y:S02]  /*1790*/  ULDC.64 UR10, c[0x0][0x3d8] ;  /* 0x0000f600000a7ab9 */ /* 0x000fe40000000a00 */
[----:B------:R-:W-:Y:S01]  /*17a0*/  @!UP3 UIMAD UR7, UR31, UR9, UR7 ;  /* 0x000000091f07b2a4 */ /* 0x000fe2000f8e0207 */
[----:B-1----:R-:W1:Y:S01]  /*17b0*/  MUFU.RCP R4, R4 ;  /* 0x0000000400047308 */ /* 0x002e620000001000 */
[----:B------:R-:W-:-:S04]  /*17c0*/  @!UP3 UIMAD.WIDE.U32 UR8, UR31, UR8, URZ ;  /* 0x000000081f08b2a5 */ /* 0x000fc8000f8e003f */
[----:B------:R-:W-:Y:S02]  /*17d0*/  @!UP3 UIADD3 UR26, UR9, UR7, URZ ;  /* 0x00000007091ab290 */ /* 0x000fe4000fffe03f */
[----:B------:R-:W-:Y:S02]  /*17e0*/  UIMAD UR7, UR39, UR13, UR53 ;  /* 0x0000000d270772a4 */ /* 0x000fe4000f8e0235 */
        /* <DEDUP_REMOVED lines=8> */
[----:B------:R-:W-:Y:S02]  /*1870*/  UIMAD UR7, UR37, UR18, URZ ;  /* 0x00000012250772a4 */ /* 0x000fe4000f8e023f */
[----:B------:R-:W-:Y:S02]  /*1880*/  USHF.L.U32 UR13, UR31, 0x7, URZ ;  /* 0x000000071f0d7899 */ /* 0x000fe4000800063f */
[----:B------:R-:W-:Y:S02]  /*1890*/  @UP3 UIADD3 UR14, UR9, UR7, URZ ;  /* 0x00000007090e3290 */ /* 0x000fe4000fffe03f */
[----:B------:R-:W-:Y:S02]  /*18a0*/  UIMAD.WIDE.U32 UR8, UR61, UR10, URZ ;  /* 0x0000000a3d0872a5 */ /* 0x000fe4000f8e003f */
[----:B------:R-:W-:-:S02]  /*18b0*/  USHF.L.U64.HI UR7, UR31, 0x7, UR39 ;  /* 0x000000071f077899 */ /* 0x000fc40008010227 */
[----:B------:R-:W-:Y:S02]  /*18c0*/  USEL UR17, UR8, URZ, UP6 ;  /* 0x0000003f08117287 */ /* 0x000fe4000b000000 */
[----:B------:R-:W-:Y:S02]  /*18d0*/  USEL UR8, UR13, URZ, UP1 ;  /* 0x0000003f0d087287 */ /* 0x000fe40008800000 */
[----:B------:R-:W-:Y:S01]  /*18e0*/  USEL UR7, UR7, URZ, UP1 ;  /* 0x0000003f07077287 */ /* 0x000fe20008800000 */
[----:B-1----:R-:W-:Y:S01]  /*18f0*/  IMAD.MOV R0, RZ, RZ, -R5 ;  /* 0x000000ffff007224 */ /* 0x002fe200078e0a05 */
[----:B------:R-:W-:Y:S01]  /*1900*/  UIADD3 UR8, UP1, UR16, UR8, URZ ;  /* 0x0000000810087290 */ /* 0x000fe2000ff3e03f */
[----:B------:R-:W-:Y:S01]  /*1910*/  IMAD.MOV.U32 R4, RZ, RZ, RZ ;  /* 0x000000ffff047224 */ /* 0x000fe200078e00ff */
[----:B------:R-:W-:Y:S01]  /*1920*/  UIMAD UR11, UR61, UR11, UR9 ;  /* 0x0000000b3d0b72a4 */ /* 0x000fe2000f8e0209 */
[----:B------:R-:W-:Y:S01]  /*1930*/  IMAD R3, R0, R6, RZ ;  /* 0x0000000600037224 */ /* 0x000fe200078e02ff */
[----:B------:R-:W-:Y:S01]  /*1940*/  IABS R0, UR35 ;  /* 0x0000002300007c13 */ /* 0x000fe20008000000 */
[----:B------:R-:W-:-:S02]  /*1950*/  UIADD3.X UR9, UR27, UR7, URZ, UP1, !UPT ;  /* 0x000000071b097290 */ /* 0x000fc40008ffe43f */
[----:B------:R-:W-:Y:S01]  /*1960*/  IMAD.HI.U32 R3, R5, R3, R4 ;  /* 0x0000000305037227 */ /* 0x000fe200078e0004 */
[----:B------:R-:W-:Y:S02]  /*1970*/  UIMAD UR7, UR37, UR8, URZ ;  /* 0x00000008250772a4 */ /* 0x000fe4000f8e023f */
[----:B------:R-:W-:Y:S02]  /*1980*/  ULDC UR13, c[0x0][0x234] ;  /* 0x00008d00000d7ab9 */ /* 0x000fe40000000800 */
[----:B------:R-:W-:Y:S01]  /*1990*/  UIMAD UR10, UR36, UR9, UR7 ;  /* 0x00000009240a72a4 */ /* 0x000fe2000f8e0207 */
[----:B------:R-:W-:Y:S01]  /*19a0*/  IMAD.HI.U32 R3, R3, R0, RZ ;  /* 0x0000000003037227 */ /* 0x000fe200078e00ff */
[----:B------:R-:W-:Y:S02]  /*19b0*/  @UP5 USEL UR7, UR55, UR18, !UP3 ;  /* 0x0000001237075287 */ /* 0x000fe4000d800000 */
[----:B------:R-:W-:Y:S01]  /*19c0*/  UIMAD.WIDE.U32 UR8, UR36, UR8, URZ ;  /* 0x00000008240872a5 */ /* 0x000fe2000f8e003f */
[----:B------:R-:W-:Y:S01]  /*19d0*/  IMAD.MOV R4, RZ, RZ, -R3 ;  /* 0x000000ffff047224 */ /* 0x000fe200078e0a03 */
[----:B------:R-:W-:-:S02]  /*19e0*/  @UP5 UIMAD UR13, UR35, UR13, UR7 ;  /* 0x0000000d230d52a4 */ /* 0x000fc4000f8e0207 */
[----:B------:R-:W-:Y:S01]  /*19f0*/  USEL UR11, UR11, URZ, UP6 ;  /* 0x0000003f0b0b7287 */ /* 0x000fe2000b000000 */
[----:B------:R-:W-:Y:S01]  /*1a00*/  IMAD R0, R6, R4, R0 ;  /* 0x0000000406007224 */ /* 0x000fe200078e0200 */
[----:B------:R-:W-:-:S03]  /*1a10*/  UIADD3 UR10, UR9, UR10, URZ ;  /* 0x0000000a090a7290 */ /* 0x000fc6000fffe03f */
[----:B------:R-:W-:Y:S01]  /*1a20*/  @!UP5 UMOV UR13, UR50 ;  /* 0x00000032000ddc82 */ /* 0x000fe20008000000 */
[----:B------:R-:W-:-:S13]  /*1a30*/  ISETP.GT.U32.AND P0, PT, R6, R0, PT ;  /* 0x000000000600720c */ /* 0x000fda0003f04070 */
        /* <DEDUP_REMOVED lines=15> */
.L_x_175:
[----:B------:R-:W-:Y:S02]  /*1b30*/  UMOV UR15, UR51 ;  /* 0x00000033000f7c82 */ /* 0x000fe40008000000 */
.L_x_176:
[----:B------:R-:W1:Y:S01]  /*1b40*/  S2R R16, SR_TID.X ;  /* 0x0000000000107919 */ /* 0x000e620000002100 */
[----:B------:R-:W-:Y:S01]  /*1b50*/  UIADD3 UR8, UP4, UP3, UR8, UR46, UR48 ;  /* 0x0000002e08087290 */ /* 0x000fe2000fb9e030 */
[----:B------:R-:W-:Y:S01]  /*1b60*/  IMAD.U32 R14, RZ, RZ, UR5 ;  /* 0x00000005ff0e7e24 */ /* 0x000fe2000f8e00ff */
[----:B------:R-:W-:Y:S01]  /*1b70*/  BSSY B1, `(.L_x_172) ;  /* 0x000067a000017945 */ /* 0x000fe20003800000 */
[----:B------:R-:W-:Y:S01]  /*1b80*/  IMAD.U32 R13, RZ, RZ, UR4 ;  /* 0x00000004ff0d7e24 */ /* 0x000fe2000f8e00ff */
[----:B------:R-:W-:Y:S01]  /*1b90*/  UIADD3 UR17, UP2, UP1, UR17, UR8, UR19 ;  /* 0x0000000811117290 */ /* 0x000fe2000f95e013 */
[----:B------:R-:W-:Y:S01]  /*1ba0*/  IMAD.U32 R12, RZ, RZ, UR16 ;  /* 0x00000010ff0c7e24 */ /* 0x000fe2000f8e00ff */
[----:B------:R-:W-:Y:S02]  /*1bb0*/  UIADD3.X UR7, UR10, UR49, UR54, UP4, UP3 ;  /* 0x000000310a077290 */ /* 0x000fe4000a7e6436 */
[----:B------:R-:W-:-:S02]  /*1bc0*/  ULDC.64 UR8, c[0x0][0x1a8] ;  /* 0x00006a0000087ab9 */ /* 0x000fc40000000a00 */
[----:B------:R-:W-:Y:S02]  /*1bd0*/  UIADD3.X UR19, UR11, UR7, UR14, UP2, UP1 ;  /* 0x000000070b137290 */ /* 0x000fe400097e240e */
[----:B------:R-:W-:Y:S02]  /*1be0*/  UIMAD UR7, UR58, UR8, URZ ;  /* 0x000000083a0772a4 */ /* 0x000fe4000f8e023f */
[----:B------:R-:W-:Y:S02]  /*1bf0*/  ULDC.64 UR4, c[0x0][0x200] ;  /* 0x0000800000047ab9 */ /* 0x000fe40000000a00 */
        /* <DEDUP_REMOVED lines=9> */
[----:B------:R-:W-:Y:S01]  /*1c90*/  UIADD3 UR8, UR16, UR13, URZ ;  /* 0x0000000d10087290 */ /* 0x000fe2000fffe03f */
[----:B------:R-:W-:Y:S01]  /*1ca0*/  LOP3.LUT R4, R4, 0xfffffffc, RZ, 0xc0, !PT ;  /* 0xfffffffc04047812 */ /* 0x000fe200078ec0ff */
[----:B------:R-:W-:Y:S01]  /*1cb0*/  UIMAD UR10, UR16, UR9, UR7 ;  /* 0x00000009100a72a4 */ /* 0x000fe2000f8e0207 */
[----:B------:R-:W-:-:S02]  /*1cc0*/  SHF.R.S32.HI R19, RZ, 0x1f, R0 ;  /* 0x0000001fff137819 */ /* 0x000fc40000011400 */
[----:B------:R-:W-:Y:S01]  /*1cd0*/  IADD3 R8, P0, R0, UR16, RZ ;  /* 0x0000001000087c10 */ /* 0x000fe2000ff1e0ff */
[----:B------:R-:W-:Y:S01]  /*1ce0*/  IMAD.IADD R4, R16, 0x1, -R4 ;  /* 0x0000000110047824 */ /* 0x000fe200078e0a04 */
[----:B------:R-:W-:Y:S02]  /*1cf0*/  UMOV UR7, 0x4 ;  /* 0x0000000400077882 */ /* 0x000fe40000000000 */
[----:B------:R-:W-:Y:S01]  /*1d00*/  IADD3.X R9, R19, UR27, RZ, P0, !PT ;  /* 0x0000001b13097c10 */ /* 0x000fe200087fe4ff */
[----:B------:R-:W-:Y:S01]  /*1d10*/  IMAD.SHL.U32 R4, R4, 0x8, RZ ;  /* 0x0000000804047824 */ /* 0x000fe200078e00ff */
[----:B------:R-:W-:Y:S02]  /*1d20*/  UIMAD.WIDE UR8, UR8, UR7, UR4 ;  /* 0x00000007080872a5 */ /* 0x000fe4000f8e0204 */
[----:B------:R-:W-:Y:S01]  /*1d30*/  ULDC UR27, c[0x0][0x2e8] ;  /* 0x0000ba00001b7ab9 */ /* 0x000fe20000000800 */
[----:B------:R-:W-:Y:S01]  /*1d40*/  IMAD R9, R9, c[0x0][0x190], RZ ;  /* 0x0000640009097a24 */ /* 0x000fe200078e02ff */
[----:B------:R-:W-:Y:S01]  /*1d50*/  SHF.R.S32.HI R5, RZ, 0x1f, R4 ;  /* 0x0000001fff057819 */ /* 0x000fe20000011404 */
[----:B------:R-:W-:-:S02]  /*1d60*/  ULDC.64 UR4, c[0x0][0x3c8] ;  /* 0x0000f20000047ab9 */ /* 0x000fc40000000a00 */
[----:B------:R-:W-:Y:S02]  /*1d70*/  UMOV UR14, UR8 ;  /* 0x00000008000e7c82 */ /* 0x000fe40008000000 */
[C---:B------:R-:W-:Y:S01]  /*1d80*/  IMAD.WIDE.U32 R6, R8.reuse, c[0x0][0x190], R4 ;  /* 0x0000640008067a25 */ /* 0x040fe200078e0004 */
[----:B------:R-:W-:Y:S02]  /*1d90*/  UIADD3 UR8, UR16, UR15, URZ ;  /* 0x0000000f10087290 */ /* 0x000fe4000fffe03f */
[----:B------:R-:W-:Y:S01]  /*1da0*/  UMOV UR13, UR9 ;  /* 0x00000009000d7c82 */ /* 0x000fe20008000000 */
[----:B------:R-:W-:Y:S01]  /*1db0*/  IMAD R8, R8, c[0x0][0x194], R9 ;  /* 0x0000650008087a24 */ /* 0x000fe200078e0209 */
[----:B------:R-:W-:Y:S01]  /*1dc0*/  IADD3 R10, P0, R6, UR38, RZ ;  /* 0x00000026060a7c10 */ /* 0x000fe2000ff1e0ff */
[----:B------:R-:W-:Y:S01]  /*1dd0*/  UIMAD.WIDE UR8, UR8, UR7, UR4 ;  /* 0x00000007080872a5 */ /* 0x000fe2000f8e0204 */
[----:B------:R-:W-:Y:S01]  /*1de0*/  IADD3 R6, P2, R4, UR25, RZ ;  /* 0x0000001904067c10 */ /* 0x000fe2000ff5e0ff */
[----:B------:R-:W-:Y:S01]  /*1df0*/  UIADD3 UR7, -UR6, UR12, UR23 ;  /* 0x0000000c06077290 */ /* 0x000fe2000fffe117 */
[----:B------:R-:W-:Y:S01]  /*1e00*/  IADD3.X R11, R7, UR34, R8, P0, !PT ;  /* 0x00000022070b7c10 */ /* 0x000fe200087fe408 */
[----:B------:R1:W2:Y:S01]  /*1e10*/  R2UR UR4, R13 ;  /* 0x000000000d0473c2 */ /* 0x0002a200000e0000 */
[----:B------:R-:W-:Y:S01]  /*1e20*/  LEA.HI R7, R17, R16, RZ, 0x5 ;  /* 0x0000001011077211 */ /* 0x000fe200078f28ff */
[----:B------:R-:W-:-:S02]  /*1e30*/  UIADD3 UR7, UR7, -UR27, URZ ;  /* 0x8000001b07077290 */ /* 0x000fc4000fffe03f */
[----:B------:R-:W-:Y:S01]  /*1e40*/  UMOV UR16, UR8 ;  /* 0x0000000800107c82 */ /* 0x000fe20008000000 */
[----:B------:R-:W-:Y:S01]  /*1e50*/  LOP3.LUT R9, R7, 0xffffffe0, RZ, 0xc0, !PT ;  /* 0xffffffe007097812 */ /* 0x000fe200078ec0ff */
[----:B------:R-:W-:Y:S01]  /*1e60*/  UMOV UR15, UR9 ;  /* 0x00000009000f7c82 */ /* 0x000fe20008000000 */
[----:B------:R-:W-:Y:S01]  /*1e70*/  SHF.R.S32.HI R8, RZ, 0x5, R7 ;  /* 0x00000005ff087819 */ /* 0x000fe20000011407 */
[----:B------:R3:W4:Y:S01]  /*1e80*/  R2UR UR5, R14 ;  /* 0x000000000e0573c2 */ /* 0x00072200000e0000 */
[----:B------:R-:W-:Y:S01]  /*1e90*/  IADD3.X R7, R5, UR26, RZ, P2, !PT ;  /* 0x0000001a05077c10 */ /* 0x000fe200097fe4ff */
[----:B------:R-:W-:-:S04]  /*1ea0*/  IMAD.IADD R9, R16, 0x1, -R9 ;  /* 0x0000000110097824 */ /* 0x000fc800078e0a09 */
[----:B------:R-:W-:Y:S02]  /*1eb0*/  IMAD R8, R8, UR47, R9 ;  /* 0x0000002f08087c24 */ /* 0x000fe4000f8e0209 */
[----:B------:R-:W-:-:S03]  /*1ec0*/  IMAD.WIDE.U32 R6, R12, c[0x0][0x370], R6 ;  /* 0x0000dc000c067a25 */ /* 0x000fc600078e0006 */
[C---:B------:R-:W-:Y:S01]  /*1ed0*/  IADD3 R209, P0, R8.reuse, UR17, RZ ;  /* 0x0000001108d17c10 */ /* 0x040fe2000ff1e0ff */
[----:B------:R-:W-:Y:S01]  /*1ee0*/  USHF.R.S32.HI UR17, URZ, 0x1f, UR7 ;  /* 0x0000001f3f117899 */ /* 0x000fe20008011407 */
[----:B------:R-:W-:Y:S02]  /*1ef0*/  IADD3 R7, R7, UR10, RZ ;  /* 0x0000000a07077c10 */ /* 0x000fe4000fffe0ff */
[----:B-1----:R-:W-:Y:S01]  /*1f00*/  LEA.HI.X.SX32 R13, R8, UR19, 0x1, P0 ;  /* 0x00000013080d7c11 */ /* 0x002fe200080f0eff */
[----:B------:R-:W-:Y:S01]  /*1f10*/  ULEA.HI UR17, UR17, UR7, URZ, 0x6 ;  /* 0x0000000711117291 */ /* 0x000fe2000f8f303f */
[----:B------:R-:W-:Y:S01]  /*1f20*/  IMAD.U32 R8, RZ, RZ, UR35 ;  /* 0x00000023ff087e24 */ /* 0x000fe2000f8e00ff */
[C---:B------:R-:W-:Y:S01]  /*1f30*/  LEA R210, P2, R209.reuse, c[0x0][0x350], 0x2 ;  /* 0x0000d400d1d27a11 */ /* 0x040fe200078410ff */
[----:B------:R-:W-:Y:S02]  /*1f40*/  UIADD3 UR7, UR28, -0x1, URZ ;  /* 0xffffffff1c077890 */ /* 0x000fe4000fffe03f */
[----:B------:R-:W-:Y:S01]  /*1f50*/  USHF.R.S32.HI UR17, URZ, 0x6, UR17 ;  /* 0x000000063f117899 */ /* 0x000fe20008011411 */
[----:B------:R-:W-:Y:S01]  /*1f60*/  IMAD.WIDE.U32 R6, R8, c[0x0][0x378], R6 ;  /* 0x0000de0008067a25 */ /* 0x000fe200078e0006 */
[----:B------:R-:W-:-:S02]  /*1f70*/  LEA.HI.X R209, R209, c[0x0][0x354], R13, 0x2, P2 ;  /* 0x0000d500d1d17a11 */ /* 0x000fc400010f140d */
[----:B------:R-:W-:Y:S01]  /*1f80*/  UISETP.LT.AND UP1, UPT, URZ, UR17, UPT ;  /* 0x000000113f00728c */ /* 0x000fe2000bf21270 */
[----:B------:R-:W-:Y:S01]  /*1f90*/  IMAD.WIDE.U32 R8, R8, c[0x0][0x1a8], R10 ;  /* 0x00006a0008087a25 */ /* 0x000fe200078e000a */
[----:B------:R-:W-:Y:S02]  /*1fa0*/  IADD3 R7, R7, UR11, RZ ;  /* 0x0000000b07077c10 */ /* 0x000fe4000fffe0ff */
[----:B------:R-:W-:Y:S02]  /*1fb0*/  USEL UR17, URZ, UR17, !UP1 ;  /* 0x000000113f117287 */ /* 0x000fe4000c800000 */
[----:B------:R-:W-:Y:S01]  /*1fc0*/  IADD3 R10, R9, UR18, RZ ;  /* 0x00000012090a7c10 */ /* 0x000fe2000fffe0ff */
[----:B------:R-:W-:Y:S01]  /*1fd0*/  IMAD R9, R19, c[0x0][0x370], RZ ;  /* 0x0000dc0013097a24 */ /* 0x000fe200078e02ff */
[----:B------:R-:W-:Y:S01]  /*1fe0*/  UISETP.GT.AND UP1, UPT, UR28, UR17, UPT ;  /* 0x000000111c00728c */ /* 0x000fe2000bf24270 */
[----:B------:R-:W-:Y:S01]  /*1ff0*/  IMAD.WIDE.U32 R6, R0, c[0x0][0x370], R6 ;  /* 0x0000dc0000067a25 */ /* 0x000fe200078e0006 */
[----:B------:R-:W-:-:S03]  /*2000*/  LEA R220, P4, R8, c[0x0][0x160], 0x1 ;  /* 0x0000580008dc7a11 */ /* 0x000fc600078808ff */
[----:B------:R-:W-:Y:S01]  /*2010*/  IMAD R9, R0, c[0x0][0x374], R9 ;  /* 0x0000dd0000097a24 */ /* 0x000fe200078e0209 */
[----:B------:R-:W-:Y:S02]  /*2020*/  PLOP3.LUT P0, PT, PT, PT, UP1, 0x80, 0x0 ;  /* 0x000000000000781c */ /* 0x000fe40003f0f018 */
[----:B------:R-:W-:Y:S01]  /*2030*/  LEA R218, P3, R6, c[0x0][0x330], 0x1 ;  /* 0x0000cc0006da7a11 */ /* 0x000fe200078608ff */
[----:B------:R-:W-:Y:S01]  /*2040*/  IMAD.IADD R7, R7, 0x1, R9 ;  /* 0x0000000107077824 */ /* 0x000fe200078e0209 */
[----:B------:R-:W-:-:S04]  /*2050*/  LEA.HI.X R221, R8, c[0x0][0x164], R10, 0x1, P4 ;  /* 0x0000590008dd7a11 */ /* 0x000fc800020f0c0a */
[----:B------:R-:W-:-:S05]  /*2060*/  LEA.HI.X R219, R6, c[0x0][0x334], R7, 0x1, P3 ;  /* 0x0000cd0006db7a11 */ /* 0x000fca00018f0c07 */
        /* <DEDUP_REMOVED lines=19> */
.L_x_178:
        /* <DEDUP_REMOVED lines=18> */
.L_x_179:
[----:B------:R-:W-:Y:S01]  /*22c0*/  ULDC.64 UR8, c[0x0][0x3a0] ;  /* 0x0000e80000087ab9 */ /* 0x000fe20000000a00 */
[----:B------:R-:W-:Y:S01]  /*22d0*/  IMAD.U32 R6, RZ, RZ, UR23 ;  /* 0x00000017ff067e24 */ /* 0x000fe2000f8e00ff */
[----:B------:R-:W-:Y:S01]  /*22e0*/  UIMAD UR7, UR20, UR8, URZ ;  /* 0x00000008140772a4 */ /* 0x000fe2000f8e023f */
[----:B------:R-:W-:Y:S01]  /*22f0*/  BSSY B0, `(.L_x_180) ;  /* 0x000001a000007945 */ /* 0x000fe20003800000 */
[----:B------:R-:W-:Y:S01]  /*2300*/  UIMAD UR6, UR22, -0x80, UR6 ;  /* 0xffffff80160678a4 */ /* 0x000fe2000f8e0206 */
[----:B------:R-:W-:Y:S01]  /*2310*/  IMAD.WIDE.U32 R6, R6, c[0x0][0x3a0], R4 ;  /* 0x0000e80006067a25 */ /* 0x000fe200078e0004 */
[----:B------:R-:W-:-:S03]  /*2320*/  UIMAD UR7, UR23, UR9, UR7 ;  /* 0x00000009170772a4 */ /* 0x000fc6000f8e0207 */
[----:B------:R-:W-:Y:S01]  /*2330*/  ULDC.64 UR8, c[0x0][0x3b8] ;  /* 0x0000ee0000087ab9 */ /* 0x000fe20000000a00 */
[----:B------:R-:W-:Y:S02]  /*2340*/  IADD3 R8, P0, R6, UR14, RZ ;  /* 0x0000000e06087c10 */ /* 0x000fe4000ff1e0ff */
[----:B------:R-:W-:Y:S01]  /*2350*/  MOV R3, UR7 ;  /* 0x0000000700037c02 */ /* 0x000fe20008000f00 */
[----:B------:R-:W-:Y:S01]  /*2360*/  UIMAD UR7, UR58, UR8, URZ ;  /* 0x000000083a0772a4 */ /* 0x000fe2000f8e023f */
[----:B------:R-:W-:Y:S02]  /*2370*/  ISETP.GE.AND P1, PT, R0, UR6, PT ;  /* 0x0000000600007c0c */ /* 0x000fe4000bf26270 */
[----:B------:R-:W-:Y:S01]  /*2380*/  IADD3.X R9, R7, UR15, R3, P0, !PT ;  /* 0x0000000f07097c10 */ /* 0x000fe200087fe403 */
[----:B------:R-:W-:Y:S01]  /*2390*/  IMAD.U32 R3, RZ, RZ, UR35 ;  /* 0x00000023ff037e24 */ /* 0x000fe2000f8e00ff */
[----:B------:R-:W-:-:S03]  /*23a0*/  UIMAD UR7, UR35, UR9, UR7 ;  /* 0x00000009230772a4 */ /* 0x000fc6000f8e0207 */
        /* <DEDUP_REMOVED lines=14> */
.L_x_181:
[----:B------:R-:W-:Y:S05]  /*2490*/  BSYNC B0 ;  /* 0x0000000000007941 */ /* 0x000fea0003800000 */
.L_x_180:
        /* <DEDUP_REMOVED lines=16> */
.L_x_183:
[----:B------:R-:W-:Y:S05]  /*25a0*/  BSYNC B0 ;  /* 0x0000000000007941 */ /* 0x000fea0003800000 */
.L_x_182:
[----:B------:R-:W-:Y:S01]  /*25b0*/  ULDC.64 UR6, c[0x0][0x3a8] ;  /* 0x0000ea0000067ab9 */ /* 0x000fe20000000a00 */
[----:B------:R-:W-:Y:S01]  /*25c0*/  IMAD.U32 R3, RZ, RZ, UR23 ;  /* 0x00000017ff037e24 */ /* 0x000fe2000f8e00ff */
[----:B------:R-:W-:Y:S01]  /*25d0*/  UIMAD UR6, UR20, UR6, URZ ;  /* 0x00000006140672a4 */ /* 0x000fe2000f8e023f */
[----:B------:R-:W-:Y:S02]  /*25e0*/  BSSY B0, `(.L_x_184) ;  /* 0x0000018000007945 */ /* 0x000fe40003800000 */
[----:B------:R-:W-:Y:S01]  /*25f0*/  IMAD.WIDE.U32 R4, R3, c[0x0][0x3a8], R4 ;  /* 0x0000ea0003047a25 */ /* 0x000fe200078e0004 */
[----:B------:R-:W-:-:S04]  /*2600*/  UIMAD UR6, UR23, UR7, UR6 ;  /* 0x00000007170672a4 */ /* 0x000fc8000f8e0206 */
[----:B-1----:R-:W-:Y:S02]  /*2610*/  IADD3 R6, P2, R4, UR10, RZ ;  /* 0x0000000a04067c10 */ /* 0x002fe4000ff5e0ff */
        /* <DEDUP_REMOVED lines=10> */
[----:B------:R-:W-:Y:S01]  /*26c0*/  IMAD R10, R19, c[0x0][0x3a8], RZ ;  /* 0x0000ea00130a7a24 */ /* 0x000fe200078e02ff */
[----:B------:R-:W-:-:S05]  /*26d0*/  MOV R5, R3 ;  /* 0x0000000300057202 */ /* 0x000fca0000000f00 */
[----:B------:R-:W-:-:S04]  /*26e0*/  IMAD.WIDE.U32 R8, R0, c[0x0][0x3a8], R4 ;  /* 0x0000ea0000087a25 */ /* 0x000fc800078e0004 */
[----:B------:R-:W-:-:S05]  /*26f0*/  IMAD R4, R0, c[0x0][0x3ac], R10 ;  /* 0x0000eb0000047a24 */ /* 0x000fca00078e020a */
[----:B------:R-:W-:Y:S02]  /*2700*/  IADD3 R5, R9, R4, RZ ;  /* 0x0000000409057210 */ /* 0x000fe40007ffe0ff */
[----:B------:R-:W-:-:S04]  /*2710*/  LEA R4, P1, R8, c[0x0][0x348], 0x1 ;  /* 0x0000d20008047a11 */ /* 0x000fc800078208ff */
[----:B------:R-:W-:-:S05]  /*2720*/  LEA.HI.X R5, R8, c[0x0][0x34c], R5, 0x1, P1 ;  /* 0x0000d30008057a11 */ /* 0x000fca00008f0c05 */
[----:B------:R1:W-:Y:S04]  /*2730*/  STG.E.128 [R4.64], RZ ;  /* 0x000000ff04007986 */ /* 0x0003e8000c101d04 */
[----:B------:R1:W-:Y:S04]  /*2740*/  STG.E.128 [R4.64+0x40], RZ ;  /* 0x000040ff04007986 */ /* 0x0003e8000c101d04 */
[----:B------:R1:W-:Y:S02]  /*2750*/  STG.E.128 [R4.64+0x80], RZ ;  /* 0x000080ff04007986 */ /* 0x0003e4000c101d04 */
.L_x_185:
[----:B------:R-:W-:Y:S05]  /*2760*/  BSYNC B0 ;  /* 0x0000000000007941 */ /* 0x000fea0003800000 */
.L_x_184:
        /* <DEDUP_REMOVED lines=12> */
[----:B------:R1:W-:Y:S01]  /*2830*/  STG.E.128 [R4.64+0x80], RZ ;  /* 0x000080ff04007986 */ /* 0x0003e2000c101d04 */
[----:B------:R-:W-:Y:S05]  /*2840*/  BRA `(.L_x_186) ;  /* 0x00005ac000007947 */ /* 0x000fea0003800000 */
.L_x_177:
[----:B------:R-:W2:Y:S01]  /*2850*/  LDL R20, [R1+0x8] ;  /* 0x0000080001147983 */ /* 0x000ea20000100800 */
[----:B------:R-:W-:-:S03]  /*2860*/  ULDC.64 UR8, c[0x0][0x1a0] ;  /* 0x0000680000087ab9 */ /* 0x000fc60000000a00 */
[----:B------:R-:W3:Y:S01]  /*2870*/  LDL R21, [R1+0x1c] ;  /* 0x00001c0001157983 */ /* 0x000ee20000100800 */
[----:B------:R-:W-:Y:S02]  /*2880*/  UIMAD UR8, UR20, UR8, URZ ;  /* 0x00000008140872a4 */ /* 0x000fe4000f8e023f */
[----:B------:R-:W-:Y:S02]  /*2890*/  ULDC.64 UR10, c[0x0][0x198] ;  /* 0x00006600000a7ab9 */ /* 0x000fe40000000a00 */
[----:B------:R-:W-:Y:S01]  /*28a0*/  UIMAD UR8, UR23, UR9, UR8 ;  /* 0x00000009170872a4 */ /* 0x000fe2000f8e0208 */
[----:B------:R-:W-:Y:S01]  /*28b0*/  IMAD.U32 R6, RZ, RZ, UR23 ;  /* 0x00000017ff067e24 */ /* 0x000fe2000f8e00ff */
[----:B------:R-:W-:Y:S01]  /*28c0*/  UIMAD UR9, UR22, -0x80, UR6 ;  /* 0xffffff80160978a4 */ /* 0x000fe2000f8e0206 */
[----:B------:R-:W-:Y:S01]  /*28d0*/  IMAD.U32 R8, RZ, RZ, UR23 ;  /* 0x00000017ff087e24 */ /* 0x000fe2000f8e00ff */
[----:B------:R-:W-:Y:S01]  /*28e0*/  UIMAD UR10, UR20, UR10, URZ ;  /* 0x0000000a140a72a4 */ /* 0x000fe2000f8e023f */
[----:B------:R-:W-:Y:S01]  /*28f0*/  IADD3 R10, R0, 0x40, RZ ;  /* 0x00000040000a7810 */ /* 0x000fe20007ffe0ff */
[----:B------:R-:W-:-:S02]  /*2900*/  IMAD.U32 R9, RZ, RZ, UR8 ;  /* 0x00000008ff097e24 */ /* 0x000fc4000f8e00ff */
[--C-:B------:R-:W-:Y:S01]  /*2910*/  IMAD.WIDE.U32 R6, R6, c[0x0][0x1a0], R4.reuse ;  /* 0x0000680006067a25 */ /* 0x100fe200078e0004 */
[----:B------:R-:W-:Y:S01]  /*2920*/  UIMAD UR8, UR23, UR11, UR10 ;  /* 0x0000000b170872a4 */ /* 0x000fe2000f8e020a */
[----:B------:R-:W-:Y:S02]  /*2930*/  ISETP.GE.AND P2, PT, R10, UR9, PT ;  /* 0x000000090a007c0c */ /* 0x000fe4000bf46270 */
[----:B------:R-:W-:Y:S01]  /*2940*/  IMAD.WIDE.U32 R4, R8, c[0x0][0x198], R4 ;  /* 0x0000660008047a25 */ /* 0x000fe200078e0004 */
[----:B------:R-:W-:Y:S02]  /*2950*/  IADD3 R6, P1, R6, UR29, RZ ;  /* 0x0000001d06067c10 */ /* 0x000fe4000ff3e0ff */
[----:B------:R-:W-:Y:S02]  /*2960*/  MOV R8, UR8 ;  /* 0x0000000800087c02 */ /* 0x000fe40008000f00 */
[----:B------:R-:W-:Y:S02]  /*2970*/  IADD3 R4, P0, R4, UR32, RZ ;  /* 0x0000002004047c10 */ /* 0x000fe4000ff1e0ff */
[----:B------:R-:W-:-:S02]  /*2980*/  ISETP.GE.AND P3, PT, R0, UR9, PT ;  /* 0x0000000900007c0c */ /* 0x000fc4000bf66270 */
[----:B------:R-:W-:Y:S02]  /*2990*/  IADD3.X R7, R7, UR30, R9, P1, !PT ;  /* 0x0000001e07077c10 */ /* 0x000fe40008ffe409 */
[----:B------:R-:W-:Y:S01]  /*29a0*/  IADD3.X R5, R5, UR33, R8, P0, !PT ;  /* 0x0000002105057c10 */ /* 0x000fe200087fe408 */
[C---:B------:R-:W-:Y:S01]  /*29b0*/  IMAD R8, R15.reuse, c[0x0][0x1b8], RZ ;  /* 0x00006e000f087a24 */ /* 0x040fe200078e02ff */
[C---:B------:R-:W-:Y:S01]  /*29c0*/  @!P2 IADD3 R12, P1, R0.reuse, 0x40, RZ ;  /* 0x00000040000ca810 */ /* 0x040fe20007f3e0ff */
[----:B------:R-:W-:Y:S01]  /*29d0*/  IMAD R9, R15, c[0x0][0x1b0], RZ ;  /* 0x00006c000f097a24 */ /* 0x000fe200078e02ff */
[----:B------:R-:W-:Y:S01]  /*29e0*/  @!P2 IADD3 R14, P0, R0, 0x40, RZ ;  /* 0x00000040000ea810 */ /* 0x000fe20007f1e0ff */
[C---:B------:R-:W-:Y:S02]  /*29f0*/  IMAD R10, R3.reuse, c[0x0][0x1bc], R8 ;  /* 0x00006f00030a7a24 */ /* 0x040fe400078e0208 */
[----:B------:R-:W-:Y:S01]  /*2a00*/  IMAD.WIDE.U32 R6, R3, c[0x0][0x1b8], R6 ;  /* 0x00006e0003067a25 */ /* 0x000fe200078e0006 */
[----:B------:R-:W-:-:S03]  /*2a10*/  UIMAD UR8, UR7, -0x40, UR12 ;  /* 0xffffffc0070878a4 */ /* 0x000fc6000f8e020c */
[C---:B------:R-:W-:Y:S02]  /*2a20*/  IMAD R9, R3.reuse, c[0x0][0x1b4], R9 ;  /* 0x00006d0003097a24 */ /* 0x040fe400078e0209 */
[----:B------:R-:W-:-:S04]  /*2a30*/  IMAD.WIDE.U32 R4, R3, c[0x0][0x1b0], R4 ;  /* 0x00006c0003047a25 */ /* 0x000fc800078e0004 */
[----:B------:R-:W-:Y:S02]  /*2a40*/  IMAD.IADD R7, R7, 0x1, R10 ;  /* 0x0000000107077824 */ /* 0x000fe400078e020a */
[--C-:B------:R-:W-:Y:S02]  /*2a50*/  @!P2 IMAD.X R3, RZ, RZ, R19.reuse, P1 ;  /* 0x000000ffff03a224 */ /* 0x100fe400008e0613 */
[----:B------:R-:W-:Y:S02]  /*2a60*/  @!P3 IMAD R11, R19, c[0x0][0x1a0], RZ ;  /* 0x00006800130bba24 */ /* 0x000fe400078e02ff */
[----:B------:R-:W-:Y:S02]  /*2a70*/  @!P2 IMAD.X R10, RZ, RZ, R19, P0 ;  /* 0x000000ffff0aa224 */ /* 0x000fe400000e0613 */
[----:B------:R-:W-:Y:S01]  /*2a80*/  IMAD.IADD R5, R5, 0x1, R9 ;  /* 0x0000000105057824 */ /* 0x000fe200078e0209 */
[----:B------:R-:W-:Y:S01]  /*2a90*/  @!P2 MOV R9, R7 ;  /* 0x000000070009a202 */ /* 0x000fe20000000f00 */
[----:B------:R-:W-:-:S02]  /*2aa0*/  @!P2 IMAD R3, R3, c[0x0][0x1a0], RZ ;  /* 0x000068000303aa24 */ /* 0x000fc400078e02ff */
[----:B------:R-:W-:Y:S02]  /*2ab0*/  @!P3 IMAD R11, R0, c[0x0][0x1a4], R11 ;  /* 0x00006900000bba24 */ /* 0x000fe400078e020b */
[----:B------:R-:W-:Y:S02]  /*2ac0*/  @!P2 IMAD R10, R10, c[0x0][0x198], RZ ;  /* 0x000066000a0aaa24 */ /* 0x000fe400078e02ff */
[----:B------:R-:W-:Y:S02]  /*2ad0*/  @!P2 IMAD R18, R12, c[0x0][0x1a4], R3 ;  /* 0x000069000c12aa24 */ /* 0x000fe400078e0203 */
[----:B------:R-:W-:Y:S02]  /*2ae0*/  @!P3 IMAD R3, R19, c[0x0][0x198], RZ ;  /* 0x000066001303ba24 */ /* 0x000fe400078e02ff */
[----:B------:R-:W-:Y:S01]  /*2af0*/  @!P2 IMAD R19, R14, c[0x0][0x19c], R10 ;  /* 0x000067000e13aa24 */ /* 0x000fe200078e020a */
[----:B------:R-:W-:Y:S01]  /*2b00*/  ULEA.HI UR9, UR7, UR7, URZ, 0x1 ;  /* 0x0000000707097291 */ /* 0x000fe2000f8f083f */
[----:B------:R-:W-:Y:S01]  /*2b10*/  @!P2 IMAD.MOV.U32 R16, RZ, RZ, R4 ;  /* 0x000000ffff10a224 */ /* 0x000fe200078e0004 */
[----:B------:R-:W-:Y:S01]  /*2b20*/  @!P2 MOV R17, R5 ;  /* 0x000000050011a202 */ /* 0x000fe20000000f00 */
[----:B------:R-:W-:-:S02]  /*2b30*/  @!P3 IMAD R3, R0, c[0x0][0x19c], R3 ;  /* 0x000067000003ba24 */ /* 0x000fc400078e0203 */
[----:B------:R-:W-:Y:S01]  /*2b40*/  @!P3 IMAD.WIDE.U32 R4, R0, c[0x0][0x198], R4 ;  /* 0x000066000004ba25 */ /* 0x000fe200078e0004 */
[----:B------:R-:W-:-:S03]  /*2b50*/  ULOP3.LUT UR9, UR9, 0xfffffffe, URZ, 0xc0, !UPT ;  /* 0xfffffffe09097892 */ /* 0x000fc6000f8ec03f */
[----:B------:R-:W-:Y:S01]  /*2b60*/  @!P3 IMAD.IADD R3, R5, 0x1, R3 ;  /* 0x000000010503b824 */ /* 0x000fe200078e0203 */
[----:B------:R-:W-:Y:S01]  /*2b70*/  UIADD3 UR9, UR7, -UR9, URZ ;  /* 0x8000000907097290 */ /* 0x000fe2000fffe03f */
[----:B------:R-:W-:-:S03]  /*2b80*/  @!P2 IMAD.WIDE.U32 R14, R14, c[0x0][0x198], R16 ;  /* 0x000066000e0eaa25 */ /* 0x000fc600078e0010 */
[----:B------:R-:W-:Y:S01]  /*2b90*/  UISETP.NE.AND UP0, UPT, UR9, 0x1, UPT ;  /* 0x000000010900788c */ /* 0x000fe2000bf05270 */
[----:B------:R-:W-:Y:S01]  /*2ba0*/  MOV R249, 0x7f800000 ;  /* 0x7f80000000f97802 */ /* 0x000fe20000000f00 */
[----:B------:R-:W-:Y:S02]  /*2bb0*/  IMAD.MOV.U32 R250, RZ, RZ, 0x7f800000 ;  /* 0x7f800000fffa7424 */ /* 0x000fe400078e00ff */
[----:B------:R-:W-:Y:S02]  /*2bc0*/  IMAD.MOV.U32 R247, RZ, RZ, 0x7f800000 ;  /* 0x7f800000fff77424 */ /* 0x000fe400078e00ff */
[----:B------:R-:W-:Y:S01]  /*2bd0*/  IMAD.MOV.U32 R248, RZ, RZ, 0x7f800000 ;  /* 0x7f800000fff87424 */ /* 0x000fe200078e00ff */
[----:B------:R-:W-:Y:S01]  /*2be0*/  UIADD3 UR18, UR23, UR12, URZ ;  /* 0x0000000c17127290 */ /* 0x000fe2000fffe03f */
[----:B------:R-:W-:Y:S01]  /*2bf0*/  CS2R R126, SRZ ;  /* 0x00000000007e7805 */ /* 0x000fe2000001ff00 */
[----:B------:R-:W-:Y:S01]  /*2c00*/  CS2R R124, SRZ ;  /* 0x00000000007c7805 */ /* 0x000fe2000001ff00 */
[----:B------:R-:W-:Y:S01]  /*2c10*/  CS2R R130, SRZ ;  /* 0x0000000000827805 */ /* 0x000fe2000001ff00 */
[----:B------:R-:W-:Y:S01]  /*2c20*/  UIADD3 UR19, -UR6, 0x80, UR18 ;  /* 0x0000008006137890 */ /* 0x000fe2000fffe112 */
        /* <DEDUP_REMOVED lines=41> */
[----:B--2---:R-:W-:-:S04]  /*2ec0*/  IADD3 R8, R20, 0x8, RZ ;  /* 0x0000000814087810 */ /* 0x004fc80007ffe0ff */
[----:B------:R-:W-:Y:S01]  /*2ed0*/  ISETP.GE.AND P6, PT, R8, UR8, PT ;  /* 0x0000000808007c0c */ /* 0x000fe2000bfc6270 */
[--C-:B------:R-:W-:Y:S02]  /*2ee0*/  @!P2 IMAD.MOV.U32 R8, RZ, RZ, R6.reuse ;  /* 0x000000ffff08a224 */ /* 0x100fe400078e0006 */
[----:B------:R-:W-:-:S04]  /*2ef0*/  @!P3 IMAD.WIDE.U32 R6, R0, c[0x0][0x1a0], R6 ;  /* 0x000068000006ba25 */ /* 0x000fc800078e0006 */
[----:B------:R-:W-:Y:S01]  /*2f00*/  @!P3 IMAD.IADD R7, R7, 0x1, R11 ;  /* 0x000000010707b824 */ /* 0x000fe200078e020b */
[----:B------:R-:W-:-:S04]  /*2f10*/  @!P3 LEA R10, P0, R6, c[0x0][0x170], 0x1 ;  /* 0x00005c00060aba11 */ /* 0x000fc800078008ff */
[----:B------:R-:W-:Y:S02]  /*2f20*/  @!P3 LEA.HI.X R11, R6, c[0x0][0x174], R7, 0x1, P0 ;  /* 0x00005d00060bba11 */ /* 0x000fe400000f0c07 */
[----:B------:R-:W-:Y:S01]  /*2f30*/  PLOP3.LUT P0, PT, PT, PT, UP6, 0x80, 0x0 ;  /* 0x000000000000781c */ /* 0x000fe20003f0f068 */
[----:B------:R-:W-:-:S12]  /*2f40*/  @!P2 IMAD.WIDE.U32 R12, R12, c[0x0][0x1a0], R8 ;  /* 0x000068000c0caa25 */ /* 0x000fd800078e0008 */
[----:B------:R-:W-:Y:S01]  /*2f50*/  @P0 BAR.SYNC.DEFER_BLOCKING 0x0 ;  /* 0x0000000000000b1d */ /* 0x000fe20000010000 */
[----:B------:R-:W-:Y:S01]  /*2f60*/  IADD3 R7, R20, 0x20, RZ ;  /* 0x0000002014077810 */ /* 0x000fe20007ffe0ff */
[----:B------:R-:W-:Y:S01]  /*2f70*/  @!P2 IMAD.IADD R9, R13, 0x1, R18 ;  /* 0x000000010d09a824 */ /* 0x000fe200078e0212 */
[----:B------:R-:W-:Y:S02]  /*2f80*/  @!P3 LEA R6, P1, R4, c[0x0][0x168], 0x1 ;  /* 0x00005a000406ba11 */ /* 0x000fe400078208ff */
[----:B------:R-:W-:Y:S02]  /*2f90*/  @!P2 LEA R8, P4, R12, c[0x0][0x170], 0x1 ;  /* 0x00005c000c08aa11 */ /* 0x000fe400078808ff */
[----:B------:R-:W-:Y:S02]  /*2fa0*/  ISETP.GE.AND P5, PT, R7, UR8, PT ;  /* 0x0000000807007c0c */ /* 0x000fe4000bfa6270 */
[----:B------:R-:W-:Y:S02]  /*2fb0*/  @!P3 LEA.HI.X R7, R4, c[0x0][0x16c], R3, 0x1, P1 ;  /* 0x00005b000407ba11 */ /* 0x000fe400008f0c03 */
[----:B------:R-:W-:-:S02]  /*2fc0*/  @!P2 LEA.HI.X R9, R12, c[0x0][0x174], R9, 0x1, P4 ;  /* 0x00005d000c09aa11 */ /* 0x000fc400020f0c09 */
[----:B------:R-:W-:Y:S01]  /*2fd0*/  ISETP.GE.AND P1, PT, R0, UR8, PT ;  /* 0x0000000800007c0c */ /* 0x000fe2000bf26270 */
[----:B---3--:R-:W-:Y:S01]  /*2fe0*/  IMAD.SHL.U32 R0, R21, 0x2, RZ ;  /* 0x0000000215007824 */ /* 0x008fe200078e00ff */
[----:B------:R-:W-:Y:S02]  /*2ff0*/  @!P2 IADD3 R3, R15, R19, RZ ;  /* 0x000000130f03a210 */ /* 0x000fe40007ffe0ff */
[C---:B------:R-:W-:Y:S02]  /*3000*/  @!P2 LEA R4, P4, R14.reuse, c[0x0][0x168], 0x1 ;  /* 0x00005a000e04aa11 */ /* 0x040fe400078808ff */
[----:B------:R-:W-:Y:S02]  /*3010*/  PLOP3.LUT P0, PT, PT, PT, UP0, 0x80, 0x0 ;  /* 0x000000000000781c */ /* 0x000fe40003f0f008 */
[----:B------:R-:W-:Y:S02]  /*3020*/  @!P2 LEA.HI.X R5, R14, c[0x0][0x16c], R3, 0x1, P4 ;  /* 0x00005b000e05aa11 */ /* 0x000fe400020f0c03 */
[----:B------:R-:W-:Y:S01]  /*3030*/  IADD3 R3, R21, 0x1800, RZ ;  /* 0x0000180015037810 */ /* 0x000fe20007ffe0ff */
        /* <DEDUP_REMOVED lines=20> */
[----:B-1----:R-:W-:-:S03]  /*3180*/  SEL R10, R3, R21, !P0 ;  /* 0x00000015030a7207 */ /* 0x002fc60004000000 */
[----:B------:R-:W0:Y:S02]  /*3190*/  LDGDEPBAR ;  /* 0x00000000000079af */ /* 0x000e240000000000 */
[----:B------:R-:W-:Y:S02]  /*31a0*/  IMAD.SHL.U32 R222, R10, 0x2, RZ ;  /* 0x000000020ade7824 */ /* 0x000fe400078e00ff */
        /* <DEDUP_REMOVED lines=9> */
[----:B------:R1:W-:Y:S01]  /*3240*/  @!P1 LDGSTS.E.BYPASS.LTC128B.128 [R0+0x7000], [R218.64+0x40] ;  /* 0x07000040da009fae */ /* 0x0003e2000b901d44 */
[----:B------:R-:W-:-:S03]  /*3250*/  IADD3 R3, R20, 0x28, RZ ;  /* 0x0000002814037810 */ /* 0x000fc60007ffe0ff */
        /* <DEDUP_REMOVED lines=13> */
[----:B------:R-:W-:Y:S01]  /*3330*/  @!PT LDS RZ, [RZ] ;  /* 0x00000000fffff984 */ /* 0x000fe20000000800 */
[----:B------:R-:W-:Y:S01]  /*3340*/  @!PT LDS RZ, [RZ] ;  /* 0x00000000fffff984 */ /* 0x000fe20000000800 */
[----:B------:R-:W-:Y:S01]  /*3350*/  @!PT LDS RZ, [RZ] ;  /* 0x00000000fffff984 */ /* 0x000fe20000000800 */
[----:B------:R3:W-:Y:S04]  /*3360*/  @!P1 LDGSTS.E.BYPASS.LTC128B.128 [R222], [R220.64] ;  /* 0x00000000dcde9fae */ /* 0x0007e8000b901d44 */
[----:B------:R3:W-:Y:S04]  /*3370*/  @!P1 LDGSTS.E.BYPASS.LTC128B.128 [R222+0x1000], [R220.64+0x40] ;  /* 0x01000040dcde9fae */ /* 0x0007e8000b901d44 */
[----:B------:R3:W-:Y:S01]  /*3380*/  @!P1 LDGSTS.E.BYPASS.LTC128B.128 [R222+0x2000], [R220.64+0x80] ;  /* 0x02000080dcde9fae */ /* 0x0007e2000b901d44 */
[----:B------:R-:W-:-:S03]  /*3390*/  ISETP.GE.AND P1, PT, R3, UR8, PT ;  /* 0x0000000803007c0c */ /* 0x000fc6000bf26270 */
        /* <DEDUP_REMOVED lines=13> */
[----:B------:R1:W-:Y:S04]  /*3470*/  @P2 STS.128 [R0+0xe000], RZ ;  /* 0x00e000ff00002388 */ /* 0x0003e80000000c00 */
[----:B------:R-:W-:Y:S01]  /*3480*/  @!PT LDS RZ, [RZ] ;  /* 0x00000000fffff984 */ /* 0x000fe20000000800 */
[----:B------:R-:W-:Y:S01]  /*3490*/  @!PT LDS RZ, [RZ] ;  /* 0x00000000fffff984 */ /* 0x000fe20000000800 */
[----:B------:R-:W-:Y:S01]  /*34a0*/  @!PT LDS RZ, [RZ] ;  /* 0x00000000fffff984 */ /* 0x000fe20000000800 */
[----:B------:R1:W-:Y:S04]  /*34b0*/  @!P2 LDGSTS.E.BYPASS.LTC128B.128 [R0+0xa000], [R4.64] ;  /* 0x0a0000000400afae */ /* 0x0003e8000b901d44 */
[----:B------:R1:W-:Y:S04]  /*34c0*/  @!P2 LDGSTS.E.BYPASS.LTC128B.128 [R0+0xc000], [R4.64+0x40] ;  /* 0x0c0000400400afae */ /* 0x0003e8000b901d44 */
[----:B------:R1:W-:Y:S01]  /*34d0*/  @!P2 LDGSTS.E.BYPASS.LTC128B.128 [R0+0xe000], [R4.64+0x80] ;  /* 0x0e0000800400afae */ /* 0x0003e2000b901d44 */
[----:B----4-:R-:W-:-:S03]  /*34e0*/  IMAD.SHL.U32 R6, R20, 0x4, RZ ;  /* 0x0000000414067824 */ /* 0x010fc600078e00ff */
[----:B------:R-:W0:Y:S01]  /*34f0*/  LDGDEPBAR ;  /* 0x00000000000079af */ /* 0x000e220000000000 */
[----:B--2---:R-:W-:Y:S02]  /*3500*/  SHF.R.S32.HI R8, RZ, 0x1f, R20 ;  /* 0x0000001fff087819 */ /* 0x004fe40000011414 */
[----:B------:R-:W-:Y:S02]  /*3510*/  ISETP.GE.AND P4, PT, R20, UR8, PT ;  /* 0x0000000814007c0c */ /* 0x000fe4000bf86270 */
[----:B-1----:R-:W-:Y:S01]  /*3520*/  IADD3 R4, P3, R6, UR14, RZ ;  /* 0x0000000e06047c10 */ /* 0x002fe2000ff7e0ff */
[----:B------:R-:W-:-:S04]  /*3530*/  DEPBAR.LE SB0, 0x1 ;  /* 0x000080400000791a */ /* 0x000fc80000000000 */
[----:B------:R-:W-:Y:S02]  /*3540*/  SHF.R.S32.HI R0, RZ, 0x1f, R3 ;  /* 0x0000001fff007819 */ /* 0x000fe40000011403 */
[----:B------:R-:W-:-:S04]  /*3550*/  @!P1 LEA R6, P2, R3, UR14, 0x2 ;  /* 0x0000000e03069c11 */ /* 0x000fc8000f8410ff */
[----:B------:R-:W-:Y:S02]  /*3560*/  @!P1 LEA.HI.X R7, R3, UR13, R0, 0x2, P2 ;  /* 0x0000000d03079c11 */ /* 0x000fe400090f1400 */
[----:B------:R-:W-:Y:S02]  /*3570*/  IADD3 R3, R207, 0x1800, RZ ;  /* 0x00001800cf037810 */ /* 0x000fe40007ffe0ff */
[----:B------:R-:W-:Y:S01]  /*3580*/  IADD3 R0, R205, 0x1800, RZ ;  /* 0x00001800cd007810 */ /* 0x000fe20007ffe0ff */
[----:B------:R1:W5:Y:S01]  /*3590*/  @!P1 LDG.E R248, [R6.64] ;  /* 0x0000000406f89981 */ /* 0x000362000c1e1900 */
[----:B------:R-:W-:Y:S02]  /*35a0*/  SHF.L.U64.HI R5, R20, 0x2, R8 ;  /* 0x0000000214057819 */ /* 0x000fe40000010208 */
[----:B------:R-:W-:Y:S02]  /*35b0*/  SEL R3, R3, R207, !P0 ;  /* 0x000000cf03037207 */ /* 0x000fe40004000000 */
[----:B------:R-:W-:-:S02]  /*35c0*/  SEL R0, R0, R205, !P0 ;  /* 0x000000cd00007207 */ /* 0x000fc40004000000 */
[----:B------:R-:W-:Y:S02]  /*35d0*/  IADD3.X R5, R5, UR13, RZ, P3, !PT ;  /* 0x0000000d05057c10 */ /* 0x000fe40009ffe4ff */
[----:B------:R-:W-:Y:S01]  /*35e0*/  SHF.L.U32 R196, R3, 0x1, RZ ;  /* 0x0000000103c47819 */ /* 0x000fe200000006ff */
[----:B------:R-:W-:Y:S02]  /*35f0*/  IMAD.SHL.U32 R3, R0, 0x2, RZ ;  /* 0x0000000200037824 */ /* 0x000fe400078e00ff */
[----:B------:R-:W-:Y:S01]  /*3600*/  IMAD.MOV.U32 R0, RZ, RZ, c[0x0][0x22c] ;  /* 0x00008b00ff007624 */ /* 0x000fe200078e00ff */
[----:B------:R2:W5:Y:S04]  /*3610*/  @!P4 LDG.E R249, [R4.64] ;  /* 0x0000000404f9c981 */ /* 0x000568000c1e1900 */
[----:B------:R2:W5:Y:S01]  /*3620*/  @!P6 LDG.E R250, [R4.64+0x20] ;  /* 0x0000200404fae981 */ /* 0x000562000c1e1900 */
[----:B------:R-:W-:-:S03]  /*3630*/  IMAD R0, R0, c[0x0][0x1c0], RZ ;  /* 0x0000700000007a24 */ /* 0x000fc600078e02ff */
[----:B------:R2:W5:Y:S04]  /*3640*/  @!P5 LDG.E R247, [R4.64+0x80] ;  /* 0x0000800404f7d981 */ /* 0x000568000c1e1900 */
[----:B------:R-:W-:Y:S01]  /*3650*/  BAR.SYNC.DEFER_BLOCKING 0x0 ;  /* 0x0000000000007b1d */ /* 0x000fe20000010000 */
[C---:B------:R-:W-:Y:S01]  /*3660*/  IMAD.SHL.U32 R12, R0.reuse, 0x10, RZ ;  /* 0x00000010000c7824 */ /* 0x040fe200078e00ff */
[----:B------:R-:W-:-:S04]  /*3670*/  SHF.L.U32 R251, R0, 0x3, RZ ;  /* 0x0000000300fb7819 */ /* 0x000fc800000006ff */
[----:B------:R-:W-:Y:S02]  /*3680*/  IADD3 R11, R12, 0x20, RZ ;  /* 0x000000200c0b7810 */ /* 0x000fe40007ffe0ff */
[----:B-1----:R-:W-:-:S03]  /*3690*/  SHF.L.U64.HI R6, R20, 0x2, R8 ;  /* 0x0000000214067819 */ /* 0x002fc60000010208 */
[C---:B--2---:R-:W-:Y:S01]  /*36a0*/  IMAD.IADD R4, R251.reuse, 0x1, R11 ;  /* 0x00000001fb047824 */ /* 0x044fe200078e020b */
[----:B------:R-:W1:Y:S04]  /*36b0*/  LDSM.16.M88.4 R148, [R198+0xf000] ;  /* 0x00f00000c694783b */ /* 0x000e680000000200 */
[C---:B------:R-:W-:Y:S01]  /*36c0*/  IADD3 R4, R251.reuse, R4, RZ ;  /* 0x00000004fb047210 */ /* 0x040fe20007ffe0ff */
[----:B------:R-:W2:Y:S04]  /*36d0*/  LDSM.16.M88.4 R152, [R198+0xf400] ;  /* 0x00f40000c698783b */ /* 0x000ea80000000200 */
[----:B------:R-:W-:Y:S01]  /*36e0*/  IMAD.IADD R4, R251, 0x1, R4 ;  /* 0x00000001fb047824 */ /* 0x000fe200078e0204 */
        /* <DEDUP_REMOVED lines=10> */
[----:B------:R-:W-:-:S02]  /*3790*/  IMAD.SHL.U32 R5, R20, 0x4, RZ ;  /* 0x0000000414057824 */ /* 0x000fc400078e00ff */
[----:B------:R-:W-:Y:S01]  /*37a0*/  IMAD.IADD R4, R251, 0x1, R4 ;  /* 0x00000001fb047824 */ /* 0x000fe200078e0204 */
[----:B------:R-:W-:Y:S04]  /*37b0*/  STL [R1+0x18], R6 ;  /* 0x0000180601007387 */ /* 0x000fe80000100800 */
[----:B------:R-:W-:Y:S01]  /*37c0*/  STL [R1+0x14], R5 ;  /* 0x0000140501007387 */ /* 0x000fe20000100800 */
[----:B------:R-:W-:-:S03]  /*37d0*/  IADD3 R0, R12, 0x40, RZ ;  /* 0x000000400c007810 */ /* 0x000fc60007ffe0ff */
[----:B------:R2:W-:Y:S02]  /*37e0*/  STL [R1], R4 ;  /* 0x0000000401007387 */ /* 0x0005e40000100800 */
[C---:B------:R-:W-:Y:S01]  /*37f0*/  IMAD.IADD R0, R251.reuse, 0x1, R0 ;  /* 0x00000001fb007824 */ /* 0x040fe200078e0200 */
[----:B--2---:R-:W-:-:S05]  /*3800*/  IADD3 R4, R251, R4, RZ ;  /* 0x00000004fb047210 */ /* 0x004fca0007ffe0ff */
[----:B------:R3:W-:Y:S01]  /*3810*/  STL [R1+0x4], R4 ;  /* 0x0000040401007387 */ /* 0x0007e20000100800 */
[----:B------:R-:W-:-:S05]  /*3820*/  IMAD.IADD R5, R251, 0x1, R0 ;  /* 0x00000001fb057824 */ /* 0x000fca00078e0200 */
[----:B------:R-:W-:Y:S01]  /*3830*/  IADD3 R5, R251, R5, RZ ;  /* 0x00000005fb057210 */ /* 0x000fe20007ffe0ff */
[----:B------:R-:W-:-:S04]  /*3840*/  CS2R R42, SRZ ;  /* 0x00000000002a7805 */ /* 0x000fc8000001ff00 */
[C---:B------:R-:W-:Y:S01]  /*3850*/  IMAD.IADD R252, R251.reuse, 0x1, R5 ;  /* 0x00000001fbfc7824 */ /* 0x040fe200078e0205 */
[----:B------:R-:W-:Y:S01]  /*3860*/  CS2R R40, SRZ ;  /* 0x0000000000287805 */ /* 0x000fe2000001ff00 */
[----:B------:R-:W-:Y:S01]  /*3870*/  CS2R R38, SRZ ;  /* 0x0000000000267805 */ /* 0x000fe2000001ff00 */
[----:B------:R-:W-:Y:S01]  /*3880*/  CS2R R36, SRZ ;  /* 0x0000000000247805 */ /* 0x000fe2000001ff00 */
[----:B------:R-:W-:Y:S01]  /*3890*/  IMAD.IADD R0, R251, 0x1, R252 ;  /* 0x00000001fb007824 */ /* 0x000fe200078e02fc */
[----:B------:R-:W-:Y:S02]  /*38a0*/  ULDC UR25, c[0x0][0x2e8] ;  /* 0x0000ba0000197ab9 */ /* 0x000fe40000000800 */
[----:B------:R-:W-:Y:S02]  /*38b0*/  UIADD3 UR20, UR23, 0x80, URZ ;  /* 0x0000008017147890 */ /* 0x000fe4000fffe03f */
[----:B------:R-:W-:Y:S02]  /*38c0*/  UIADD3 UR19, UR19, -UR25, URZ ;  /* 0x8000001913137290 */ /* 0x000fe4000fffe03f */
[----:B-1--4-:R-:W-:-:S02]  /*38d0*/  ULDC UR11, c[0x0][0x2e4] ;  /* 0x0000b900000b7ab9 */ /* 0x012fc40000000800 */
.L_x_191:
[----:B------:R-:W0:Y:S01]  /*38e0*/  LDGDEPBAR ;  /* 0x00000000000079af */ /* 0x000e220000000000 */
[----:B------:R-:W-:Y:S01]  /*38f0*/  IMAD.IADD R0, R206, 0x1, R196 ;  /* 0x00000001ce007824 */ /* 0x000fe200078e02c4 */
[----:B------:R-:W-:Y:S01]  /*3900*/  USHF.L.U32 UR8, UR7, 0x6, URZ ;  /* 0x0000000607087899 */ /* 0x000fe2000800063f */
[----:B------:R-:W-:Y:S01]  /*3910*/  IMAD.MOV.U32 R224, RZ, RZ, R210 ;  /* 0x000000ffffe07224 */ /* 0x000fe200078e00d2 */
[----:B------:R-:W-:Y:S01]  /*3920*/  ULDC UR10, c[0x0][0x2e4] ;  /* 0x0000b900000a7ab9 */ /* 0x000fe20000000800 */
[----:B------:R-:W2:Y:S01]  /*3930*/  LDL R211, [R1+0x14] ;  /* 0x0000140001d37983 */ /* 0x000ea20000100800 */
[----:B------:R-:W-:Y:S01]  /*3940*/  UISETP.GE.AND UP0, UPT, UR8, UR19, UPT ;  /* 0x000000130800728c */ /* 0x000fe2000bf06270 */
[----:B------:R-:W-:Y:S03]  /*3950*/  IMAD.MOV.U32 R225, RZ, RZ, R209 ;  /* 0x000000ffffe17224 */ /* 0x000fe600078e00d1 */
[----:B-----5:R-:W4:Y:S01]  /*3960*/  LDL R208, [R1+0x18] ;  /* 0x0000180001d07983 */ /* 0x020f220000100800 */
[----:B------:R-:W-:Y:S04]  /*3970*/  DEPBAR.LE SB0, 0x0 ;  /* 0x000080000000791a */ /* 0x000fe80000000000 */
[----:B------:R-:W-:Y:S06]  /*3980*/  BAR.SYNC.DEFER_BLOCKING 0x0 ;  /* 0x0000000000007b1d */ /* 0x000fec0000010000 */
[----:B------:R-:W-:Y:S05]  /*3990*/  LDSM.16.M88.4 R32, [R196] ;  /* 0x00000000c420783b */ /* 0x000fea0000000200 */
[----:B------:R-:W1:Y:S05]  /*39a0*/  LDSM.16.M88.4 R16, [R198+0x9000] ;  /* 0x00900000c610783b */ /* 0x000e6a0000000200 */
[----:B------:R-:W3:Y:S05]  /*39b0*/  LDSM.16.M88.4 R28, [R196+0x800] ;  /* 0x00080000c41c783b */ /* 0x000eea0000000200 */
[----:B------:R-:W3:Y:S05]  /*39c0*/  LDSM.16.M88.4 R132, [R198+0x9400] ;  /* 0x00940000c684783b */ /* 0x000eea0000000200 */
[----:B------:R-:W-:Y:S05]  /*39d0*/  LDSM.16.M88.4 R136, [R0] ;  /* 0x000000000088783b */ /* 0x000fea0000000200 */
[----:B------:R-:W3:Y:S05]  /*39e0*/  LDSM.16.M88.4 R140, [R197+0x9000] ;  /* 0x00900000c58c783b */ /* 0x000eea0000000200 */
[----:B------:R-:W3:Y:S02]  /*39f0*/  LDSM.16.M88.4 R144, [R0+0x800] ;  /* 0x000800000090783b */ /* 0x000ee40000000200 */
[-C--:B-1-3--:R-:W-:Y:S08]  /*3a00*/  HMMA.16816.F32 R4, R32, R16.reuse, RZ ;  /* 0x000000102004723c */ /* 0x08aff000000018ff */
        /* <DEDUP_REMOVED lines=9> */
[C---:B------:R-:W-:Y:S08]  /*3aa0*/  HMMA.16816.F32 R8, R144.reuse, R140, R8 ;  /* 0x0000008c9008723c */ /* 0x040ff00000001808 */
[-C--:B------:R-:W-:Y:S08]  /*3ab0*/  HMMA.16816.F32 R12, R144, R142.reuse, R12 ;  /* 0x0000008e900c723c */ /* 0x080ff0000000180c */
[C---:B------:R-:W-:Y:S01]  /*3ac0*/  HMMA.16816.F32 R16, R136.reuse, R142, R16 ;  /* 0x0000008e8810723c */ /* 0x040fe20000001810 */
[----:B------:R-:W-:Y:S07]  /*3ad0*/  LDSM.16.M88.4 R140, [R196+0x1000] ;  /* 0x00100000c48c783b */ /* 0x000fee0000000200 */
[-C--:B-1----:R-:W-:Y:S08]  /*3ae0*/  HMMA.16816.F32 R20, R136, R132.reuse, R20 ;  /* 0x000000848814723c */ /* 0x082ff00000001814 */
[C---:B------:R-:W-:Y:S08]  /*3af0*/  HMMA.16816.F32 R24, R144.reuse, R132, R24 ;  /* 0x000000849018723c */ /* 0x040ff00000001818 */
[-C--:B------:R-:W-:Y:S01]  /*3b00*/  HMMA.16816.F32 R28, R144, R134.reuse, R28 ;  /* 0x00000086901c723c */ /* 0x080fe2000000181c */
[----:B------:R-:W1:Y:S07]  /*3b10*/  LDSM.16.M88.4 R144, [R198+0xb000] ;  /* 0x00b00000c690783b */ /* 0x000e6e0000000200 */
[----:B------:R-:W-:Y:S01]  /*3b20*/  HMMA.16816.F32 R32, R136, R134, R32 ;  /* 0x000000868820723c */ /* 0x000fe20000001820 */
[----:B------:R-:W3:Y:S05]  /*3b30*/  LDSM.16.M88.4 R132, [R196+0x1800] ;  /* 0x00180000c484783b */ /* 0x000eea0000000200 */
[----:B------:R-:W3:Y:S02]  /*3b40*/  LDSM.16.M88.4 R136, [R198+0xb400] ;  /* 0x00b40000c688783b */ /* 0x000ee40000000200 */
[-C--:B-1----:R-:W-:Y:S08]  /*3b50*/  HMMA.16816.F32 R4, R140, R144.reuse, R4 ;  /* 0x000000908c04723c */ /* 0x082ff00000001804 */
[C---:B---3--:R-:W-:Y:S08]  /*3b60*/  HMMA.16816.F32 R8, R132.reuse, R144, R8 ;  /* 0x000000908408723c */ /* 0x048ff00000001808 */
        /* <DEDUP_REMOVED lines=8> */
[----:B------:R-:W3:Y:S05]  /*3bf0*/  LDSM.16.M88.4 R136, [R0+0x1800] ;  /* 0x001800000088783b */ /* 0x000eea0000000200 */
[----:B------:R-:W2:Y:S02]  /*3c00*/  LDSM.16.M88.4 R140, [R197+0xb400] ;  /* 0x00b40000c58c783b */ /* 0x000ea40000000200 */
[-C--:B-1----:R-:W-:Y:S08]  /*3c10*/  HMMA.16816.F32 R4, R132, R144.reuse, R4 ;  /* 0x000000908404723c */ /* 0x082ff00000001804 */
[C---:B---3--:R-:W-:Y:S08]  /*3c20*/  HMMA.16816.F32 R8, R136.reuse, R144, R8 ;  /* 0x000000908808723c */ /* 0x048ff00000001808 */
[-C--:B------:R-:W-:Y:S08]  /*3c30*/  HMMA.16816.F32 R12, R136, R146.reuse, R12 ;  /* 0x00000092880c723c */ /* 0x080ff0000000180c */
[C---:B------:R-:W-:Y:S01]  /*3c40*/  HMMA.16816.F32 R16, R132.reuse, R146, R16 ;  /* 0x000000928410723c */ /* 0x040fe20000001810 */
[----:B------:R-:W-:Y:S07]  /*3c50*/  LDSM.16.M88.4 R144, [R198+0xd000] ;  /* 0x00d00000c690783b */ /* 0x000fee0000000200 */
[-C--:B--2---:R-:W-:Y:S08]  /*3c60*/  HMMA.16816.F32 R20, R132, R140.reuse, R20 ;  /* 0x0000008c8414723c */ /* 0x084ff00000001814 */
[C---:B------:R-:W-:Y:S08]  /*3c70*/  HMMA.16816.F32 R24, R136.reuse, R140, R24 ;  /* 0x0000008c8818723c */ /* 0x040ff00000001818 */
[-C--:B------:R-:W-:Y:S01]  /*3c80*/  HMMA.16816.F32 R28, R136, R142.reuse, R28 ;  /* 0x0000008e881c723c */ /* 0x080fe2000000181c */
[----:B------:R-:W1:Y:S07]  /*3c90*/  LDSM.16.M88.4 R136, [R196+0x2000] ;  /* 0x00200000c488783b */ /* 0x000e6e0000000200 */
[----:B------:R-:W-:Y:S01]  /*3ca0*/  HMMA.16816.F32 R32, R132, R142, R32 ;  /* 0x0000008e8420723c */ /* 0x000fe20000001820 */
[----:B------:R-:W2:Y:S05]  /*3cb0*/  LDSM.16.M88.4 R132, [R196+0x2800] ;  /* 0x00280000c484783b */ /* 0x000eaa0000000200 */
[----:B------:R-:W3:Y:S02]  /*3cc0*/  LDSM.16.M88.4 R140, [R198+0xd400] ;  /* 0x00d40000c68c783b */ /* 0x000ee40000000200 */
[-C--:B-1----:R-:W-:Y:S08]  /*3cd0*/  HMMA.16816.F32 R4, R136, R144.reuse, R4 ;  /* 0x000000908804723c */ /* 0x082ff00000001804 */
[C---:B--2---:R-:W-:Y:S08]  /*3ce0*/  HMMA.16816.F32 R8, R132.reuse, R144, R8 ;  /* 0x000000908408723c */ /* 0x044ff00000001808 */
[-C--:B------:R-:W-:Y:S08]  /*3cf0*/  HMMA.16816.F32 R12, R132, R146.reuse, R12 ;  /* 0x00000092840c723c */ /* 0x080ff0000000180c */
[C---:B------:R-:W-:Y:S01]  /*3d00*/  HMMA.16816.F32 R16, R136.reuse, R146, R16 ;  /* 0x000000928810723c */ /* 0x040fe20000001810 */
[----:B------:R-:W-:Y:S07]  /*3d10*/  LDSM.16.M88.4 R144, [R197+0xd000] ;  /* 0x00d00000c590783b */ /* 0x000fee0000000200 */
[-C--:B---3--:R-:W-:Y:S08]  /*3d20*/  HMMA.16816.F32 R20, R136, R140.reuse, R20 ;  /* 0x0000008c8814723c */ /* 0x088ff00000001814 */
[C---:B------:R-:W-:Y:S08]  /*3d30*/  HMMA.16816.F32 R24, R132.reuse, R140, R24 ;  /* 0x0000008c8418723c */ /* 0x040ff00000001818 */
[-C--:B------:R-:W-:Y:S01]  /*3d40*/  HMMA.16816.F32 R28, R132, R142.reuse, R28 ;  /* 0x0000008e841c723c */ /* 0x080fe2000000181c */
[----:B------:R-:W1:Y:S07]  /*3d50*/  LDSM.16.M88.4 R132, [R0+0x2000] ;  /* 0x002000000084783b */ /* 0x000e6e0000000200 */
[----:B------:R-:W-:Y:S01]  /*3d60*/  HMMA.16816.F32 R32, R136, R142, R32 ;  /* 0x0000008e8820723c */ /* 0x000fe20000001820 */
[----:B------:R-:W2:Y:S05]  /*3d70*/  LDSM.16.M88.4 R136, [R0+0x2800] ;  /* 0x002800000088783b */ /* 0x000eaa0000000200 */
[----:B------:R-:W3:Y:S02]  /*3d80*/  LDSM.16.M88.4 R140, [R197+0xd400] ;  /* 0x00d40000c58c783b */ /* 0x000ee40000000200 */
[-C--:B-1----:R-:W-:Y:S08]  /*3d90*/  HMMA.16816.F32 R4, R132, R144.reuse, R4 ;  /* 0x000000908404723c */ /* 0x082ff00000001804 */
[C---:B--2---:R-:W-:Y:S07]  /*3da0*/  HMMA.16816.F32 R8, R136.reuse, R144, R8 ;  /* 0x000000908808723c */ /* 0x044fee0000001808 */
[----:B------:R-:W-:Y:S01]  /*3db0*/  IADD3 R144, P0, R211, UR16, RZ ;  /* 0x00000010d3907c10 */ /* 0x000fe2000ff1e0ff */
[-C--:B------:R-:W-:Y:S04]  /*3dc0*/  HMMA.16816.F32 R12, R136, R146.reuse, R12 ;  /* 0x00000092880c723c */ /* 0x080fe8000000180c */
[----:B----4-:R-:W-:Y:S02]  /*3dd0*/  IADD3.X R145, R208, UR15, RZ, P0, !PT ;  /* 0x0000000fd0917c10 */ /* 0x010fe400087fe4ff */
[----:B------:R-:W-:Y:S02]  /*3de0*/  PLOP3.LUT P0, PT, PT, PT, UP0, 0x80, 0x0 ;  /* 0x000000000000781c */ /* 0x000fe40003f0f008 */
[C---:B------:R-:W-:Y:S01]  /*3df0*/  HMMA.16816.F32 R16, R132.reuse, R146, R16 ;  /* 0x000000928410723c */ /* 0x040fe20000001810 */
[----:B-----5:R1:W5:Y:S05]  /*3e00*/  LDG.E R208, [R144.64] ;  /* 0x0000000490d07981 */ /* 0x02036a000c1e1900 */
[----:B------:R1:W5:Y:S02]  /*3e10*/  LDG.E R147, [R144.64+0x20] ;  /* 0x0000200490937981 */ /* 0x000364000c1e1900 */
[-C--:B---3--:R-:W-:Y:S03]  /*3e20*/  HMMA.16816.F32 R20, R132, R140.reuse, R20 ;  /* 0x0000008c8414723c */ /* 0x088fe60000001814 */
[----:B------:R1:W5:Y:S05]  /*3e30*/  LDG.E R146, [R144.64+0x80] ;  /* 0x0000800490927981 */ /* 0x00036a000c1e1900 */
[C---:B------:R-:W-:Y:S08]  /*3e40*/  HMMA.16816.F32 R24, R136.reuse, R140, R24 ;  /* 0x0000008c8818723c */ /* 0x040ff00000001818 */
[-C--:B------:R-:W-:Y:S08]  /*3e50*/  HMMA.16816.F32 R28, R136, R142.reuse, R28 ;  /* 0x0000008e881c723c */ /* 0x080ff0000000181c */
[----:B------:R-:W-:Y:S01]  /*3e60*/  HMMA.16816.F32 R32, R132, R142, R32 ;  /* 0x0000008e8420723c */ /* 0x000fe20000001820 */
[----:B-1----:R1:W5:Y:S01]  /*3e70*/  LDG.E R144, [R144.64+0xa0] ;  /* 0x0000a00490907981 */ /* 0x002362000c1e1900 */
[----:B------:R-:W-:-:S06]  /*3e80*/  @!P0 BRA `(.L_x_187) ;  /* 0x0000009000008947 */ /* 0x000fcc0003800000 */
        /* <DEDUP_REMOVED lines=9> */
.L_x_187:
[----:B------:R-:W2:Y:S01]  /*3f20*/  LDL R0, [R1+0x8] ;  /* 0x0000080001007983 */ /* 0x000ea20000100800 */
[----:B------:R-:W-:Y:S02]  /*3f30*/  UIADD3 UR9, -UR10, UR6, -UR12 ;  /* 0x000000060a097290 */ /* 0x000fe4000fffe90c */
[----:B------:R-:W-:Y:S01]  /*3f40*/  UMOV UR11, UR10 ;  /* 0x0000000a000b7c82 */ /* 0x000fe20008000000 */
[----:B------:R-:W3:Y:S01]  /*3f50*/  LDL R132, [R1+0x28] ;  /* 0x0000280001847983 */ /* 0x000ee20000100800 */
[----:B--2---:R-:W-:Y:S01]  /*3f60*/  IADD3 R134, R0, UR8, RZ ;  /* 0x0000000800867c10 */ /* 0x004fe2000fffe0ff */
[----:B------:R-:W-:Y:S01]  /*3f70*/  UIADD3 UR8, UR6, 0x1, -UR12 ;  /* 0x0000000106087890 */ /* 0x000fe2000fffe80c */
[----:B------:R-:W-:Y:S02]  /*3f80*/  IMAD.U32 R0, RZ, RZ, UR22 ;  /* 0x00000016ff007e24 */ /* 0x000fe4000f8e00ff */
[----:B------:R-:W-:Y:S01]  /*3f90*/  IADD3 R133, R134, UR9, RZ ;  /* 0x0000000986857c10 */ /* 0x000fe2000fffe0ff */
        /* <DEDUP_REMOVED lines=22> */
[----:B------:R-:W-:Y:S02]  /*4100*/  IADD3 R133, R134, 0x8, RZ ;  /* 0x0000000886857810 */ /* 0x000fe40007ffe0ff */
[-C--:B------:R-:W-:Y:S02]  /*4110*/  ISETP.GE.OR P2, PT, R141, R132.reuse, !P2 ;  /* 0x000000848d00720c */ /* 0x080fe40005746670 */
[----:B------:R-:W-:Y:S02]  /*4120*/  IADD3 R142, R133, UR9, RZ ;  /* 0x00000009858e7c10 */ /* 0x000fe4000fffe0ff */
        /* <DEDUP_REMOVED lines=26> */
[----:B------:R-:W-:Y:S02]  /*42d0*/  IADD3 R133, R134, 0x20, RZ ;  /* 0x0000002086857810 */ /* 0x000fe40007ffe0ff */
[-C--:B------:R-:W-:Y:S02]  /*42e0*/  ISETP.GE.OR P1, PT, R141, R132.reuse, !P1 ;  /* 0x000000848d00720c */ /* 0x080fe40004f26670 */
[-C--:B------:R-:W-:Y:S02]  /*42f0*/  ISETP.GE.OR P0, PT, R140, R132.reuse, !P0 ;  /* 0x000000848c00720c */ /* 0x080fe40004706670 */
[-C--:B------:R-:W-:Y:S02]  /*4300*/  ISETP.GE.OR P6, PT, R139, R132.reuse, !P6 ;  /* 0x000000848b00720c */ /* 0x080fe400077c6670 */
[-C--:B------:R-:W-:Y:S02]  /*4310*/  ISETP.GE.OR P5, PT, R138, R132.reuse, !P5 ;  /* 0x000000848a00720c */ /* 0x080fe40006fa6670 */
[-C--:B------:R-:W-:Y:S02]  /*4320*/  ISETP.GE.OR P4, PT, R137, R132.reuse, !P4 ;  /* 0x000000848900720c */ /* 0x080fe40006786670 */
[-C--:B------:R-:W-:Y:S02]  /*4330*/  ISETP.GE.OR P3, PT, R136, R132.reuse, !P3 ;  /* 0x000000848800720c */ /* 0x080fe40005f66670 */
[----:B------:R-:W-:Y:S02]  /*4340*/  ISETP.GE.OR P2, PT, R135, R132, !P2 ;  /* 0x000000848700720c */ /* 0x000fe40005746670 */
[C---:B------:R-:W-:Y:S02]  /*4350*/  IADD3 R132, R133.reuse, UR9, RZ ;  /* 0x0000000985847c10 */ /* 0x040fe4000fffe0ff */
[----:B------:R-:W-:Y:S02]  /*4360*/  IADD3 R142, R133, UR8, RZ ;  /* 0x00000008858e7c10 */ /* 0x000fe4000fffe0ff */
[----:B------:R-:W-:Y:S02]  /*4370*/  IMNMX R132, RZ, R132, !PT ;  /* 0x00000084ff847217 */ /* 0x000fe40007800200 */
[----:B------:R-:W-:Y:S02]  /*4380*/  IADD3 R133, R134, 0x28, RZ ;  /* 0x0000002886857810 */ /* 0x000fe40007ffe0ff */
[----:B------:R-:W-:Y:S02]  /*4390*/  IMNMX R134, R142, UR6, PT ;  /* 0x000000068e867c17 */ /* 0x000fe4000b800200 */
[----:B------:R-:W-:Y:S02]  /*43a0*/  FSEL R7, R7, -INF , !P1 ;  /* 0xff80000007077808 */ /* 0x000fe40004800000 */
[-C--:B------:R-:W-:Y:S02]  /*43b0*/  ISETP.GE.AND P1, PT, R0, R132.reuse, PT ;  /* 0x000000840000720c */ /* 0x080fe40003f26270 */
[----:B------:R-:W-:Y:S02]  /*43c0*/  FSEL R18, R18, -INF , !P0 ;  /* 0xff80000012127808 */ /* 0x000fe40004000000 */
[----:B------:R-:W-:Y:S02]  /*43d0*/  ISETP.GE.AND P0, PT, R141, R132, PT ;  /* 0x000000848d00720c */ /* 0x000fe40003f06270 */
[----:B------:R-:W-:Y:S02]  /*43e0*/  ISETP.GE.OR P1, PT, R0, R134, !P1 ;  /* 0x000000860000720c */ /* 0x000fe40004f26670 */
[----:B------:R-:W-:Y:S02]  /*43f0*/  IADD3 R142, R133, UR9, RZ ;  /* 0x00000009858e7c10 */ /* 0x000fe4000fffe0ff */
        /* <DEDUP_REMOVED lines=13> */
[----:B------:R-:W-:Y:S02]  /*44d0*/  ISETP.GE.OR P0, PT, R141, R134, !P0 ;  /* 0x000000868d00720c */ /* 0x000fe40004706670 */
[----:B------:R-:W-:Y:S02]  /*44e0*/  IMNMX R133, RZ, R142, !PT ;  /* 0x0000008eff857217 */ /* 0x000fe40007800200 */
[----:B------:R-:W-:Y:S02]  /*44f0*/  IMNMX R132, R132, UR6, PT ;  /* 0x0000000684847c17 */ /* 0x000fe4000b800200 */
[----:B------:R-:W-:Y:S02]  /*4500*/  FSEL R9, R9, -INF , !P0 ;  /* 0xff80000009097808 */ /* 0x000fe40004000000 */
[-C--:B------:R-:W-:Y:S02]  /*4510*/  ISETP.GE.AND P0, PT, R0, R133.reuse, PT ;  /* 0x000000850000720c */ /* 0x080fe40003f06270 */
[-C--:B------:R-:W-:Y:S02]  /*4520*/  ISETP.GE.OR P6, PT, R140, R134.reuse, !P6 ;  /* 0x000000868c00720c */ /* 0x080fe400077c6670 */
[-C--:B------:R-:W-:Y:S02]  /*4530*/  ISETP.GE.OR P5, PT, R139, R134.reuse, !P5 ;  /* 0x000000868b00720c */ /* 0x080fe40006fa6670 */
[-C--:B------:R-:W-:Y:S02]  /*4540*/  ISETP.GE.OR P4, PT, R138, R134.reuse, !P4 ;  /* 0x000000868a00720c */ /* 0x080fe40006786670 */
[-C--:B------:R-:W-:Y:S02]  /*4550*/  ISETP.GE.OR P3, PT, R137, R134.reuse, !P3 ;  /* 0x000000868900720c */ /* 0x080fe40005f66670 */
[-C--:B------:R-:W-:Y:S02]  /*4560*/  ISETP.GE.OR P2, PT, R136, R134.reuse, !P2 ;  /* 0x000000868800720c */ /* 0x080fe40005746670 */
[----:B------:R-:W-:Y:S02]  /*4570*/  ISETP.GE.OR P1, PT, R135, R134, !P1 ;  /* 0x000000868700720c */ /* 0x000fe40004f26670 */
        /* <DEDUP_REMOVED lines=29> */
.L_x_188:
[C---:B------:R-:W-:Y:S01]  /*4750*/  FMUL.FTZ R132, R249.reuse, 1.4426950216293334961 ;  /* 0x3fb8aa3bf9847820 */ /* 0x040fe20000410000 */
[----:B------:R-:W-:Y:S01]  /*4760*/  FSETP.NEU.FTZ.AND P0, PT, R249, -INF , PT ;  /* 0xff800000f900780b */ /* 0x000fe20003f1d000 */
[----:B------:R-:W-:Y:S01]  /*4770*/  FMUL.FTZ R0, R250, 1.4426950216293334961 ;  /* 0x3fb8aa3bfa007820 */ /* 0x000fe20000410000 */
[----:B------:R-:W-:Y:S02]  /*4780*/  UISETP.GT.AND UP3, UPT, UR7, UR17, UPT ;  /* 0x000000110700728c */ /* 0x000fe4000bf64270 */
[----:B------:R-:W-:Y:S02]  /*4790*/  FSEL R132, R132, RZ, P0 ;  /* 0x000000ff84847208 */ /* 0x000fe40000000000 */
[----:B------:R-:W-:Y:S03]  /*47a0*/  FSETP.NEU.FTZ.AND P0, PT, R250, -INF , PT ;  /* 0xff800000fa00780b */ /* 0x000fe60003f1d000 */
        /* <DEDUP_REMOVED lines=8> */
[----:B------:R3:W4:Y:S01]  /*4830*/  MUFU.EX2 R212, R5 ;  /* 0x0000000500d47308 */ /* 0x0007220000000800 */
[----:B------:R-:W-:Y:S09]  /*4840*/  FFMA.FTZ R132, R33, c[0x0][0x23c], -R132 ;  /* 0x00008f0021847a23 */ /* 0x000ff20000010884 */
[----:B------:R-:W-:Y:S01]  /*4850*/  MUFU.EX2 R243, R16 ;  /* 0x0000001000f37308 */ /* 0x000fe20000000800 */
[C---:B--2---:R-:W-:Y:S09]  /*4860*/  FMUL.FTZ R4, R247.reuse, 1.4426950216293334961 ;  /* 0x3fb8aa3bf7047820 */ /* 0x044ff20000410000 */
[----:B------:R-:W-:Y:S01]  /*4870*/  MUFU.EX2 R241, R17 ;  /* 0x0000001100f17308 */ /* 0x000fe20000000800 */
        /* <DEDUP_REMOVED lines=15> */
[----:B------:R-:W2:Y:S01]  /*4970*/  MUFU.EX2 R210, R7 ;  /* 0x0000000700d27308 */ /* 0x000ea20000000800 */
        /* <DEDUP_REMOVED lines=13> */
[--C-:B------:R-:W-:Y:S02]  /*4a50*/  FFMA.FTZ R27, R27, c[0x0][0x23c], -R0.reuse ;  /* 0x00008f001b1b7a23 */ /* 0x100fe40000010800 */
[----:B------:R-:W-:Y:S02]  /*4a60*/  FFMA.FTZ R0, R31, c[0x0][0x23c], -R0 ;  /* 0x00008f001f007a23 */ /* 0x000fe40000010800 */
[--C-:B------:R-:W-:Y:S02]  /*4a70*/  FFMA.FTZ R34, R34, c[0x0][0x23c], -R5.reuse ;  /* 0x00008f0022227a23 */ /* 0x100fe40000010805 */
[--C-:B------:R-:W-:Y:S01]  /*4a80*/  FFMA.FTZ R22, R22, c[0x0][0x23c], -R5.reuse ;  /* 0x00008f0016167a23 */ /* 0x100fe20000010805 */
[----:B------:R-:W3:Y:S01]  /*4a90*/  MUFU.EX2 R244, R19 ;  /* 0x0000001300f47308 */ /* 0x000ee20000000800 */
[--C-:B------:R-:W-:Y:S02]  /*4aa0*/  FFMA.FTZ R23, R23, c[0x0][0x23c], -R5.reuse ;  /* 0x00008f0017177a23 */ /* 0x100fe40000010805 */
[----:B------:R-:W-:Y:S07]  /*4ab0*/  FFMA.FTZ R5, R35, c[0x0][0x23c], -R5 ;  /* 0x00008f0023057a23 */ /* 0x000fee0000010805 */
[----:B------:R3:W-:Y:S10]  /*4ac0*/  MUFU.EX2 R227, R0 ;  /* 0x0000000000e37308 */ /* 0x0007f40000000800 */
[----:B------:R-:W-:Y:S10]  /*4ad0*/  MUFU.EX2 R209, R8 ;  /* 0x0000000800d17308 */ /* 0x000ff40000000800 */
[----:B-1----:R-:W1:Y:S10]  /*4ae0*/  MUFU.EX2 R145, R9 ;  /* 0x0000000900917308 */ /* 0x002e740000000800 */
[----:B------:R-:W-:Y:S10]  /*4af0*/  MUFU.EX2 R143, R10 ;  /* 0x0000000a008f7308 */ /* 0x000ff40000000800 */
[----:B------:R-:W1:Y:S10]  /*4b00*/  MUFU.EX2 R142, R11 ;  /* 0x0000000b008e7308 */ /* 0x000e740000000800 */
[----:B------:R1:W-:Y:S10]  /*4b10*/  MUFU.EX2 R239, R5 ;  /* 0x0000000500ef7308 */ /* 0x0003f40000000800 */
[----:B------:R-:W-:Y:S10]  /*4b20*/  MUFU.EX2 R141, R12 ;  /* 0x0000000c008d7308 */ /* 0x000ff40000000800 */
[----:B------:R-:W1:Y:S10]  /*4b30*/  MUFU.EX2 R140, R13 ;  /* 0x0000000d008c7308 */ /* 0x000e740000000800 */
[----:B------:R-:W-:Y:S10]  /*4b40*/  MUFU.EX2 R226, R14 ;  /* 0x0000000e00e27308 */ /* 0x000ff40000000800 */
[----:B------:R-:W-:Y:S10]  /*4b50*/  MUFU.EX2 R223, R15 ;  /* 0x0000000f00df7308 */ /* 0x000ff40000000800 */
[----:B------:R-:W-:Y:S10]  /*4b60*/  MUFU.EX2 R238, R20 ;  /* 0x0000001400ee7308 */ /* 0x000ff40000000800 */
[----:B------:R-:W-:Y:S10]  /*4b70*/  MUFU.EX2 R237, R21 ;  /* 0x0000001500ed7308 */ /* 0x000ff40000000800 */
[----:B------:R-:W-:Y:S10]  /*4b80*/  MUFU.EX2 R236, R22 ;  /* 0x0000001600ec7308 */ /* 0x000ff40000000800 */
[----:B------:R-:W-:Y:S10]  /*4b90*/  MUFU.EX2 R235, R23 ;  /* 0x0000001700eb7308 */ /* 0x000ff40000000800 */
[----:B------:R-:W-:Y:S10]  /*4ba0*/  MUFU.EX2 R246, R32 ;  /* 0x0000002000f67308 */ /* 0x000ff40000000800 */
[----:B------:R-:W1:Y:S10]  /*4bb0*/  MUFU.EX2 R242, R132 ;  /* 0x0000008400f27308 */ /* 0x000e740000000800 */
[----:B------:R-:W-:Y:S10]  /*4bc0*/  MUFU.EX2 R240, R34 ;  /* 0x0000002200f07308 */ /* 0x000ff40000000800 */
[----:B------:R-:W-:Y:S10]  /*4bd0*/  MUFU.EX2 R234, R24 ;  /* 0x0000001800ea7308 */ /* 0x000ff40000000800 */
[----:B------:R-:W1:Y:S10]  /*4be0*/  MUFU.EX2 R232, R25 ;  /* 0x0000001900e87308 */ /* 0x000e740000000800 */
[----:B------:R-:W-:Y:S10]  /*4bf0*/  MUFU.EX2 R230, R26 ;  /* 0x0000001a00e67308 */ /* 0x000ff40000000800 */
[----:B------:R-:W1:Y:S10]  /*4c00*/  MUFU.EX2 R229, R27 ;  /* 0x0000001b00e57308 */ /* 0x000e740000000800 */
[----:B------:R-:W1:Y:S10]  /*4c10*/  MUFU.EX2 R233, R28 ;  /* 0x0000001c00e97308 */ /* 0x000e740000000800 */
[----:B------:R-:W1:Y:S01]  /*4c20*/  MUFU.EX2 R228, R30 ;  /* 0x0000001e00e47308 */ /* 0x000e620000000800 */
[----:B----4-:R-:W-:Y:S02]  /*4c30*/  F2FP.PACK_AB R4, R212, R213 ;  /* 0x000000d5d404723e */ /* 0x010fe400000000ff */
[----:B--2---:R-:W-:Y:S02]  /*4c40*/  F2FP.PACK_AB R7, R210, R211 ;  /* 0x000000d3d207723e */ /* 0x004fe400000000ff */
[----:B---3--:R-:W-:Y:S01]  /*4c50*/  F2FP.PACK_AB R0, R244, R245 ;  /* 0x000000f5f400723e */ /* 0x008fe200000000ff */
[----:B------:R2:W-:Y:S01]  /*4c60*/  STS [R217+0x13000], R4 ;  /* 0x01300004d9007388 */ /* 0x0005e20000000800 */
[----:B-1----:R-:W-:Y:S02]  /*4c70*/  F2FP.PACK_AB R6, R145, R209 ;  /* 0x000000d19106723e */ /* 0x002fe400000000ff */
[----:B------:R-:W-:Y:S01]  /*4c80*/  F2FP.PACK_AB R5, R142, R143 ;  /* 0x0000008f8e05723e */ /* 0x000fe200000000ff */
[----:B------:R1:W-:Y:S04]  /*4c90*/  STS [R217+0x13400], R7 ;  /* 0x01340007d9007388 */ /* 0x0003e80000000800 */
[----:B------:R3:W-:Y:S01]  /*4ca0*/  STS [R215+0x13400], R0 ;  /* 0x01340000d7007388 */ /* 0x0007e20000000800 */
[----:B--2---:R-:W-:Y:S02]  /*4cb0*/  F2FP.PACK_AB R4, R241, R243 ;  /* 0x000000f3f104723e */ /* 0x004fe400000000ff */
[----:B-1----:R-:W-:Y:S03]  /*4cc0*/  F2FP.PACK_AB R7, R140, R141 ;  /* 0x0000008d8c07723e */ /* 0x002fe600000000ff */
[----:B------:R1:W-:Y:S01]  /*4cd0*/  STS [R215+0x13000], R4 ;  /* 0x01300004d7007388 */ /* 0x0003e20000000800 */
[----:B---3--:R-:W-:Y:S03]  /*4ce0*/  F2FP.PACK_AB R0, R242, R246 ;  /* 0x000000f6f200723e */ /* 0x008fe600000000ff */
[----:B------:R2:W-:Y:S04]  /*4cf0*/  STS [R217+0x14000], R6 ;  /* 0x01400006d9007388 */ /* 0x0005e80000000800 */
[----:B------:R3:W-:Y:S04]  /*4d00*/  STS [R217+0x14400], R5 ;  /* 0x01440005d9007388 */ /* 0x0007e80000000800 */
[----:B------:R4:W-:Y:S01]  /*4d10*/  STS [R215+0x14000], R7 ;  /* 0x01400007d7007388 */ /* 0x0009e20000000800 */
[----:B-1----:R-:W-:Y:S02]  /*4d20*/  F2FP.PACK_AB R4, R235, R236 ;  /* 0x000000eceb04723e */ /* 0x002fe400000000ff */
[----:B--2---:R-:W-:Y:S02]  /*4d30*/  F2FP.PACK_AB R6, R223, R226 ;  /* 0x000000e2df06723e */ /* 0x004fe400000000ff */
[----:B---3--:R-:W-:Y:S03]  /*4d40*/  F2FP.PACK_AB R5, R237, R238 ;  /* 0x000000eeed05723e */ /* 0x008fe600000000ff */
[----:B------:R1:W-:Y:S01]  /*4d50*/  STS [R215+0x14400], R6 ;  /* 0x01440006d7007388 */ /* 0x0003e20000000800 */
[----:B----4-:R-:W-:Y:S03]  /*4d60*/  F2FP.PACK_AB R7, R232, R234 ;  /* 0x000000eae807723e */ /* 0x010fe600000000ff */
[----:B------:R2:W-:Y:S04]  /*4d70*/  STS [R216+0x13000], R5 ;  /* 0x01300005d8007388 */ /* 0x0005e80000000800 */
[----:B------:R3:W-:Y:S04]  /*4d80*/  STS [R216+0x13400], R4 ;  /* 0x01340004d8007388 */ /* 0x0007e80000000800 */
[----:B------:R4:W-:Y:S01]  /*4d90*/  STS [R214+0x13000], R0 ;  /* 0x01300000d6007388 */ /* 0x0009e20000000800 */
[----:B-1----:R-:W-:Y:S02]  /*4da0*/  F2FP.PACK_AB R6, R229, R230 ;  /* 0x000000e6e506723e */ /* 0x002fe400000000ff */
[----:B--2---:R-:W-:Y:S02]  /*4db0*/  F2FP.PACK_AB R5, R239, R240 ;  /* 0x000000f0ef05723e */ /* 0x004fe400000000ff */
[----:B---3--:R-:W-:Y:S03]  /*4dc0*/  F2FP.PACK_AB R4, R231, R233 ;  /* 0x000000e9e704723e */ /* 0x008fe600000000ff */
[----:B------:R-:W-:Y:S01]  /*4dd0*/  STS [R214+0x13400], R5 ;  /* 0x01340005d6007388 */ /* 0x000fe20000000800 */
[----:B----4-:R-:W-:Y:S03]  /*4de0*/  F2FP.PACK_AB R0, R227, R228 ;  /* 0x000000e4e300723e */ /* 0x010fe600000000ff */
[----:B------:R-:W-:Y:S04]  /*4df0*/  STS [R216+0x14000], R7 ;  /* 0x01400007d8007388 */ /* 0x000fe80000000800 */
[----:B------:R-:W-:Y:S04]  /*4e00*/  STS [R216+0x14400], R6 ;  /* 0x01440006d8007388 */ /* 0x000fe80000000800 */
[----:B------:R-:W-:Y:S04]  /*4e10*/  STS [R214+0x14000], R4 ;  /* 0x01400004d6007388 */ /* 0x000fe80000000800 */
        /* <DEDUP_REMOVED lines=60> */
[C---:B------:R-:W-:Y:S01]  /*51e0*/  FADD.FTZ R7, -R147.reuse, R7 ;  /* 0x0000000793077221 */ /* 0x040fe20000010100 */
[-C--:B------:R-:W-:Y:S03]  /*51f0*/  HMMA.16816.F32 R20, R132, R192.reuse, R20 ;  /* 0x000000c08414723c */ /* 0x080fe60000001814 */
[C---:B------:R-:W-:Y:S02]  /*5200*/  FADD.FTZ R8, -R146.reuse, R8 ;  /* 0x0000000892087221 */ /* 0x040fe40000010100 */
[----:B------:R-:W-:Y:S02]  /*5210*/  FADD.FTZ R9, -R146, R9 ;  /* 0x0000000992097221 */ /* 0x000fe40000010100 */
[C---:B------:R-:W-:Y:S01]  /*5220*/  FADD.FTZ R10, -R144.reuse, R10 ;  /* 0x0000000a900a7221 */ /* 0x040fe20000010100 */
[C---:B------:R-:W-:Y:S04]  /*5230*/  HMMA.16816.F32 R24, R136.reuse, R192, R24 ;  /* 0x000000c08818723c */ /* 0x040fe80000001818 */
[----:B------:R-:W-:Y:S02]  /*5240*/  FADD.FTZ R11, -R144, R11 ;  /* 0x0000000b900b7221 */ /* 0x000fe40000010100 */
[C---:B------:R-:W-:Y:S02]  /*5250*/  FADD.FTZ R12, -R146.reuse, R12 ;  /* 0x0000000c920c7221 */ /* 0x040fe40000010100 */
[----:B------:R-:W-:Y:S01]  /*5260*/  FADD.FTZ R13, -R146, R13 ;  /* 0x0000000d920d7221 */ /* 0x000fe20000010100 */
[-C--:B------:R-:W-:Y:S03]  /*5270*/  HMMA.16816.F32 R28, R136, R194.reuse, R28 ;  /* 0x000000c2881c723c */ /* 0x080fe6000000181c */
[C---:B------:R-:W-:Y:S02]  /*5280*/  FADD.FTZ R14, -R144.reuse, R14 ;  /* 0x0000000e900e7221 */ /* 0x040fe40000010100 */
[----:B------:R-:W-:Y:S02]  /*5290*/  FADD.FTZ R15, -R144, R15 ;  /* 0x0000000f900f7221 */ /* 0x000fe40000010100 */
[C---:B------:R-:W-:Y:S01]  /*52a0*/  FADD.FTZ R16, -R208.reuse, R16 ;  /* 0x00000010d0107221 */ /* 0x040fe20000010100 */
[----:B------:R-:W-:Y:S04]  /*52b0*/  HMMA.16816.F32 R32, R132, R194, R32 ;  /* 0x000000c28420723c */ /* 0x000fe80000001820 */
[C---:B------:R-:W-:Y:S02]  /*52c0*/  FADD.FTZ R17, -R208.reuse, R17 ;  /* 0x00000011d0117221 */ /* 0x040fe40000010100 */
[C---:B------:R-:W-:Y:S02]  /*52d0*/  FADD.FTZ R18, -R147.reuse, R18 ;  /* 0x0000001293127221 */ /* 0x040fe40000010100 */
[C---:B------:R-:W-:Y:S04]  /*52e0*/  FADD.FTZ R19, -R147.reuse, R19 ;  /* 0x0000001393137221 */ /* 0x040fe80000010100 */
[C---:B------:R-:W-:Y:S02]  /*52f0*/  FADD.FTZ R20, -R208.reuse, R20 ;  /* 0x00000014d0147221 */ /* 0x040fe40000010100 */
[----:B------:R-:W-:Y:S02]  /*5300*/  FADD.FTZ R21, -R208, R21 ;  /* 0x00000015d0157221 */ /* 0x000fe40000010100 */
        /* <DEDUP_REMOVED lines=65> */
.L_x_189:
        /* <DEDUP_REMOVED lines=34> */
[----:B---3--:R-:W-:Y:S05]  /*5940*/  IMAD.SHL.U32 R0, R205, 0x2, RZ ;  /* 0x00000002cd007824 */ /* 0x008fea00078e00ff */
        /* <DEDUP_REMOVED lines=84> */
.L_x_190:
[----:B------:R-:W-:Y:S01]  /*5e90*/  LDSM.16.M88.4 R24, [R201] ;  /* 0x00000000c918783b */ /* 0x000fe20000000200 */
[----:B------:R-:W-:Y:S01]  /*5ea0*/  IMAD.MOV.U32 R223, RZ, RZ, c[0x0][0x22c] ;  /* 0x00008b00ffdf7624 */ /* 0x000fe200078e00ff */
[----:B------:R-:W-:Y:S01]  /*5eb0*/  ULOP3.LUT UR8, UR7, 0x1, URZ, 0xc0, !UPT ;  /* 0x0000000107087892 */ /* 0x000fe2000f8ec03f */
[----:B------:R-:W-:Y:S01]  /*5ec0*/  IMAD.MOV.U32 R213, RZ, RZ, c[0x0][0x22c] ;  /* 0x00008b00ffd57624 */ /* 0x000fe200078e00ff */
[----:B------:R-:W-:Y:S01]  /*5ed0*/  UISETP.GT.AND UP2, UPT, UR7, UR17, UPT ;  /* 0x000000110700728c */ /* 0x000fe2000bf44270 */
[----:B------:R-:W2:Y:S01]  /*5ee0*/  LDSM.16.MT88.4 R8, [R0+0x9000] ;  /* 0x009000000008783b */ /* 0x000ea20000004200 */
[----:B------:R-:W-:Y:S01]  /*5ef0*/  IMAD R223, R223, c[0x0][0x1c0], RZ ;  /* 0x00007000dfdf7a24 */ /* 0x000fe200078e02ff */
[----:B------:R-:W-:Y:S01]  /*5f00*/  UISETP.NE.U32.AND UP0, UPT, UR8, 0x1, UPT ;  /* 0x000000010800788c */ /* 0x000fe2000bf05070 */
[----:B------:R-:W-:Y:S01]  /*5f10*/  IMAD R213, R213, c[0x0][0x1c0], RZ ;  /* 0x00007000d5d57a24 */ /* 0x000fe200078e02ff */
[----:B------:R-:W-:Y:S01]  /*5f20*/  UIADD3 UR7, UR7, -0x1, URZ ;  /* 0xffffffff07077890 */ /* 0x000fe2000fffe03f */
[----:B------:R-:W3:Y:S01]  /*5f30*/  LDSM.16.MT88.4 R16, [R0+0xb000] ;  /* 0x00b000000010783b */ /* 0x000ee20000004200 */
[----:B------:R-:W-:Y:S02]  /*5f40*/  IMAD R223, R223, 0x18, RZ ;  /* 0x00000018dfdf7824 */ /* 0x000fe400078e02ff */
[----:B------:R-:W-:Y:S02]  /*5f50*/  IMAD.SHL.U32 R213, R213, 0x20, RZ ;  /* 0x00000020d5d57824 */ /* 0x000fe400078e00ff */
[----:B------:R-:W3:Y:S01]  /*5f60*/  LDSM.16.MT88.4 R28, [R0+0xd000] ;  /* 0x00d00000001c783b */ /* 0x000ee20000004200 */
[----:B------:R-:W-:Y:S02]  /*5f70*/  IMAD.MOV.U32 R212, RZ, RZ, c[0x0][0x22c] ;  /* 0x00008b00ffd47624 */ /* 0x000fe400078e00ff */
[----:B------:R-:W-:Y:S02]  /*5f80*/  IMAD.MOV.U32 R209, RZ, RZ, c[0x0][0x22c] ;  /* 0x00008b00ffd17624 */ /* 0x000fe400078e00ff */
[----:B------:R-:W4:Y:S01]  /*5f90*/  LDL R210, [R1+0x20] ;  /* 0x0000200001d27983 */ /* 0x000f220000100800 */
[----:B------:R-:W-:Y:S02]  /*5fa0*/  IMAD R212, R212, c[0x0][0x1c0], RZ ;  /* 0x00007000d4d47a24 */ /* 0x000fe400078e02ff */
[----:B------:R-:W-:Y:S02]  /*5fb0*/  IMAD R209, R209, c[0x0][0x1c0], RZ ;  /* 0x00007000d1d17a24 */ /* 0x000fe400078e02ff */
[----:B------:R-:W-:Y:S01]  /*5fc0*/  LDSM.16.M88.4 R32, [R202] ;  /* 0x00000000ca20783b */ /* 0x000fe20000000200 */
[----:B------:R-:W-:Y:S02]  /*5fd0*/  IMAD R212, R212, 0x28, RZ ;  /* 0x00000028d4d47824 */ /* 0x000fe400078e02ff */
[----:B------:R-:W-:Y:S02]  /*5fe0*/  IMAD.U32 R209, R209, -0x40, RZ ;  /* 0xffffffc0d1d17824 */ /* 0x000fe400078e00ff */
[----:B------:R-:W4:Y:S05]  /*5ff0*/  LDL R211, [R1+0x24] ;  /* 0x0000240001d37983 */ /* 0x000f2a0000100800 */
[----:B------:R-:W1:Y:S05]  /*6000*/  LDSM.16.MT88.4 R132, [R0+0x9400] ;  /* 0x009400000084783b */ /* 0x000e6a0000004200 */
[----:B------:R-:W1:Y:S02]  /*6010*/  LDSM.16.MT88.4 R136, [R0+0xb400] ;  /* 0x00b400000088783b */ /* 0x000e640000004200 */
[C---:B-12---:R-:W-:Y:S03]  /*6020*/  HMMA.16816.F32 R4, R24.reuse, R8, RZ ;  /* 0x000000081804723c */ /* 0x046fe600000018ff */
[----:B------:R-:W1:Y:S05]  /*6030*/  LDSM.16.MT88.4 R140, [R0+0xd400] ;  /* 0x00d40000008c783b */ /* 0x000e6a0000004200 */
[----:B------:R-:W-:Y:S01]  /*6040*/  LDSM.16.MT88.4 R144, [R0+0x9800] ;  /* 0x009800000090783b */ /* 0x000fe20000004200 */
[C---:B------:R-:W-:Y:S08]  /*6050*/  HMMA.16816.F32 R8, R24.reuse, R10, RZ ;  /* 0x0000000a1808723c */ /* 0x040ff000000018ff */
[C---:B---3--:R-:W-:Y:S08]  /*6060*/  HMMA.16816.F32 R12, R24.reuse, R16, RZ ;  /* 0x00000010180c723c */ /* 0x048ff000000018ff */
[C---:B------:R-:W-:Y:S08]  /*6070*/  HMMA.16816.F32 R16, R24.reuse, R18, RZ ;  /* 0x000000121810723c */ /* 0x040ff000000018ff */
[C---:B------:R-:W-:Y:S08]  /*6080*/  HMMA.16816.F32 R20, R24.reuse, R28, RZ ;  /* 0x0000001c1814723c */ /* 0x040ff000000018ff */
[----:B------:R-:W-:Y:S01]  /*6090*/  HMMA.16816.F32 R24, R24, R30, RZ ;  /* 0x0000001e1818723c */ /* 0x000fe200000018ff */
[----:B------:R-:W2:Y:S07]  /*60a0*/  LDSM.16.M88.4 R28, [R204] ;  /* 0x00000000cc1c783b */ /* 0x000eae0000000200 */
[C---:B------:R-:W-:Y:S08]  /*60b0*/  HMMA.16816.F32 R4, R32.reuse, R132, R4 ;  /* 0x000000842004723c */ /* 0x040ff00000001804 */
[C---:B------:R-:W-:Y:S01]  /*60c0*/  HMMA.16816.F32 R8, R32.reuse, R134, R8 ;  /* 0x000000862008723c */ /* 0x040fe20000001808 */
[----:B------:R-:W3:Y:S07]  /*60d0*/  LDSM.16.MT88.4 R132, [R0+0xb800] ;  /* 0x00b800000084783b */ /* 0x000eee0000004200 */
[C---:B------:R-:W-:Y:S08]  /*60e0*/  HMMA.16816.F32 R12, R32.reuse, R136, R12 ;  /* 0x00000088200c723c */ /* 0x040ff0000000180c */
[C---:B------:R-:W-:Y:S01]  /*60f0*/  HMMA.16816.F32 R16, R32.reuse, R138, R16 ;  /* 0x0000008a2010723c */ /* 0x040fe20000001810 */
[----:B------:R-:W3:Y:S07]  /*6100*/  LDSM.16.MT88.4 R136, [R0+0xd800] ;  /* 0x00d800000088783b */ /* 0x000eee0000004200 */
[C---:B-1----:R-:W-:Y:S08]  /*6110*/  HMMA.16816.F32 R20, R32.reuse, R140, R20 ;  /* 0x0000008c2014723c */ /* 0x042ff00000001814 */
[----:B------:R-:W-:Y:S01]  /*6120*/  HMMA.16816.F32 R24, R32, R142, R24 ;  /* 0x0000008e2018723c */ /* 0x000fe20000001818 */
[----:B------:R-:W-:Y:S05]  /*6130*/  LDSM.16.M88.4 R32, [R203] ;  /* 0x00000000cb20783b */ /* 0x000fea0000000200 */
[----:B------:R-:W1:Y:S02]  /*6140*/  LDSM.16.MT88.4 R140, [R0+0x9c00] ;  /* 0x009c0000008c783b */ /* 0x000e640000004200 */
[C---:B--2---:R-:W-:Y:S08]  /*6150*/  HMMA.16816.F32 R4, R28.reuse, R144, R4 ;  /* 0x000000901c04723c */ /* 0x044ff00000001804 */
[C---:B------:R-:W-:Y:S01]  /*6160*/  HMMA.16816.F32 R8, R28.reuse, R146, R8 ;  /* 0x000000921c08723c */ /* 0x040fe20000001808 */
[----:B------:R-:W2:Y:S07]  /*6170*/  LDSM.16.MT88.4 R144, [R0+0xbc00] ;  /* 0x00bc00000090783b */ /* 0x000eae0000004200 */
[C---:B---3--:R-:W-:Y:S08]  /*6180*/  HMMA.16816.F32 R12, R28.reuse, R132, R12 ;  /* 0x000000841c0c723c */ /* 0x048ff0000000180c */
[C---:B------:R-:W-:Y:S01]  /*6190*/  HMMA.16816.F32 R16, R28.reuse, R134, R16 ;  /* 0x000000861c10723c */ /* 0x040fe20000001810 */
[----:B------:R-:W3:Y:S07]  /*61a0*/  LDSM.16.MT88.4 R132, [R0+0xdc00] ;  /* 0x00dc00000084783b */ /* 0x000eee0000004200 */
[C---:B------:R-:W-:Y:S08]  /*61b0*/  HMMA.16816.F32 R20, R28.reuse, R136, R20 ;  /* 0x000000881c14723c */ /* 0x040ff00000001814 */
[----:B------:R-:W-:Y:S01]  /*61c0*/  HMMA.16816.F32 R24, R28, R138, R24 ;  /* 0x0000008a1c18723c */ /* 0x000fe20000001818 */
[----:B------:R-:W-:Y:S05]  /*61d0*/  LDSM.16.M88.4 R28, [R201+0x2000] ;  /* 0x00200000c91c783b */ /* 0x000fea0000000200 */
[----:B------:R-:W3:Y:S02]  /*61e0*/  LDSM.16.MT88.4 R136, [R0+0xa000] ;  /* 0x00a000000088783b */ /* 0x000ee40000004200 */
[C---:B-1----:R-:W-:Y:S08]  /*61f0*/  HMMA.16816.F32 R4, R32.reuse, R140, R4 ;  /* 0x0000008c2004723c */ /* 0x042ff00000001804 */
[C---:B------:R-:W-:Y:S01]  /*6200*/  HMMA.16816.F32 R8, R32.reuse, R142, R8 ;  /* 0x0000008e2008723c */ /* 0x040fe20000001808 */
[----:B------:R-:W1:Y:S07]  /*6210*/  LDSM.16.MT88.4 R140, [R0+0xc000] ;  /* 0x00c00000008c783b */ /* 0x000e6e0000004200 */
[C---:B--2---:R-:W-:Y:S08]  /*6220*/  HMMA.16816.F32 R12, R32.reuse, R144, R12 ;  /* 0x00000090200c723c */ /* 0x044ff0000000180c */
[C---:B------:R-:W-:Y:S01]  /*6230*/  HMMA.16816.F32 R16, R32.reuse, R146, R16 ;  /* 0x000000922010723c */ /* 0x040fe20000001810 */
[----:B------:R-:W2:Y:S07]  /*6240*/  LDSM.16.MT88.4 R144, [R0+0xe000] ;  /* 0x00e000000090783b */ /* 0x000eae0000004200 */
[C---:B---3--:R-:W-:Y:S08]  /*6250*/  HMMA.16816.F32 R20, R32.reuse, R132, R20 ;  /* 0x000000842014723c */ /* 0x048ff00000001814 */
[----:B------:R-:W-:Y:S01]  /*6260*/  HMMA.16816.F32 R24, R32, R134, R24 ;  /* 0x000000862018723c */ /* 0x000fe20000001818 */
[----:B------:R-:W-:Y:S05]  /*6270*/  LDSM.16.M88.4 R32, [R202+0x2000] ;  /* 0x00200000ca20783b */ /* 0x000fea0000000200 */
[----:B------:R-:W3:Y:S02]  /*6280*/  LDSM.16.MT88.4 R132, [R0+0xa400] ;  /* 0x00a400000084783b */ /* 0x000ee40000004200 */
[C---:B------:R-:W-:Y:S08]  /*6290*/  HMMA.16816.F32 R4, R28.reuse, R136, R4 ;  /* 0x000000881c04723c */ /* 0x040ff00000001804 */
[C---:B------:R-:W-:Y:S01]  /*62a0*/  HMMA.16816.F32 R8, R28.reuse, R138, R8 ;  /* 0x0000008a1c08723c */ /* 0x040fe20000001808 */
[----:B------:R-:W3:Y:S07]  /*62b0*/  LDSM.16.MT88.4 R136, [R0+0xc400] ;  /* 0x00c400000088783b */ /* 0x000eee0000004200 */
[C---:B-1----:R-:W-:Y:S08]  /*62c0*/  HMMA.16816.F32 R12, R28.reuse, R140, R12 ;  /* 0x0000008c1c0c723c */ /* 0x042ff0000000180c */
[C---:B------:R-:W-:Y:S01]  /*62d0*/  HMMA.16816.F32 R16, R28.reuse, R142, R16 ;  /* 0x0000008e1c10723c */ /* 0x040fe20000001810 */
[----:B------:R-:W1:Y:S07]  /*62e0*/  LDSM.16.MT88.4 R140, [R0+0xe400] ;  /* 0x00e40000008c783b */ /* 0x000e6e0000004200 */
[C---:B--2---:R-:W-:Y:S08]  /*62f0*/  HMMA.16816.F32 R20, R28.reuse, R144, R20 ;  /* 0x000000901c14723c */ /* 0x044ff00000001814 */
[----:B------:R-:W-:Y:S01]  /*6300*/  HMMA.16816.F32 R24, R28, R146, R24 ;  /* 0x000000921c18723c */ /* 0x000fe20000001818 */
[----:B------:R-:W-:Y:S05]  /*6310*/  LDSM.16.M88.4 R28, [R204+0x2000] ;  /* 0x00200000cc1c783b */ /* 0x000fea0000000200 */
[----:B------:R-:W-:Y:S02]  /*6320*/  LDSM.16.MT88.4 R144, [R0+0xc800] ;  /* 0x00c800000090783b */ /* 0x000fe40000004200 */
[C---:B---3--:R-:W-:Y:S08]  /*6330*/  HMMA.16816.F32 R4, R32.reuse, R132, R4 ;  /* 0x000000842004723c */ /* 0x048ff00000001804 */
[C---:B------:R-:W-:Y:S01]  /*6340*/  HMMA.16816.F32 R8, R32.reuse, R134, R8 ;  /* 0x000000862008723c */ /* 0x040fe20000001808 */
[----:B------:R-:W2:Y:S07]  /*6350*/  LDSM.16.MT88.4 R132, [R0+0xa800] ;  /* 0x00a800000084783b */ /* 0x000eae0000004200 */
[C---:B------:R-:W-:Y:S08]  /*6360*/  HMMA.16816.F32 R12, R32.reuse, R136, R12 ;  /* 0x00000088200c723c */ /* 0x040ff0000000180c */
[C---:B------:R-:W-:Y:S01]  /*6370*/  HMMA.16816.F32 R16, R32.reuse, R138, R16 ;  /* 0x0000008a2010723c */ /* 0x040fe20000001810 */
[----:B------:R-:W3:Y:S07]  /*6380*/  LDSM.16.MT88.4 R136, [R0+0xe800] ;  /* 0x00e800000088783b */ /* 0x000eee0000004200 */
[C---:B-1----:R-:W-:Y:S08]  /*6390*/  HMMA.16816.F32 R20, R32.reuse, R140, R20 ;  /* 0x0000008c2014723c */ /* 0x042ff00000001814 */
[----:B------:R-:W-:Y:S01]  /*63a0*/  HMMA.16816.F32 R24, R32, R142, R24 ;  /* 0x0000008e2018723c */ /* 0x000fe20000001818 */
[----:B------:R-:W-:Y:S05]  /*63b0*/  LDSM.16.MT88.4 R140, [R0+0xcc00] ;  /* 0x00cc0000008c783b */ /* 0x000fea0000004200 */
[----:B------:R-:W-:Y:S02]  /*63c0*/  LDSM.16.M88.4 R32, [R203+0x2000] ;  /* 0x00200000cb20783b */ /* 0x000fe40000000200 */
[C---:B--2---:R-:W-:Y:S08]  /*63d0*/  HMMA.16816.F32 R4, R28.reuse, R132, R4 ;  /* 0x000000841c04723c */ /* 0x044ff00000001804 */
[C---:B------:R-:W-:Y:S01]  /*63e0*/  HMMA.16816.F32 R8, R28.reuse, R134, R8 ;  /* 0x000000861c08723c */ /* 0x040fe20000001808 */
[----:B------:R-:W1:Y:S07]  /*63f0*/  LDSM.16.MT88.4 R132, [R0+0xac00] ;  /* 0x00ac00000084783b */ /* 0x000e6e0000004200 */
[C---:B------:R-:W-:Y:S08]  /*6400*/  HMMA.16816.F32 R12, R28.reuse, R144, R12 ;  /* 0x000000901c0c723c */ /* 0x040ff0000000180c */
[C---:B------:R-:W-:Y:S01]  /*6410*/  HMMA.16816.F32 R16, R28.reuse, R146, R16 ;  /* 0x000000921c10723c */ /* 0x040fe20000001810 */
[----:B------:R2:W1:Y:S07]  /*6420*/  LDSM.16.MT88.4 R144, [R0+0xec00] ;  /* 0x00ec00000090783b */ /* 0x00046e0000004200 */
[C---:B---3--:R-:W-:Y:S01]  /*6430*/  HMMA.16816.F32 R20, R28.reuse, R136, R20 ;  /* 0x000000881c14723c */ /* 0x048fe20000001814 */
[----:B------:R-:W3:Y:S06]  /*6440*/  LDL R136, [R1] ;  /* 0x0000000001887983 */ /* 0x000eec0000100800 */
[----:B------:R-:W-:Y:S01]  /*6450*/  IMAD.MOV.U32 R137, RZ, RZ, c[0x0][0x22c] ;  /* 0x00008b00ff897624 */ /* 0x000fe200078e00ff */
[----:B------:R-:W-:Y:S04]  /*6460*/  HMMA.16816.F32 R24, R28, R138, R24 ;  /* 0x0000008a1c18723c */ /* 0x000fe80000001818 */
[----:B------:R-:W-:Y:S03]  /*6470*/  IMAD R137, R137, c[0x0][0x1c0], RZ ;  /* 0x0000700089897a24 */ /* 0x000fe600078e02ff */
[----:B----4-:R-:W-:Y:S01]  /*6480*/  @P0 IADD3 R30, P2, R210, UR14, RZ ;  /* 0x0000000ed21e0c10 */ /* 0x010fe2000ff5e0ff */
[----:B--2---:R-:W2:Y:S01]  /*6490*/  LDL R0, [R1+0x4] ;  /* 0x0000040001007983 */ /* 0x004ea20000100800 */
[C---:B-1----:R-:W-:Y:S01]  /*64a0*/  HMMA.16816.F32 R4, R32.reuse, R132, R4 ;  /* 0x000000842004723c */ /* 0x042fe20000001804 */
[----:B------:R-:W-:Y:S02]  /*64b0*/  @UP3 UIADD3 UR14, UP1, UR14, -0x100, URZ ;  /* 0xffffff000e0e3890 */ /* 0x000fe4000ff3e03f */
[----:B------:R-:W-:Y:S02]  /*64c0*/  IMAD.MOV.U32 R138, RZ, RZ, c[0x0][0x22c] ;  /* 0x00008b00ff8a7624 */ /* 0x000fe400078e00ff */
[----:B------:R-:W-:Y:S01]  /*64d0*/  @P0 IADD3.X R31, R211, UR13, RZ, P2, !PT ;  /* 0x0000000dd31f0c10 */ /* 0x000fe200097fe4ff */
[----:B------:R-:W-:Y:S01]  /*64e0*/  IMAD R137, R137, 0x38, RZ ;  /* 0x0000003889897824 */ /* 0x000fe200078e02ff */
[C---:B------:R-:W-:Y:S01]  /*64f0*/  LEA R210, P1, R209.reuse, R224, 0x2 ;  /* 0x000000e0d1d27211 */ /* 0x040fe200078210ff */
[C---:B------:R-:W-:Y:S01]  /*6500*/  HMMA.16816.F32 R8, R32.reuse, R134, R8 ;  /* 0x000000862008723c */ /* 0x040fe20000001808 */
[----:B------:R-:W-:Y:S01]  /*6510*/  IMAD.MOV.U32 R211, RZ, RZ, c[0x0][0x22c] ;  /* 0x00008b00ffd37624 */ /* 0x000fe200078e00ff */
[----:B------:R1:W5:Y:S01]  /*6520*/  @P0 LDG.E R249, [R30.64] ;  /* 0x000000041ef90981 */ /* 0x000362000c1e1900 */
[----:B------:R-:W-:Y:S01]  /*6530*/  @UP3 UIADD3.X UR13, UR13, -0x1, URZ, UP1, !UPT ;  /* 0xffffffff0d0d3890 */ /* 0x000fe20008ffe43f */
[----:B------:R-:W-:Y:S01]  /*6540*/  IMAD.MOV.U32 R28, RZ, RZ, R210 ;  /* 0x000000ffff1c7224 */ /* 0x000fe200078e00d2 */
[----:B------:R-:W-:Y:S01]  /*6550*/  LEA.HI.X.SX32 R209, R209, R225, 0x2, P1 ;  /* 0x000000e1d1d17211 */ /* 0x000fe200008f16ff */
[----:B------:R-:W-:Y:S01]  /*6560*/  IMAD R211, R211, c[0x0][0x1c0], RZ ;  /* 0x00007000d3d37a24 */ /* 0x000fe200078e02ff */
[----:B------:R1:W5:Y:S01]  /*6570*/  @P0 LDG.E R250, [R30.64+0x20] ;  /* 0x000020041efa0981 */ /* 0x000362000c1e1900 */
[C---:B------:R-:W-:Y:S04]  /*6580*/  HMMA.16816.F32 R12, R32.reuse, R140, R12 ;  /* 0x0000008c200c723c */ /* 0x040fe8000000180c */
[----:B------:R1:W5:Y:S01]  /*6590*/  @P0 LDG.E R247, [R30.64+0x80] ;  /* 0x000080041ef70981 */ /* 0x000362000c1e1900 */
[----:B------:R-:W-:Y:S01]  /*65a0*/  IMAD.MOV.U32 R29, RZ, RZ, R209 ;  /* 0x000000ffff1d7224 */ /* 0x000fe200078e00d1 */
[-C--:B------:R-:W-:Y:S01]  /*65b0*/  LEA R132, P1, R251, R28.reuse, 0x2 ;  /* 0x0000001cfb847211 */ /* 0x080fe200078210ff */
[----:B------:R-:W-:Y:S01]  /*65c0*/  IMAD.SHL.U32 R211, R211, 0x10, RZ ;  /* 0x00000010d3d37824 */ /* 0x000fe200078e00ff */
[C---:B------:R-:W-:Y:S01]  /*65d0*/  HMMA.16816.F32 R16, R32.reuse, R142, R16 ;  /* 0x0000008e2010723c */ /* 0x040fe20000001810 */
[----:B------:R1:W5:Y:S03]  /*65e0*/  @P0 LDG.E R248, [R30.64+0xa0] ;  /* 0x0000a0041ef80981 */ /* 0x000366000c1e1900 */
[-C--:B------:R-:W-:Y:S01]  /*65f0*/  LEA.HI.X.SX32 R133, R251, R29.reuse, 0x2, P1 ;  /* 0x0000001dfb857211 */ /* 0x080fe200008f16ff */
[----:B------:R-:W-:Y:S01]  /*6600*/  IMAD R138, R138, c[0x0][0x1c0], RZ ;  /* 0x000070008a8a7a24 */ /* 0x000fe200078e02ff */
[----:B------:R-:W-:Y:S01]  /*6610*/  LDSM.16.MT88.4 R140, [R3+0x1c00] ;  /* 0x001c0000038c783b */ /* 0x000fe20000004200 */
[CC--:B------:R-:W-:Y:S01]  /*6620*/  LEA R134, P0, R211.reuse, R28.reuse, 0x2 ;  /* 0x0000001cd3867211 */ /* 0x0c0fe200078010ff */
[C---:B------:R-:W-:Y:S03]  /*6630*/  HMMA.16816.F32 R20, R32.reuse, R144, R20 ;  /* 0x000000902014723c */ /* 0x040fe60000001814 */
[----:B------:R4:W-:Y:S01]  /*6640*/  RED.E.ADD.F32.FTZ.RN.STRONG.GPU [R28.64], R4 ;  /* 0x000000041c00798e */ /* 0x0009e2000c10e784 */
[-C--:B------:R-:W-:Y:S01]  /*6650*/  LEA.HI.X.SX32 R135, R211, R29.reuse, 0x2, P0 ;  /* 0x0000001dd3877211 */ /* 0x080fe200000f16ff */
[----:B------:R-:W-:Y:S03]  /*6660*/  IMAD R138, R138, 0x30, RZ ;  /* 0x000000308a8a7824 */ /* 0x000fe600078e02ff */
[----:B------:R-:W-:Y:S01]  /*6670*/  HMMA.16816.F32 R24, R32, R146, R24 ;  /* 0x000000922018723c */ /* 0x000fe20000001818 */
[----:B------:R4:W-:Y:S05]  /*6680*/  RED.E.ADD.F32.FTZ.RN.STRONG.GPU [R132.64], R5 ;  /* 0x000000058400798e */ /* 0x0009ea000c10e784 */
[----:B------:R4:W-:Y:S01]  /*6690*/  RED.E.ADD.F32.FTZ.RN.STRONG.GPU [R134.64], R6 ;  /* 0x000000068600798e */ /* 0x0009e2000c10e784 */
[-C--:B------:R-:W-:Y:S02]  /*66a0*/  LEA R34, P1, R223, R28.reuse, 0x2 ;  /* 0x0000001cdf227211 */ /* 0x080fe400078210ff */
[-C--:B------:R-:W-:Y:S03]  /*66b0*/  LEA R32, P0, R213, R28.reuse, 0x2 ;  /* 0x0000001cd5207211 */ /* 0x080fe600078010ff */
[-C--:B------:R-:W-:Y:S02]  /*66c0*/  LEA.HI.X.SX32 R35, R223, R29.reuse, 0x2, P1 ;  /* 0x0000001ddf237211 */ /* 0x080fe400008f16ff */
[-C--:B------:R-:W-:Y:S01]  /*66d0*/  LEA.HI.X.SX32 R33, R213, R29.reuse, 0x2, P0 ;  /* 0x0000001dd5217211 */ /* 0x080fe200000f16ff */
[----:B------:R-:W-:Y:S01]  /*66e0*/  IMAD.MOV.U32 R213, RZ, RZ, c[0x0][0x22c] ;  /* 0x00008b00ffd57624 */ /* 0x000fe200078e00ff */
[CC--:B-1----:R-:W-:Y:S01]  /*66f0*/  LEA R30, P2, R212.reuse, R28.reuse, 0x2 ;  /* 0x0000001cd41e7211 */ /* 0x0c2fe200078410ff */
[----:B------:R1:W-:Y:S02]  /*6700*/  RED.E.ADD.F32.FTZ.RN.STRONG.GPU [R34.64], R7 ;  /* 0x000000072200798e */ /* 0x0003e4000c10e784 */
[----:B------:R-:W-:Y:S01]  /*6710*/  IMAD R213, R213, c[0x0][0x1c0], RZ ;  /* 0x00007000d5d57a24 */ /* 0x000fe200078e02ff */
[-C--:B------:R-:W-:Y:S01]  /*6720*/  LEA.HI.X.SX32 R31, R212, R29.reuse, 0x2, P2 ;  /* 0x0000001dd41f7211 */ /* 0x080fe200010f16ff */
[----:B------:R-:W-:Y:S01]  /*6730*/  IMAD.MOV.U32 R212, RZ, RZ, c[0x0][0x22c] ;  /* 0x00008b00ffd47624 */ /* 0x000fe200078e00ff */
[----:B------:R1:W-:Y:S01]  /*6740*/  RED.E.ADD.F32.FTZ.RN.STRONG.GPU [R32.64], R8 ;  /* 0x000000082000798e */ /* 0x0003e2000c10e784 */
[-C--:B----4-:R-:W-:Y:S01]  /*6750*/  LEA R4, P1, R138, R28.reuse, 0x2 ;  /* 0x0000001c8a047211 */ /* 0x090fe200078210ff */
[----:B------:R-:W-:Y:S02]  /*6760*/  IMAD.SHL.U32 R213, R213, 0x10, RZ ;  /* 0x00000010d5d57824 */ /* 0x000fe400078e00ff */
[----:B------:R-:W-:Y:S01]  /*6770*/  IMAD R212, R212, c[0x0][0x1c0], RZ ;  /* 0x00007000d4d47a24 */ /* 0x000fe200078e02ff */
[----:B------:R4:W-:Y:S01]  /*6780*/  RED.E.ADD.F32.FTZ.RN.STRONG.GPU [R30.64], R9 ;  /* 0x000000091e00798e */ /* 0x0009e2000c10e784 */
[-C--:B------:R-:W-:Y:S02]  /*6790*/  LEA.HI.X.SX32 R5, R138, R29.reuse, 0x2, P1 ;  /* 0x0000001d8a057211 */ /* 0x080fe400008f16ff */
[----:B------:R-:W-:Y:S03]  /*67a0*/  IMAD.SHL.U32 R212, R212, 0x10, RZ ;  /* 0x00000010d4d47824 */ /* 0x000fe600078e00ff */
[----:B------:R4:W-:Y:S01]  /*67b0*/  RED.E.ADD.F32.FTZ.RN.STRONG.GPU [R4.64], R10 ;  /* 0x0000000a0400798e */ /* 0x0009e2000c10e784 */
[-C--:B------:R-:W-:Y:S02]  /*67c0*/  LEA R6, P0, R137, R28.reuse, 0x2 ;  /* 0x0000001c89067211 */ /* 0x080fe400078010ff */
[C---:B------:R-:W-:Y:S02]  /*67d0*/  IADD3 R139, R212.reuse, 0x20, RZ ;  /* 0x00000020d48b7810 */ /* 0x040fe40007ffe0ff */
[C---:B------:R-:W-:Y:S03]  /*67e0*/  IADD3 R138, R212.reuse, 0x20, RZ ;  /* 0x00000020d48a7810 */ /* 0x040fe60007ffe0ff */
[C---:B------:R-:W-:Y:S02]  /*67f0*/  IMAD.IADD R139, R251.reuse, 0x1, R139 ;  /* 0x00000001fb8b7824 */ /* 0x040fe400078e028b */
[----:B------:R-:W-:Y:S01]  /*6800*/  IMAD.IADD R138, R251, 0x1, R138 ;  /* 0x00000001fb8a7824 */ /* 0x000fe200078e028a */
[-C--:B-1----:R-:W-:Y:S02]  /*6810*/  LEA.HI.X.SX32 R7, R137, R29.reuse, 0x2, P0 ;  /* 0x0000001d89077211 */ /* 0x082fe400000f16ff */
[----:B------:R-:W-:Y:S01]  /*6820*/  IADD3 R137, R213, 0x20, RZ ;  /* 0x00000020d5897810 */ /* 0x000fe20007ffe0ff */
[----:B------:R-:W-:Y:S01]  /*6830*/  IMAD.IADD R138, R251, 0x1, R138 ;  /* 0x00000001fb8a7824 */ /* 0x000fe200078e028a */
[C---:B------:R-:W-:Y:S01]  /*6840*/  IADD3 R34, R211.reuse, 0x40, RZ ;  /* 0x00000040d3227810 */ /* 0x040fe20007ffe0ff */
[----:B------:R1:W-:Y:S01]  /*6850*/  RED.E.ADD.F32.FTZ.RN.STRONG.GPU [R6.64], R11 ;  /* 0x0000000b0600798e */ /* 0x0003e2000c10e784 */
[C---:B------:R-:W-:Y:S02]  /*6860*/  IADD3 R33, R211.reuse, 0x40, RZ ;  /* 0x00000040d3217810 */ /* 0x040fe40007ffe0ff */
[----:B------:R-:W-:Y:S01]  /*6870*/  IADD3 R32, R211, 0x40, RZ ;  /* 0x00000040d3207810 */ /* 0x000fe20007ffe0ff */
[----:B------:R-:W-:Y:S01]  /*6880*/  IMAD.IADD R34, R251, 0x1, R34 ;  /* 0x00000001fb227824 */ /* 0x000fe200078e0222 */
[----:B------:R1:W-:Y:S01]  /*6890*/  RED.E.ADD.F32.FTZ.RN.STRONG.GPU [R28.64+0x80], R12 ;  /* 0x0000800c1c00798e */ /* 0x0003e2000c10e784 */
[-C--:B----4-:R-:W-:Y:S01]  /*68a0*/  LEA R30, P1, R139, R28.reuse, 0x2 ;  /* 0x0000001c8b1e7211 */ /* 0x090fe200078210ff */
[C---:B------:R-:W-:Y:S02]  /*68b0*/  IMAD.IADD R33, R251.reuse, 0x1, R33 ;  /* 0x00000001fb217824 */ /* 0x040fe400078e0221 */
[----:B------:R-:W-:Y:S01]  /*68c0*/  IMAD.IADD R32, R251, 0x1, R32 ;  /* 0x00000001fb207824 */ /* 0x000fe200078e0220 */
[----:B------:R4:W-:Y:S01]  /*68d0*/  RED.E.ADD.F32.FTZ.RN.STRONG.GPU [R132.64+0x80], R13 ;  /* 0x0000800d8400798e */ /* 0x0009e2000c10e784 */
[-C--:B------:R-:W-:Y:S01]  /*68e0*/  LEA R4, P0, R137, R28.reuse, 0x2 ;  /* 0x0000001c89047211 */ /* 0x080fe200078010ff */
[----:B------:R-:W-:Y:S01]  /*68f0*/  IMAD.IADD R34, R251, 0x1, R34 ;  /* 0x00000001fb227824 */ /* 0x000fe200078e0222 */
[-C--:B------:R-:W-:Y:S01]  /*6900*/  LEA.HI.X.SX32 R31, R139, R29.reuse, 0x2, P1 ;  /* 0x0000001d8b1f7211 */ /* 0x080fe200008f16ff */
[----:B------:R-:W-:Y:S01]  /*6910*/  IMAD.IADD R32, R251, 0x1, R32 ;  /* 0x00000001fb207824 */ /* 0x000fe200078e0220 */
[-C--:B------:R-:W-:Y:S01]  /*6920*/  LEA.HI.X.SX32 R5, R137, R29.reuse, 0x2, P0 ;  /* 0x0000001d89057211 */ /* 0x080fe200000f16ff */
[C---:B------:R-:W-:Y:S01]  /*6930*/  IMAD.IADD R34, R251.reuse, 0x1, R34 ;  /* 0x00000001fb227824 */ /* 0x040fe200078e0222 */
[----:B------:R-:W-:Y:S02]  /*6940*/  IADD3 R137, R212, 0x20, RZ ;  /* 0x00000020d4897810 */ /* 0x000fe40007ffe0ff */
[CC--:B------:R-:W-:Y:S01]  /*6950*/  LEA R10, P0, R138.reuse, R28.reuse, 0x2 ;  /* 0x0000001c8a0a7211 */ /* 0x0c0fe200078010ff */
[----:B------:R-:W-:Y:S02]  /*6960*/  RED.E.ADD.F32.FTZ.RN.STRONG.GPU [R4.64], R14 ;  /* 0x0000000e0400798e */ /* 0x000fe4000c10e784 */
[C---:B------:R-:W-:Y:S03]  /*6970*/  IMAD.IADD R137, R251.reuse, 0x1, R137 ;  /* 0x00000001fb897824 */ /* 0x040fe600078e0289 */
[----:B------:R-:W-:Y:S01]  /*6980*/  RED.E.ADD.F32.FTZ.RN.STRONG.GPU [R30.64], R15 ;  /* 0x0000000f1e00798e */ /* 0x000fe2000c10e784 */
[C---:B------:R-:W-:Y:S01]  /*6990*/  IMAD.IADD R137, R251.reuse, 0x1, R137 ;  /* 0x00000001fb897824 */ /* 0x040fe200078e0289 */
[-C--:B-1----:R-:W-:Y:S03]  /*69a0*/  LEA.HI.X.SX32 R11, R138, R29.reuse, 0x2, P0 ;  /* 0x0000001d8a0b7211 */ /* 0x082fe600000f16ff */
[----:B------:R-:W-:Y:S02]  /*69b0*/  IMAD.IADD R137, R251, 0x1, R137 ;  /* 0x00000001fb897824 */ /* 0x000fe400078e0289 */
[----:B------:R1:W-:Y:S01]  /*69c0*/  RED.E.ADD.F32.FTZ.RN.STRONG.GPU [R10.64], R16 ;  /* 0x000000100a00798e */ /* 0x0003e2000c10e784 */
[-C--:B------:R-:W-:Y:S02]  /*69d0*/  LEA R12, P4, R33, R28.reuse, 0x2 ;  /* 0x0000001c210c7211 */ /* 0x080fe400078810ff */
[-C--:B------:R-:W-:Y:S02]  /*69e0*/  LEA R8, P2, R137, R28.reuse, 0x2 ;  /* 0x0000001c89087211 */ /* 0x080fe400078410ff */
[-C--:B----4-:R-:W-:Y:S02]  /*69f0*/  LEA.HI.X.SX32 R13, R33, R29.reuse, 0x2, P4 ;  /* 0x0000001d210d7211 */ /* 0x090fe400020f16ff */
[-C--:B------:R-:W-:Y:S05]  /*6a00*/  LEA.HI.X.SX32 R9, R137, R29.reuse, 0x2, P2 ;  /* 0x0000001d89097211 */ /* 0x080fea00010f16ff */
[----:B------:R4:W-:Y:S01]  /*6a10*/  RED.E.ADD.F32.FTZ.RN.STRONG.GPU [R8.64], R17 ;  /* 0x000000110800798e */ /* 0x0009e2000c10e784 */
[CC--:B-1----:R-:W-:Y:S04]  /*6a20*/  LEA R10, P3, R32.reuse, R28.reuse, 0x2 ;  /* 0x0000001c200a7211 */ /* 0x0c2fe800078610ff */
[-C--:B------:R-:W-:Y:S02]  /*6a30*/  LEA.HI.X.SX32 R11, R32, R29.reuse, 0x2, P3 ;  /* 0x0000001d200b7211 */ /* 0x080fe400018f16ff */
[CC--:B----4-:R-:W-:Y:S04]  /*6a40*/  LEA R8, P2, R34.reuse, R28.reuse, 0x2 ;  /* 0x0000001c22087211 */ /* 0x0d0fe800078410ff */
[-C--:B------:R-:W-:Y:S02]  /*6a50*/  LEA.HI.X.SX32 R9, R34, R29.reuse, 0x2, P2 ;  /* 0x0000001d22097211 */ /* 0x080fe400010f16ff */
[----:B------:R-:W-:Y:S01]  /*6a60*/  LDSM.16.MT88.4 R32, [R2+0xf800] ;  /* 0x00f800000220783b */ /* 0x000fe20000004200 */
[CC--:B---3--:R-:W-:Y:S04]  /*6a70*/  LEA R6, P1, R136.reuse, R28.reuse, 0x2 ;  /* 0x0000001c88067211 */ /* 0x0c8fe800078210ff */
[-C--:B------:R-:W-:Y:S02]  /*6a80*/  LEA.HI.X.SX32 R7, R136, R29.reuse, 0x2, P1 ;  /* 0x0000001d88077211 */ /* 0x080fe400008f16ff */
[----:B------:R-:W-:Y:S03]  /*6a90*/  IADD3 R136, R211, 0x40, RZ ;  /* 0x00000040d3887810 */ /* 0x000fe60007ffe0ff */
[----:B------:R1:W-:Y:S01]  /*6aa0*/  RED.E.ADD.F32.FTZ.RN.STRONG.GPU [R6.64], R18 ;  /* 0x000000120600798e */ /* 0x0003e2000c10e784 */
[CC--:B------:R-:W-:Y:S04]  /*6ab0*/  LEA R14, P5, R136.reuse, R28.reuse, 0x2 ;  /* 0x0000001c880e7211 */ /* 0x0c0fe800078a10ff */
[-C--:B------:R-:W-:Y:S02]  /*6ac0*/  LEA.HI.X.SX32 R15, R136, R29.reuse, 0x2, P5 ;  /* 0x0000001d880f7211 */ /* 0x080fe400028f16ff */
[CC--:B--2---:R-:W-:Y:S01]  /*6ad0*/  LEA R4, P0, R0.reuse, R28.reuse, 0x2 ;  /* 0x0000001c00047211 */ /* 0x0c4fe200078010ff */
[----:B------:R-:W-:Y:S03]  /*6ae0*/  LDSM.16.MT88.4 R136, [R2+0x12800] ;  /* 0x012800000288783b */ /* 0x000fe60000004200 */
[-C--:B------:R-:W-:Y:S01]  /*6af0*/  LEA.HI.X.SX32 R5, R0, R29.reuse, 0x2, P0 ;  /* 0x0000001d00057211 */ /* 0x080fe200000f16ff */
[----:B------:R-:W-:Y:S04]  /*6b00*/  IMAD.IADD R0, R251, 0x1, R252 ;  /* 0x00000001fb007824 */ /* 0x000fe800078e02fc */
[----:B------:R2:W-:Y:S05]  /*6b10*/  RED.E.ADD.F32.FTZ.RN.STRONG.GPU [R4.64], R19 ;  /* 0x000000130400798e */ /* 0x0005ea000c10e784 */
[----:B------:R-:W-:Y:S05]  /*6b20*/  RED.E.ADD.F32.FTZ.RN.STRONG.GPU [R28.64+0x100], R20 ;  /* 0x000100141c00798e */ /* 0x000fea000c10e784 */
[----:B------:R-:W-:Y:S01]  /*6b30*/  RED.E.ADD.F32.FTZ.RN.STRONG.GPU [R132.64+0x100], R21 ;  /* 0x000100158400798e */ /* 0x000fe2000c10e784 */
[CC--:B-1----:R-:W-:Y:S04]  /*6b40*/  LEA R6, P1, R252.reuse, R28.reuse, 0x2 ;  /* 0x0000001cfc067211 */ /* 0x0c2fe800078210ff */
[----:B------:R-:W-:Y:S01]  /*6b50*/  RED.E.ADD.F32.FTZ.RN.STRONG.GPU [R14.64], R22 ;  /* 0x000000160e00798e */ /* 0x000fe2000c10e784 */
[-C--:B------:R-:W-:Y:S02]  /*6b60*/  LEA.HI.X.SX32 R7, R252, R29.reuse, 0x2, P1 ;  /* 0x0000001dfc077211 */ /* 0x080fe400008f16ff */
[----:B------:R-:W-:Y:S01]  /*6b70*/  PLOP3.LUT P1, PT, PT, PT, UP0, 0x80, 0x0 ;  /* 0x000000000000781c */ /* 0x000fe20003f2f008 */
[----:B------:R-:W-:Y:S01]  /*6b80*/  @UP3 UIADD3 UR16, UP0, UR16, -0x100, URZ ;  /* 0xffffff0010103890 */ /* 0x000fe2000ff1e03f */
[----:B------:R-:W-:Y:S03]  /*6b90*/  RED.E.ADD.F32.FTZ.RN.STRONG.GPU [R12.64], R23 ;  /* 0x000000170c00798e */ /* 0x000fe6000c10e784 */
[----:B------:R-:W-:Y:S02]  /*6ba0*/  @UP3 UIADD3.X UR15, UR15, -0x1, URZ, UP0, !UPT ;  /* 0xffffffff0f0f3890 */ /* 0x000fe400087fe43f */
[----:B------:R-:W-:Y:S01]  /*6bb0*/  RED.E.ADD.F32.FTZ.RN.STRONG.GPU [R10.64], R24 ;  /* 0x000000180a00798e */ /* 0x000fe2000c10e784 */
[C---:B--2---:R-:W-:Y:S04]  /*6bc0*/  LEA R4, P0, R0.reuse, R28, 0x2 ;  /* 0x0000001c00047211 */ /* 0x044fe800078010ff */
[----:B------:R-:W-:Y:S01]  /*6bd0*/  RED.E.ADD.F32.FTZ.RN.STRONG.GPU [R8.64], R25 ;  /* 0x000000190800798e */ /* 0x000fe2000c10e784 */
[----:B------:R-:W-:Y:S02]  /*6be0*/  LEA.HI.X.SX32 R5, R0, R29, 0x2, P0 ;  /* 0x0000001d00057211 */ /* 0x000fe400000f16ff */
[----:B------:R-:W-:Y:S02]  /*6bf0*/  PLOP3.LUT P0, PT, PT, PT, UP2, 0x80, 0x0 ;  /* 0x000000000000781c */ /* 0x000fe40003f0f028 */
[----:B------:R-:W-:Y:S01]  /*6c00*/  RED.E.ADD.F32.FTZ.RN.STRONG.GPU [R6.64], R26 ;  /* 0x0000001a0600798e */ /* 0x000fe2000c10e784 */
[C---:B------:R-:W-:Y:S02]  /*6c10*/  IADD3 R0, R3.reuse, -0x3000, RZ ;  /* 0xffffd00003007810 */ /* 0x040fe40007ffe0ff */
[----:B------:R-:W-:Y:S02]  /*6c20*/  @P1 IADD3 R0, R3, 0x3000, RZ ;  /* 0x0000300003001810 */ /* 0x000fe40007ffe0ff */
[----:B------:R-:W-:Y:S05]  /*6c30*/  LDSM.16.MT88.4 R8, [R3] ;  /* 0x000000000308783b */ /* 0x000fea0000004200 */
[----:B------:R-:W-:Y:S05]  /*6c40*/  RED.E.ADD.F32.FTZ.RN.STRONG.GPU [R4.64], R27 ;  /* 0x0000001b0400798e */ /* 0x000fea000c10e784 */
[----:B------:R-:W1:Y:S05]  /*6c50*/  LDSM.16.MT88.4 R4, [R2+0xf000] ;  /* 0x00f000000204783b */ /* 0x000e6a0000004200 */
[----:B------:R-:W2:Y:S05]  /*6c60*/  LDSM.16.MT88.4 R12, [R2+0x11000] ;  /* 0x01100000020c783b */ /* 0x000eaa0000004200 */
[----:B------:R-:W3:Y:S05]  /*6c70*/  LDSM.16.MT88.4 R16, [R3+0x1000] ;  /* 0x001000000310783b */ /* 0x000eea0000004200 */
[----:B------:R-:W4:Y:S05]  /*6c80*/  LDSM.16.MT88.4 R28, [R3+0x2000] ;  /* 0x00200000031c783b */ /* 0x000f2a0000004200 */
[----:B------:R-:W3:Y:S05]  /*6c90*/  LDSM.16.MT88.4 R20, [R3+0x400] ;  /* 0x000400000314783b */ /* 0x000eea0000004200 */
[----:B------:R-:W3:Y:S05]  /*6ca0*/  LDSM.16.MT88.4 R132, [R2+0x11800] ;  /* 0x011800000284783b */ /* 0x000eea0000004200 */
[----:B------:R-:W3:Y:S01]  /*6cb0*/  LDSM.16.MT88.4 R24, [R3+0x1400] ;  /* 0x001400000318783b */ /* 0x000ee20000004200 */
[-C--:B-1----:R-:W-:Y:S08]  /*6cc0*/  HMMA.16816.F32 R84, R4, R8.reuse, R84 ;  /* 0x000000080454723c */ /* 0x082ff00000001854 */
[C---:B--2---:R-:W-:Y:S08]  /*6cd0*/  HMMA.16816.F32 R88, R12.reuse, R8, R88 ;  /* 0x000000080c58723c */ /* 0x044ff00000001858 */
[-C--:B------:R-:W-:Y:S08]  /*6ce0*/  HMMA.16816.F32 R92, R12, R10.reuse, R92 ;  /* 0x0000000a0c5c723c */ /* 0x080ff0000000185c */
[C---:B------:R-:W-:Y:S01]  /*6cf0*/  HMMA.16816.F32 R96, R4.reuse, R10, R96 ;  /* 0x0000000a0460723c */ /* 0x040fe20000001860 */
[----:B------:R-:W1:Y:S07]  /*6d00*/  LDSM.16.MT88.4 R8, [R3+0x2400] ;  /* 0x002400000308783b */ /* 0x000e6e0000004200 */
[-C--:B---3--:R-:W-:Y:S08]  /*6d10*/  HMMA.16816.F32 R100, R4, R16.reuse, R100 ;  /* 0x000000100464723c */ /* 0x088ff00000001864 */
[C---:B------:R-:W-:Y:S08]  /*6d20*/  HMMA.16816.F32 R104, R12.reuse, R16, R104 ;  /* 0x000000100c68723c */ /* 0x040ff00000001868 */
[-C--:B------:R-:W-:Y:S08]  /*6d30*/  HMMA.16816.F32 R108, R12, R18.reuse, R108 ;  /* 0x000000120c6c723c */ /* 0x080ff0000000186c */
[C---:B------:R-:W-:Y:S01]  /*6d40*/  HMMA.16816.F32 R112, R4.reuse, R18, R112 ;  /* 0x000000120470723c */ /* 0x040fe20000001870 */
[----:B------:R-:W-:Y:S07]  /*6d50*/  LDSM.16.MT88.4 R16, [R2+0x12000] ;  /* 0x012000000210783b */ /* 0x000fee0000004200 */
[-C--:B----4-:R-:W-:Y:S08]  /*6d60*/  HMMA.16816.F32 R116, R4, R28.reuse, R116 ;  /* 0x0000001c0474723c */ /* 0x090ff00000001874 */
[C---:B------:R-:W-:Y:S08]  /*6d70*/  HMMA.16816.F32 R120, R12.reuse, R28, R120 ;  /* 0x0000001c0c78723c */ /* 0x040ff00000001878 */
[-C--:B------:R-:W-:Y:S01]  /*6d80*/  HMMA.16816.F32 R124, R12, R30.reuse, R124 ;  /* 0x0000001e0c7c723c */ /* 0x080fe2000000187c */
[----:B------:R-:W-:Y:S07]  /*6d90*/  LDSM.16.MT88.4 R12, [R3+0x800] ;  /* 0x00080000030c783b */ /* 0x000fee0000004200 */
[----:B------:R-:W-:Y:S01]  /*6da0*/  HMMA.16816.F32 R128, R4, R30, R128 ;  /* 0x0000001e0480723c */ /* 0x000fe20000001880 */
[----:B------:R-:W2:Y:S05]  /*6db0*/  LDSM.16.MT88.4 R4, [R2+0x10000] ;  /* 0x010000000204783b */ /* 0x000eaa0000004200 */
[----:B------:R-:W3:Y:S02]  /*6dc0*/  LDSM.16.MT88.4 R28, [R3+0x1800] ;  /* 0x00180000031c783b */ /* 0x000ee40000004200 */
        /* <DEDUP_REMOVED lines=16> */
[-C--:B--2---:R-:W-:Y:S08]  /*6ed0*/  HMMA.16816.F32 R84, R4, R12.reuse, R84 ;  /* 0x0000000c0454723c */ /* 0x084ff00000001854 */
        /* <DEDUP_REMOVED lines=8> */
[-C--:B----4-:R-:W-:Y:S08]  /*6f60*/  HMMA.16816.F32 R116, R4, R20.reuse, R116 ;  /* 0x000000140474723c */ /* 0x090ff00000001874 */
        /* <DEDUP_REMOVED lines=183> */
.L_x_192:
        /* <DEDUP_REMOVED lines=18> */
.L_x_193:
[----:B-1----:R-:W1:Y:S01]  /*7c00*/  S2R R4, SR_TID.X ;  /* 0x0000000000047919 */ /* 0x002e620000002100 */
[----:B-----5:R-:W-:Y:S01]  /*7c10*/  IMAD.SHL.U32 R0, R208, 0x2, RZ ;  /* 0x00000002d0007824 */ /* 0x020fe200078e00ff */
[----:B------:R-:W-:Y:S01]  /*7c20*/  USHF.R.S32.HI UR10, URZ, 0x1f, UR23 ;  /* 0x0000001f3f0a7899 */ /* 0x000fe20008011417 */
[----:B------:R-:W-:Y:S01]  /*7c30*/  IMAD.U32 R10, RZ, RZ, UR35 ;  /* 0x00000023ff0a7e24 */ /* 0x000fe2000f8e00ff */
[----:B------:R-:W-:Y:S01]  /*7c40*/  BAR.SYNC.DEFER_BLOCKING 0x0 ;  /* 0x0000000000007b1d */ /* 0x000fe20000010000 */
[----:B------:R-:W-:-:S05]  /*7c50*/  UIMAD UR6, UR22, -0x80, UR6 ;  /* 0xffffff80160678a4 */ /* 0x000fca000f8e0206 */
[----:B------:R-:W-:Y:S01]  /*7c60*/  ULDC.64 UR8, c[0x0][0x3a0] ;  /* 0x0000e80000087ab9 */ /* 0x000fe20000000a00 */
[----:B------:R-:W-:Y:S01]  /*7c70*/  BSSY B0, `(.L_x_194) ;  /* 0x000002e000007945 */ /* 0x000fe20003800000 */
[----:B------:R-:W-:-:S04]  /*7c80*/  UIMAD UR7, UR10, UR8, URZ ;  /* 0x000000080a0772a4 */ /* 0x000fc8000f8e023f */
[----:B------:R-:W-:-:S03]  /*7c90*/  UIMAD UR7, UR23, UR9, UR7 ;  /* 0x00000009170772a4 */ /* 0x000fc6000f8e0207 */
[----:B------:R-:W-:Y:S01]  /*7ca0*/  ULDC.64 UR8, c[0x0][0x3b8] ;  /* 0x0000ee0000087ab9 */ /* 0x000fe20000000a00 */
[----:B-1----:R-:W-:-:S04]  /*7cb0*/  SHF.R.S32.HI R8, RZ, 0x1f, R4 ;  /* 0x0000001fff087819 */ /* 0x002fc80000011404 */
[----:B------:R-:W-:Y:S01]  /*7cc0*/  LEA.HI R8, R8, R4, RZ, 0x2 ;  /* 0x0000000408087211 */ /* 0x000fe200078f10ff */
[----:B------:R1:W2:Y:S03]  /*7cd0*/  LDS.128 R36, [R0+0xa000] ;  /* 0x00a0000000247984 */ /* 0x0002a60000000c00 */
[----:B------:R-:W-:Y:S01]  /*7ce0*/  LOP3.LUT R3, R8, 0xfffffffc, RZ, 0xc0, !PT ;  /* 0xfffffffc08037812 */ /* 0x000fe200078ec0ff */
[----:B------:R1:W3:Y:S04]  /*7cf0*/  LDS.128 R32, [R0+0xc000] ;  /* 0x00c0000000207984 */ /* 0x0002e80000000c00 */
[----:B------:R-:W-:Y:S01]  /*7d00*/  IMAD.IADD R3, R4, 0x1, -R3 ;  /* 0x0000000104037824 */ /* 0x000fe200078e0a03 */
[----:B------:R1:W4:Y:S03]  /*7d10*/  LDS.128 R28, [R0+0xe000] ;  /* 0x00e00000001c7984 */ /* 0x0003260000000c00 */
[----:B------:R-:W-:Y:S01]  /*7d20*/  IMAD.SHL.U32 R6, R3, 0x8, RZ ;  /* 0x0000000803067824 */ /* 0x000fe200078e00ff */
[----:B------:R1:W1:Y:S01]  /*7d30*/  LDS.128 R48, [R0+0xf000] ;  /* 0x00f0000000307984 */ /* 0x0002620000000c00 */
[----:B------:R-:W-:-:S03]  /*7d40*/  IMAD.U32 R3, RZ, RZ, UR23 ;  /* 0x00000017ff037e24 */ /* 0x000fc6000f8e00ff */
[----:B------:R1:W1:Y:S01]  /*7d50*/  LDS.128 R60, [R0+0x10000] ;  /* 0x01000000003c7984 */ /* 0x0002620000000c00 */
[----:B------:R-:W-:-:S03]  /*7d60*/  SHF.R.S32.HI R7, RZ, 0x1f, R6 ;  /* 0x0000001fff077819 */ /* 0x000fc60000011406 */
[----:B------:R1:W1:Y:S02]  /*7d70*/  LDS.128 R44, [R0+0x11000] ;  /* 0x01100000002c7984 */ /* 0x0002640000000c00 */
[----:B------:R-:W-:Y:S02]  /*7d80*/  IMAD.WIDE.U32 R4, R3, c[0x0][0x3a0], R6 ;  /* 0x0000e80003047a25 */ /* 0x000fe400078e0006 */
[----:B------:R1:W1:Y:S02]  /*7d90*/  LDS.128 R56, [R0+0x12000] ;  /* 0x0120000000387984 */ /* 0x0002640000000c00 */
[----:B------:R-:W-:Y:S01]  /*7da0*/  IMAD.U32 R3, RZ, RZ, UR7 ;  /* 0x00000007ff037e24 */ /* 0x000fe2000f8e00ff */
[----:B------:R-:W-:Y:S01]  /*7db0*/  IADD3 R4, P0, R4, UR14, RZ ;  /* 0x0000000e04047c10 */ /* 0x000fe2000ff1e0ff */
[----:B------:R1:W1:Y:S01]  /*7dc0*/  LDS.128 R40, [R0+0x13000] ;  /* 0x0130000000287984 */ /* 0x0002620000000c00 */
[----:B------:R-:W-:Y:S02]  /*7dd0*/  UIMAD UR7, UR59, UR8, URZ ;  /* 0x000000083b0772a4 */ /* 0x000fe4000f8e023f */
[----:B------:R-:W-:Y:S01]  /*7de0*/  IADD3.X R5, R5, UR15, R3, P0, !PT ;  /* 0x0000000f05057c10 */ /* 0x000fe200087fe403 */
[----:B------:R1:W1:Y:S01]  /*7df0*/  LDS.128 R52, [R0+0x14000] ;  /* 0x0140000000347984 */ /* 0x0002620000000c00 */
[----:B------:R-:W-:Y:S01]  /*7e00*/  SHF.R.S32.HI R3, RZ, 0x2, R8 ;  /* 0x00000002ff037819 */ /* 0x000fe20000011408 */
[----:B------:R-:W-:-:S02]  /*7e10*/  UIMAD UR7, UR35, UR9, UR7 ;  /* 0x00000009230772a4 */ /* 0x000fc4000f8e0207 */
[----:B------:R-:W-:Y:S01]  /*7e20*/  IMAD.WIDE.U32 R10, R10, c[0x0][0x3b8], R4 ;  /* 0x0000ee000a0a7a25 */ /* 0x000fe200078e0004 */
[----:B------:R-:W-:Y:S02]  /*7e30*/  ISETP.GE.AND P2, PT, R3, UR6, PT ;  /* 0x0000000603007c0c */ /* 0x000fe4000bf46270 */
[----:B------:R-:W-:Y:S02]  /*7e40*/  SHF.R.S32.HI R25, RZ, 0x1f, R3 ;  /* 0x0000001fff197819 */ /* 0x000fe40000011403 */
[----:B------:R-:W-:-:S09]  /*7e50*/  IADD3 R24, R11, UR7, RZ ;  /* 0x000000070b187c10 */ /* 0x000fd2000fffe0ff */
[----:B------:R-:W-:Y:S05]  /*7e60*/  @P2 BRA `(.L_x_195) ;  /* 0x000000e000002947 */ /* 0x000fea0003800000 */
[----:B--234-:R-:W2:Y:S01]  /*7e70*/  LDS.128 R20, [R0+0xb000] ;  /* 0x00b0000000147984 */ /* 0x01cea20000000c00 */
[----:B------:R-:W-:Y:S02]  /*7e80*/  MOV R4, R10 ;  /* 0x0000000a00047202 */ /* 0x000fe40000000f00 */
[----:B------:R-:W-:Y:S01]  /*7e90*/  MOV R5, R24 ;  /* 0x0000001800057202 */ /* 0x000fe20000000f00 */
[----:B------:R-:W3:Y:S04]  /*7ea0*/  LDS.128 R16, [R0+0x9000] ;  /* 0x0090000000107984 */ /* 0x000ee80000000c00 */
[----:B------:R4:W5:Y:S01]  /*7eb0*/  LDS.128 R12, [R0+0xd000] ;  /* 0x00d00000000c7984 */ /* 0x0009620000000c00 */
[----:B------:R-:W-:-:S05]  /*7ec0*/  IMAD.WIDE.U32 R8, R3, c[0x0][0x3a0], R4 ;  /* 0x0000e80003087a25 */ /* 0x000fca00078e0004 */
[----:B------:R-:W-:Y:S01]  /*7ed0*/  LEA R4, P0, R8, c[0x0][0x340], 0x1 ;  /* 0x0000d00008047a11 */ /* 0x000fe200078008ff */
[----:B-1--4-:R-:W-:-:S04]  /*7ee0*/  IMAD R0, R25, c[0x0][0x3a0], RZ ;  /* 0x0000e80019007a24 */ /* 0x012fc800078e02ff */
[----:B------:R-:W-:-:S05]  /*7ef0*/  IMAD R0, R3, c[0x0][0x3a4], R0 ;  /* 0x0000e90003007a24 */ /* 0x000fca00078e0200 */
[----:B------:R-:W-:-:S04]  /*7f00*/  IADD3 R0, R0, R9, RZ ;  /* 0x0000000900007210 */ /* 0x000fc80007ffe0ff */
[----:B------:R-:W-:-:S05]  /*7f10*/  LEA.HI.X R5, R8, c[0x0][0x344], R0, 0x1, P0 ;  /* 0x0000d10008057a11 */ /* 0x000fca00000f0c00 */
[----:B--2---:R1:W-:Y:S04]  /*7f20*/  STG.E.128 [R4.64+0x40], R20 ;  /* 0x0000401404007986 */ /* 0x0043e8000c101d04 */
[----:B---3--:R1:W-:Y:S04]  /*7f30*/  STG.E.128 [R4.64], R16 ;  /* 0x0000001004007986 */ /* 0x0083e8000c101d04 */
[----:B-----5:R1:W-:Y:S02]  /*7f40*/  STG.E.128 [R4.64+0x80], R12 ;  /* 0x0000800c04007986 */ /* 0x0203e4000c101d04 */
.L_x_195:
[----:B--234-:R-:W-:Y:S05]  /*7f50*/  BSYNC B0 ;  /* 0x0000000000007941 */ /* 0x01cfea0003800000 */
.L_x_194:
[----:B-1----:R-:W-:Y:S01]  /*7f60*/  IADD3 R0, R3, 0x40, RZ ;  /* 0x0000004003007810 */ /* 0x002fe20007ffe0ff */
[----:B------:R-:W-:Y:S03]  /*7f70*/  BSSY B0, `(.L_x_196) ;  /* 0x0000010000007945 */ /* 0x000fe60003800000 */
[----:B------:R-:W-:-:S13]  /*7f80*/  ISETP.GE.AND P1, PT, R0, UR6, PT ;  /* 0x0000000600007c0c */ /* 0x000fda000bf26270 */
[----:B------:R-:W-:Y:S05]  /*7f90*/  @P1 BRA `(.L_x_197) ;  /* 0x000000d000001947 */ /* 0x000fea0003800000 */
[----:B------:R-:W-:Y:S02]  /*7fa0*/  IADD3 R0, P0, R3, 0x40, RZ ;  /* 0x0000004003007810 */ /* 0x000fe40007f1e0ff */
[----:B------:R-:W-:-:S03]  /*7fb0*/  MOV R5, R24 ;  /* 0x0000001800057202 */ /* 0x000fc60000000f00 */
[----:B------:R-:W-:-:S04]  /*7fc0*/  IMAD.X R4, RZ, RZ, R25, P0 ;  /* 0x000000ffff047224 */ /* 0x000fc800000e0619 */
[----:B------:R-:W-:Y:S02]  /*7fd0*/  IMAD R8, R4, c[0x0][0x3a0], RZ ;  /* 0x0000e80004087a24 */ /* 0x000fe400078e02ff */
[----:B------:R-:W-:-:S04]  /*7fe0*/  IMAD.MOV.U32 R4, RZ, RZ, R10 ;  /* 0x000000ffff047224 */ /* 0x000fc800078e000a */
[----:B------:R-:W-:-:S04]  /*7ff0*/  IMAD.WIDE.U32 R10, R0, c[0x0][0x3a0], R4 ;  /* 0x0000e800000a7a25 */ /* 0x000fc800078e0004 */
[----:B------:R-:W-:Y:S01]  /*8000*/  IMAD R0, R0, c[0x0][0x3a4], R8 ;  /* 0x0000e90000007a24 */ /* 0x000fe200078e0208 */
[----:B------:R-:W-:-:S04]  /*8010*/  LEA R4, P0, R10, c[0x0][0x340], 0x1 ;  /* 0x0000d0000a047a11 */ /* 0x000fc800078008ff */
[----:B------:R-:W-:-:S04]  /*8020*/  IADD3 R0, R0, R11, RZ ;  /* 0x0000000b00007210 */ /* 0x000fc80007ffe0ff */
[----:B------:R-:W-:-:S05]  /*8030*/  LEA.HI.X R5, R10, c[0x0][0x344], R0, 0x1, P0 ;  /* 0x0000d1000a057a11 */ /* 0x000fca00000f0c00 */
[----:B------:R1:W-:Y:S04]  /*8040*/  STG.E.128 [R4.64], R36 ;  /* 0x0000002404007986 */ /* 0x0003e8000c101d04 */
[----:B------:R1:W-:Y:S04]  /*8050*/  STG.E.128 [R4.64+0x40], R32 ;  /* 0x0000402004007986 */ /* 0x0003e8000c101d04 */
[----:B------:R1:W-:Y:S02]  /*8060*/  STG.E.128 [R4.64+0x80], R28 ;  /* 0x0000801c04007986 */ /* 0x0003e4000c101d04 */
.L_x_197:
[----:B------:R-:W-:Y:S05]  /*8070*/  BSYNC B0 ;  /* 0x0000000000007941 */ /* 0x000fea0003800000 */
.L_x_196:
[----:B------:R-:W-:Y:S01]  /*8080*/  ULDC.64 UR6, c[0x0][0x3a8] ;  /* 0x0000ea0000067ab9 */ /* 0x000fe20000000a00 */
[----:B------:R-:W-:Y:S01]  /*8090*/  IMAD.U32 R0, RZ, RZ, UR23 ;  /* 0x00000017ff007e24 */ /* 0x000fe2000f8e00ff */
[----:B------:R-:W-:Y:S01]  /*80a0*/  UIMAD UR6, UR10, UR6, URZ ;  /* 0x000000060a0672a4 */ /* 0x000fe2000f8e023f */
[----:B------:R-:W-:Y:S02]  /*80b0*/  BSSY B0, `(.L_x_198) ;  /* 0x0000018000007945 */ /* 0x000fe40003800000 */
        /* <DEDUP_REMOVED lines=12> */
[----:B-1----:R-:W-:Y:S01]  /*8180*/  MOV R4, R6 ;  /* 0x0000000600047202 */ /* 0x002fe20000000f00 */
[----:B------:R-:W-:Y:S01]  /*8190*/  IMAD R10, R25, c[0x0][0x3a8], RZ ;  /* 0x0000ea00190a7a24 */ /* 0x000fe200078e02ff */
[----:B------:R-:W-:-:S05]  /*81a0*/  MOV R5, R0 ;  /* 0x0000000000057202 */ /* 0x000fca0000000f00 */
[----:B------:R-:W-:-:S04]  /*81b0*/  IMAD.WIDE.U32 R8, R3, c[0x0][0x3a8], R4 ;  /* 0x0000ea0003087a25 */ /* 0x000fc800078e0004 */
[----:B------:R-:W-:-:S05]  /*81c0*/  IMAD R4, R3, c[0x0][0x3ac], R10 ;  /* 0x0000eb0003047a24 */ /* 0x000fca00078e020a */
[----:B------:R-:W-:Y:S02]  /*81d0*/  IADD3 R5, R4, R9, RZ ;  /* 0x0000000904057210 */ /* 0x000fe40007ffe0ff */
[----:B------:R-:W-:-:S04]  /*81e0*/  LEA R4, P0, R8, c[0x0][0x348], 0x1 ;  /* 0x0000d20008047a11 */ /* 0x000fc800078008ff */
[----:B------:R-:W-:-:S05]  /*81f0*/  LEA.HI.X R5, R8, c[0x0][0x34c], R5, 0x1, P0 ;  /* 0x0000d30008057a11 */ /* 0x000fca00000f0c05 */
[----:B------:R1:W-:Y:S04]  /*8200*/  STG.E.128 [R4.64], R48 ;  /* 0x0000003004007986 */ /* 0x0003e8000c101d04 */
[----:B------:R1:W-:Y:S04]  /*8210*/  STG.E.128 [R4.64+0x40], R44 ;  /* 0x0000402c04007986 */ /* 0x0003e8000c101d04 */
[----:B------:R1:W-:Y:S02]  /*8220*/  STG.E.128 [R4.64+0x80], R40 ;  /* 0x0000802804007986 */ /* 0x0003e4000c101d04 */
.L_x_199:
[----:B------:R-:W-:Y:S05]  /*8230*/  BSYNC B0 ;  /* 0x0000000000007941 */ /* 0x000fea0003800000 */
.L_x_198:
        /* <DEDUP_REMOVED lines=12> */
[----:B------:R1:W-:Y:S02]  /*8300*/  STG.E.128 [R4.64+0x80], R52 ;  /* 0x0000803404007986 */ /* 0x0003e4000c101d04 */
.L_x_186:
[----:B------:R-:W-:Y:S05]  /*8310*/  BSYNC B1 ;  /* 0x0000000000017941 */ /* 0x000fea0003800000 */
.L_x_172:
        /* <DEDUP_REMOVED lines=11> */
.L_x_200:
[----:B------:R-:W-:Y:S05]  /*83d0*/  EXIT ;  /* 0x000000000000794d */ /* 0x000fea0003800000 */
.L_x_202:
        /* <DEDUP_REMOVED lines=10> */
.L_x_1279:


//--------------------- .text._ZN5flash44flash_bwd_dq_dk_dv_loop_seqk_parallel_kernelI23Flash_bwd_kernel_traitsILi96ELi64ELi128ELi8ELi2ELi4ELi4ELb1ELb0EN7cutlass6half_tE19Flash_kernel_traitsILi96ELi64ELi128ELi8ES3_EELb0ELb0ELb1ELb1ELb0ELb0ELb0EEEvNS_16Flash_bwd_paramsE --------------------------
	.section	.text._ZN5flash44flash_bwd_dq_dk_dv_loop_seqk_parallel_kernelI23Flash_bwd_kernel_traitsILi96ELi64ELi128ELi8ELi2ELi4ELi4ELb1ELb0EN7cutlass6half_tE19Flash_kernel_traitsILi96ELi64ELi128ELi8ES3_EELb0ELb0ELb1ELb1ELb0ELb0ELb0EEEvNS_16Flash_bwd_paramsE,"ax",@progbits
	.sectioninfo	@"SHI_REGISTERS=255"
	.align	128
        .global         _ZN5flash44flash_bwd_dq_dk_dv_loop_seqk_parallel_kernelI23Flash_bwd_kernel_traitsILi96ELi64ELi128ELi8ELi2ELi4ELi4ELb1ELb0EN7cutlass6half_tE19Flash_kernel_traitsILi96ELi64ELi128ELi8ES3_EELb0ELb0ELb1ELb1ELb0ELb0ELb0EEEvNS_16Flash_bwd_paramsE
        .type           _ZN5flash44flash_bwd_dq_dk_dv_loop_seqk_parallel_kernelI23Flash_bwd_kernel_traitsILi96ELi64ELi128ELi8ELi2ELi4ELi4ELb1ELb0EN7cutlass6half_tE19Flash_kernel_traitsILi96ELi64ELi128ELi8ES3_EELb0ELb0ELb1ELb1ELb0ELb0ELb0EEEvNS_16Flash_bwd_paramsE,@function
        .size           _ZN5flash44flash_bwd_dq_dk_dv_loop_seqk_parallel_kernelI23Flash_bwd_kernel_traitsILi96ELi64ELi128ELi8ELi2ELi4ELi4ELb1ELb0EN7cutlass6half_tE19Flash_kernel_traitsILi96ELi64ELi128ELi8ES3_EELb0ELb0ELb1ELb1ELb0ELb0ELb0EEEvNS_16Flash_bwd_paramsE,(.L_x_1280 - _ZN5flash44flash_bwd_dq_dk_dv_loop_seqk_parallel_kernelI23Flash_bwd_kernel_traitsILi96ELi64ELi128ELi8ELi2ELi4ELi4ELb1ELb0EN7cutlass6half_tE19Flash_kernel_traitsILi96ELi64ELi128ELi8ES3_EELb0ELb0ELb1ELb1ELb0ELb0ELb0EEEvNS_16Flash_bwd_paramsE)
        .other          _ZN5flash44flash_bwd_dq_dk_dv_loop_seqk_parallel_kernelI23Flash_bwd_kernel_traitsILi96ELi64ELi128ELi8ELi2ELi4ELi4ELb1ELb0EN7cutlass6half_tE19Flash_kernel_traitsILi96ELi64ELi128ELi8ES3_EELb0ELb0ELb1ELb1ELb0ELb0ELb0EEEvNS_16Flash_bwd_paramsE,@"STO_CUDA_ENTRY STV_DEFAULT"
_ZN5flash44flash_bwd_dq_dk_dv_loop_seqk_parallel_kernelI23Flash_bwd_kernel_traitsILi96ELi64ELi128ELi8ELi2ELi4ELi4ELb1ELb0EN7cutlass6half_tE19Flash_kernel_traitsILi96ELi64ELi128ELi8ES3_EELb0ELb0ELb1ELb1ELb0ELb0ELb0EEEvNS_16Flash_bwd_paramsE:
.text._ZN5flash44flash_bwd_dq_dk_dv_loop_seqk_parallel_kernelI23Flash_bwd_kernel_traitsILi96ELi64ELi128ELi8ELi2ELi4ELi4ELb1ELb0EN7cutlass6half_tE19Flash_kernel_traitsILi96ELi64ELi128ELi8ES3_EELb0ELb0ELb1ELb1ELb0ELb0ELb0EEEvNS_16Flash_bwd_paramsE:
        /* <DEDUP_REMOVED lines=17> */
[----:B------:R-:W-:Y:S01]  /*0110*/  UMOV UR8, 0x80 ;  /* 0x0000008000087882 */ /* 0x000fe20000000000 */
[----:B------:R-:W-:Y:S01]  /*0120*/  IMAD.MOV.U32 R203, RZ, RZ, -0x40 ;  /* 0xffffffc0ffcb7424 */ /* 0x000fe200078e00ff */
[----:B------:R-:W-:Y:S01]  /*0130*/  ULDC UR4, c[0x0][0x210] ;  /* 0x0000840000047ab9 */ /* 0x000fe20000000800 */
[----:B------:R-:W3:Y:S01]  /*0140*/  S2UR UR38, SR_CTAID.Z ;  /* 0x00000000002679c3 */ /* 0x000ee20000002700 */
[----:B------:R-:W-:-:S02]  /*0150*/  ULDC UR59, c[0x0][0x234] ;  /* 0x00008d00003b7ab9 */ /* 0x000fc40000000800 */
[----:B------:R-:W-:Y:S02]  /*0160*/  UIMAD UR59, UR8, UR4, UR59 ;  /* 0x00000004083b72a4 */ /* 0x000fe4000f8e023b */
[----:B------:R-:W-:Y:S02]  /*0170*/  ULDC.U8 UR9, c[0x0][0x328] ;  /* 0x0000ca0000097ab9 */ /* 0x000fe40000000000 */
[----:B------:R-:W-:Y:S02]  /*0180*/  UISETP.NE.AND UP5, UPT, UR9, URZ, UPT ;  /* 0x0000003f0900728c */ /* 0x000fe4000bfa5270 */
[----:B------:R-:W-:Y:S02]  /*0190*/  ULDC UR50, c[0x0][0x22c] ;  /* 0x00008b0000327ab9 */ /* 0x000fe40000000800 */
[----:B------:R-:W-:Y:S02]  /*01a0*/  ULDC UR40, c[0x0][0x1c0] ;  /* 0x0000700000287ab9 */ /* 0x000fe40000000800 */
[----:B------:R-:W-:Y:S01]  /*01b0*/  ULDC UR12, c[0x0][0x1c0] ;  /* 0x00007000000c7ab9 */ /* 0x000fe20000000800 */
[----:B-1----:R-:W-:Y:S01]  /*01c0*/  SHF.R.S32.HI R0, RZ, 0x1f, R9 ;  /* 0x0000001fff007819 */ /* 0x002fe20000011409 */
[----:B--2---:R-:W-:-:S02]  /*01d0*/  UIMAD.WIDE.U32 UR48, UR34, UR14, URZ ;  /* 0x0000000e223072a5 */ /* 0x004fc4000f8e003f */
[----:B------:R-:W-:Y:S01]  /*01e0*/  USHF.L.U32 UR14, UR34, 0x7, URZ ;  /* 0x00000007220e7899 */ /* 0x000fe2000800063f */
[CC--:B------:R-:W-:Y:S01]  /*01f0*/  LEA.HI R6, R0.reuse, R9.reuse, RZ, 0x2 ;  /* 0x0000000900067211 */ /* 0x0c0fe200078f10ff */
[----:B------:R-:W-:Y:S01]  /*0200*/  USHF.R.S32.HI UR8, URZ, 0x1f, UR34 ;  /* 0x0000001f3f087899 */ /* 0x000fe20008011422 */
[CC--:B------:R-:W-:Y:S01]  /*0210*/  LEA.HI R7, R0.reuse, R9.reuse, RZ, 0x4 ;  /* 0x0000000900077211 */ /* 0x0c0fe200078f20ff */
[----:B------:R-:W-:Y:S01]  /*0220*/  UIMAD.WIDE UR40, UR50, UR40, URZ ;  /* 0x00000028322872a5 */ /* 0x000fe2000f8e023f */
[CC--:B------:R-:W-:Y:S01]  /*0230*/  LEA.HI R3, R0.reuse, R9.reuse, RZ, 0x5 ;  /* 0x0000000900037211 */ /* 0x0c0fe200078f28ff */
[----:B---3--:R-:W-:Y:S01]  /*0240*/  UIMAD UR51, UR38, UR50, URZ ;  /* 0x00000032263372a4 */ /* 0x008fe2000f8e023f */
[CC--:B------:R-:W-:Y:S01]  /*0250*/  LEA.HI R14, R0.reuse, R9.reuse, RZ, 0x3 ;  /* 0x00000009000e7211 */ /* 0x0c0fe200078f18ff */
[----:B------:R-:W-:Y:S01]  /*0260*/  UIMAD UR50, UR50, UR12, URZ ;  /* 0x0000000c323272a4 */ /* 0x000fe2000f8e023f */
[CC--:B------:R-:W-:Y:S01]  /*0270*/  LEA.HI R13, R0.reuse, R9.reuse, RZ, 0x6 ;  /* 0x00000009000d7211 */ /* 0x0c0fe200078f30ff */
[----:B------:R-:W-:Y:S01]  /*0280*/  ULDC UR13, c[0x0][0x1c0] ;  /* 0x00007000000d7ab9 */ /* 0x000fe20000000800 */
[----:B------:R-:W-:Y:S01]  /*0290*/  LEA.HI R20, R0, R9, RZ, 0x7 ;  /* 0x0000000900147211 */ /* 0x000fe200078f38ff */
[----:B------:R-:W-:Y:S01]  /*02a0*/  ULDC UR11, c[0x0][0x1c0] ;  /* 0x00007000000b7ab9 */ /* 0x000fe20000000800 */
[--C-:B------:R-:W-:Y:S01]  /*02b0*/  SHF.R.S32.HI R0, RZ, 0x2, R6.reuse ;  /* 0x00000002ff007819 */ /* 0x100fe20000011406 */
[----:B------:R-:W-:Y:S01]  /*02c0*/  UIMAD UR56, UR5, UR34, URZ ;  /* 0x00000022053872a4 */ /* 0x000fe2000f8e023f */
[C---:B------:R-:W-:Y:S01]  /*02d0*/  LOP3.LUT R5, R6.reuse, 0xfffffffc, RZ, 0xc0, !PT ;  /* 0xfffffffc06057812 */ /* 0x040fe200078ec0ff */
[----:B------:R-:W-:Y:S01]  /*02e0*/  UIMAD UR4, UR34, UR11, UR38 ;  /* 0x0000000b220472a4 */ /* 0x000fe2000f8e0226 */
[----:B------:R-:W-:Y:S01]  /*02f0*/  SHF.R.S32.HI R2, RZ, 0x1f, R6 ;  /* 0x0000001fff027819 */ /* 0x000fe20000011406 */
[----:B------:R-:W-:Y:S01]  /*0300*/  @!UP5 UIMAD UR5, UR34, UR13, UR38 ;  /* 0x0000000d2205d2a4 */ /* 0x000fe2000f8e0226 */
[----:B------:R-:W-:Y:S01]  /*0310*/  SHF.R.S32.HI R4, RZ, 0x4, R7 ;  /* 0x00000004ff047819 */ /* 0x000fe20000011407 */
[----:B------:R-:W-:Y:S01]  /*0320*/  IMAD.IADD R18, R9, 0x1, -R5 ;  /* 0x0000000109127824 */ /* 0x000fe200078e0a05 */
[-C--:B------:R-:W-:Y:S01]  /*0330*/  LEA.HI R6, R6, R0.reuse, RZ, 0x1 ;  /* 0x0000000006067211 */ /* 0x080fe200078f08ff */
[----:B------:R-:W-:Y:S01]  /*0340*/  USHF.L.U32 UR45, UR50, 0x6, URZ ;  /* 0x00000006322d7899 */ /* 0x000fe2000800063f */
[----:B------:R-:W-:Y:S01]  /*0350*/  LEA.HI R2, R2, R0, RZ, 0x3 ;  /* 0x0000000002027211 */ /* 0x000fe200078f18ff */
[----:B------:R-:W-:Y:S01]  /*0360*/  IMAD.SHL.U32 R250, R18, 0x8, RZ ;  /* 0x0000000812fa7824 */ /* 0x000fe200078e00ff */
[C---:B------:R-:W-:Y:S01]  /*0370*/  LEA.HI R5, R7.reuse, R4, RZ, 0x1 ;  /* 0x0000000407057211 */ /* 0x040fe200078f08ff */
[----:B------:R-:W-:Y:S01]  /*0380*/  ULDC UR53, c[0x0][0x214] ;  /* 0x0000850000357ab9 */ /* 0x000fe20000000800 */
[----:B------:R-:W-:Y:S01]  /*0390*/  LOP3.LUT R8, R7, 0xfffffff0, RZ, 0xc0, !PT ;  /* 0xfffffff007087812 */ /* 0x000fe200078ec0ff */
[----:B------:R-:W-:Y:S01]  /*03a0*/  ULDC UR60, c[0x0][0x1c8] ;  /* 0x00007200003c7ab9 */ /* 0x000fe20000000800 */
[----:B------:R-:W-:Y:S01]  /*03b0*/  LOP3.LUT R7, R6, 0x7fffffe, RZ, 0xc0, !PT ;  /* 0x07fffffe06077812 */ /* 0x000fe200078ec0ff */
[----:B------:R-:W-:Y:S01]  /*03c0*/  ULDC.U8 UR10, c[0x0][0x3d0] ;  /* 0x0000f400000a7ab9 */ /* 0x000fe20000000000 */
[----:B------:R-:W-:Y:S01]  /*03d0*/  LOP3.LUT R2, R2, 0xfffffff8, RZ, 0xc0, !PT ;  /* 0xfffffff802027812 */ /* 0x000fe200078ec0ff */
[----:B------:R-:W-:Y:S01]  /*03e0*/  IMAD.IADD R6, R9, 0x1, -R8 ;  /* 0x0000000109067824 */ /* 0x000fe200078e0a08 */
[----:B------:R-:W-:Y:S01]  /*03f0*/  LOP3.LUT R5, R5, 0xfffffffe, RZ, 0xc0, !PT ;  /* 0xfffffffe05057812 */ /* 0x000fe200078ec0ff */
[C---:B------:R-:W-:Y:S01]  /*0400*/  IMAD.IADD R7, R0.reuse, 0x1, -R7 ;  /* 0x0000000100077824 */ /* 0x040fe200078e0a07 */
[----:B------:R-:W-:Y:S01]  /*0410*/  LOP3.LUT R10, R3, 0xffffffe0, RZ, 0xc0, !PT ;  /* 0xffffffe0030a7812 */ /* 0x000fe200078ec0ff */
[----:B------:R-:W-:Y:S01]  /*0420*/  IMAD.IADD R8, R0, 0x1, -R2 ;  /* 0x0000000100087824 */ /* 0x000fe200078e0a02 */
[----:B------:R-:W-:Y:S01]  /*0430*/  SHF.R.S32.HI R0, RZ, 0x5, R3 ;  /* 0x00000005ff007819 */ /* 0x000fe20000011403 */
[----:B------:R-:W-:Y:S01]  /*0440*/  IMAD.IADD R15, R4, 0x1, -R5 ;  /* 0x00000001040f7824 */ /* 0x000fe200078e0a05 */
[----:B------:R-:W-:Y:S01]  /*0450*/  SHF.R.S32.HI R2, RZ, 0x1f, R3 ;  /* 0x0000001fff027819 */ /* 0x000fe20000011403 */
[----:B------:R-:W-:Y:S01]  /*0460*/  IMAD.IADD R10, R9, 0x1, -R10 ;  /* 0x00000001090a7824 */ /* 0x000fe200078e0a0a */
[----:B------:R-:W-:Y:S01]  /*0470*/  SHF.R.S32.HI R5, RZ, 0x3, R14 ;  /* 0x00000003ff057819 */ /* 0x000fe2000001140e */
[----:B------:R-:W-:Y:S01]  /*0480*/  ULDC UR54, c[0x0][0x224] ;  /* 0x0000890000367ab9 */ /* 0x000fe20000000800 */
[-C--:B------:R-:W-:Y:S01]  /*0490*/  LEA.HI R4, R3, R0.reuse, RZ, 0x1 ;  /* 0x0000000003047211 */ /* 0x080fe200078f08ff */
[----:B------:R-:W-:Y:S01]  /*04a0*/  @UP5 UIMAD UR58, UR34, UR53, URZ ;  /* 0x00000035223a52a4 */ /* 0x000fe2000f8e023f */
[----:B------:R-:W-:Y:S01]  /*04b0*/  LEA.HI R2, R2, R0, RZ, 0x2 ;  /* 0x0000000002027211 */ /* 0x000fe200078f10ff */
[----:B------:R-:W-:Y:S01]  /*04c0*/  IMAD.SHL.U32 R3, R5, 0x40, RZ ;  /* 0x0000004005037824 */ /* 0x000fe200078e00ff */
[----:B------:R-:W-:Y:S01]  /*04d0*/  LOP3.LUT R5, R4, 0xfffffffe, RZ, 0xc0, !PT ;  /* 0xfffffffe04057812 */ /* 0x000fe200078ec0ff */
[----:B------:R-:W-:Y:S01]  /*04e0*/  ULDC.64 UR6, c[0x0][0x118] ;  /* 0x0000460000067ab9 */ /* 0x000fe20000000a00 */
[----:B------:R-:W-:Y:S01]  /*04f0*/  LOP3.LUT R4, R2, 0xfffffffc, RZ, 0xc0, !PT ;  /* 0xfffffffc02047812 */ /* 0x000fe200078ec0ff */
[----:B------:R-:W-:Y:S01]  /*0500*/  ULDC UR44, c[0x0][0x2e8] ;  /* 0x0000ba00002c7ab9 */ /* 0x000fe20000000800 */
[----:B------:R-:W-:Y:S01]  /*0510*/  LOP3.LUT R2, R3, 0xc0, RZ, 0xc0, !PT ;  /* 0x000000c003027812 */ /* 0x000fe200078ec0ff */
[----:B------:R-:W-:Y:S01]  /*0520*/  IMAD.IADD R207, R0, 0x1, -R5 ;  /* 0x0000000100cf7824 */ /* 0x000fe200078e0a05 */
[----:B------:R-:W-:Y:S01]  /*0530*/  LOP3.LUT R11, R14, 0xfffffff8, RZ, 0xc0, !PT ;  /* 0xfffffff80e0b7812 */ /* 0x000fe200078ec0ff */
[C---:B------:R-:W-:Y:S01]  /*0540*/  IMAD.IADD R12, R0.reuse, 0x1, -R4 ;  /* 0x00000001000c7824 */ /* 0x040fe200078e0a04 */
[----:B------:R-:W-:Y:S01]  /*0550*/  SHF.R.U32.HI R3, RZ, 0x3, R2 ;  /* 0x00000003ff037819 */ /* 0x000fe20000011602 */
[----:B------:R-:W-:Y:S01]  /*0560*/  IMAD R4, R0, 0x8, R7 ;  /* 0x0000000800047824 */ /* 0x000fe200078e0207 */
[----:B------:R-:W-:Y:S01]  /*0570*/  LOP3.LUT R0, R2, 0x18, R250, 0xf8, !PT ;  /* 0x0000001802007812 */ /* 0x000fe200078ef8fa */
[----:B------:R-:W-:Y:S01]  /*0580*/  IMAD.IADD R11, R9, 0x1, -R11 ;  /* 0x00000001090b7824 */ /* 0x000fe200078e0a0b */
[----:B------:R-:W-:Y:S01]  /*0590*/  SHF.R.S32.HI R2, RZ, 0x1f, R10 ;  /* 0x0000001fff027819 */ /* 0x000fe2000001140a */
[----:B------:R-:W-:Y:S01]  /*05a0*/  ULOP3.LUT UR60, UR38, UR60, URZ, 0x3c, !UPT ;  /* 0x0000003c263c7292 */ /* 0x000fe2000f8e3c3f */
[----:B------:R-:W-:Y:S01]  /*05b0*/  LOP3.LUT R0, R0, R3, RZ, 0x3c, !PT ;  /* 0x0000000300007212 */ /* 0x000fe200078e3cff */
[----:B------:R-:W-:Y:S01]  /*05c0*/  USHF.R.S32.HI UR61, URZ, 0x1f, UR38 ;  /* 0x0000001f3f3d7899 */ /* 0x000fe20008011426 */
[----:B------:R-:W-:Y:S01]  /*05d0*/  SHF.R.S32.HI R3, RZ, 0x1f, R6 ;  /* 0x0000001fff037819 */ /* 0x000fe20000011406 */
[----:B------:R-:W-:Y:S01]  /*05e0*/  UISETP.NE.AND UP6, UPT, UR10, URZ, UPT ;  /* 0x0000003f0a00728c */ /* 0x000fe2000bfc5270 */
[----:B------:R-:W-:Y:S01]  /*05f0*/  LEA.HI R19, R2, R10, RZ, 0x2 ;  /* 0x0000000a02137211 */ /* 0x000fe200078f10ff */
[----:B------:R-:W-:Y:S01]  /*0600*/  IMAD.U32 R0, R4, 0x20, R0 ;  /* 0x0000002004007824 */ /* 0x000fe200078e0000 */
[-C--:B------:R-:W-:Y:S01]  /*0610*/  LEA.HI R10, R3, R6.reuse, RZ, 0x3 ;  /* 0x00000006030a7211 */ /* 0x080fe200078f18ff */
[----:B------:R-:W-:Y:S01]  /*0620*/  UIMAD.WIDE.U32 UR46, UR40, UR48, URZ ;  /* 0x00000030282e72a5 */ /* 0x000fe2000f8e003f */
[----:B------:R-:W-:Y:S01]  /*0630*/  LEA.HI R2, R6, R6, RZ, 0x1 ;  /* 0x0000000606027211 */ /* 0x000fe200078f08ff */
[----:B------:R-:W-:Y:S01]  /*0640*/  UIMAD UR55, UR41, UR48, URZ ;  /* 0x00000030293772a4 */ /* 0x000fe2000f8e023f */
[----:B------:R1:W-:Y:S01]  /*0650*/  STL [R1+0x24], R0 ;  /* 0x0000240001007387 */ /* 0x0003e20000100800 */
[----:B------:R-:W-:Y:S01]  /*0660*/  SHF.R.S32.HI R9, RZ, 0x6, R13 ;  /* 0x00000006ff097819 */ /* 0x000fe2000001140d */
[----:B------:R-:W-:Y:S01]  /*0670*/  USHF.R.S32.HI UR57, URZ, 0x1f, UR51 ;  /* 0x0000001f3f397899 */ /* 0x000fe20008011433 */
[----:B------:R-:W-:Y:S01]  /*0680*/  LOP3.LUT R4, R2, 0x7fffffe, RZ, 0xc0, !PT ;  /* 0x07fffffe02047812 */ /* 0x000fe200078ec0ff */
[----:B------:R-:W-:Y:S01]  /*0690*/  UIMAD UR54, UR4, UR54, URZ ;  /* 0x00000036043672a4 */ /* 0x000fe2000f8e023f */
[----:B------:R-:W-:Y:S01]  /*06a0*/  LOP3.LUT R5, R10, 0xfffffff8, RZ, 0xc0, !PT ;  /* 0xfffffff80a057812 */ /* 0x000fe200078ec0ff */
[----:B------:R-:W-:Y:S01]  /*06b0*/  @!UP5 UIMAD UR53, UR5, UR53, URZ ;  /* 0x000000350535d2a4 */ /* 0x000fe2000f8e023f */
[----:B------:R-:W-:Y:S01]  /*06c0*/  LOP3.LUT P2, RZ, R8, 0x2, RZ, 0xc0, !PT ;  /* 0x0000000208ff7812 */ /* 0x000fe2000784c0ff */
[----:B------:R-:W-:Y:S01]  /*06d0*/  IMAD.IADD R16, R6, 0x1, -R4 ;  /* 0x0000000106107824 */ /* 0x000fe200078e0a04 */
[----:B------:R-:W-:Y:S01]  /*06e0*/  LOP3.LUT R4, R8, 0x1, RZ, 0xc0, !PT ;  /* 0x0000000108047812 */ /* 0x000fe200078ec0ff */
[----:B------:R-:W-:Y:S01]  /*06f0*/  IMAD.IADD R13, R6, 0x1, -R5 ;  /* 0x00000001060d7824 */ /* 0x000fe200078e0a05 */
[----:B------:R-:W-:Y:S01]  /*0700*/  SHF.R.S32.HI R5, RZ, 0x1, R2 ;  /* 0x00000001ff057819 */ /* 0x000fe20000011402 */
[----:B------:R-:W-:Y:S01]  /*0710*/  USHF.R.S32.HI UR52, URZ, 0x1f, UR45 ;  /* 0x0000001f3f347899 */ /* 0x000fe2000801142d */
[----:B------:R-:W-:Y:S01]  /*0720*/  ISETP.NE.U32.AND P3, PT, R4, 0x1, PT ;  /* 0x000000010400780c */ /* 0x000fe20003f65070 */
[----:B------:R-:W-:Y:S01]  /*0730*/  UMOV UR43, 0xffffd000 ;  /* 0xffffd000002b7882 */ /* 0x000fe20000000000 */
[----:B------:R-:W-:-:S02]  /*0740*/  LOP3.LUT P5, RZ, R13, 0x2, RZ, 0xc0, !PT ;  /* 0x000000020dff7812 */ /* 0x000fc400078ac0ff */
[----:B------:R-:W-:Y:S02]  /*0750*/  LOP3.LUT P6, RZ, R13, 0x4, RZ, 0xc0, !PT ;  /* 0x000000040dff7812 */ /* 0x000fe400078cc0ff */
[----:B------:R-:W-:Y:S02]  /*0760*/  SEL R202, R206, 0xffffffe0, !P5 ;  /* 0xffffffe0ceca7807 */ /* 0x000fe40006800000 */
[----:B------:R-:W-:Y:S02]  /*0770*/  SEL R216, R216, 0x10, !P3 ;  /* 0x00000010d8d87807 */ /* 0x000fe40005800000 */
[----:B------:R-:W-:Y:S02]  /*0780*/  SEL R203, R203, 0x40, P6 ;  /* 0x00000040cbcb7807 */ /* 0x000fe40003000000 */
[----:B-1----:R-:W-:-:S04]  /*0790*/  LEA.HI R0, R11, R11, RZ, 0x1 ;  /* 0x0000000b0b007211 */ /* 0x002fc800078f08ff */
[----:B------:R-:W-:Y:S02]  /*07a0*/  LOP3.LUT R3, R0, 0x3fffffe, RZ, 0xc0, !PT ;  /* 0x03fffffe00037812 */ /* 0x000fe400078ec0ff */
[----:B------:R-:W-:-:S03]  /*07b0*/  SHF.R.S32.HI R0, RZ, 0x1, R0 ;  /* 0x00000001ff007819 */ /* 0x000fc60000011400 */
[----:B------:R-:W-:Y:S01]  /*07c0*/  IMAD.IADD R7, R11, 0x1, -R3 ;  /* 0x000000010b077824 */ /* 0x000fe200078e0a03 */
[C---:B------:R-:W-:Y:S01]  /*07d0*/  LOP3.LUT P4, RZ, R0.reuse, 0x2, RZ, 0xc0, !PT ;  /* 0x0000000200ff7812 */ /* 0x040fe2000788c0ff */
[----:B------:R-:W-:Y:S02]  /*07e0*/  IMAD R3, R9, 0x4, R15 ;  /* 0x0000000409037824 */ /* 0x000fe400078e020f */
[----:B------:R-:W-:Y:S01]  /*07f0*/  IMAD.SHL.U32 R0, R0, 0x40, RZ ;  /* 0x0000004000007824 */ /* 0x000fe200078e00ff */
[----:B------:R-:W-:Y:S01]  /*0800*/  SEL R197, R206, 0xffffffe0, !P4 ;  /* 0xffffffe0cec57807 */ /* 0x000fe20006000000 */
[----:B------:R-:W-:Y:S02]  /*0810*/  IMAD R17, R3, 0x8, R7 ;  /* 0x0000000803117824 */ /* 0x000fe400078e0207 */
[----:B------:R-:W-:Y:S01]  /*0820*/  IMAD.SHL.U32 R3, R11, 0x40, RZ ;  /* 0x000000400b037824 */ /* 0x000fe200078e00ff */
[----:B------:R-:W-:-:S04]  /*0830*/  LOP3.LUT R0, R0, 0xc0, RZ, 0xc0, !PT ;  /* 0x000000c000007812 */ /* 0x000fc800078ec0ff */
[----:B------:R-:W-:Y:S02]  /*0840*/  LOP3.LUT R4, R3, 0x1c0, RZ, 0xc0, !PT ;  /* 0x000001c003047812 */ /* 0x000fe400078ec0ff */
[----:B------:R-:W-:Y:S01]  /*0850*/  SHF.R.S32.HI R3, RZ, 0x1f, R2 ;  /* 0x0000001fff037819 */ /* 0x000fe20000011402 */
[----:B------:R-:W-:-:S03]  /*0860*/  IMAD.SHL.U32 R2, R12, 0x10, RZ ;  /* 0x000000100c027824 */ /* 0x000fc600078e00ff */
[----:B------:R-:W-:Y:S02]  /*0870*/  LEA.HI R3, R3, R5, RZ, 0x2 ;  /* 0x0000000503037211 */ /* 0x000fe400078f10ff */
[----:B------:R-:W-:Y:S02]  /*0880*/  LOP3.LUT R2, R4, 0x30, R2, 0xf8, !PT ;  /* 0x0000003004027812 */ /* 0x000fe400078ef802 */
[----:B------:R-:W-:Y:S02]  /*0890*/  LOP3.LUT R3, R3, 0xfffffffc, RZ, 0xc0, !PT ;  /* 0xfffffffc03037812 */ /* 0x000fe400078ec0ff */
[--C-:B------:R-:W-:Y:S02]  /*08a0*/  LOP3.LUT R6, R2, 0x8, R14.reuse, 0xf8, !PT ;  /* 0x0000000802067812 */ /* 0x100fe400078ef80e */
[----:B------:R-:W-:Y:S01]  /*08b0*/  LOP3.LUT R2, R0, 0x8, R14, 0xf8, !PT ;  /* 0x0000000800027812 */ /* 0x000fe200078ef80e */
[----:B------:R-:W-:Y:S01]  /*08c0*/  IMAD.IADD R11, R5, 0x1, -R3 ;  /* 0x00000001050b7824 */ /* 0x000fe200078e0a03 */
[----:B------:R-:W-:Y:S01]  /*08d0*/  SHF.R.U32.HI R0, RZ, 0x3, R0 ;  /* 0x00000003ff007819 */ /* 0x000fe20000011600 */
[----:B------:R-:W-:Y:S01]  /*08e0*/  IMAD.SHL.U32 R3, R9, 0x20, RZ ;  /* 0x0000002009037824 */ /* 0x000fe200078e00ff */
[----:B------:R-:W-:-:S02]  /*08f0*/  LEA.HI R5, R8, R8, RZ, 0x1 ;  /* 0x0000000808057211 */ /* 0x000fc400078f08ff */
[----:B------:R-:W-:Y:S02]  /*0900*/  LOP3.LUT R198, R2, R0, RZ, 0x3c, !PT ;  /* 0x0000000002c67212 */ /* 0x000fe400078e3cff */
[----:B------:R-:W-:Y:S02]  /*0910*/  SHF.R.U32.HI R0, RZ, 0x3, R4 ;  /* 0x00000003ff007819 */ /* 0x000fe40000011604 */
[----:B------:R-:W-:Y:S01]  /*0920*/  SHF.R.S32.HI R2, RZ, 0x3, R10 ;  /* 0x00000003ff027819 */ /* 0x000fe2000001140a */
[----:B------:R-:W-:Y:S01]  /*0930*/  IMAD.U32 R198, R17, 0x20, R198 ;  /* 0x0000002011c67824 */ /* 0x000fe200078e00c6 */
[----:B------:R-:W-:Y:S01]  /*0940*/  LOP3.LUT R14, R6, R0, RZ, 0x3c, !PT ;  /* 0x00000000060e7212 */ /* 0x000fe200078e3cff */
[----:B------:R-:W-:Y:S01]  /*0950*/  IMAD.SHL.U32 R6, R18, 0x2, RZ ;  /* 0x0000000212067824 */ /* 0x000fe200078e00ff */
[----:B------:R-:W-:Y:S01]  /*0960*/  LOP3.LUT R0, R5, 0x3fffffe, RZ, 0xc0, !PT ;  /* 0x03fffffe05007812 */ /* 0x000fe200078ec0ff */
[----:B------:R-:W-:Y:S01]  /*0970*/  IMAD R16, R2, 0x8, R16 ;  /* 0x0000000802107824 */ /* 0x000fe200078e0210 */
[----:B------:R-:W-:Y:S01]  /*0980*/  LOP3.LUT P0, RZ, R11, 0x2, RZ, 0xc0, !PT ;  /* 0x000000020bff7812 */ /* 0x000fe2000780c0ff */
[----:B------:R-:W-:Y:S01]  /*0990*/  IMAD R201, R12, 0x2, R2 ;  /* 0x000000020cc97824 */ /* 0x000fe200078e0202 */
[----:B------:R-:W-:Y:S01]  /*09a0*/  SHF.R.S32.HI R2, RZ, 0x7, R20 ;  /* 0x00000007ff027819 */ /* 0x000fe20000011414 */
[----:B------:R-:W-:Y:S01]  /*09b0*/  IMAD.IADD R7, R8, 0x1, -R0 ;  /* 0x0000000108077824 */ /* 0x000fe200078e0a00 */
[----:B------:R-:W-:Y:S01]  /*09c0*/  SEL R206, R206, 0xffffffe0, !P0 ;  /* 0xffffffe0cece7807 */ /* 0x000fe20004000000 */
[----:B------:R-:W-:-:S02]  /*09d0*/  IMAD.SHL.U32 R0, R8, 0x40, RZ ;  /* 0x0000004008007824 */ /* 0x000fc400078e00ff */
[C---:B------:R-:W-:Y:S02]  /*09e0*/  IMAD R197, R198.reuse, 0x2, R197 ;  /* 0x00000002c6c57824 */ /* 0x040fe400078e02c5 */
[----:B------:R-:W-:Y:S01]  /*09f0*/  IMAD.SHL.U32 R198, R198, 0x2, RZ ;  /* 0x00000002c6c67824 */ /* 0x000fe200078e00ff */
[----:B------:R-:W-:-:S04]  /*0a00*/  LOP3.LUT R0, R0, 0x1c0, RZ, 0xc0, !PT ;  /* 0x000001c000007812 */ /* 0x000fc800078ec0ff */
[----:B------:R-:W-:Y:S02]  /*0a10*/  LOP3.LUT R4, R0, 0x20, R3, 0xf8, !PT ;  /* 0x0000002000047812 */ /* 0x000fe400078ef803 */
[----:B------:R-:W-:Y:S01]  /*0a20*/  SHF.R.U32.HI R3, RZ, 0x3, R0 ;  /* 0x00000003ff037819 */ /* 0x000fe20000011600 */
[----:B------:R-:W-:-:S03]  /*0a30*/  IMAD R0, R12, 0x200, R6 ;  /* 0x000002000c007824 */ /* 0x000fc600078e0206 */
[----:B------:R-:W-:Y:S01]  /*0a40*/  LOP3.LUT R8, R4, R3, RZ, 0x3c, !PT ;  /* 0x0000000304087212 */ /* 0x000fe200078e3cff */
[----:B------:R-:W-:Y:S01]  /*0a50*/  IMAD R9, R7, 0x20, R0 ;  /* 0x0000002007097824 */ /* 0x000fe200078e0200 */
[----:B------:R-:W-:Y:S01]  /*0a60*/  SHF.R.S32.HI R0, RZ, 0x1, R5 ;  /* 0x00000001ff007819 */ /* 0x000fe20000011405 */
[C---:B------:R-:W-:Y:S02]  /*0a70*/  IMAD R3, R2.reuse, 0x1000, R6 ;  /* 0x0000100002037824 */ /* 0x040fe400078e0206 */
[----:B------:R-:W-:Y:S01]  /*0a80*/  IMAD.SHL.U32 R2, R2, 0x8, RZ ;  /* 0x0000000802027824 */ /* 0x000fe200078e00ff */
[C---:B------:R-:W-:Y:S01]  /*0a90*/  LOP3.LUT P1, RZ, R0.reuse, 0x2, RZ, 0xc0, !PT ;  /* 0x0000000200ff7812 */ /* 0x040fe2000782c0ff */
[----:B------:R-:W-:Y:S02]  /*0aa0*/  IMAD.SHL.U32 R0, R0, 0x40, RZ ;  /* 0x0000004000007824 */ /* 0x000fe400078e00ff */
[----:B------:R-:W-:Y:S01]  /*0ab0*/  IMAD.U32 R4, RZ, RZ, UR14 ;  /* 0x0000000eff047e24 */ /* 0x000fe2000f8e00ff */
[----:B------:R-:W-:Y:S01]  /*0ac0*/  LOP3.LUT R2, R2, 0x8, RZ, 0xc0, !PT ;  /* 0x0000000802027812 */ /* 0x000fe200078ec0ff */
[----:B------:R-:W-:Y:S01]  /*0ad0*/  IMAD R5, R207, 0x400, R3 ;  /* 0x00000400cf057824 */ /* 0x000fe200078e0203 */
[----:B------:R-:W-:Y:S01]  /*0ae0*/  LOP3.LUT R0, R0, 0xc0, RZ, 0xc0, !PT ;  /* 0x000000c000007812 */ /* 0x000fe200078ec0ff */
[----:B------:R-:W-:-:S02]  /*0af0*/  IMAD.SHL.U32 R4, R15, 0x10, RZ ;  /* 0x000000100f047824 */ /* 0x000fc400078e00ff */
[----:B------:R-:W-:Y:S01]  /*0b00*/  IMAD.IADD R218, R8, 0x1, R5 ;  /* 0x0000000108da7824 */ /* 0x000fe200078e0205 */
        /* <DEDUP_REMOVED lines=8> */
[----:B------:R-:W-:Y:S01]  /*0b90*/  IADD3 R219, R218, 0x20, RZ ;  /* 0x00000020dadb7810 */ /* 0x000fe20007ffe0ff */
        /* <DEDUP_REMOVED lines=8> */
[----:B------:R-:W-:Y:S01]  /*0c20*/  IMAD.U32 R0, RZ, RZ, UR8 ;  /* 0x00000008ff007e24 */ /* 0x000fe2000f8e00ff */
[----:B------:R-:W-:Y:S01]  /*0c30*/  LOP3.LUT R5, R4, R2, R5, 0x1e, !PT ;  /* 0x0000000204057212 */ /* 0x000fe200078e1e05 */
[----:B------:R-:W-:Y:S01]  /*0c40*/  IMAD.SHL.U32 R0, R16, 0x20, RZ ;  /* 0x0000002010007824 */ /* 0x000fe200078e00ff */
[----:B------:R-:W-:Y:S01]  /*0c50*/  LOP3.LUT R2, R4, R7, R2, 0x1e, !PT ;  /* 0x0000000704027212 */ /* 0x000fe200078e1e02 */
[----:B------:R-:W-:Y:S01]  /*0c60*/  IMAD.U32 R201, R201, 0x200, R6 ;  /* 0x00000200c9c97824 */ /* 0x000fe200078e0006 */
[----:B------:R-:W-:Y:S01]  /*0c70*/  SHF.R.S32.HI R4, RZ, 0x2, R19 ;  /* 0x00000002ff047819 */ /* 0x000fe20000011413 */
[----:B------:R-:W-:Y:S01]  /*0c80*/  USHF.R.S32.HI UR8, URZ, 0x1f, UR38 ;  /* 0x0000001f3f087899 */ /* 0x000fe20008011426 */
[----:B------:R-:W-:Y:S01]  /*0c90*/  @P2 IADD3 R219, R218, -0x20, RZ ;  /* 0xffffffe0dadb2810 */ /* 0x000fe20007ffe0ff */
[----:B------:R-:W-:Y:S01]  /*0ca0*/  IMAD.IADD R205, R0, 0x1, R2 ;  /* 0x0000000100cd7824 */ /* 0x000fe200078e0202 */
[----:B------:R-:W-:Y:S01]  /*0cb0*/  LEA R201, R201, 0xf000, 0x1 ;  /* 0x0000f000c9c97811 */ /* 0x000fe200078e08ff */
[----:B------:R-:W-:-:S02]  /*0cc0*/  IMAD R4, R207, 0x10, R4 ;  /* 0x00000010cf047824 */ /* 0x000fc400078e0204 */
[----:B------:R-:W-:Y:S02]  /*0cd0*/  IMAD R207, R207, 0x200, R0 ;  /* 0x00000200cfcf7824 */ /* 0x000fe400078e0200 */
[----:B------:R-:W-:Y:S01]  /*0ce0*/  IMAD.IADD R202, R201, 0x1, R202 ;  /* 0x00000001c9ca7824 */ /* 0x000fe200078e02ca */
[----:B------:R-:W-:Y:S01]  /*0cf0*/  IADD3 R0, R4, -0x40, RZ ;  /* 0xffffffc004007810 */ /* 0x000fe20007ffe0ff */
[----:B------:R-:W-:Y:S01]  /*0d00*/  IMAD.IADD R207, R207, 0x1, R5 ;  /* 0x00000001cfcf7824 */ /* 0x000fe200078e0205 */
[----:B------:R1:W-:Y:S01]  /*0d10*/  STL [R1+0x20], R4 ;  /* 0x0000200401007387 */ /* 0x0003e20000100800 */
[----:B------:R-:W-:Y:S01]  /*0d20*/  IADD3 R5, R250, 0x20, RZ ;  /* 0x00000020fa057810 */ /* 0x000fe20007ffe0ff */
[----:B------:R-:W-:Y:S01]  /*0d30*/  IMAD.IADD R204, R201, 0x1, R203 ;  /* 0x00000001c9cc7824 */ /* 0x000fe200078e02cb */
[----:B------:R-:W-:Y:S01]  /*0d40*/  SHF.R.S32.HI R2, RZ, 0x1f, R0 ;  /* 0x0000001fff027819 */ /* 0x000fe20000011400 */
[----:B------:R-:W-:Y:S02]  /*0d50*/  IMAD.SHL.U32 R199, R207, 0x2, RZ ;  /* 0x00000002cfc77824 */ /* 0x000fe400078e00ff */
[----:B------:R-:W-:Y:S01]  /*0d60*/  STL [R1+0x8], R5 ;  /* 0x0000080501007387 */ /* 0x000fe20000100800 */
[C---:B------:R-:W-:Y:S01]  /*0d70*/  SHF.L.U64.HI R2, R0.reuse, 0x2, R2 ;  /* 0x0000000200027819 */ /* 0x040fe20000010202 */
[----:B------:R-:W-:-:S02]  /*0d80*/  IMAD.SHL.U32 R0, R0, 0x4, RZ ;  /* 0x0000000400007824 */ /* 0x000fc400078e00ff */
[----:B------:R-:W-:Y:S02]  /*0d90*/  IMAD.U32 R7, RZ, RZ, UR8 ;  /* 0x00000008ff077e24 */ /* 0x000fe4000f8e00ff */
[----:B------:R-:W-:Y:S02]  /*0da0*/  IMAD.IADD R216, R216, 0x1, R219 ;  /* 0x00000001d8d87824 */ /* 0x000fe400078e02db */
[----:B------:R-:W-:Y:S02]  /*0db0*/  IMAD.IADD R203, R202, 0x1, R203 ;  /* 0x00000001cacb7824 */ /* 0x000fe400078e02cb */
[----:B------:R-:W-:Y:S01]  /*0dc0*/  IMAD.IADD R200, R199, 0x1, R206 ;  /* 0x00000001c7c87824 */ /* 0x000fe200078e02ce */
[----:B-1----:R-:W-:-:S05]  /*0dd0*/  IADD3 R4, R250, 0x40, RZ ;  /* 0x00000040fa047810 */ /* 0x002fca0007ffe0ff */
[----:B------:R1:W-:Y:S04]  /*0de0*/  STL [R1+0xc], R4 ;  /* 0x00000c0401007387 */ /* 0x0003e80000100800 */
[----:B------:R2:W-:Y:S04]  /*0df0*/  STL [R1+0x40], R2 ;  /* 0x0000400201007387 */ /* 0x0005e80000100800 */
[----:B------:R3:W-:Y:S01]  /*0e00*/  STL [R1+0x3c], R0 ;  /* 0x00003c0001007387 */ /* 0x0007e20000100800 */
[----:B-1----:R-:W-:Y:S01]  /*0e10*/  LEA R4, R8, 0x9000, 0x1 ;  /* 0x0000900008047811 */ /* 0x002fe200078e08ff */
[----:B--2---:R-:W-:-:S04]  /*0e20*/  IMAD.SHL.U32 R2, R3, 0x2, RZ ;  /* 0x0000000203027824 */ /* 0x004fc800078e00ff */
[----:B------:R1:W-:Y:S01]  /*0e30*/  STL [R1+0x28], R4 ;  /* 0x0000280401007387 */ /* 0x0003e20000100800 */
[C---:B---3--:R-:W-:Y:S02]  /*0e40*/  IADD3 R0, R4.reuse, 0x20, RZ ;  /* 0x0000002004007810 */ /* 0x048fe40007ffe0ff */
[----:B------:R-:W-:-:S05]  /*0e50*/  @P1 IADD3 R0, R4, -0x20, RZ ;  /* 0xffffffe004001810 */ /* 0x000fca0007ffe0ff */
[----:B------:R1:W-:Y:S02]  /*0e60*/  STL [R1+0x2c], R0 ;  /* 0x00002c0001007387 */ /* 0x0003e40000100800 */
.L_x_246:
        /* <DEDUP_REMOVED lines=12> */
[----:B-12---:R-:W-:Y:S01]  /*0f30*/  IMAD.U32 R4, RZ, RZ, UR4 ;  /* 0x00000004ff047e24 */ /* 0x006fe2000f8e00ff */
        /* <DEDUP_REMOVED lines=9> */
[----:B---3--:R1:W3:Y:S01]  /*0fd0*/  @P2 LDG.E R3, [R4.64+0x4] ;  /* 0x0000040604032981 */ /* 0x0082e2000c1e1900 */
        /* <DEDUP_REMOVED lines=30> */
.L_x_203:
        /* <DEDUP_REMOVED lines=67> */
.L_x_205:
        /* <DEDUP_REMOVED lines=18> */
.L_x_206:
        /* <DEDUP_REMOVED lines=71> */
.L_x_207:
[----:B------:R-:W-:Y:S02]  /*1b80*/  UMOV UR11, UR54 ;  /* 0x00000036000b7c82 */ /* 0x000fe40008000000 */
.L_x_208:
[----:B------:R-:W1:Y:S01]  /*1b90*/  S2R R18, SR_TID.X ;  /* 0x0000000000127919 */ /* 0x000e620000002100 */
[----:B------:R-:W-:Y:S01]  /*1ba0*/  UIADD3 UR8, UP4, UP3, UR8, UR45, UR51 ;  /* 0x0000002d08087290 */ /* 0x000fe2000fb9e033 */
[----:B------:R-:W-:Y:S01]  /*1bb0*/  SHF.R.S32.HI R251, RZ, 0x1f, R250 ;  /* 0x0000001ffffb7819 */ /* 0x000fe200000114fa */
[----:B------:R-:W-:Y:S01]  /*1bc0*/  UMOV UR18, 0x4 ;  /* 0x0000000400127882 */ /* 0x000fe20000000000 */
[----:B------:R-:W-:Y:S01]  /*1bd0*/  IMAD.U32 R9, RZ, RZ, UR20 ;  /* 0x00000014ff097e24 */ /* 0x000fe2000f8e00ff */
[----:B------:R-:W-:Y:S01]  /*1be0*/  UIADD3 UR28, UP2, UP1, UR16, UR8, UR17 ;  /* 0x00000008101c7290 */ /* 0x000fe2000f95e011 */
[----:B------:R-:W-:Y:S01]  /*1bf0*/  BSSY B1, `(.L_x_204) ;  /* 0x00007f0000017945 */ /* 0x000fe20003800000 */
        /* <DEDUP_REMOVED lines=10> */
[CC--:B------:R-:W-:Y:S02]  /*1ca0*/  LEA.HI R3, R19.reuse, R18.reuse, RZ, 0x2 ;  /* 0x0000001213037211 */ /* 0x0c0fe400078f10ff */
[----:B------:R-:W-:Y:S01]  /*1cb0*/  ULDC.64 UR8, c[0x0][0x370] ;  /* 0x0000dc0000087ab9 */ /* 0x000fe20000000a00 */
[----:B------:R-:W-:Y:S01]  /*1cc0*/  LEA.HI R8, R19, R18, RZ, 0x5 ;  /* 0x0000001213087211 */ /* 0x000fe200078f28ff */
[----:B------:R-:W-:Y:S01]  /*1cd0*/  UIMAD UR4, UR31, UR8, URZ ;  /* 0x000000081f0472a4 */ /* 0x000fe2000f8e023f */
[----:B------:R-:W-:Y:S01]  /*1ce0*/  SHF.R.S32.HI R3, RZ, 0x2, R3 ;  /* 0x00000002ff037819 */ /* 0x000fe20000011403 */
[----:B------:R-:W-:Y:S02]  /*1cf0*/  UIADD3 UR8, UR20, UR11, URZ ;  /* 0x0000000b14087290 */ /* 0x000fe4000fffe03f */
[----:B------:R-:W-:Y:S01]  /*1d00*/  UIMAD UR10, UR20, UR9, UR4 ;  /* 0x00000009140a72a4 */ /* 0x000fe2000f8e0204 */
[----:B------:R-:W-:Y:S01]  /*1d10*/  SHF.R.S32.HI R17, RZ, 0x1f, R3 ;  /* 0x0000001fff117819 */ /* 0x000fe20000011403 */
[----:B------:R-:W-:Y:S01]  /*1d20*/  UIMAD.WIDE UR8, UR8, UR18, UR16 ;  /* 0x00000012080872a5 */ /* 0x000fe2000f8e0210 */
[----:B------:R-:W-:Y:S01]  /*1d30*/  IADD3 R0, P0, R3, UR20, RZ ;  /* 0x0000001403007c10 */ /* 0x000fe2000ff1e0ff */
[----:B------:R-:W-:-:S03]  /*1d40*/  UIADD3 UR4, -UR5, UR13, UR25 ;  /* 0x0000000d05047290 */ /* 0x000fc6000fffe119 */
[----:B------:R-:W-:Y:S01]  /*1d50*/  IADD3.X R7, R17, UR31, RZ, P0, !PT ;  /* 0x0000001f11077c10 */ /* 0x000fe200087fe4ff */
[----:B------:R-:W-:Y:S01]  /*1d60*/  IMAD.WIDE.U32 R4, R0, c[0x0][0x190], R250 ;  /* 0x0000640000047a25 */ /* 0x000fe200078e00fa */
[----:B------:R-:W-:Y:S02]  /*1d70*/  UMOV UR17, UR8 ;  /* 0x0000000800117c82 */ /* 0x000fe40008000000 */
[----:B------:R-:W-:Y:S01]  /*1d80*/  UIADD3 UR8, UR20, UR15, URZ ;  /* 0x0000000f14087290 */ /* 0x000fe2000fffe03f */
[----:B------:R-:W-:Y:S01]  /*1d90*/  IMAD R7, R7, c[0x0][0x190], RZ ;  /* 0x0000640007077a24 */ /* 0x000fe200078e02ff */
[----:B------:R-:W-:Y:S01]  /*1da0*/  UMOV UR16, UR9 ;  /* 0x0000000900107c82 */ /* 0x000fe20008000000 */
[----:B------:R-:W-:Y:S01]  /*1db0*/  IADD3 R6, P0, R4, UR39, RZ ;  /* 0x0000002704067c10 */ /* 0x000fe2000ff1e0ff */
[----:B------:R-:W-:Y:S01]  /*1dc0*/  ULDC.64 UR14, c[0x0][0x200] ;  /* 0x00008000000e7ab9 */ /* 0x000fe20000000a00 */
[----:B------:R-:W-:Y:S01]  /*1dd0*/  IMAD R0, R0, c[0x0][0x194], R7 ;  /* 0x0000650000007a24 */ /* 0x000fe200078e0207 */
[----:B------:R-:W-:-:S03]  /*1de0*/  UIMAD.WIDE UR8, UR8, UR18, UR14 ;  /* 0x00000012080872a5 */ /* 0x000fc6000f8e020e */
[----:B------:R-:W-:Y:S01]  /*1df0*/  ULDC UR18, c[0x0][0x2e8] ;  /* 0x0000ba0000127ab9 */ /* 0x000fe20000000800 */
[----:B------:R-:W-:Y:S01]  /*1e00*/  IADD3.X R7, R5, UR36, R0, P0, !PT ;  /* 0x0000002405077c10 */ /* 0x000fe200087fe400 */
[----:B------:R-:W-:Y:S01]  /*1e10*/  UIADD3 UR4, UR4, -UR18, URZ ;  /* 0x8000001204047290 */ /* 0x000fe2000fffe03f */
[----:B------:R-:W-:Y:S01]  /*1e20*/  LOP3.LUT R0, R8, 0xffffffe0, RZ, 0xc0, !PT ;  /* 0xffffffe008007812 */ /* 0x000fe200078ec0ff */
[----:B------:R-:W-:Y:S01]  /*1e30*/  UMOV UR15, UR8 ;  /* 0x00000008000f7c82 */ /* 0x000fe20008000000 */
[----:B------:R-:W-:Y:S01]  /*1e40*/  IADD3 R4, P0, R250, UR29, RZ ;  /* 0x0000001dfa047c10 */ /* 0x000fe2000ff1e0ff */
[----:B------:R-:W-:Y:S01]  /*1e50*/  USHF.R.S32.HI UR18, URZ, 0x1f, UR4 ;  /* 0x0000001f3f127899 */ /* 0x000fe20008011404 */
[----:B------:R-:W-:Y:S01]  /*1e60*/  SHF.R.S32.HI R8, RZ, 0x5, R8 ;  /* 0x00000005ff087819 */ /* 0x000fe20000011408 */
[----:B------:R-:W-:Y:S01]  /*1e70*/  IMAD.IADD R0, R18, 0x1, -R0 ;  /* 0x0000000112007824 */ /* 0x000fe200078e0a00 */
[----:B------:R-:W-:Y:S01]  /*1e80*/  IADD3.X R5, R251, UR30, RZ, P0, !PT ;  /* 0x0000001efb057c10 */ /* 0x000fe200087fe4ff */
[----:B------:R-:W-:-:S02]  /*1e90*/  ULEA.HI UR18, UR18, UR4, URZ, 0x6 ;  /* 0x0000000412127291 */ /* 0x000fc4000f8f303f */
[----:B------:R-:W-:Y:S01]  /*1ea0*/  IMAD R0, R8, UR50, R0 ;  /* 0x0000003208007c24 */ /* 0x000fe2000f8e0200 */
[----:B------:R-:W-:Y:S01]  /*1eb0*/  UMOV UR14, UR9 ;  /* 0x00000009000e7c82 */ /* 0x000fe20008000000 */
[----:B------:R-:W-:Y:S01]  /*1ec0*/  IMAD.WIDE.U32 R4, R9, c[0x0][0x370], R4 ;  /* 0x0000dc0009047a25 */ /* 0x000fe200078e0004 */
[----:B------:R-:W-:Y:S02]  /*1ed0*/  USHF.R.S32.HI UR18, URZ, 0x6, UR18 ;  /* 0x000000063f127899 */ /* 0x000fe40008011412 */
[C---:B------:R-:W-:Y:S01]  /*1ee0*/  IADD3 R8, P0, R0.reuse, UR28, RZ ;  /* 0x0000001c00087c10 */ /* 0x040fe2000ff1e0ff */
[----:B------:R-:W-:Y:S01]  /*1ef0*/  UIADD3 UR8, UR33, -0x1, URZ ;  /* 0xffffffff21087890 */ /* 0x000fe2000fffe03f */
[----:B------:R-:W-:Y:S01]  /*1f00*/  IADD3 R5, R5, UR10, RZ ;  /* 0x0000000a05057c10 */ /* 0x000fe2000fffe0ff */
[----:B------:R-:W-:Y:S01]  /*1f10*/  UISETP.LT.AND UP1, UPT, URZ, UR18, UPT ;  /* 0x000000123f00728c */ /* 0x000fe2000bf21270 */
[----:B------:R-:W-:Y:S01]  /*1f20*/  LEA.HI.X.SX32 R211, R0, UR23, 0x1, P0 ;  /* 0x0000001700d37c11 */ /* 0x000fe200080f0eff */
[----:B------:R-:W-:Y:S01]  /*1f30*/  IMAD.U32 R0, RZ, RZ, UR38 ;  /* 0x00000026ff007e24 */ /* 0x000fe2000f8e00ff */
[----:B------:R-:W-:Y:S01]  /*1f40*/  LEA R212, P2, R8, c[0x0][0x350], 0x2 ;  /* 0x0000d40008d47a11 */ /* 0x000fe200078410ff */
[----:B------:R-:W-:-:S02]  /*1f50*/  USEL UR18, URZ, UR18, !UP1 ;  /* 0x000000123f127287 */ /* 0x000fc4000c800000 */
[----:B------:R-:W-:Y:S01]  /*1f60*/  IMAD.WIDE.U32 R4, R0, c[0x0][0x378], R4 ;  /* 0x0000de0000047a25 */ /* 0x000fe200078e0004 */
[----:B------:R-:W-:Y:S01]  /*1f70*/  LEA.HI.X R211, R8, c[0x0][0x354], R211, 0x2, P2 ;  /* 0x0000d50008d37a11 */ /* 0x000fe200010f14d3 */
[----:B------:R-:W-:Y:S02]  /*1f80*/  UISETP.GT.AND UP1, UPT, UR33, UR18, UPT ;  /* 0x000000122100728c */ /* 0x000fe4000bf24270 */
[----:B------:R-:W-:Y:S01]  /*1f90*/  IMAD.WIDE.U32 R6, R0, c[0x0][0x1a8], R6 ;  /* 0x00006a0000067a25 */ /* 0x000fe200078e0006 */
[----:B------:R-:W-:-:S03]  /*1fa0*/  IADD3 R5, R5, UR12, RZ ;  /* 0x0000000c05057c10 */ /* 0x000fc6000fffe0ff */
[----:B------:R-:W-:Y:S01]  /*1fb0*/  PLOP3.LUT P0, PT, PT, PT, UP1, 0x80, 0x0 ;  /* 0x000000000000781c */ /* 0x000fe20003f0f018 */
        /* <DEDUP_REMOVED lines=9> */
[----:B------:R-:W-:Y:S05]  /*2050*/  @P0 BRA `(.L_x_209) ;  /* 0x000008c000000947 */ /* 0x000fea0003800000 */
        /* <DEDUP_REMOVED lines=18> */
.L_x_210:
        /* <DEDUP_REMOVED lines=18> */
.L_x_211:
        /* <DEDUP_REMOVED lines=8> */
[----:B------:R-:W-:Y:S02]  /*2320*/  IMAD.WIDE.U32 R4, R4, c[0x0][0x3a0], R250 ;  /* 0x0000e80004047a25 */ /* 0x000fe400078e00fa */
[----:B------:R-:W-:Y:S01]  /*2330*/  ULDC.64 UR8, c[0x0][0x3b8] ;  /* 0x0000ee0000087ab9 */ /* 0x000fe20000000a00 */
[----:B------:R-:W-:Y:S02]  /*2340*/  ISETP.GE.AND P4, PT, R3, UR5, PT ;  /* 0x0000000503007c0c */ /* 0x000fe4000bf86270 */
[----:B------:R-:W-:-:S02]  /*2350*/  IADD3 R6, P0, R4, UR14, RZ ;  /* 0x0000000e04067c10 */ /* 0x000fc4000ff1e0ff */
        /* <DEDUP_REMOVED lines=22> */
.L_x_213:
[----:B-1----:R-:W-:Y:S05]  /*24c0*/  BSYNC B0 ;  /* 0x0000000000007941 */ /* 0x002fea0003800000 */
.L_x_212:
        /* <DEDUP_REMOVED lines=19> */
.L_x_215:
[----:B------:R-:W-:Y:S05]  /*2600*/  BSYNC B0 ;  /* 0x0000000000007941 */ /* 0x000fea0003800000 */
.L_x_214:
[----:B------:R-:W-:Y:S01]  /*2610*/  ULDC.64 UR4, c[0x0][0x3a8] ;  /* 0x0000ea0000047ab9 */ /* 0x000fe20000000a00 */
[----:B-1----:R-:W-:Y:S01]  /*2620*/  IMAD.U32 R4, RZ, RZ, UR25 ;  /* 0x00000019ff047e24 */ /* 0x002fe2000f8e00ff */
        /* <DEDUP_REMOVED lines=28> */
.L_x_217:
[----:B------:R-:W-:Y:S05]  /*27f0*/  BSYNC B0 ;  /* 0x0000000000007941 */ /* 0x000fea0003800000 */
.L_x_216:
        /* <DEDUP_REMOVED lines=18> */
.L_x_209:
[----:B------:R-:W2:Y:S01]  /*2920*/  LDL R16, [R1+0x24] ;  /* 0x0000240001107983 */ /* 0x000ea20000100800 */
[----:B------:R-:W-:Y:S01]  /*2930*/  ULDC.64 UR10, c[0x0][0x1a0] ;  /* 0x00006800000a7ab9 */ /* 0x000fe20000000a00 */
[----:B------:R-:W-:Y:S01]  /*2940*/  IMAD.U32 R4, RZ, RZ, UR25 ;  /* 0x00000019ff047e24 */ /* 0x000fe2000f8e00ff */
[----:B------:R-:W-:Y:S01]  /*2950*/  UIMAD UR4, UR19, UR10, URZ ;  /* 0x0000000a130472a4 */ /* 0x000fe2000f8e023f */
[----:B------:R-:W-:Y:S02]  /*2960*/  BSSY B0, `(.L_x_219) ;  /* 0x000003c000007945 */ /* 0x000fe40003800000 */
[----:B------:R-:W-:Y:S01]  /*2970*/  IMAD.WIDE.U32 R4, R4, c[0x0][0x1a0], R250 ;  /* 0x0000680004047a25 */ /* 0x000fe200078e00fa */
[----:B------:R-:W-:-:S04]  /*2980*/  UIMAD UR4, UR25, UR11, UR4 ;  /* 0x0000000b190472a4 */ /* 0x000fc8000f8e0204 */
[----:B------:R-:W-:Y:S01]  /*2990*/  IADD3 R6, P0, R4, UR32, RZ ;  /* 0x0000002004067c10 */ /* 0x000fe2000ff1e0ff */
[----:B------:R-:W-:Y:S02]  /*29a0*/  IMAD R4, R15, c[0x0][0x1b8], RZ ;  /* 0x00006e000f047a24 */ /* 0x000fe400078e02ff */
[----:B------:R-:W-:Y:S01]  /*29b0*/  IMAD.U32 R0, RZ, RZ, UR4 ;  /* 0x00000004ff007e24 */ /* 0x000fe2000f8e00ff */
[----:B------:R-:W-:Y:S01]  /*29c0*/  ULEA.HI UR4, UR8, UR8, URZ, 0x1 ;  /* 0x0000000808047291 */ /* 0x000fe2000f8f083f */
[----:B------:R-:W-:-:S03]  /*29d0*/  IMAD R4, R14, c[0x0][0x1bc], R4 ;  /* 0x00006f000e047a24 */ /* 0x000fc600078e0204 */
[----:B------:R-:W-:Y:S01]  /*29e0*/  IADD3.X R7, R5, UR35, R0, P0, !PT ;  /* 0x0000002305077c10 */ /* 0x000fe200087fe400 */
[----:B------:R-:W-:Y:S01]  /*29f0*/  ULOP3.LUT UR4, UR4, 0xfffffffe, URZ, 0xc0, !UPT ;  /* 0xfffffffe04047892 */ /* 0x000fe2000f8ec03f */
[----:B------:R-:W-:-:S03]  /*2a00*/  PLOP3.LUT P0, PT, PT, PT, UP6, 0x80, 0x0 ;  /* 0x000000000000781c */ /* 0x000fc60003f0f068 */
[----:B------:R-:W-:Y:S01]  /*2a10*/  UIADD3 UR4, UR8, -UR4, URZ ;  /* 0x8000000408047290 */ /* 0x000fe2000fffe03f */
[----:B------:R-:W-:-:S03]  /*2a20*/  IMAD.WIDE.U32 R6, R14, c[0x0][0x1b8], R6 ;  /* 0x00006e000e067a25 */ /* 0x000fc600078e0006 */
[----:B------:R-:W-:Y:S02]  /*2a30*/  UISETP.NE.AND UP0, UPT, UR4, 0x1, UPT ;  /* 0x000000010400788c */ /* 0x000fe4000bf05270 */
[----:B------:R-:W-:Y:S01]  /*2a40*/  UIMAD UR4, UR37, -0x80, UR5 ;  /* 0xffffff80250478a4 */ /* 0x000fe2000f8e0205 */
[----:B------:R-:W-:-:S03]  /*2a50*/  IADD3 R9, R7, R4, RZ ;  /* 0x0000000407097210 */ /* 0x000fc60007ffe0ff */
[----:B------:R-:W-:Y:S02]  /*2a60*/  @P0 BAR.SYNC.DEFER_BLOCKING 0x0 ;  /* 0x0000000000000b1d */ /* 0x000fe40000010000 */
[----:B------:R-:W-:Y:S02]  /*2a70*/  ISETP.GE.AND P1, PT, R3, UR4, PT ;  /* 0x0000000403007c0c */ /* 0x000fe4000bf26270 */
[----:B--2---:R-:W-:-:S11]  /*2a80*/  SHF.L.U32 R0, R16, 0x1, RZ ;  /* 0x0000000110007819 */ /* 0x004fd600000006ff */
        /* <DEDUP_REMOVED lines=41> */
.L_x_220:
[----:B------:R-:W-:Y:S05]  /*2d20*/  BSYNC B0 ;  /* 0x0000000000007941 */ /* 0x000fea0003800000 */
.L_x_219:
        /* <DEDUP_REMOVED lines=41> */
.L_x_222:
[----:B------:R-:W-:Y:S05]  /*2fc0*/  BSYNC B0 ;  /* 0x0000000000007941 */ /* 0x000fea0003800000 */
.L_x_221:
        /* <DEDUP_REMOVED lines=39> */
.L_x_224:
[----:B------:R-:W-:Y:S05]  /*3240*/  BSYNC B0 ;  /* 0x0000000000007941 */ /* 0x000fea0003800000 */
.L_x_223:
        /* <DEDUP_REMOVED lines=19> */
.L_x_226:
        /* <DEDUP_REMOVED lines=36> */
.L_x_227:
[----:B------:R-:W-:Y:S05]  /*35c0*/  BSYNC B0 ;  /* 0x0000000000007941 */ /* 0x000fea0003800000 */
.L_x_225:
[----:B--2---:R-:W2:Y:S01]  /*35d0*/  LDL R20, [R1+0x20] ;  /* 0x0000200001147983 */ /* 0x004ea20000100800 */
[----:B----4-:R-:W-:Y:S01]  /*35e0*/  IMAD.MOV.U32 R12, RZ, RZ, 0x7f800000 ;  /* 0x7f800000ff0c7424 */ /* 0x010fe200078e00ff */
[----:B------:R-:W-:Y:S01]  /*35f0*/  ULDC.64 UR10, c[0x0][0x198] ;  /* 0x00006600000a7ab9 */ /* 0x000fe20000000a00 */
[----:B------:R-:W-:Y:S02]  /*3600*/  IMAD.MOV.U32 R11, RZ, RZ, 0x7f800000 ;  /* 0x7f800000ff0b7424 */ /* 0x000fe400078e00ff */
[----:B------:R-:W-:Y:S02]  /*3610*/  IMAD.MOV.U32 R249, RZ, RZ, 0x7f800000 ;  /* 0x7f800000fff97424 */ /* 0x000fe400078e00ff */
[----:B------:R-:W-:Y:S01]  /*3620*/  IMAD.MOV.U32 R252, RZ, RZ, 0x7f800000 ;  /* 0x7f800000fffc7424 */ /* 0x000fe200078e00ff */
[C---:B-12---:R-:W-:Y:S01]  /*3630*/  IADD3 R5, R20.reuse, 0x28, RZ ;  /* 0x0000002814057810 */ /* 0x046fe20007ffe0ff */
[C---:B------:R-:W-:Y:S01]  /*3640*/  IMAD.SHL.U32 R7, R20.reuse, 0x4, RZ ;  /* 0x0000000414077824 */ /* 0x040fe200078e00ff */
[----:B------:R-:W-:-:S02]  /*3650*/  IADD3 R4, R20, 0x8, RZ ;  /* 0x0000000814047810 */ /* 0x000fc40007ffe0ff */
[----:B------:R-:W-:Y:S02]  /*3660*/  ISETP.GE.AND P4, PT, R5, UR4, PT ;  /* 0x0000000405007c0c */ /* 0x000fe4000bf86270 */
[----:B------:R-:W-:Y:S02]  /*3670*/  SHF.R.S32.HI R10, RZ, 0x1f, R5 ;  /* 0x0000001fff0a7819 */ /* 0x000fe40000011405 */
[----:B------:R-:W-:Y:S02]  /*3680*/  ISETP.GE.AND P6, PT, R4, UR4, PT ;  /* 0x0000000404007c0c */ /* 0x000fe4000bfc6270 */
[----:B------:R-:W-:Y:S02]  /*3690*/  IADD3 R4, P3, R7, UR15, RZ ;  /* 0x0000000f07047c10 */ /* 0x000fe4000ff7e0ff */
[----:B------:R-:W-:Y:S02]  /*36a0*/  SHF.R.S32.HI R16, RZ, 0x1f, R20 ;  /* 0x0000001fff107819 */ /* 0x000fe40000011414 */
[----:B------:R-:W-:-:S02]  /*36b0*/  IADD3 R8, R20, 0x20, RZ ;  /* 0x0000002014087810 */ /* 0x000fc40007ffe0ff */
[----:B------:R-:W-:Y:S02]  /*36c0*/  SHF.L.U64.HI R9, R20, 0x2, R16 ;  /* 0x0000000214097819 */ /* 0x000fe40000010210 */
[----:B------:R-:W-:-:S04]  /*36d0*/  @!P4 LEA R6, P2, R5, UR15, 0x2 ;  /* 0x0000000f0506cc11 */ /* 0x000fc8000f8410ff */
[----:B------:R-:W-:Y:S02]  /*36e0*/  @!P4 LEA.HI.X R7, R5, UR14, R10, 0x2, P2 ;  /* 0x0000000e0507cc11 */ /* 0x000fe400090f140a */
[----:B------:R-:W-:Y:S02]  /*36f0*/  ISETP.GE.AND P2, PT, R20, UR4, PT ;  /* 0x0000000414007c0c */ /* 0x000fe4000bf46270 */
[----:B------:R-:W-:Y:S01]  /*3700*/  IADD3.X R5, R9, UR14, RZ, P3, !PT ;  /* 0x0000000e09057c10 */ /* 0x000fe20009ffe4ff */
[----:B------:R1:W-:Y:S01]  /*3710*/  @P1 STS [R0+0x9000], RZ ;  /* 0x009000ff00001388 */ /* 0x0003e20000000800 */
[----:B------:R-:W-:Y:S01]  /*3720*/  ISETP.GE.AND P3, PT, R8, UR4, PT ;  /* 0x0000000408007c0c */ /* 0x000fe2000bf66270 */
[----:B------:R-:W-:Y:S02]  /*3730*/  UIMAD UR4, UR19, UR10, URZ ;  /* 0x0000000a130472a4 */ /* 0x000fe4000f8e023f */
[----:B------:R2:W4:Y:S04]  /*3740*/  @!P6 LDG.E R11, [R4.64+0x20] ;  /* 0x00002006040be981 */ /* 0x000528000c1e1900 */
[----:B------:R1:W-:Y:S04]  /*3750*/  @P1 STS [R0+0x9004], RZ ;  /* 0x009004ff00001388 */ /* 0x0003e80000000800 */
[----:B---3--:R2:W3:Y:S04]  /*3760*/  @!P2 LDG.E R12, [R4.64] ;  /* 0x00000006040ca981 */ /* 0x0084e8000c1e1900 */
        /* <DEDUP_REMOVED lines=8> */
[----:B-1----:R-:W-:Y:S01]  /*37f0*/  IADD3 R6, P2, R4, UR22, RZ ;  /* 0x0000001604067c10 */ /* 0x002fe2000ff5e0ff */
[----:B------:R-:W-:-:S05]  /*3800*/  IMAD.U32 R4, RZ, RZ, UR4 ;  /* 0x00000004ff047e24 */ /* 0x000fca000f8e00ff */
[----:B------:R-:W-:Y:S01]  /*3810*/  IADD3.X R7, R5, UR27, R4, P2, !PT ;  /* 0x0000001b05077c10 */ /* 0x000fe200097fe404 */
[----:B------:R-:W-:Y:S01]  /*3820*/  IMAD R4, R15, c[0x0][0x1b0], RZ ;  /* 0x00006c000f047a24 */ /* 0x000fe200078e02ff */
[----:B------:R-:W-:Y:S03]  /*3830*/  BSSY B0, `(.L_x_228) ;  /* 0x000002a000007945 */ /* 0x000fe60003800000 */
[C---:B------:R-:W-:Y:S02]  /*3840*/  IMAD R4, R14.reuse, c[0x0][0x1b4], R4 ;  /* 0x00006d000e047a24 */ /* 0x040fe400078e0204 */
[----:B------:R-:W-:-:S04]  /*3850*/  IMAD.WIDE.U32 R6, R14, c[0x0][0x1b0], R6 ;  /* 0x00006c000e067a25 */ /* 0x000fc800078e0006 */
[----:B------:R-:W-:Y:S01]  /*3860*/  IMAD.IADD R9, R7, 0x1, R4 ;  /* 0x0000000107097824 */ /* 0x000fe200078e0204 */
[----:B---3--:R1:W-:Y:S04]  /*3870*/  STL [R1], R12 ;  /* 0x0000000c01007387 */ /* 0x0083e80000100800 */
[----:B----4-:R1:W-:Y:S01]  /*3880*/  STL [R1+0x4], R11 ;  /* 0x0000040b01007387 */ /* 0x0103e20000100800 */
[----:B------:R-:W-:Y:S05]  /*3890*/  @P1 BRA `(.L_x_229) ;  /* 0x0000023000001947 */ /* 0x000fea0003800000 */
[----:B-1----:R-:W2:Y:S04]  /*38a0*/  LDL R12, [R1+0x8] ;  /* 0x00000800010c7983 */ /* 0x002ea80000100800 */
        /* <DEDUP_REMOVED lines=34> */
.L_x_229:
[----:B------:R-:W-:Y:S05]  /*3ad0*/  BSYNC B0 ;  /* 0x0000000000007941 */ /* 0x000fea0003800000 */
.L_x_228:
        /* <DEDUP_REMOVED lines=39> */
.L_x_231:
[----:B------:R-:W-:Y:S05]  /*3d50*/  BSYNC B0 ;  /* 0x0000000000007941 */ /* 0x000fea0003800000 */
.L_x_230:
[----:B------:R-:W0:Y:S01]  /*3d60*/  LDGDEPBAR ;  /* 0x00000000000079af */ /* 0x000e220000000000 */
[----:B------:R-:W-:Y:S02]  /*3d70*/  ULDC.64 UR20, c[0x0][0x318] ;  /* 0x0000c60000147ab9 */ /* 0x000fe40000000a00 */
[----:B------:R-:W-:Y:S02]  /*3d80*/  UISETP.NE.U32.AND UP1, UPT, URZ, UR20, UPT ;  /* 0x000000143f00728c */ /* 0x000fe4000bf25070 */
        /* <DEDUP_REMOVED lines=13> */
[----:B-1----:R-:W-:-:S05]  /*3e60*/  IMAD.U32 R4, RZ, RZ, UR20 ;  /* 0x00000014ff047e24 */ /* 0x002fca000f8e00ff */
[----:B------:R-:W-:-:S05]  /*3e70*/  IMAD.U32 R5, RZ, RZ, UR21 ;  /* 0x00000015ff057e24 */ /* 0x000fca000f8e00ff */
[----:B------:R1:W3:Y:S01]  /*3e80*/  @P1 LDG.E R3, [R4.64] ;  /* 0x0000000604031981 */ /* 0x0002e2000c1e1900 */
[----:B--2---:R-:W-:Y:S01]  /*3e90*/  LEA.HI R0, R19, R18, RZ, 0x6 ;  /* 0x0000001213007211 */ /* 0x004fe200078f30ff */
[----:B------:R-:W-:Y:S01]  /*3ea0*/  IMAD.SHL.U32 R18, R18, 0x2, RZ ;  /* 0x0000000212127824 */ /* 0x000fe200078e00ff */
[----:B------:R-:W-:Y:S01]  /*3eb0*/  UIADD3 UR19, UR25, UR13, URZ ;  /* 0x0000000d19137290 */ /* 0x000fe2000fffe03f */
[----:B------:R-:W-:Y:S01]  /*3ec0*/  IMAD.U32 R208, RZ, RZ, UR37 ;  /* 0x00000025ffd07e24 */ /* 0x000fe2000f8e00ff */
[----:B------:R-:W-:Y:S01]  /*3ed0*/  SHF.R.S32.HI R0, RZ, 0x6, R0 ;  /* 0x00000006ff007819 */ /* 0x000fe20000011400 */
[----:B------:R-:W2:Y:S01]  /*3ee0*/  LDSM.16.M88.4 R148, [R198+0xf000] ;  /* 0x00f00000c694783b */ /* 0x000ea20000000200 */
[----:B------:R-:W-:Y:S01]  /*3ef0*/  UIADD3 UR20, -UR5, 0x80, UR19 ;  /* 0x0000008005147890 */ /* 0x000fe2000fffe113 */
[----:B------:R-:W-:Y:S01]  /*3f00*/  MOV R248, R209 ;  /* 0x000000d100f87202 */ /* 0x000fe20000000f00 */
[----:B------:R-:W-:Y:S01]  /*3f10*/  CS2R R126, SRZ ;  /* 0x00000000007e7805 */ /* 0x000fe2000001ff00 */
[----:B------:R-:W-:Y:S01]  /*3f20*/  SHF.L.U32 R0, R0, 0x5, RZ ;  /* 0x0000000500007819 */ /* 0x000fe200000006ff */
[----:B------:R-:W4:Y:S01]  /*3f30*/  LDSM.16.M88.4 R152, [R198+0xf400] ;  /* 0x00f40000c698783b */ /* 0x000f220000000200 */
[----:B------:R-:W-:Y:S01]  /*3f40*/  CS2R R124, SRZ ;  /* 0x00000000007c7805 */ /* 0x000fe2000001ff00 */
[----:B------:R-:W-:Y:S01]  /*3f50*/  CS2R R130, SRZ ;  /* 0x0000000000827805 */ /* 0x000fe2000001ff00 */
[----:B------:R-:W-:Y:S01]  /*3f60*/  LOP3.LUT R0, R0, 0x6, R18, 0xf8, !PT ;  /* 0x0000000600007812 */ /* 0x000fe200078ef812 */
[----:B------:R-:W2:Y:S01]  /*3f70*/  LDSM.16.M88.4 R156, [R197+0xf000] ;  /* 0x00f00000c59c783b */ /* 0x000ea20000000200 */
[----:B------:R-:W-:Y:S01]  /*3f80*/  CS2R R128, SRZ ;  /* 0x0000000000807805 */ /* 0x000fe2000001ff00 */
[----:B------:R-:W-:Y:S01]  /*3f90*/  CS2R R122, SRZ ;  /* 0x00000000007a7805 */ /* 0x000fe2000001ff00 */
[----:B------:R-:W-:Y:S01]  /*3fa0*/  CS2R R120, SRZ ;  /* 0x0000000000787805 */ /* 0x000fe2000001ff00 */
[----:B------:R-:W-:Y:S01]  /*3fb0*/  IMAD R208, R208, 0x80, R0 ;  /* 0x00000080d0d07824 */ /* 0x000fe200078e0200 */
[----:B------:R-:W-:Y:S01]  /*3fc0*/  IADD3 R0, R205, 0x1800, RZ ;  /* 0x00001800cd007810 */ /* 0x000fe20007ffe0ff */
[----:B------:R-:W2:Y:S01]  /*3fd0*/  LDSM.16.M88.4 R160, [R197+0xf400] ;  /* 0x00f40000c5a0783b */ /* 0x000ea20000000200 */
[----:B------:R-:W-:Y:S01]  /*3fe0*/  CS2R R118, SRZ ;  /* 0x0000000000767805 */ /* 0x000fe2000001ff00 */
[----:B------:R-:W-:Y:S01]  /*3ff0*/  CS2R R116, SRZ ;  /* 0x0000000000747805 */ /* 0x000fe2000001ff00 */
[----:B------:R-:W-:Y:S01]  /*4000*/  SEL R0, R0, R205, !P0 ;  /* 0x000000cd00007207 */ /* 0x000fe20004000000 */
[----:B-1----:R-:W3:Y:S01]  /*4010*/  @P1 MUFU.RCP R4, c[0x0][0x238] ;  /* 0x00008e0000041b08 */ /* 0x002ee20000001000 */
        /* <DEDUP_REMOVED lines=47> */
[----:B------:R-:W-:Y:S01]  /*4310*/  ULDC UR12, c[0x0][0x2e8] ;  /* 0x0000ba00000c7ab9 */ /* 0x000fe20000000800 */
[----:B------:R-:W-:Y:S01]  /*4320*/  CS2R R36, SRZ ;  /* 0x0000000000247805 */ /* 0x000fe2000001ff00 */
[----:B------:R-:W-:-:S02]  /*4330*/  UMOV UR4, URZ ;  /* 0x0000003f00047c82 */ /* 0x000fc40008000000 */
[----:B------:R-:W-:Y:S02]  /*4340*/  UIADD3 UR20, UR20, -UR12, URZ ;  /* 0x8000000c14147290 */ /* 0x000fe4000fffe03f */
[----:B------:R-:W-:Y:S02]  /*4350*/  UIADD3 UR21, UR25, 0x80, URZ ;  /* 0x0000008019157890 */ /* 0x000fe4000fffe03f */
[----:B------:R-:W-:Y:S01]  /*4360*/  ULDC UR12, c[0x0][0x2e4] ;  /* 0x0000b900000c7ab9 */ /* 0x000fe20000000800 */
[----:B---3--:R-:W-:Y:S01]  /*4370*/  @P1 FMUL.FTZ R3, R3, R4 ;  /* 0x0000000403031220 */ /* 0x008fe20000410000 */
[----:B------:R-:W-:-:S03]  /*4380*/  IADD3 R4, R20, -UR13, -R208 ;  /* 0x8000000d14047c10 */ /* 0x000fc6000fffe8d0 */
[----:B------:R3:W1:Y:S02]  /*4390*/  @P1 R2UR UR9, R3 ;  /* 0x00000000030913c2 */ /* 0x00066400000e0000 */
[----:B---3--:R-:W-:Y:S01]  /*43a0*/  IADD3 R3, R207, 0x1800, RZ ;  /* 0x00001800cf037810 */ /* 0x008fe20007ffe0ff */
[----:B-1----:R-:W-:-:S03]  /*43b0*/  @UP1 UMOV UR4, UR9 ;  /* 0x0000000900041c82 */ /* 0x002fc60008000000 */
[----:B------:R-:W-:Y:S01]  /*43c0*/  SEL R196, R3, R207, !P0 ;  /* 0x000000cf03c47207 */ /* 0x000fe20004000000 */
[----:B------:R-:W-:Y:S01]  /*43d0*/  IMAD.SHL.U32 R3, R0, 0x2, RZ ;  /* 0x0000000200037824 */ /* 0x000fe200078e00ff */
[----:B------:R-:W-:-:S03]  /*43e0*/  IADD3 R0, R4, UR5, RZ ;  /* 0x0000000504007c10 */ /* 0x000fc6000fffe0ff */
[----:B------:R-:W-:Y:S02]  /*43f0*/  IMAD.SHL.U32 R196, R196, 0x2, RZ ;  /* 0x00000002c4c47824 */ /* 0x000fe400078e00ff */
[----:B------:R1:W-:Y:S02]  /*4400*/  STL [R1+0x38], R0 ;  /* 0x0000380001007387 */ /* 0x0003e40000100800 */
[----:B-1----:R-:W-:-:S05]  /*4410*/  MOV R0, c[0x0][0x22c] ;  /* 0x00008b0000007a02 */ /* 0x002fca0000000f00 */
[----:B------:R-:W-:-:S04]  /*4420*/  IMAD R0, R0, c[0x0][0x1c0], RZ ;  /* 0x0000700000007a24 */ /* 0x000fc800078e02ff */
[C---:B------:R-:W-:Y:S02]  /*4430*/  IMAD.SHL.U32 R7, R0.reuse, 0x10, RZ ;  /* 0x0000001000077824 */ /* 0x040fe400078e00ff */
[----:B------:R-:W-:-:S03]  /*4440*/  IMAD.SHL.U32 R5, R0, 0x8, RZ ;  /* 0x0000000800057824 */ /* 0x000fc600078e00ff */
[C---:B------:R-:W-:Y:S02]  /*4450*/  IADD3 R6, R7.reuse, 0x20, RZ ;  /* 0x0000002007067810 */ /* 0x040fe40007ffe0ff */
[----:B------:R-:W-:Y:S01]  /*4460*/  IADD3 R0, R7, 0x40, RZ ;  /* 0x0000004007007810 */ /* 0x000fe20007ffe0ff */
[C---:B------:R-:W-:Y:S01]  /*4470*/  IMAD.SHL.U32 R7, R20.reuse, 0x4, RZ ;  /* 0x0000000414077824 */ /* 0x040fe200078e00ff */
[C---:B------:R-:W-:Y:S02]  /*4480*/  IADD3 R4, R5.reuse, R6, RZ ;  /* 0x0000000605047210 */ /* 0x040fe40007ffe0ff */
[----:B------:R-:W-:Y:S01]  /*4490*/  SHF.L.U64.HI R6, R20, 0x2, R16 ;  /* 0x0000000214067819 */ /* 0x000fe20000010210 */
[----:B------:R-:W-:-:S04]  /*44a0*/  IMAD.IADD R0, R5, 0x1, R0 ;  /* 0x0000000105007824 */ /* 0x000fc800078e0200 */
[----:B------:R1:W-:Y:S04]  /*44b0*/  STL [R1+0x30], R6 ;  /* 0x0000300601007387 */ /* 0x0003e80000100800 */
[----:B------:R-:W-:Y:S01]  /*44c0*/  STL [R1+0x34], R7 ;  /* 0x0000340701007387 */ /* 0x000fe20000100800 */
[C---:B-1----:R-:W-:Y:S01]  /*44d0*/  IADD3 R6, R5.reuse, R4, RZ ;  /* 0x0000000405067210 */ /* 0x042fe20007ffe0ff */
        /* <DEDUP_REMOVED lines=8> */
[----:B-1----:R-:W-:-:S05]  /*4560*/  IADD3 R6, R5, R6, RZ ;  /* 0x0000000605067210 */ /* 0x002fca0007ffe0ff */
[----:B------:R3:W-:Y:S04]  /*4570*/  STL [R1+0x1c], R6 ;  /* 0x00001c0601007387 */ /* 0x0007e80000100800 */
[----:B--2-4-:R3:W-:Y:S02]  /*4580*/  STL [R1+0x18], R0 ;  /* 0x0000180001007387 */ /* 0x0147e40000100800 */
.L_x_236:
[----:B------:R-:W0:Y:S01]  /*4590*/  LDGDEPBAR ;  /* 0x00000000000079af */ /* 0x000e220000000000 */
[----:B---3--:R-:W-:Y:S01]  /*45a0*/  IMAD.IADD R0, R206, 0x1, R196 ;  /* 0x00000001ce007824 */ /* 0x008fe200078e02c4 */
[----:B------:R-:W-:Y:S01]  /*45b0*/  USHF.L.U32 UR9, UR8, 0x6, URZ ;  /* 0x0000000608097899 */ /* 0x000fe2000800063f */
[----:B------:R-:W-:Y:S01]  /*45c0*/  IMAD.MOV.U32 R224, RZ, RZ, R212 ;  /* 0x000000ffffe07224 */ /* 0x000fe200078e00d4 */
[----:B------:R-:W-:Y:S01]  /*45d0*/  ULDC UR11, c[0x0][0x2e4] ;  /* 0x0000b900000b7ab9 */ /* 0x000fe20000000800 */
[----:B------:R-:W-:Y:S01]  /*45e0*/  IMAD.MOV.U32 R225, RZ, RZ, R211 ;  /* 0x000000ffffe17224 */ /* 0x000fe200078e00d3 */
[----:B------:R-:W-:Y:S02]  /*45f0*/  UISETP.GE.AND UP0, UPT, UR9, UR20, UPT ;  /* 0x000000140900728c */ /* 0x000fe4000bf06270 */
[----:B------:R-:W2:Y:S04]  /*4600*/  LDL R210, [R1+0x38] ;  /* 0x0000380001d27983 */ /* 0x000ea80000100800 */
[----:B------:R-:W3:Y:S04]  /*4610*/  LDL R214, [R1+0x34] ;  /* 0x0000340001d67983 */ /* 0x000ee80000100800 */
        /* <DEDUP_REMOVED lines=8> */
[----:B-----5:R-:W1:Y:S02]  /*46a0*/  LDSM.16.M88.4 R140, [R197+0x9000] ;  /* 0x00900000c58c783b */ /* 0x020e640000000200 */
[-C--:B-1----:R-:W-:Y:S06]  /*46b0*/  HMMA.16816.F32 R4, R32, R16.reuse, RZ ;  /* 0x000000102004723c */ /* 0x082fec00000018ff */
[----:B------:R-:W-:Y:S02]  /*46c0*/  LDSM.16.M88.4 R144, [R197+0xd400] ;  /* 0x00d40000c590783b */ /* 0x000fe40000000200 */
        /* <DEDUP_REMOVED lines=18> */
[----:B------:R-:W1:Y:S08]  /*47f0*/  LDSM.16.M88.4 R136, [R198+0xb000] ;  /* 0x00b00000c688783b */ /* 0x000e700000000200 */
[----:B------:R-:W2:Y:S01]  /*4800*/  LDSM.16.M88.4 R140, [R196+0x1800] ;  /* 0x00180000c48c783b */ /* 0x000ea20000000200 */
[-C--:B-1----:R-:W-:Y:S08]  /*4810*/  HMMA.16816.F32 R4, R132, R136.reuse, R4 ;  /* 0x000000888404723c */ /* 0x082ff00000001804 */
[C---:B--2---:R-:W-:Y:S08]  /*4820*/  HMMA.16816.F32 R8, R140.reuse, R136, R8 ;  /* 0x000000888c08723c */ /* 0x044ff00000001808 */
        /* <DEDUP_REMOVED lines=33> */
[----:B------:R2:W3:Y:S03]  /*4a40*/  LDSM.16.M88.4 R136, [R0+0x2800] ;  /* 0x002800000088783b */ /* 0x0004e60000000200 */
[----:B--2---:R-:W-:Y:S01]  /*4a50*/  IADD3 R0, R210, UR9, RZ ;  /* 0x00000009d2007c10 */ /* 0x004fe2000fffe0ff */
[-C--:B-1----:R-:W-:Y:S08]  /*4a60*/  HMMA.16816.F32 R4, R140, R132.reuse, R4 ;  /* 0x000000848c04723c */ /* 0x082ff00000001804 */
[C---:B---3--:R-:W-:Y:S07]  /*4a70*/  HMMA.16816.F32 R8, R136.reuse, R132, R8 ;  /* 0x000000848808723c */ /* 0x048fee0000001808 */
[C---:B------:R-:W-:Y:S01]  /*4a80*/  IADD3 R132, R0.reuse, -0x1, RZ ;  /* 0xffffffff00847810 */ /* 0x040fe20007ffe0ff */
[-C--:B------:R-:W-:Y:S04]  /*4a90*/  HMMA.16816.F32 R12, R136, R134.reuse, R12 ;  /* 0x00000086880c723c */ /* 0x080fe8000000180c */
[C---:B------:R-:W-:Y:S04]  /*4aa0*/  IADD3 R133, R0.reuse, 0x1f, RZ ;  /* 0x0000001f00857810 */ /* 0x040fe80007ffe0ff */
[C---:B------:R-:W-:Y:S04]  /*4ab0*/  HMMA.16816.F32 R16, R140.reuse, R134, R16 ;  /* 0x000000868c10723c */ /* 0x040fe80000001810 */
[----:B------:R-:W-:Y:S03]  /*4ac0*/  ISETP.GE.AND P1, PT, R133, RZ, PT ;  /* 0x000000ff8500720c */ /* 0x000fe60003f26270 */
[C---:B------:R-:W-:Y:S01]  /*4ad0*/  IADD3 R135, R0.reuse, 0x28, RZ ;  /* 0x0000002800877810 */ /* 0x040fe20007ffe0ff */
[-C--:B------:R-:W-:Y:S03]  /*4ae0*/  HMMA.16816.F32 R20, R140, R144.reuse, R20 ;  /* 0x000000908c14723c */ /* 0x080fe60000001814 */
[----:B------:R-:W-:Y:S02]  /*4af0*/  ISETP.GE.AND P0, PT, R135, RZ, PT ;  /* 0x000000ff8700720c */ /* 0x000fe40003f06270 */
[----:B------:R-:W-:Y:S03]  /*4b00*/  IADD3 R134, R0, 0x20, RZ ;  /* 0x0000002000867810 */ /* 0x000fe60007ffe0ff */
[C---:B------:R-:W-:Y:S04]  /*4b10*/  HMMA.16816.F32 R24, R136.reuse, R144, R24 ;  /* 0x000000908818723c */ /* 0x040fe80000001818 */
[----:B------:R-:W-:Y:S02]  /*4b20*/  ISETP.GE.AND P2, PT, R134, RZ, PT ;  /* 0x000000ff8600720c */ /* 0x000fe40003f46270 */
[C---:B------:R-:W-:Y:S02]  /*4b30*/  @!P1 IADD3 R133, -R0.reuse, -0x1f, RZ ;  /* 0xffffffe100859810 */ /* 0x040fe40007ffe1ff */
[----:B------:R-:W-:Y:S01]  /*4b40*/  @!P0 IADD3 R135, -R0, -0x28, RZ ;  /* 0xffffffd800878810 */ /* 0x000fe20007ffe1ff */
[-C--:B------:R-:W-:Y:S03]  /*4b50*/  HMMA.16816.F32 R28, R136, R146.reuse, R28 ;  /* 0x00000092881c723c */ /* 0x080fe6000000181c */
[----:B------:R-:W1:Y:S01]  /*4b60*/  I2F R137, R135 ;  /* 0x0000008700897306 */ /* 0x000e620000201400 */
[----:B------:R-:W-:Y:S03]  /*4b70*/  ISETP.GE.AND P0, PT, R132, RZ, PT ;  /* 0x000000ff8400720c */ /* 0x000fe60003f06270 */
[----:B------:R-:W-:Y:S01]  /*4b80*/  IABS R138, R0 ;  /* 0x00000000008a7213 */ /* 0x000fe20000000000 */
[----:B------:R-:W-:Y:S04]  /*4b90*/  HMMA.16816.F32 R32, R140, R146, R32 ;  /* 0x000000928c20723c */ /* 0x000fe80000001820 */
[C---:B------:R-:W-:Y:S01]  /*4ba0*/  @!P2 IADD3 R134, -R0.reuse, -0x20, RZ ;  /* 0xffffffe00086a810 */ /* 0x040fe20007ffe1ff */
[----:B------:R-:W2:Y:S01]  /*4bb0*/  I2F R133, R133 ;  /* 0x0000008500857306 */ /* 0x000ea20000201400 */
[C---:B------:R-:W-:Y:S02]  /*4bc0*/  IADD3 R139, R0.reuse, -0x19, RZ ;  /* 0xffffffe7008b7810 */ /* 0x040fe40007ffe0ff */
[C---:B------:R-:W-:Y:S04]  /*4bd0*/  IADD3 R142, R0.reuse, -0x10, RZ ;  /* 0xfffffff0008e7810 */ /* 0x040fe80007ffe0ff */
[C---:B------:R-:W-:Y:S02]  /*4be0*/  @!P0 IADD3 R132, -R0.reuse, 0x1, RZ ;  /* 0x0000000100848810 */ /* 0x040fe40007ffe1ff */
[C---:B------:R-:W-:Y:S01]  /*4bf0*/  IADD3 R141, R0.reuse, -0x11, RZ ;  /* 0xffffffef008d7810 */ /* 0x040fe20007ffe0ff */
[----:B------:R-:W3:Y:S01]  /*4c00*/  I2F R135, R134 ;  /* 0x0000008600877306 */ /* 0x000ee20000201400 */
[----:B------:R-:W-:Y:S02]  /*4c10*/  IADD3 R140, R0, -0x18, RZ ;  /* 0xffffffe8008c7810 */ /* 0x000fe40007ffe0ff */
[----:B------:R-:W-:Y:S01]  /*4c20*/  ISETP.GE.AND P6, PT, R142, RZ, PT ;  /* 0x000000ff8e00720c */ /* 0x000fe20003fc6270 */
[----:B-1----:R-:W-:Y:S01]  /*4c30*/  FFMA.FTZ R10, R137, -UR4, R10 ;  /* 0x80000004890a7c23 */ /* 0x002fe2000801000a */
[C---:B------:R-:W-:Y:S02]  /*4c40*/  IADD3 R137, R0.reuse, 0x7, RZ ;  /* 0x0000000700897810 */ /* 0x040fe40007ffe0ff */
[----:B------:R-:W-:Y:S02]  /*4c50*/  ISETP.GE.AND P5, PT, R141, RZ, PT ;  /* 0x000000ff8d00720c */ /* 0x000fe40003fa6270 */
[----:B------:R-:W-:Y:S01]  /*4c60*/  ISETP.GE.AND P3, PT, R137, RZ, PT ;  /* 0x000000ff8900720c */ /* 0x000fe20003f66270 */
[----:B------:R1:W1:Y:S01]  /*4c70*/  I2F R136, R132 ;  /* 0x0000008400887306 */ /* 0x0002620000201400 */
[C---:B--2---:R-:W-:Y:S02]  /*4c80*/  FFMA.FTZ R9, R133.reuse, -UR4, R9 ;  /* 0x8000000485097c23 */ /* 0x044fe40008010009 */
[----:B------:R-:W-:Y:S01]  /*4c90*/  FFMA.FTZ R15, R133, -UR4, R15 ;  /* 0x80000004850f7c23 */ /* 0x000fe2000801000f */
[C---:B------:R-:W-:Y:S02]  /*4ca0*/  IADD3 R133, R0.reuse, -0x9, RZ ;  /* 0xfffffff700857810 */ /* 0x040fe40007ffe0ff */
[C---:B------:R-:W-:Y:S04]  /*4cb0*/  @!P6 IADD3 R142, -R0.reuse, 0x10, RZ ;  /* 0x00000010008ee810 */ /* 0x040fe80007ffe1ff */
[----:B------:R-:W2:Y:S01]  /*4cc0*/  I2F R138, R138 ;  /* 0x0000008a008a7306 */ /* 0x000ea20000201400 */
[C---:B------:R-:W-:Y:S02]  /*4cd0*/  @!P5 IADD3 R141, -R0.reuse, 0x11, RZ ;  /* 0x00000011008dd810 */ /* 0x040fe40007ffe1ff */
[C---:B------:R-:W-:Y:S01]  /*4ce0*/  @!P3 IADD3 R137, -R0.reuse, -0x7, RZ ;  /* 0xfffffff90089b810 */ /* 0x040fe20007ffe1ff */
[C---:B---3--:R-:W-:Y:S01]  /*4cf0*/  FFMA.FTZ R8, R135.reuse, -UR4, R8 ;  /* 0x8000000487087c23 */ /* 0x048fe20008010008 */
[C---:B------:R-:W-:Y:S01]  /*4d00*/  IADD3 R134, R0.reuse, -0x8, RZ ;  /* 0xfffffff800867810 */ /* 0x040fe20007ffe0ff */
[----:B------:R-:W-:Y:S01]  /*4d10*/  FFMA.FTZ R14, R135, -UR4, R14 ;  /* 0x80000004870e7c23 */ /* 0x000fe2000801000e */
[----:B------:R-:W-:Y:S02]  /*4d20*/  IADD3 R135, R0, 0x10, RZ ;  /* 0x0000001000877810 */ /* 0x000fe40007ffe0ff */
[----:B------:R-:W-:Y:S01]  /*4d30*/  ISETP.GE.AND P0, PT, R134, RZ, PT ;  /* 0x000000ff8600720c */ /* 0x000fe20003f06270 */
[----:B------:R-:W3:Y:S01]  /*4d40*/  I2F R137, R137 ;  /* 0x0000008900897306 */ /* 0x000ee20000201400 */
[----:B------:R-:W-:Y:S02]  /*4d50*/  ISETP.GE.AND P3, PT, R139, RZ, PT ;  /* 0x000000ff8b00720c */ /* 0x000fe40003f66270 */
[----:B-1----:R-:W-:Y:S01]  /*4d60*/  IADD3 R132, R0, 0x27, RZ ;  /* 0x0000002700847810 */ /* 0x002fe20007ffe0ff */
[C---:B------:R-:W-:Y:S02]  /*4d70*/  FFMA.FTZ R5, R136.reuse, -UR4, R5 ;  /* 0x8000000488057c23 */ /* 0x040fe40008010005 */
[----:B------:R-:W-:Y:S01]  /*4d80*/  FFMA.FTZ R19, R136, -UR4, R19 ;  /* 0x8000000488137c23 */ /* 0x000fe20008010013 */
[----:B------:R-:W-:Y:S03]  /*4d90*/  ISETP.GE.AND P1, PT, R132, RZ, PT ;  /* 0x000000ff8400720c */ /* 0x000fe60003f26270 */
[----:B------:R-:W1:Y:S01]  /*4da0*/  I2F R142, R142 ;  /* 0x0000008e008e7306 */ /* 0x000e620000201400 */
[C---:B------:R-:W-:Y:S02]  /*4db0*/  IADD3 R136, R0.reuse, 0x17, RZ ;  /* 0x0000001700887810 */ /* 0x040fe40007ffe0ff */
[----:B------:R-:W-:Y:S01]  /*4dc0*/  @!P0 IADD3 R134, -R0, 0x8, RZ ;  /* 0x0000000800868810 */ /* 0x000fe20007ffe1ff */
[----:B--2---:R-:W-:Y:S01]  /*4dd0*/  FFMA.FTZ R4, R138, -UR4, R4 ;  /* 0x800000048a047c23 */ /* 0x004fe20008010004 */
[----:B------:R-:W-:Y:S01]  /*4de0*/  ISETP.GE.AND P2, PT, R136, RZ, PT ;  /* 0x000000ff8800720c */ /* 0x000fe20003f46270 */
[----:B------:R-:W-:Y:S01]  /*4df0*/  FFMA.FTZ R18, R138, -UR4, R18 ;  /* 0x800000048a127c23 */ /* 0x000fe20008010012 */
[C---:B------:R-:W-:Y:S02]  /*4e00*/  IADD3 R138, R0.reuse, 0x8, RZ ;  /* 0x00000008008a7810 */ /* 0x040fe40007ffe0ff */
[C---:B------:R-:W-:Y:S01]  /*4e10*/  @!P3 IADD3 R139, -R0.reuse, 0x19, RZ ;  /* 0x00000019008bb810 */ /* 0x040fe20007ffe1ff */
[----:B------:R-:W2:Y:S01]  /*4e20*/  I2F R144, R134 ;  /* 0x0000008600907306 */ /* 0x000ea20000201400 */
[----:B------:R-:W-:Y:S02]  /*4e30*/  @!P1 IADD3 R132, -R0, -0x27, RZ ;  /* 0xffffffd900849810 */ /* 0x000fe40007ffe1ff */
[----:B------:R-:W-:Y:S01]  /*4e40*/  ISETP.GE.AND P1, PT, R133, RZ, PT ;  /* 0x000000ff8500720c */ /* 0x000fe20003f26270 */
[C---:B---3--:R-:W-:Y:S01]  /*4e50*/  FFMA.FTZ R7, R137.reuse, -UR4, R7 ;  /* 0x8000000489077c23 */ /* 0x048fe20008010007 */
[----:B------:R-:W-:Y:S01]  /*4e60*/  ISETP.GE.AND P4, PT, R138, RZ, PT ;  /* 0x000000ff8a00720c */ /* 0x000fe20003f86270 */
[----:B------:R-:W-:Y:S02]  /*4e70*/  FFMA.FTZ R29, R137, -UR4, R29 ;  /* 0x80000004891d7c23 */ /* 0x000fe4000801001d */
[----:B------:R-:W-:Y:S02]  /*4e80*/  @!P2 IADD3 R136, -R0, -0x17, RZ ;  /* 0xffffffe90088a810 */ /* 0x000fe40007ffe1ff */
[----:B------:R3:W3:Y:S01]  /*4e90*/  I2F R210, R132 ;  /* 0x0000008400d27306 */ /* 0x0006e20000201400 */
[----:B-1----:R-:W-:Y:S05]  /*4ea0*/  FFMA.FTZ R20, R142, -UR4, R20 ;  /* 0x800000048e147c23 */ /* 0x002fea0008010014 */
[----:B------:R-:W-:Y:S01]  /*4eb0*/  @!P1 IADD3 R133, -R0, 0x9, RZ ;  /* 0x0000000900859810 */ /* 0x000fe20007ffe1ff */
[----:B------:R-:W-:Y:S01]  /*4ec0*/  FFMA.FTZ R34, R142, -UR4, R34 ;  /* 0x800000048e227c23 */ /* 0x000fe20008010022 */
[----:B------:R-:W-:Y:S02]  /*4ed0*/  ISETP.GE.AND P1, PT, R135, RZ, PT ;  /* 0x000000ff8700720c */ /* 0x000fe40003f26270 */
[----:B------:R-:W1:Y:S01]  /*4ee0*/  I2F R143, R133 ;  /* 0x00000085008f7306 */ /* 0x000e620000201400 */
[----:B------:R-:W-:Y:S02]  /*4ef0*/  @!P4 IADD3 R138, -R0, -0x8, RZ ;  /* 0xfffffff8008ac810 */ /* 0x000fe40007ffe1ff */
[----:B------:R-:W-:Y:S01]  /*4f00*/  ISETP.GE.AND P4, PT, R140, RZ, PT ;  /* 0x000000ff8c00720c */ /* 0x000fe20003f86270 */
[----:B--2---:R-:W-:Y:S01]  /*4f10*/  FFMA.FTZ R16, R144, -UR4, R16 ;  /* 0x8000000490107c23 */ /* 0x004fe20008010010 */
[----:B------:R-:W-:Y:S01]  /*4f20*/  IADD3 R134, R0, 0xf, RZ ;  /* 0x0000000f00867810 */ /* 0x000fe20007ffe0ff */
[----:B------:R-:W-:Y:S04]  /*4f30*/  FFMA.FTZ R22, R144, -UR4, R22 ;  /* 0x8000000490167c23 */ /* 0x000fe80008010016 */
[----:B------:R-:W2:Y:S01]  /*4f40*/  I2F R138, R138 ;  /* 0x0000008a008a7306 */ /* 0x000ea20000201400 */
[C---:B------:R-:W-:Y:S02]  /*4f50*/  @!P1 IADD3 R135, -R0.reuse, -0x10, RZ ;  /* 0xfffffff000879810 */ /* 0x040fe40007ffe1ff */
[----:B---3--:R-:W-:Y:S01]  /*4f60*/  IADD3 R132, R0, 0x18, RZ ;  /* 0x0000001800847810 */ /* 0x008fe20007ffe0ff */
[----:B------:R-:W-:Y:S02]  /*4f70*/  FFMA.FTZ R11, R210, -UR4, R11 ;  /* 0x80000004d20b7c23 */ /* 0x000fe4000801000b */
[----:B------:R-:W-:Y:S02]  /*4f80*/  @!P4 IADD3 R140, -R0, 0x18, RZ ;  /* 0x00000018008cc810 */ /* 0x000fe40007ffe1ff */
[----:B------:R-:W-:Y:S02]  /*4f90*/  ISETP.GE.AND P0, PT, R132, RZ, PT ;  /* 0x000000ff8400720c */ /* 0x000fe40003f06270 */
[----:B------:R-:W3:Y:S01]  /*4fa0*/  I2F R136, R136 ;  /* 0x0000008800887306 */ /* 0x000ee20000201400 */
[C---:B-1----:R-:W-:Y:S02]  /*4fb0*/  FFMA.FTZ R17, R143.reuse, -UR4, R17 ;  /* 0x800000048f117c23 */ /* 0x042fe40008010011 */
[----:B------:R-:W-:Y:S07]  /*4fc0*/  FFMA.FTZ R23, R143, -UR4, R23 ;  /* 0x800000048f177c23 */ /* 0x000fee0008010017 */
[----:B------:R-:W1:Y:S01]  /*4fd0*/  I2F R141, R141 ;  /* 0x0000008d008d7306 */ /* 0x000e620000201400 */
[----:B------:R-:W-:Y:S02]  /*4fe0*/  @!P0 IADD3 R132, -R0, -0x18, RZ ;  /* 0xffffffe800848810 */ /* 0x000fe40007ffe1ff */
[----:B------:R-:W-:Y:S01]  /*4ff0*/  ISETP.GE.AND P0, PT, R134, RZ, PT ;  /* 0x000000ff8600720c */ /* 0x000fe20003f06270 */
[C---:B--2---:R-:W-:Y:S02]  /*5000*/  FFMA.FTZ R6, R138.reuse, -UR4, R6 ;  /* 0x800000048a067c23 */ /* 0x044fe40008010006 */
[----:B------:R-:W-:Y:S04]  /*5010*/  FFMA.FTZ R28, R138, -UR4, R28 ;  /* 0x800000048a1c7c23 */ /* 0x000fe8000801001c */
[----:B------:R2:W2:Y:S01]  /*5020*/  I2F R145, R132 ;  /* 0x0000008400917306 */ /* 0x0004a20000201400 */
[----:B---3--:R-:W-:Y:S05]  /*5030*/  FFMA.FTZ R13, R136, -UR4, R13 ;  /* 0x80000004880d7c23 */ /* 0x008fea000801000d */
[----:B------:R-:W-:Y:S01]  /*5040*/  @!P0 IADD3 R134, -R0, -0xf, RZ ;  /* 0xfffffff100868810 */ /* 0x000fe20007ffe1ff */
[----:B------:R-:W-:Y:S03]  /*5050*/  FFMA.FTZ R27, R136, -UR4, R27 ;  /* 0x80000004881b7c23 */ /* 0x000fe6000801001b */
[----:B------:R-:W3:Y:S01]  /*5060*/  I2F R135, R135 ;  /* 0x0000008700877306 */ /* 0x000ee20000201400 */
[C---:B-1----:R-:W-:Y:S02]  /*5070*/  FFMA.FTZ R21, R141.reuse, -UR4, R21 ;  /* 0x800000048d157c23 */ /* 0x042fe40008010015 */
[----:B------:R-:W-:Y:S07]  /*5080*/  FFMA.FTZ R35, R141, -UR4, R35 ;  /* 0x800000048d237c23 */ /* 0x000fee0008010023 */
[----:B------:R-:W1:Y:S01]  /*5090*/  I2F R134, R134 ;  /* 0x0000008600867306 */ /* 0x000e620000201400 */
[----:B--2---:R-:W-:Y:S01]  /*50a0*/  IADD3 R132, P0, R214, UR17, RZ ;  /* 0x00000011d6847c10 */ /* 0x004fe2000ff1e0ff */
[C---:B------:R-:W-:Y:S02]  /*50b0*/  FFMA.FTZ R12, R145.reuse, -UR4, R12 ;  /* 0x80000004910c7c23 */ /* 0x040fe4000801000c */
[----:B------:R-:W-:Y:S01]  /*50c0*/  FFMA.FTZ R26, R145, -UR4, R26 ;  /* 0x80000004911a7c23 */ /* 0x000fe2000801001a */
[----:B----4-:R-:W-:Y:S05]  /*50d0*/  IADD3.X R133, R213, UR16, RZ, P0, !PT ;  /* 0x00000010d5857c10 */ /* 0x010fea00087fe4ff */
[----:B------:R-:W2:Y:S01]  /*50e0*/  I2F R140, R140 ;  /* 0x0000008c008c7306 */ /* 0x000ea20000201400 */
[----:B------:R-:W-:Y:S01]  /*50f0*/  PLOP3.LUT P0, PT, PT, PT, UP0, 0x80, 0x0 ;  /* 0x000000000000781c */ /* 0x000fe20003f0f008 */
[----:B-----5:R4:W5:Y:S01]  /*5100*/  LDG.E R146, [R132.64] ;  /* 0x0000000684927981 */ /* 0x020962000c1e1900 */
[C---:B---3--:R-:W-:Y:S02]  /*5110*/  FFMA.FTZ R24, R135.reuse, -UR4, R24 ;  /* 0x8000000487187c23 */ /* 0x048fe40008010018 */
[----:B------:R-:W-:Y:S01]  /*5120*/  FFMA.FTZ R30, R135, -UR4, R30 ;  /* 0x80000004871e7c23 */ /* 0x000fe2000801001e */
[----:B------:R4:W5:Y:S04]  /*5130*/  LDG.E R145, [R132.64+0x20] ;  /* 0x0000200684917981 */ /* 0x000968000c1e1900 */
[----:B------:R-:W3:Y:S01]  /*5140*/  I2F R139, R139 ;  /* 0x0000008b008b7306 */ /* 0x000ee20000201400 */
[----:B------:R4:W5:Y:S01]  /*5150*/  LDG.E R144, [R132.64+0x80] ;  /* 0x0000800684907981 */ /* 0x000962000c1e1900 */
[C---:B-1----:R-:W-:Y:S03]  /*5160*/  FFMA.FTZ R25, R134.reuse, -UR4, R25 ;  /* 0x8000000486197c23 */ /* 0x042fe60008010019 */
[----:B------:R4:W5:Y:S01]  /*5170*/  LDG.E R143, [R132.64+0xa0] ;  /* 0x0000a006848f7981 */ /* 0x000962000c1e1900 */
[----:B------:R-:W-:Y:S02]  /*5180*/  FFMA.FTZ R31, R134, -UR4, R31 ;  /* 0x80000004861f7c23 */ /* 0x000fe4000801001f */
[----:B--2---:R-:W-:Y:S02]  /*5190*/  FFMA.FTZ R32, R140, -UR4, R32 ;  /* 0x800000048c207c23 */ /* 0x004fe40008010020 */
[----:B---3--:R-:W-:Y:S01]  /*51a0*/  FFMA.FTZ R33, R139, -UR4, R33 ;  /* 0x800000048b217c23 */ /* 0x008fe20008010021 */
[----:B------:R-:W-:-:S05]  /*51b0*/  @!P0 BRA `(.L_x_232) ;  /* 0x0000009000008947 */ /* 0x000fca0003800000 */
        /* <DEDUP_REMOVED lines=9> */
.L_x_232:
[C---:B------:R-:W-:Y:S01]  /*5250*/  IADD3 R140, R208.reuse, 0x1, RZ ;  /* 0x00000001d08c7810 */ /* 0x040fe20007ffe0ff */
[----:B------:R-:W2:Y:S01]  /*5260*/  LDL R0, [R1+0x20] ;  /* 0x0000200001007983 */ /* 0x000ea20000100800 */
[C---:B------:R-:W-:Y:S01]  /*5270*/  IADD3 R139, R208.reuse, 0x8, RZ ;  /* 0x00000008d08b7810 */ /* 0x040fe20007ffe0ff */
[----:B------:R-:W-:Y:S01]  /*5280*/  UIADD3 UR10, -UR11, UR5, -UR13 ;  /* 0x000000050b0a7290 */ /* 0x000fe2000fffe90d */
[C---:B------:R-:W-:Y:S01]  /*5290*/  IADD3 R138, R208.reuse, 0x9, RZ ;  /* 0x00000009d08a7810 */ /* 0x040fe20007ffe0ff */
[----:B------:R-:W-:Y:S01]  /*52a0*/  UMOV UR12, UR11 ;  /* 0x0000000b000c7c82 */ /* 0x000fe20008000000 */
[C---:B------:R-:W-:Y:S02]  /*52b0*/  IADD3 R137, R208.reuse, 0x10, RZ ;  /* 0x00000010d0897810 */ /* 0x040fe40007ffe0ff */
[C---:B------:R-:W-:Y:S02]  /*52c0*/  IADD3 R136, R208.reuse, 0x11, RZ ;  /* 0x00000011d0887810 */ /* 0x040fe40007ffe0ff */
[C---:B------:R-:W-:Y:S02]  /*52d0*/  IADD3 R135, R208.reuse, 0x18, RZ ;  /* 0x00000018d0877810 */ /* 0x040fe40007ffe0ff */
[----:B------:R-:W-:Y:S02]  /*52e0*/  IADD3 R134, R208, 0x19, RZ ;  /* 0x00000019d0867810 */ /* 0x000fe40007ffe0ff */
[----:B--2-4-:R-:W-:Y:S01]  /*52f0*/  IADD3 R133, R0, UR9, RZ ;  /* 0x0000000900857c10 */ /* 0x014fe2000fffe0ff */
[----:B------:R-:W-:Y:S03]  /*5300*/  UIADD3 UR9, UR5, 0x1, -UR13 ;  /* 0x0000000105097890 */ /* 0x000fe6000fffe80d */
[C---:B------:R-:W-:Y:S01]  /*5310*/  IADD3 R132, R133.reuse, UR10, RZ ;  /* 0x0000000a85847c10 */ /* 0x040fe2000fffe0ff */
[----:B------:R-:W-:Y:S03]  /*5320*/  UIADD3 UR9, UR9, UR44, URZ ;  /* 0x0000002c09097290 */ /* 0x000fe6000fffe03f */
[----:B------:R-:W-:Y:S03]  /*5330*/  IMNMX R132, RZ, R132, !PT ;  /* 0x00000084ff847217 */ /* 0x000fe60007800200 */
[----:B------:R-:W-:Y:S02]  /*5340*/  IADD3 R0, R133, UR9, RZ ;  /* 0x0000000985007c10 */ /* 0x000fe4000fffe0ff */
[-C--:B------:R-:W-:Y:S02]  /*5350*/  ISETP.GE.AND P2, PT, R208, R132.reuse, PT ;  /* 0x00000084d000720c */ /* 0x080fe40003f46270 */
[----:B------:R-:W-:Y:S02]  /*5360*/  IMNMX R0, R0, UR5, PT ;  /* 0x0000000500007c17 */ /* 0x000fe4000b800200 */
[----:B------:R-:W-:Y:S02]  /*5370*/  ISETP.GE.AND P1, PT, R140, R132, PT ;  /* 0x000000848c00720c */ /* 0x000fe40003f26270 */
[----:B------:R-:W-:Y:S02]  /*5380*/  ISETP.GE.OR P2, PT, R208, R0, !P2 ;  /* 0x00000000d000720c */ /* 0x000fe40005746670 */
        /* <DEDUP_REMOVED lines=20> */
[----:B------:R-:W-:Y:S02]  /*54d0*/  ISETP.GE.AND P1, PT, R208, R132, PT ;  /* 0x00000084d000720c */ /* 0x000fe40003f26270 */
[----:B------:R-:W-:Y:S02]  /*54e0*/  FSEL R16, R16, -INF , !P0 ;  /* 0xff80000010107808 */ /* 0x000fe40004000000 */
[----:B------:R-:W-:Y:S02]  /*54f0*/  ISETP.GE.OR P1, PT, R208, R0, !P1 ;  /* 0x00000000d000720c */ /* 0x000fe40004f26670 */
        /* <DEDUP_REMOVED lines=26> */
[C---:B------:R-:W-:Y:S02]  /*56a0*/  ISETP.GE.AND P0, PT, R208.reuse, R132, PT ;  /* 0x00000084d000720c */ /* 0x040fe40003f06270 */
[----:B------:R-:W-:Y:S02]  /*56b0*/  IADD3 R133, R133, 0x28, RZ ;  /* 0x0000002885857810 */ /* 0x000fe40007ffe0ff */
[----:B------:R-:W-:Y:S02]  /*56c0*/  ISETP.GE.OR P0, PT, R208, R0, !P0 ;  /* 0x00000000d000720c */ /* 0x000fe40004706670 */
        /* <DEDUP_REMOVED lines=56> */
.L_x_233:
[----:B------:R-:W2:Y:S01]  /*5a50*/  LDL R0, [R1] ;  /* 0x0000000001007983 */ /* 0x000ea20000100800 */
[----:B------:R-:W-:Y:S03]  /*5a60*/  UISETP.GT.AND UP3, UPT, UR8, UR18, UPT ;  /* 0x000000120800728c */ /* 0x000fe6000bf64270 */
[----:B----4-:R-:W3:Y:S01]  /*5a70*/  LDL R133, [R1+0x4] ;  /* 0x0000040001857983 */ /* 0x010ee20000100800 */
[C---:B--2---:R-:W-:Y:S01]  /*5a80*/  FMUL.FTZ R132, R0.reuse, 1.4426950216293334961 ;  /* 0x3fb8aa3b00847820 */ /* 0x044fe20000410000 */
[----:B------:R-:W-:Y:S01]  /*5a90*/  FSETP.NEU.FTZ.AND P0, PT, R0, -INF , PT ;  /* 0xff8000000000780b */ /* 0x000fe20003f1d000 */
[C---:B---3--:R-:W-:Y:S03]  /*5aa0*/  FMUL.FTZ R0, R133.reuse, 1.4426950216293334961 ;  /* 0x3fb8aa3b85007820 */ /* 0x048fe60000410000 */
        /* <DEDUP_REMOVED lines=13> */
[C---:B-1----:R-:W-:Y:S09]  /*5b80*/  FMUL.FTZ R4, R249.reuse, 1.4426950216293334961 ;  /* 0x3fb8aa3bf9047820 */ /* 0x042ff20000410000 */
[----:B------:R-:W-:Y:S01]  /*5b90*/  MUFU.EX2 R242, R17 ;  /* 0x0000001100f27308 */ /* 0x000fe20000000800 */
[----:B--2---:R-:W-:Y:S01]  /*5ba0*/  FSEL R5, R0, RZ, P0 ;  /* 0x000000ff00057208 */ /* 0x004fe20000000000 */
        /* <DEDUP_REMOVED lines=43> */
[----:B------:R-:W-:Y:S04]  /*5e60*/  STS [R217+0x13400], R0 ;  /* 0x01340000d9007388 */ /* 0x000fe80000000800 */
[----:B------:R-:W-:Y:S01]  /*5e70*/  MUFU.EX2 R147, R10 ;  /* 0x0000000a00937308 */ /* 0x000fe20000000800 */
[----:B--2---:R-:W-:Y:S05]  /*5e80*/  F2FP.PACK_AB R4, R242, R244 ;  /* 0x000000f4f204723e */ /* 0x004fea00000000ff */
[----:B------:R-:W-:Y:S04]  /*5e90*/  STS [R217+0x13000], R4 ;  /* 0x01300004d9007388 */ /* 0x000fe80000000800 */
[----:B------:R-:W1:Y:S01]  /*5ea0*/  MUFU.EX2 R142, R11 ;  /* 0x0000000b008e7308 */ /* 0x000e620000000800 */
[----:B---3--:R-:W-:Y:S05]  /*5eb0*/  F2FP.PACK_AB R6, R210, R211 ;  /* 0x000000d3d206723e */ /* 0x008fea00000000ff */
[----:B------:R2:W-:Y:S04]  /*5ec0*/  STS [R218+0x14000], R6 ;  /* 0x01400006da007388 */ /* 0x0005e80000000800 */
[----:B------:R1:W-:Y:S10]  /*5ed0*/  MUFU.EX2 R240, R5 ;  /* 0x0000000500f07308 */ /* 0x0003f40000000800 */
[----:B------:R-:W-:Y:S10]  /*5ee0*/  MUFU.EX2 R227, R14 ;  /* 0x0000000e00e37308 */ /* 0x000ff40000000800 */
[----:B------:R-:W2:Y:S01]  /*5ef0*/  MUFU.EX2 R226, R15 ;  /* 0x0000000f00e27308 */ /* 0x000ea20000000800 */
[----:B-1----:R-:W-:Y:S05]  /*5f00*/  F2FP.PACK_AB R5, R142, R147 ;  /* 0x000000938e05723e */ /* 0x002fea00000000ff */
[----:B------:R1:W-:Y:S04]  /*5f10*/  STS [R218+0x14400], R5 ;  /* 0x01440005da007388 */ /* 0x0003e80000000800 */
[----:B------:R-:W-:Y:S10]  /*5f20*/  MUFU.EX2 R141, R12 ;  /* 0x0000000c008d7308 */ /* 0x000ff40000000800 */
[----:B------:R-:W3:Y:S01]  /*5f30*/  MUFU.EX2 R140, R13 ;  /* 0x0000000d008c7308 */ /* 0x000ee20000000800 */
[----:B--2---:R-:W-:Y:S05]  /*5f40*/  F2FP.PACK_AB R6, R226, R227 ;  /* 0x000000e3e206723e */ /* 0x004fea00000000ff */
[----:B------:R-:W-:Y:S04]  /*5f50*/  STS [R217+0x14400], R6 ;  /* 0x01440006d9007388 */ /* 0x000fe80000000800 */
[----:B------:R-:W-:Y:S10]  /*5f60*/  MUFU.EX2 R239, R20 ;  /* 0x0000001400ef7308 */ /* 0x000ff40000000800 */
[----:B------:R-:W1:Y:S01]  /*5f70*/  MUFU.EX2 R238, R21 ;  /* 0x0000001500ee7308 */ /* 0x000e620000000800 */
[----:B---3--:R-:W-:Y:S05]  /*5f80*/  F2FP.PACK_AB R7, R140, R141 ;  /* 0x0000008d8c07723e */ /* 0x008fea00000000ff */
[----:B------:R-:W-:Y:S04]  /*5f90*/  STS [R217+0x14000], R7 ;  /* 0x01400007d9007388 */ /* 0x000fe80000000800 */
[----:B------:R-:W-:Y:S10]  /*5fa0*/  MUFU.EX2 R237, R22 ;  /* 0x0000001600ed7308 */ /* 0x000ff40000000800 */
[----:B------:R-:W2:Y:S01]  /*5fb0*/  MUFU.EX2 R236, R23 ;  /* 0x0000001700ec7308 */ /* 0x000ea20000000800 */
[----:B-1----:R-:W-:Y:S05]  /*5fc0*/  F2FP.PACK_AB R5, R238, R239 ;  /* 0x000000efee05723e */ /* 0x002fea00000000ff */
[----:B------:R1:W-:Y:S04]  /*5fd0*/  STS [R219+0x13000], R5 ;  /* 0x01300005db007388 */ /* 0x0003e80000000800 */
[----:B------:R-:W-:Y:S10]  /*5fe0*/  MUFU.EX2 R247, R32 ;  /* 0x0000002000f77308 */ /* 0x000ff40000000800 */
[----:B------:R-:W3:Y:S01]  /*5ff0*/  MUFU.EX2 R243, R132 ;  /* 0x0000008400f37308 */ /* 0x000ee20000000800 */
[----:B--2---:R-:W-:Y:S05]  /*6000*/  F2FP.PACK_AB R4, R236, R237 ;  /* 0x000000edec04723e */ /* 0x004fea00000000ff */
[----:B------:R2:W-:Y:S04]  /*6010*/  STS [R219+0x13400], R4 ;  /* 0x01340004db007388 */ /* 0x0005e80000000800 */
[----:B------:R-:W1:Y:S10]  /*6020*/  MUFU.EX2 R241, R34 ;  /* 0x0000002200f17308 */ /* 0x000e740000000800 */
[----:B------:R-:W-:Y:S01]  /*6030*/  MUFU.EX2 R235, R24 ;  /* 0x0000001800eb7308 */ /* 0x000fe20000000800 */
[----:B---3--:R-:W-:Y:S05]  /*6040*/  F2FP.PACK_AB R0, R243, R247 ;  /* 0x000000f7f300723e */ /* 0x008fea00000000ff */
[----:B------:R3:W-:Y:S04]  /*6050*/  STS [R216+0x13000], R0 ;  /* 0x01300000d8007388 */ /* 0x0007e80000000800 */
[----:B------:R-:W4:Y:S01]  /*6060*/  MUFU.EX2 R233, R25 ;  /* 0x0000001900e97308 */ /* 0x000f220000000800 */
[----:B-1----:R-:W-:Y:S05]  /*6070*/  F2FP.PACK_AB R5, R240, R241 ;  /* 0x000000f1f005723e */ /* 0x002fea00000000ff */
[----:B------:R-:W-:Y:S04]  /*6080*/  STS [R216+0x13400], R5 ;  /* 0x01340005d8007388 */ /* 0x000fe80000000800 */
[----:B------:R-:W-:Y:S10]  /*6090*/  MUFU.EX2 R231, R26 ;  /* 0x0000001a00e77308 */ /* 0x000ff40000000800 */
[----:B------:R-:W1:Y:S01]  /*60a0*/  MUFU.EX2 R230, R27 ;  /* 0x0000001b00e67308 */ /* 0x000e620000000800 */
[----:B----4-:R-:W-:Y:S05]  /*60b0*/  F2FP.PACK_AB R7, R233, R235 ;  /* 0x000000ebe907723e */ /* 0x010fea00000000ff */
[----:B------:R-:W-:Y:S04]  /*60c0*/  STS [R219+0x14000], R7 ;  /* 0x01400007db007388 */ /* 0x000fe80000000800 */
[----:B------:R-:W2:Y:S10]  /*60d0*/  MUFU.EX2 R234, R28 ;  /* 0x0000001c00ea7308 */ /* 0x000eb40000000800 */
[----:B------:R-:W3:Y:S01]  /*60e0*/  MUFU.EX2 R229, R30 ;  /* 0x0000001e00e57308 */ /* 0x000ee20000000800 */
[----:B-1----:R-:W-:Y:S05]  /*60f0*/  F2FP.PACK_AB R6, R230, R231 ;  /* 0x000000e7e606723e */ /* 0x002fea00000000ff */
[----:B------:R-:W-:Y:S01]  /*6100*/  STS [R219+0x14400], R6 ;  /* 0x01440006db007388 */ /* 0x000fe20000000800 */
[----:B--2---:R-:W-:Y:S05]  /*6110*/  F2FP.PACK_AB R4, R232, R234 ;  /* 0x000000eae804723e */ /* 0x004fea00000000ff */
[----:B------:R-:W-:Y:S01]  /*6120*/  STS [R216+0x14000], R4 ;  /* 0x01400004d8007388 */ /* 0x000fe20000000800 */
[----:B---3--:R-:W-:Y:S05]  /*6130*/  F2FP.PACK_AB R0, R228, R229 ;  /* 0x000000e5e400723e */ /* 0x008fea00000000ff */
        /* <DEDUP_REMOVED lines=136> */
[C---:B------:R-:W-:Y:S02]  /*69c0*/  LEA R222, P4, R4.reuse, R222, 0x1 ;  /* 0x000000de04de7211 */ /* 0x040fe400078808ff */
        /* <DEDUP_REMOVED lines=10> */
[----:B------:R-:W-:Y:S01]  /*6a70*/  IADD3 R196, R196, UR9, RZ ;  /* 0x00000009c4c47c10 */ /* 0x000fe2000fffe0ff */
[----:B------:R-:W-:Y:S02]  /*6a80*/  IMAD.MOV.U32 R248, RZ, RZ, R0 ;  /* 0x000000fffff87224 */ /* 0x000fe400078e0000 */
[----:B------:R1:W-:Y:S04]  /*6a90*/  @P3 STS [R209+0x8], RZ ;  /* 0x000008ffd1003388 */ /* 0x0003e80000000800 */
        /* <DEDUP_REMOVED lines=8> */
[----:B------:R1:W-:Y:S01]  /*6b20*/  @P2 STS [R209+0x100c], RZ ;  /* 0x00100cffd1002388 */ /* 0x0003e20000000800 */
[----:B--2---:R-:W-:Y:S02]  /*6b30*/  @!P2 IMAD.MOV.U32 R4, RZ, RZ, R222 ;  /* 0x000000ffff04a224 */ /* 0x004fe400078e00de */
[----:B------:R-:W-:Y:S05]  /*6b40*/  @!P2 IMAD.MOV.U32 R5, RZ, RZ, R220 ;  /* 0x000000ffff05a224 */ /* 0x000fea00078e00dc */
        /* <DEDUP_REMOVED lines=14> */
[----:B------:R-:W0:Y:S02]  /*6c30*/  LDGDEPBAR ;  /* 0x00000000000079af */ /* 0x000e240000000000 */
.L_x_234:
        /* <DEDUP_REMOVED lines=138> */
.L_x_235:
        /* <DEDUP_REMOVED lines=25> */
[----:B------:R3:W4:Y:S01]  /*7670*/  LDL R142, [R1] ;  /* 0x00000000018e7983 */ /* 0x0007220000100800 */
[C---:B-1----:R-:W-:Y:S08]  /*7680*/  HMMA.16816.F32 R4, R24.reuse, R8, RZ ;  /* 0x000000081804723c */ /* 0x042ff000000018ff */
[C---:B------:R-:W-:Y:S08]  /*7690*/  HMMA.16816.F32 R8, R24.reuse, R10, RZ ;  /* 0x0000000a1808723c */ /* 0x040ff000000018ff */
[C---:B--2---:R-:W-:Y:S08]  /*76a0*/  HMMA.16816.F32 R12, R24.reuse, R16, RZ ;  /* 0x00000010180c723c */ /* 0x044ff000000018ff */
[C---:B------:R-:W-:Y:S08]  /*76b0*/  HMMA.16816.F32 R16, R24.reuse, R18, RZ ;  /* 0x000000121810723c */ /* 0x040ff000000018ff */
[C---:B---3--:R-:W-:Y:S08]  /*76c0*/  HMMA.16816.F32 R20, R24.reuse, R28, RZ ;  /* 0x0000001c1814723c */ /* 0x048ff000000018ff */
[----:B------:R-:W-:Y:S01]  /*76d0*/  HMMA.16816.F32 R24, R24, R30, RZ ;  /* 0x0000001e1818723c */ /* 0x000fe200000018ff */
[----:B------:R-:W1:Y:S07]  /*76e0*/  LDSM.16.MT88.4 R28, [R0+0xd400] ;  /* 0x00d40000001c783b */ /* 0x000e6e0000004200 */
[C---:B------:R-:W-:Y:S08]  /*76f0*/  HMMA.16816.F32 R4, R32.reuse, R132, R4 ;  /* 0x000000842004723c */ /* 0x040ff00000001804 */
[C---:B------:R-:W-:Y:S01]  /*7700*/  HMMA.16816.F32 R8, R32.reuse, R134, R8 ;  /* 0x000000862008723c */ /* 0x040fe20000001808 */
[----:B------:R-:W-:Y:S07]  /*7710*/  LDSM.16.M88.4 R132, [R204] ;  /* 0x00000000cc84783b */ /* 0x000fee0000000200 */
[C---:B------:R-:W-:Y:S08]  /*7720*/  HMMA.16816.F32 R12, R32.reuse, R136, R12 ;  /* 0x00000088200c723c */ /* 0x040ff0000000180c */
[C---:B------:R-:W-:Y:S01]  /*7730*/  HMMA.16816.F32 R16, R32.reuse, R138, R16 ;  /* 0x0000008a2010723c */ /* 0x040fe20000001810 */
[----:B------:R-:W2:Y:S07]  /*7740*/  LDSM.16.MT88.4 R136, [R0+0x9800] ;  /* 0x009800000088783b */ /* 0x000eae0000004200 */
        /* <DEDUP_REMOVED lines=9> */
[----:B------:R-:W1:Y:S07]  /*77e0*/  LDSM.16.M88.4 R28, [R203] ;  /* 0x00000000cb1c783b */ /* 0x000e6e0000000200 */
        /* <DEDUP_REMOVED lines=43> */
[----:B------:R3:W4:Y:S03]  /*7aa0*/  LDSM.16.MT88.4 R132, [R0+0xec00] ;  /* 0x00ec00000084783b */ /* 0x0007260000004200 */
[C---:B-1----:R-:W-:Y:S01]  /*7ab0*/  HMMA.16816.F32 R4, R28.reuse, R136, R4 ;  /* 0x000000881c04723c */ /* 0x042fe20000001804 */
[----:B---3--:R-:W-:Y:S04]  /*7ac0*/  IMAD.MOV.U32 R0, RZ, RZ, c[0x0][0x22c] ;  /* 0x00008b00ff007624 */ /* 0x008fe800078e00ff */
[----:B------:R-:W-:Y:S03]  /*7ad0*/  IMAD R0, R0, c[0x0][0x1c0], RZ ;  /* 0x0000700000007a24 */ /* 0x000fe600078e02ff */
[C---:B------:R-:W-:Y:S01]  /*7ae0*/  HMMA.16816.F32 R8, R28.reuse, R138, R8 ;  /* 0x0000008a1c08723c */ /* 0x040fe20000001808 */
[----:B------:R-:W3:Y:S03]  /*7af0*/  LDL R139, [R1+0x14] ;  /* 0x00001400018b7983 */ /* 0x000ee60000100800 */
[----:B------:R-:W-:Y:S01]  /*7b00*/  IMAD R0, R0, 0x30, RZ ;  /* 0x0000003000007824 */ /* 0x000fe200078e02ff */
[----:B------:R-:W3:Y:S03]  /*7b10*/  LDL R138, [R1+0x1c] ;  /* 0x00001c00018a7983 */ /* 0x000ee60000100800 */
[C---:B--2---:R-:W-:Y:S07]  /*7b20*/  HMMA.16816.F32 R12, R28.reuse, R32, R12 ;  /* 0x000000201c0c723c */ /* 0x044fee000000180c */
[----:B------:R-:W-:Y:S01]  /*7b30*/  IMAD.MOV.U32 R32, RZ, RZ, R212 ;  /* 0x000000ffff207224 */ /* 0x000fe200078e00d4 */
[C---:B------:R-:W-:Y:S04]  /*7b40*/  HMMA.16816.F32 R16, R28.reuse, R34, R16 ;  /* 0x000000221c10723c */ /* 0x040fe80000001810 */
[----:B------:R-:W-:Y:S03]  /*7b50*/  IMAD.MOV.U32 R33, RZ, RZ, R211 ;  /* 0x000000ffff217224 */ /* 0x000fe600078e00d3 */
[----:B----4-:R-:W-:Y:S01]  /*7b60*/  @P0 IADD3 R34, P2, R145, UR15, RZ ;  /* 0x0000000f91220c10 */ /* 0x010fe2000ff5e0ff */
[C---:B------:R-:W-:Y:S01]  /*7b70*/  HMMA.16816.F32 R20, R28.reuse, R132, R20 ;  /* 0x000000841c14723c */ /* 0x040fe20000001814 */
[----:B------:R-:W-:Y:S01]  /*7b80*/  IMAD.MOV.U32 R145, RZ, RZ, c[0x0][0x22c] ;  /* 0x00008b00ff917624 */ /* 0x000fe200078e00ff */
[----:B------:R-:W-:Y:S02]  /*7b90*/  @UP3 UIADD3 UR15, UP1, UR15, -0x100, URZ ;  /* 0xffffff000f0f3890 */ /* 0x000fe4000ff3e03f */
[----:B------:R-:W-:Y:S01]  /*7ba0*/  @P0 IADD3.X R35, R144, UR14, RZ, P2, !PT ;  /* 0x0000000e90230c10 */ /* 0x000fe200097fe4ff */
[----:B------:R-:W-:Y:S01]  /*7bb0*/  IMAD R145, R145, c[0x0][0x1c0], RZ ;  /* 0x0000700091917a24 */ /* 0x000fe200078e02ff */
[----:B------:R-:W-:Y:S01]  /*7bc0*/  @UP3 UIADD3.X UR14, UR14, -0x1, URZ, UP1, !UPT ;  /* 0xffffffff0e0e3890 */ /* 0x000fe20008ffe43f */
[CC--:B------:R-:W-:Y:S01]  /*7bd0*/  LEA R132, P1, R140.reuse, R32.reuse, 0x2 ;  /* 0x000000208c847211 */ /* 0x0c0fe200078210ff */
[----:B------:R-:W-:Y:S01]  /*7be0*/  HMMA.16816.F32 R24, R28, R134, R24 ;  /* 0x000000861c18723c */ /* 0x000fe20000001818 */
[----:B------:R1:W2:Y:S03]  /*7bf0*/  @P0 LDG.E R141, [R34.64+0x20] ;  /* 0x00002006228d0981 */ /* 0x0002a6000c1e1900 */
[----:B------:R-:W-:Y:S01]  /*7c00*/  IMAD R145, R145, 0x18, RZ ;  /* 0x0000001891917824 */ /* 0x000fe200078e02ff */
[----:B------:R1:W4:Y:S01]  /*7c10*/  @P0 LDG.E R142, [R34.64] ;  /* 0x00000006228e0981 */ /* 0x000322000c1e1900 */
[-C--:B------:R-:W-:Y:S01]  /*7c20*/  LEA.HI.X.SX32 R133, R140, R33.reuse, 0x2, P1 ;  /* 0x000000218c857211 */ /* 0x080fe200008f16ff */
[----:B------:R-:W-:Y:S02]  /*7c30*/  IMAD.MOV.U32 R144, RZ, RZ, c[0x0][0x22c] ;  /* 0x00008b00ff907624 */ /* 0x000fe400078e00ff */
[----:B------:R1:W5:Y:S03]  /*7c40*/  @P0 LDG.E R249, [R34.64+0x80] ;  /* 0x0000800622f90981 */ /* 0x000366000c1e1900 */
[----:B------:R-:W-:Y:S01]  /*7c50*/  IMAD R144, R144, c[0x0][0x1c0], RZ ;  /* 0x0000700090907a24 */ /* 0x000fe200078e02ff */
[----:B------:R1:W5:Y:S03]  /*7c60*/  @P0 LDG.E R252, [R34.64+0xa0] ;  /* 0x0000a00622fc0981 */ /* 0x000366000c1e1900 */
[----:B------:R-:W-:Y:S01]  /*7c70*/  IMAD.SHL.U32 R144, R144, 0x20, RZ ;  /* 0x0000002090907824 */ /* 0x000fe200078e00ff */
[----:B------:R1:W-:Y:S04]  /*7c80*/  RED.E.ADD.F32.FTZ.RN.STRONG.GPU [R32.64], R4 ;  /* 0x000000042000798e */ /* 0x0003e8000c10e786 */
[----:B------:R1:W-:Y:S02]  /*7c90*/  RED.E.ADD.F32.FTZ.RN.STRONG.GPU [R132.64], R5 ;  /* 0x000000058400798e */ /* 0x0003e4000c10e786 */
[CC--:B-1----:R-:W-:Y:S04]  /*7ca0*/  LEA R34, P1, R145.reuse, R32.reuse, 0x2 ;  /* 0x0000002091227211 */ /* 0x0c2fe800078210ff */
[-C--:B------:R-:W-:Y:S01]  /*7cb0*/  LEA.HI.X.SX32 R35, R145, R33.reuse, 0x2, P1 ;  /* 0x0000002191237211 */ /* 0x080fe200008f16ff */
[----:B------:R-:W-:Y:S01]  /*7cc0*/  IMAD.MOV.U32 R145, RZ, RZ, c[0x0][0x22c] ;  /* 0x00008b00ff917624 */ /* 0x000fe200078e00ff */
[CC--:B------:R-:W-:Y:S03]  /*7cd0*/  LEA R4, P1, R0.reuse, R32.reuse, 0x2 ;  /* 0x0000002000047211 */ /* 0x0c0fe600078210ff */
[----:B------:R-:W-:Y:S01]  /*7ce0*/  IMAD R145, R145, c[0x0][0x1c0], RZ ;  /* 0x0000700091917a24 */ /* 0x000fe200078e02ff */
[-C--:B------:R-:W-:Y:S03]  /*7cf0*/  LEA.HI.X.SX32 R5, R0, R33.reuse, 0x2, P1 ;  /* 0x0000002100057211 */ /* 0x080fe600008f16ff */
[----:B------:R-:W-:Y:S01]  /*7d00*/  IMAD R145, R145, 0x38, RZ ;  /* 0x0000003891917824 */ /* 0x000fe200078e02ff */
[----:B--2---:R1:W-:Y:S04]  /*7d10*/  @P0 STL [R1+0x4], R141 ;  /* 0x0000048d01000387 */ /* 0x0043e80000100800 */
[----:B----4-:R2:W-:Y:S04]  /*7d20*/  @P0 STL [R1], R142 ;  /* 0x0000008e01000387 */ /* 0x0105e80000100800 */
[----:B------:R-:W4:Y:S01]  /*7d30*/  LDL R0, [R1+0x18] ;  /* 0x0000180001007983 */ /* 0x000f220000100800 */
[----:B-1----:R-:W-:Y:S04]  /*7d40*/  IMAD.MOV.U32 R141, RZ, RZ, c[0x0][0x22c] ;  /* 0x00008b00ff8d7624 */ /* 0x002fe800078e00ff */
[----:B------:R-:W-:Y:S02]  /*7d50*/  IMAD R141, R141, c[0x0][0x1c0], RZ ;  /* 0x000070008d8d7a24 */ /* 0x000fe400078e02ff */
[----:B--2---:R-:W-:Y:S02]  /*7d60*/  IMAD.MOV.U32 R142, RZ, RZ, c[0x0][0x22c] ;  /* 0x00008b00ff8e7624 */ /* 0x004fe400078e00ff */
[----:B------:R-:W-:Y:S02]  /*7d70*/  IMAD.SHL.U32 R141, R141, 0x10, RZ ;  /* 0x000000108d8d7824 */ /* 0x000fe400078e00ff */
[----:B------:R-:W-:Y:S03]  /*7d80*/  IMAD R142, R142, c[0x0][0x1c0], RZ ;  /* 0x000070008e8e7a24 */ /* 0x000fe600078e02ff */
[CC--:B------:R-:W-:Y:S01]  /*7d90*/  LEA R136, P0, R141.reuse, R32.reuse, 0x2 ;  /* 0x000000208d887211 */ /* 0x0c0fe200078010ff */
[----:B------:R-:W-:Y:S01]  /*7da0*/  IMAD R142, R142, 0x28, RZ ;  /* 0x000000288e8e7824 */ /* 0x000fe200078e02ff */
[C---:B------:R-:W-:Y:S02]  /*7db0*/  IADD3 R134, R141.reuse, 0x40, RZ ;  /* 0x000000408d867810 */ /* 0x040fe40007ffe0ff */
[-C--:B------:R-:W-:Y:S02]  /*7dc0*/  LEA.HI.X.SX32 R137, R141, R33.reuse, 0x2, P0 ;  /* 0x000000218d897211 */ /* 0x080fe400000f16ff */
[-C--:B------:R-:W-:Y:S02]  /*7dd0*/  LEA R30, P0, R144, R32.reuse, 0x2 ;  /* 0x00000020901e7211 */ /* 0x080fe400078010ff */
[-C--:B------:R-:W-:Y:S01]  /*7de0*/  LEA R28, P2, R142, R32.reuse, 0x2 ;  /* 0x000000208e1c7211 */ /* 0x080fe200078410ff */
[----:B------:R1:W-:Y:S01]  /*7df0*/  RED.E.ADD.F32.FTZ.RN.STRONG.GPU [R136.64], R6 ;  /* 0x000000068800798e */ /* 0x0003e2000c10e786 */
[-C--:B------:R-:W-:Y:S01]  /*7e00*/  LEA.HI.X.SX32 R31, R144, R33.reuse, 0x2, P0 ;  /* 0x00000021901f7211 */ /* 0x080fe200000f16ff */
[----:B------:R-:W-:Y:S01]  /*7e10*/  IMAD.MOV.U32 R144, RZ, RZ, c[0x0][0x22c] ;  /* 0x00008b00ff907624 */ /* 0x000fe200078e00ff */
[-C--:B------:R-:W-:Y:S01]  /*7e20*/  LEA.HI.X.SX32 R29, R142, R33.reuse, 0x2, P2 ;  /* 0x000000218e1d7211 */ /* 0x080fe200010f16ff */
[----:B------:R2:W-:Y:S01]  /*7e30*/  RED.E.ADD.F32.FTZ.RN.STRONG.GPU [R34.64], R7 ;  /* 0x000000072200798e */ /* 0x0005e2000c10e786 */
[----:B------:R-:W-:Y:S02]  /*7e40*/  IMAD.MOV.U32 R142, RZ, RZ, c[0x0][0x22c] ;  /* 0x00008b00ff8e7624 */ /* 0x000fe400078e00ff */
[----:B------:R-:W-:Y:S01]  /*7e50*/  IMAD R144, R144, c[0x0][0x1c0], RZ ;  /* 0x0000700090907a24 */ /* 0x000fe200078e02ff */
[----:B------:R3:W-:Y:S01]  /*7e60*/  RED.E.ADD.F32.FTZ.RN.STRONG.GPU [R30.64], R8 ;  /* 0x000000081e00798e */ /* 0x0007e2000c10e786 */
[----:B------:R-:W-:Y:S02]  /*7e70*/  IMAD R142, R142, c[0x0][0x1c0], RZ ;  /* 0x000070008e8e7a24 */ /* 0x000fe400078e02ff */
[----:B------:R-:W-:Y:S01]  /*7e80*/  IMAD.SHL.U32 R144, R144, 0x10, RZ ;  /* 0x0000001090907824 */ /* 0x000fe200078e00ff */
[----:B------:R-:W-:Y:S01]  /*7e90*/  RED.E.ADD.F32.FTZ.RN.STRONG.GPU [R28.64], R9 ;  /* 0x000000091c00798e */ /* 0x000fe2000c10e786 */
[----:B------:R-:W-:Y:S03]  /*7ea0*/  IMAD.SHL.U32 R142, R142, 0x10, RZ ;  /* 0x000000108e8e7824 */ /* 0x000fe600078e00ff */
[----:B------:R3:W-:Y:S02]  /*7eb0*/  RED.E.ADD.F32.FTZ.RN.STRONG.GPU [R4.64], R10 ;  /* 0x0000000a0400798e */ /* 0x0007e4000c10e786 */
[----:B------:R-:W-:Y:S02]  /*7ec0*/  IADD3 R142, R142, 0x20, RZ ;  /* 0x000000208e8e7810 */ /* 0x000fe40007ffe0ff */
[CC--:B-1----:R-:W-:Y:S01]  /*7ed0*/  LEA R6, P0, R145.reuse, R32.reuse, 0x2 ;  /* 0x0000002091067211 */ /* 0x0c2fe200078010ff */
[----:B--2---:R-:W2:Y:S03]  /*7ee0*/  LDL R34, [R1+0x10] ;  /* 0x0000100001227983 */ /* 0x004ea60000100800 */
[-C--:B------:R-:W-:Y:S02]  /*7ef0*/  LEA.HI.X.SX32 R7, R145, R33.reuse, 0x2, P0 ;  /* 0x0000002191077211 */ /* 0x080fe400000f16ff */
[----:B------:R-:W-:Y:S02]  /*7f00*/  IADD3 R145, R144, 0x20, RZ ;  /* 0x0000002090917810 */ /* 0x000fe40007ffe0ff */
[C---:B---3--:R-:W-:Y:S01]  /*7f10*/  IADD3 R31, R141.reuse, 0x40, RZ ;  /* 0x000000408d1f7810 */ /* 0x048fe20007ffe0ff */
[----:B------:R1:W-:Y:S01]  /*7f20*/  RED.E.ADD.F32.FTZ.RN.STRONG.GPU [R6.64], R11 ;  /* 0x0000000b0600798e */ /* 0x0003e2000c10e786 */
[C---:B------:R-:W-:Y:S01]  /*7f30*/  IADD3 R30, R141.reuse, 0x40, RZ ;  /* 0x000000408d1e7810 */ /* 0x040fe20007ffe0ff */
[----:B------:R-:W-:Y:S01]  /*7f40*/  IMAD.IADD R145, R146, 0x1, R145 ;  /* 0x0000000192917824 */ /* 0x000fe200078e0291 */
[----:B------:R-:W-:Y:S01]  /*7f50*/  IADD3 R35, R141, 0x40, RZ ;  /* 0x000000408d237810 */ /* 0x000fe20007ffe0ff */
[----:B------:R3:W-:Y:S01]  /*7f60*/  RED.E.ADD.F32.FTZ.RN.STRONG.GPU [R32.64+0x80], R12 ;  /* 0x0000800c2000798e */ /* 0x0007e2000c10e786 */
[----:B------:R-:W-:Y:S01]  /*7f70*/  IMAD.IADD R31, R140, 0x1, R31 ;  /* 0x000000018c1f7824 */ /* 0x000fe200078e021f */
[-C--:B------:R-:W-:Y:S01]  /*7f80*/  LEA R4, P0, R142, R32.reuse, 0x2 ;  /* 0x000000208e047211 */ /* 0x080fe200078010ff */
[C---:B------:R-:W-:Y:S01]  /*7f90*/  IMAD.IADD R30, R140.reuse, 0x1, R30 ;  /* 0x000000018c1e7824 */ /* 0x040fe200078e021e */
[----:B------:R-:W-:Y:S01]  /*7fa0*/  RED.E.ADD.F32.FTZ.RN.STRONG.GPU [R132.64+0x80], R13 ;  /* 0x0000800d8400798e */ /* 0x000fe2000c10e786 */
[CC--:B------:R-:W-:Y:S01]  /*7fb0*/  LEA R28, P1, R145.reuse, R32.reuse, 0x2 ;  /* 0x00000020911c7211 */ /* 0x0c0fe200078210ff */
[----:B------:R-:W-:Y:S01]  /*7fc0*/  IMAD.IADD R35, R140, 0x1, R35 ;  /* 0x000000018c237824 */ /* 0x000fe200078e0223 */
[-C--:B------:R-:W-:Y:S01]  /*7fd0*/  LEA.HI.X.SX32 R5, R142, R33.reuse, 0x2, P0 ;  /* 0x000000218e057211 */ /* 0x080fe200000f16ff */
[----:B------:R-:W-:Y:S01]  /*7fe0*/  IMAD.IADD R30, R140, 0x1, R30 ;  /* 0x000000018c1e7824 */ /* 0x000fe200078e021e */
[----:B------:R-:W-:Y:S01]  /*7ff0*/  IADD3 R142, R144, 0x20, RZ ;  /* 0x00000020908e7810 */ /* 0x000fe20007ffe0ff */
[----:B------:R-:W-:Y:S01]  /*8000*/  IMAD.IADD R35, R140, 0x1, R35 ;  /* 0x000000018c237824 */ /* 0x000fe200078e0223 */
[----:B------:R-:W-:Y:S01]  /*8010*/  IADD3 R144, R144, 0x20, RZ ;  /* 0x0000002090907810 */ /* 0x000fe20007ffe0ff */
[----:B------:R3:W-:Y:S01]  /*8020*/  RED.E.ADD.F32.FTZ.RN.STRONG.GPU [R4.64], R14 ;  /* 0x0000000e0400798e */ /* 0x0007e2000c10e786 */
[-C--:B------:R-:W-:Y:S01]  /*8030*/  LEA.HI.X.SX32 R29, R145, R33.reuse, 0x2, P1 ;  /* 0x00000021911d7211 */ /* 0x080fe200008f16ff */
[C---:B------:R-:W-:Y:S02]  /*8040*/  IMAD.IADD R142, R146.reuse, 0x1, R142 ;  /* 0x00000001928e7824 */ /* 0x040fe400078e028e */
[C---:B------:R-:W-:Y:S02]  /*8050*/  IMAD.IADD R144, R146.reuse, 0x1, R144 ;  /* 0x0000000192907824 */ /* 0x040fe400078e0290 */
[C---:B------:R-:W-:Y:S01]  /*8060*/  IMAD.IADD R142, R146.reuse, 0x1, R142 ;  /* 0x00000001928e7824 */ /* 0x040fe200078e028e */
[----:B------:R3:W-:Y:S01]  /*8070*/  RED.E.ADD.F32.FTZ.RN.STRONG.GPU [R28.64], R15 ;  /* 0x0000000f1c00798e */ /* 0x0007e2000c10e786 */
[C---:B------:R-:W-:Y:S02]  /*8080*/  IMAD.IADD R144, R146.reuse, 0x1, R144 ;  /* 0x0000000192907824 */ /* 0x040fe400078e0290 */
[----:B------:R-:W-:Y:S01]  /*8090*/  IMAD.IADD R142, R146, 0x1, R142 ;  /* 0x00000001928e7824 */ /* 0x000fe200078e028e */
[CC--:B-1----:R-:W-:Y:S01]  /*80a0*/  LEA R6, P1, R139.reuse, R32.reuse, 0x2 ;  /* 0x000000208b067211 */ /* 0x0c2fe200078210ff */
[----:B------:R-:W-:Y:S01]  /*80b0*/  IMAD.IADD R35, R140, 0x1, R35 ;  /* 0x000000018c237824 */ /* 0x000fe200078e0223 */
[-C--:B------:R-:W-:Y:S02]  /*80c0*/  LEA R10, P0, R144, R32.reuse, 0x2 ;  /* 0x00000020900a7211 */ /* 0x080fe400078010ff */
[-C--:B------:R-:W-:Y:S02]  /*80d0*/  LEA R8, P2, R142, R32.reuse, 0x2 ;  /* 0x000000208e087211 */ /* 0x080fe400078410ff */
[-C--:B------:R-:W-:Y:S02]  /*80e0*/  LEA.HI.X.SX32 R11, R144, R33.reuse, 0x2, P0 ;  /* 0x00000021900b7211 */ /* 0x080fe400000f16ff */
[-C--:B------:R-:W-:Y:S02]  /*80f0*/  LEA.HI.X.SX32 R9, R142, R33.reuse, 0x2, P2 ;  /* 0x000000218e097211 */ /* 0x080fe400010f16ff */
[-C--:B------:R-:W-:Y:S01]  /*8100*/  LEA.HI.X.SX32 R7, R139, R33.reuse, 0x2, P1 ;  /* 0x000000218b077211 */ /* 0x080fe200008f16ff */
[----:B------:R1:W-:Y:S01]  /*8110*/  RED.E.ADD.F32.FTZ.RN.STRONG.GPU [R10.64], R16 ;  /* 0x000000100a00798e */ /* 0x0003e2000c10e786 */
[CC--:B---3--:R-:W-:Y:S03]  /*8120*/  LEA R12, P4, R31.reuse, R32.reuse, 0x2 ;  /* 0x000000201f0c7211 */ /* 0x0c8fe600078810ff */
[----:B------:R3:W-:Y:S01]  /*8130*/  RED.E.ADD.F32.FTZ.RN.STRONG.GPU [R8.64], R17 ;  /* 0x000000110800798e */ /* 0x0007e2000c10e786 */
[-C--:B------:R-:W-:Y:S02]  /*8140*/  LEA R4, P0, R138, R32.reuse, 0x2 ;  /* 0x000000208a047211 */ /* 0x080fe400078010ff */
[-C--:B------:R-:W-:Y:S01]  /*8150*/  LEA R14, P5, R134, R32.reuse, 0x2 ;  /* 0x00000020860e7211 */ /* 0x080fe200078a10ff */
[----:B------:R-:W-:Y:S01]  /*8160*/  RED.E.ADD.F32.FTZ.RN.STRONG.GPU [R6.64], R18 ;  /* 0x000000120600798e */ /* 0x000fe2000c10e786 */
[-C--:B------:R-:W-:Y:S02]  /*8170*/  LEA.HI.X.SX32 R5, R138, R33.reuse, 0x2, P0 ;  /* 0x000000218a057211 */ /* 0x080fe400000f16ff */
[-C--:B------:R-:W-:Y:S01]  /*8180*/  LEA.HI.X.SX32 R13, R31, R33.reuse, 0x2, P4 ;  /* 0x000000211f0d7211 */ /* 0x080fe200020f16ff */
[----:B------:R-:W-:Y:S01]  /*8190*/  LDSM.16.MT88.4 R136, [R2+0x12800] ;  /* 0x012800000288783b */ /* 0x000fe20000004200 */
[-C--:B------:R-:W-:Y:S03]  /*81a0*/  LEA.HI.X.SX32 R15, R134, R33.reuse, 0x2, P5 ;  /* 0x00000021860f7211 */ /* 0x080fe600028f16ff */
[----:B------:R4:W-:Y:S04]  /*81b0*/  RED.E.ADD.F32.FTZ.RN.STRONG.GPU [R4.64], R19 ;  /* 0x000000130400798e */ /* 0x0009e8000c10e786 */
[----:B------:R-:W-:Y:S04]  /*81c0*/  RED.E.ADD.F32.FTZ.RN.STRONG.GPU [R32.64+0x100], R20 ;  /* 0x000100142000798e */ /* 0x000fe8000c10e786 */
[----:B------:R-:W-:Y:S01]  /*81d0*/  RED.E.ADD.F32.FTZ.RN.STRONG.GPU [R132.64+0x100], R21 ;  /* 0x000100158400798e */ /* 0x000fe2000c10e786 */
[CC--:B-1----:R-:W-:Y:S03]  /*81e0*/  LEA R10, P3, R30.reuse, R32.reuse, 0x2 ;  /* 0x000000201e0a7211 */ /* 0x0c2fe600078610ff */
[----:B------:R-:W-:Y:S01]  /*81f0*/  RED.E.ADD.F32.FTZ.RN.STRONG.GPU [R14.64], R22 ;  /* 0x000000160e00798e */ /* 0x000fe2000c10e786 */
[CC--:B---3--:R-:W-:Y:S03]  /*8200*/  LEA R8, P2, R35.reuse, R32.reuse, 0x2 ;  /* 0x0000002023087211 */ /* 0x0c8fe600078410ff */
[----:B------:R-:W-:Y:S01]  /*8210*/  RED.E.ADD.F32.FTZ.RN.STRONG.GPU [R12.64], R23 ;  /* 0x000000170c00798e */ /* 0x000fe2000c10e786 */
[-C--:B------:R-:W-:Y:S02]  /*8220*/  LEA.HI.X.SX32 R11, R30, R33.reuse, 0x2, P3 ;  /* 0x000000211e0b7211 */ /* 0x080fe400018f16ff */
[-C--:B------:R-:W-:Y:S01]  /*8230*/  LEA.HI.X.SX32 R9, R35, R33.reuse, 0x2, P2 ;  /* 0x0000002123097211 */ /* 0x080fe200010f16ff */
[----:B------:R-:W-:Y:S04]  /*8240*/  LDSM.16.MT88.4 R12, [R2+0x11000] ;  /* 0x01100000020c783b */ /* 0x000fe80000004200 */
        /* <DEDUP_REMOVED lines=9> */
[----:B------:R-:W-:Y:S02]  /*82e0*/  PLOP3.LUT P0, PT, PT, PT, UP2, 0x80, 0x0 ;  /* 0x000000000000781c */ /* 0x000fe40003f0f028 */
[C---:B------:R-:W-:Y:S02]  /*82f0*/  IADD3 R0, R3.reuse, -0x3000, RZ ;  /* 0xffffd00003007810 */ /* 0x040fe40007ffe0ff */
[C---:B--2---:R-:W-:Y:S04]  /*8300*/  LEA R6, P1, R34.reuse, R32, 0x2 ;  /* 0x0000002022067211 */ /* 0x044fe800078210ff */
        /* <DEDUP_REMOVED lines=27> */
[-C--:B------:R-:W-:Y:S08]  /*84c0*/  HMMA.16816.F32 R84, R32, R20.reuse, R84 ;  /* 0x000000142054723c */ /* 0x080ff00000001854 */
[C---:B------:R-:W-:Y:S08]  /*84d0*/  HMMA.16816.F32 R88, R132.reuse, R20, R88 ;  /* 0x000000148458723c */ /* 0x040ff00000001858 */
[-C--:B------:R-:W-:Y:S08]  /*84e0*/  HMMA.16816.F32 R92, R132, R22.reuse, R92 ;  /* 0x00000016845c723c */ /* 0x080ff0000000185c */
[C---:B------:R-:W-:Y:S01]  /*84f0*/  HMMA.16816.F32 R96, R32.reuse, R22, R96 ;  /* 0x000000162060723c */ /* 0x040fe20000001860 */
[----:B------:R-:W3:Y:S07]  /*8500*/  LDSM.16.MT88.4 R20, [R3+0x2800] ;  /* 0x002800000314783b */ /* 0x000eee0000004200 */
[-C--:B--2---:R-:W-:Y:S08]  /*8510*/  HMMA.16816.F32 R100, R32, R24.reuse, R100 ;  /* 0x000000182064723c */ /* 0x084ff00000001864 */
        /* <DEDUP_REMOVED lines=9> */
[----:B------:R-:W2:Y:S04]  /*85b0*/  LDSM.16.MT88.4 R8, [R3+0x1c00] ;  /* 0x001c00000308783b */ /* 0x000ea80000004200 */
[----:B------:R4:W1:Y:S03]  /*85c0*/  LDSM.16.MT88.4 R32, [R3+0x2c00] ;  /* 0x002c00000320783b */ /* 0x0008660000004200 */
[-C--:B---3--:R-:W-:Y:S08]  /*85d0*/  HMMA.16816.F32 R84, R4, R12.reuse, R84 ;  /* 0x0000000c0454723c */ /* 0x088ff00000001854 */
[C---:B------:R-:W-:Y:S08]  /*85e0*/  HMMA.16816.F32 R88, R16.reuse, R12, R88 ;  /* 0x0000000c1058723c */ /* 0x040ff00000001858 */
[-C--:B------:R-:W-:Y:S04]  /*85f0*/  HMMA.16816.F32 R92, R16, R14.reuse, R92 ;  /* 0x0000000e105c723c */ /* 0x080fe8000000185c */
[----:B----4-:R-:W-:Y:S04]  /*8600*/  IMAD.MOV.U32 R3, RZ, RZ, R0 ;  /* 0x000000ffff037224 */ /* 0x010fe800078e0000 */
        /* <DEDUP_REMOVED lines=190> */
.L_x_237:
        /* <DEDUP_REMOVED lines=19> */
.L_x_238:
        /* <DEDUP_REMOVED lines=55> */
.L_x_240:
[----:B------:R-:W-:Y:S05]  /*9690*/  BSYNC B0 ;  /* 0x0000000000007941 */ /* 0x000fea0003800000 */
.L_x_239:
        /* <DEDUP_REMOVED lines=20> */
.L_x_242:
[----:B------:R-:W-:Y:S05]  /*97e0*/  BSYNC B0 ;  /* 0x0000000000007941 */ /* 0x000fea0003800000 */
.L_x_241:
        /* <DEDUP_REMOVED lines=31> */
.L_x_244:
[----:B------:R-:W-:Y:S05]  /*99e0*/  BSYNC B0 ;  /* 0x0000000000007941 */ /* 0x000fea0003800000 */
.L_x_243:
        /* <DEDUP_REMOVED lines=16> */
.L_x_218:
[----:B------:R-:W-:Y:S05]  /*9af0*/  BSYNC B1 ;  /* 0x0000000000017941 */ /* 0x000fea0003800000 */
.L_x_204:
        /* <DEDUP_REMOVED lines=11> */
.L_x_245:
[----:B------:R-:W-:Y:S05]  /*9bb0*/  EXIT ;  /* 0x000000000000794d */ /* 0x000fea0003800000 */
.L_x_247:
        /* <DEDUP_REMOVED lines=12> */
.L_x_1280:


//--------------------- .text._ZN5flash27flash_bwd_convert_dq_kernelI23Flash_bwd_kernel_traitsILi96ELi64ELi128ELi8ELi2ELi4ELi4ELb1ELb0EN7cutlass6half_tE19Flash_kernel_traitsILi96ELi64ELi128ELi8ES3_EEEEvNS_16Flash_bwd_paramsEi --------------------------
	.section	.text._ZN5flash27flash_bwd_convert_dq_kernelI23Flash_bwd_kernel_traitsILi96ELi64ELi128ELi8ELi2ELi4ELi4ELb1ELb0EN7cutlass6half_tE19Flash_kernel_traitsILi96ELi64ELi128ELi8ES3_EEEEvNS_16Flash_bwd_paramsEi,"ax",@progbits
	.sectioninfo	@"SHI_REGISTERS=64"
	.align	128
        .global         _ZN5flash27flash_bwd_convert_dq_kernelI23Flash_bwd_kernel_traitsILi96ELi64ELi128ELi8ELi2ELi4ELi4ELb1ELb0EN7cutlass6half_tE19Flash_kernel_traitsILi96ELi64ELi128ELi8ES3_EEEEvNS_16Flash_bwd_paramsEi
        .type           _ZN5flash27flash_bwd_convert_dq_kernelI23Flash_bwd_kernel_traitsILi96ELi64ELi128ELi8ELi2ELi4ELi4ELb1ELb0EN7cutlass6half_tE19Flash_kernel_traitsILi96ELi64ELi128ELi8ES3_EEEEvNS_16Flash_bwd_paramsEi,@function
        .size           _ZN5flash27flash_bwd_convert_dq_kernelI23Flash_bwd_kernel_traitsILi96ELi64ELi128ELi8ELi2ELi4ELi4ELb1ELb0EN7cutlass6half_tE19Flash_kernel_traitsILi96ELi64ELi128ELi8ES3_EEEEvNS_16Flash_bwd_paramsEi,(.L_x_1281 - _ZN5flash27flash_bwd_convert_dq_kernelI23Flash_bwd_kernel_traitsILi96ELi64ELi128ELi8ELi2ELi4ELi4ELb1ELb0EN7cutlass6half_tE19Flash_kernel_traitsILi96ELi64ELi128ELi8ES3_EEEEvNS_16Flash_bwd_paramsEi)
        .other          _ZN5flash27flash_bwd_convert_dq_kernelI23Flash_bwd_kernel_traitsILi96ELi64ELi128ELi8ELi2ELi4ELi4ELb1ELb0EN7cutlass6half_tE19Flash_kernel_traitsILi96ELi64ELi128ELi8ES3_EEEEvNS_16Flash_bwd_paramsEi,@"STO_CUDA_ENTRY STV_DEFAULT"
_ZN5flash27flash_bwd_convert_dq_kernelI23Flash_bwd_kernel_traitsILi96ELi64ELi128ELi8ELi2ELi4ELi4ELb1ELb0EN7cutlass6half_tE19Flash_kernel_traitsILi96ELi64ELi128ELi8ES3_EEEEvNS_16Flash_bwd_paramsEi:
.text._ZN5flash27flash_bwd_convert_dq_kernelI23Flash_bwd_kernel_traitsILi96ELi64ELi128ELi8ELi2ELi4ELi4ELb1ELb0EN7cutlass6half_tE19Flash_kernel_traitsILi96ELi64ELi128ELi8ES3_EEEEvNS_16Flash_bwd_paramsEi:
[----:B------:R-:W-:Y:S02]  /*0000*/  IMAD.MOV.U32 R1, RZ, RZ, c[0x0][0x28] ;  /* 0x00000a00ff017624 */ /* 0x000fe400078e00ff */
[----:B------:R-:W0:Y:S01]  /*0010*/  S2UR UR14, SR_CTAID.Y ;  /* 0x00000000000e79c3 */ /* 0x000e220000002600 */
[----:B------:R-:W-:Y:S02]  /*0020*/  ULDC.64 UR4, c[0x0][0x240] ;  /* 0x0000900000047ab9 */ /* 0x000fe40000000a00 */
[----:B------:R-:W-:Y:S02]  /*0030*/  UISETP.NE.U32.AND UP0, UPT, URZ, UR4, UPT ;  /* 0x000000043f00728c */ /* 0x000fe4000bf05070 */
[----:B------:R-:W-:Y:S02]  /*0040*/  UMOV UR6, 0x4 ;  /* 0x0000000400067882 */ /* 0x000fe40000000000 */
[----:B------:R-:W-:Y:S02]  /*0050*/  UISETP.NE.AND.EX UP0, UPT, URZ, UR5, UPT, UP0 ;  /* 0x000000053f00728c */ /* 0x000fe4000bf05300 */
[----:B------:R-:W-:Y:S02]  /*0060*/  ULDC.64 UR22, c[0x0][0x118] ;  /* 0x0000460000167ab9 */ /* 0x000fe40000000a00 */
[----:B------:R-:W-:-:S02]  /*0070*/  ULDC.64 UR4, c[0x0][0x240] ;  /* 0x0000900000047ab9 */ /* 0x000fc40000000a00 */
[----:B------:R-:W-:Y:S01]  /*0080*/  PLOP3.LUT P0, PT, PT, PT, UP0, 0x80, 0x0 ;  /* 0x000000000000781c */ /* 0x000fe20003f0f008 */
[----:B0-----:R-:W-:-:S06]  /*0090*/  UIMAD.WIDE UR4, UR14, UR6, UR4 ;  /* 0x000000060e0472a5 */ /* 0x001fcc000f8e0204 */
[----:B------:R-:W-:Y:S02]  /*00a0*/  IMAD.U32 R2, RZ, RZ, UR4 ;  /* 0x00000004ff027e24 */ /* 0x000fe4000f8e00ff */
[----:B------:R-:W-:-:S05]  /*00b0*/  IMAD.U32 R3, RZ, RZ, UR5 ;  /* 0x00000005ff037e24 */ /* 0x000fca000f8e00ff */
[----:B------:R-:W2:Y:S04]  /*00c0*/  @P0 LDG.E R4, [R2.64] ;  /* 0x0000001602040981 */ /* 0x000ea8000c1e1900 */
[----:B------:R-:W3:Y:S01]  /*00d0*/  @P0 LDG.E R0, [R2.64+0x4] ;  /* 0x0000041602000981 */ /* 0x000ee2000c1e1900 */
[----:B------:R-:W-:Y:S01]  /*00e0*/  UMOV UR4, 0xffffffff ;  /* 0xffffffff00047882 */ /* 0x000fe20000000000 */
[----:B------:R-:W0:Y:S02]  /*00f0*/  S2UR UR6, SR_CTAID.X ;  /* 0x00000000000679c3 */ /* 0x000e240000002500 */
[----:B0-----:R-:W-:-:S06]  /*0100*/  USHF.L.U32 UR6, UR6, 0x6, URZ ;  /* 0x0000000606067899 */ /* 0x001fcc000800063f */
[----:B--2---:R-:W0:Y:S08]  /*0110*/  @P0 R2UR UR4, R4 ;  /* 0x00000000040403c2 */ /* 0x004e3000000e0000 */
[----:B---3--:R-:W0:Y:S02]  /*0120*/  @P0 R2UR UR7, R0 ;  /* 0x00000000000703c2 */ /* 0x008e2400000e0000 */
[----:B0-----:R-:W-:-:S07]  /*0130*/  @UP0 UIADD3 UR7, UR7, -UR4, URZ ;  /* 0x8000000407070290 */ /* 0x001fce000fffe03f */
[----:B------:R-:W-:Y:S02]  /*0140*/  @!UP0 ULDC UR7, c[0x0][0x214] ;  /* 0x0000850000078ab9 */ /* 0x000fe40000000800 */
[----:B------:R-:W-:-:S06]  /*0150*/  UISETP.GT.AND UP1, UPT, UR7, UR6, UPT ;  /* 0x000000060700728c */ /* 0x000fcc000bf24270 */
[----:B------:R-:W-:-:S13]  /*0160*/  PLOP3.LUT P0, PT, PT, PT, UP1, 0x80, 0x0 ;  /* 0x000000000000781c */ /* 0x000fda0003f0f018 */
[----:B------:R-:W-:Y:S05]  /*0170*/  @!P0 EXIT ;  /* 0x000000000000894d */ /* 0x000fea0003800000 */
[----:B------:R-:W0:Y:S01]  /*0180*/  S2R R22, SR_TID.X ;  /* 0x0000000000167919 */ /* 0x000e220000002100 */
[----:B------:R-:W-:Y:S01]  /*0190*/  UISETP.NE.AND UP1, UPT, UR4, -0x1, UPT ;  /* 0xffffffff0400788c */ /* 0x000fe2000bf25270 */
[----:B------:R-:W-:Y:S01]  /*01a0*/  MOV R0, c[0x0][0x3e0] ;  /* 0x0000f80000007a02 */ /* 0x000fe20000000f00 */
[----:B------:R-:W-:Y:S01]  /*01b0*/  ULDC.64 UR8, c[0x0][0x398] ;  /* 0x0000e60000087ab9 */ /* 0x000fe20000000a00 */
[----:B------:R-:W1:Y:S01]  /*01c0*/  S2UR UR26, SR_CTAID.Z ;  /* 0x00000000001a79c3 */ /* 0x000e620000002700 */
[----:B------:R-:W-:Y:S01]  /*01d0*/  ULDC.64 UR12, c[0x0][0x380] ;  /* 0x0000e000000c7ab9 */ /* 0x000fe20000000a00 */
[----:B------:R-:W-:Y:S01]  /*01e0*/  ISETP.GE.AND P0, PT, R0, 0x1, PT ;  /* 0x000000010000780c */ /* 0x000fe20003f06270 */
[----:B------:R-:W-:Y:S01]  /*01f0*/  USHF.R.S32.HI UR27, URZ, 0x1f, UR6 ;  /* 0x0000001f3f1b7899 */ /* 0x000fe20008011406 */
[----:B------:R-:W-:Y:S01]  /*0200*/  HFMA2.MMA R40, -RZ, RZ, 0, 0 ;  /* 0x00000000ff287435 */ /* 0x000fe200000001ff */
[----:B------:R-:W-:Y:S01]  /*0210*/  CS2R R14, SRZ ;  /* 0x00000000000e7805 */ /* 0x000fe2000001ff00 */
[----:B------:R-:W-:Y:S01]  /*0220*/  CS2R R16, SRZ ;  /* 0x0000000000107805 */ /* 0x000fe2000001ff00 */
[----:B------:R-:W-:Y:S01]  /*0230*/  IMAD.MOV.U32 R18, RZ, RZ, RZ ;  /* 0x000000ffff127224 */ /* 0x000fe200078e00ff */
[----:B------:R-:W-:Y:S01]  /*0240*/  @UP1 UIMAD.WIDE.U32 UR10, UR4, UR8, URZ ;  /* 0x00000008040a12a5 */ /* 0x000fe2000f8e003f */
[----:B------:R-:W-:Y:S01]  /*0250*/  CS2R R54, SRZ ;  /* 0x0000000000367805 */ /* 0x000fe2000001ff00 */
[----:B------:R-:W-:Y:S01]  /*0260*/  @!UP1 USHF.R.S32.HI UR8, URZ, 0x1f, UR14 ;  /* 0x0000001f3f089899 */ /* 0x000fe2000801140e */
[----:B------:R-:W-:Y:S01]  /*0270*/  CS2R R56, SRZ ;  /* 0x0000000000387805 */ /* 0x000fe2000001ff00 */
[----:B------:R-:W-:Y:S01]  /*0280*/  @UP1 UIMAD UR5, UR4, UR9, UR11 ;  /* 0x00000009040512a4 */ /* 0x000fe2000f8e020b */
[----:B------:R-:W-:Y:S01]  /*0290*/  CS2R R20, SRZ ;  /* 0x0000000000147805 */ /* 0x000fe2000001ff00 */
[----:B------:R-:W-:Y:S01]  /*02a0*/  @!UP1 UIMAD UR11, UR8, UR12, URZ ;  /* 0x0000000c080b92a4 */ /* 0x000fe2000f8e023f */
[----:B------:R-:W-:Y:S01]  /*02b0*/  IMAD.MOV.U32 R9, RZ, RZ, RZ ;  /* 0x000000ffff097224 */ /* 0x000fe200078e00ff */
[----:B------:R-:W-:Y:S01]  /*02c0*/  @!UP1 UIMAD.WIDE.U32 UR8, UR14, UR12, URZ ;  /* 0x0000000c0e0892a5 */ /* 0x000fe2000f8e003f */
[----:B------:R-:W-:Y:S01]  /*02d0*/  CS2R R10, SRZ ;  /* 0x00000000000a7805 */ /* 0x000fe2000001ff00 */
[----:B------:R-:W-:Y:S01]  /*02e0*/  @!UP1 UIMAD UR11, UR14, UR13, UR11 ;  /* 0x0000000d0e0b92a4 */ /* 0x000fe2000f8e020b */
[----:B------:R-:W-:Y:S01]  /*02f0*/  CS2R R12, SRZ ;  /* 0x00000000000c7805 */ /* 0x000fe2000001ff00 */
[----:B0-----:R-:W-:Y:S01]  /*0300*/  SHF.R.S32.HI R47, RZ, 0x1f, R22 ;  /* 0x0000001fff2f7819 */ /* 0x001fe20000011416 */
[----:B------:R-:W-:Y:S01]  /*0310*/  CS2R R2, SRZ ;  /* 0x0000000000027805 */ /* 0x000fe2000001ff00 */
[----:B------:R-:W-:Y:S01]  /*0320*/  @!UP1 UIADD3 UR5, UR9, UR11, URZ ;  /* 0x0000000b09059290 */ /* 0x000fe2000fffe03f */
[----:B------:R-:W-:Y:S01]  /*0330*/  CS2R R4, SRZ ;  /* 0x0000000000047805 */ /* 0x000fe2000001ff00 */
[CC--:B------:R-:W-:Y:S01]  /*0340*/  LEA.HI R41, R47.reuse, R22.reuse, RZ, 0x2 ;  /* 0x000000162f297211 */ /* 0x0c0fe200078f10ff */
[----:B------:R-:W-:Y:S01]  /*0350*/  @!UP1 UMOV UR10, UR8 ;  /* 0x00000008000a9c82 */ /* 0x000fe20008000000 */
[-C--:B------:R-:W-:Y:S01]  /*0360*/  LEA.HI R8, R47, R22.reuse, RZ, 0x5 ;  /* 0x000000162f087211 */ /* 0x080fe200078f28ff */
[----:B------:R-:W-:Y:S01]  /*0370*/  CS2R R6, SRZ ;  /* 0x0000000000067805 */ /* 0x000fe2000001ff00 */
[----:B------:R-:W-:Y:S01]  /*0380*/  LOP3.LUT R49, R41, 0xfffffffc, RZ, 0xc0, !PT ;  /* 0xfffffffc29317812 */ /* 0x000fe200078ec0ff */
[----:B------:R-:W-:Y:S01]  /*0390*/  IMAD.MOV.U32 R0, RZ, RZ, RZ ;  /* 0x000000ffff007224 */ /* 0x000fe200078e00ff */
[----:B------:R-:W-:-:S02]  /*03a0*/  LEA.HI R46, R47, R22, RZ, 0x3 ;  /* 0x000000162f2e7211 */ /* 0x000fc400078f18ff */
[----:B------:R-:W-:Y:S01]  /*03b0*/  LEA.HI R47, R47, R22, RZ, 0x7 ;  /* 0x000000162f2f7211 */ /* 0x000fe200078f38ff */
[----:B------:R-:W-:Y:S01]  /*03c0*/  IMAD.IADD R49, R22, 0x1, -R49 ;  /* 0x0000000116317824 */ /* 0x000fe200078e0a31 */
[----:B------:R-:W-:Y:S02]  /*03d0*/  SHF.R.S32.HI R48, RZ, 0x5, R8 ;  /* 0x00000005ff307819 */ /* 0x000fe40000011408 */
[----:B------:R-:W-:Y:S01]  /*03e0*/  SHF.R.S32.HI R50, RZ, 0x2, R41 ;  /* 0x00000002ff327819 */ /* 0x000fe20000011429 */
[----:B------:R-:W-:Y:S05]  /*03f0*/  @!P0 BRA `(.L_x_248) ;  /* 0x00000b7000008947 */ /* 0x000fea0003800000 */
[----:B-1----:R-:W-:Y:S01]  /*0400*/  UIMAD.WIDE UR8, UR14, 0x80, URZ ;  /* 0x000000800e0878a5 */ /* 0x002fe2000f8e023f */
[----:B------:R-:W-:Y:S01]  /*0410*/  LOP3.LUT R8, R8, 0xffffffe0, RZ, 0xc0, !PT ;  /* 0xffffffe008087812 */ /* 0x000fe200078ec0ff */
[----:B------:R-:W-:Y:S02]  /*0420*/  ULDC UR15, c[0x0][0x224] ;  /* 0x00008900000f7ab9 */ /* 0x000fe40000000800 */
[----:B------:R-:W-:Y:S01]  /*0430*/  UIMAD.WIDE UR14, UR14, UR15, URZ ;  /* 0x0000000f0e0e72a5 */ /* 0x000fe2000f8e023f */
[----:B------:R-:W-:Y:S01]  /*0440*/  IADD3 R15, -R8, R22, RZ ;  /* 0x00000016080f7210 */ /* 0x000fe20007ffe1ff */
[----:B------:R-:W-:-:S02]  /*0450*/  USEL UR18, UR8, URZ, UP0 ;  /* 0x0000003f08127287 */ /* 0x000fc40008000000 */
[----:B------:R-:W-:Y:S02]  /*0460*/  ULDC UR12, c[0x0][0x1c0] ;  /* 0x00007000000c7ab9 */ /* 0x000fe40000000800 */
[----:B------:R-:W-:Y:S02]  /*0470*/  USHF.R.S32.HI UR20, URZ, 0x1f, UR12 ;  /* 0x0000001f3f147899 */ /* 0x000fe4000801140c */
[----:B------:R-:W-:Y:S02]  /*0480*/  USEL UR21, UR9, URZ, UP0 ;  /* 0x0000003f09157287 */ /* 0x000fe40008000000 */
[----:B------:R-:W-:Y:S02]  /*0490*/  UIMAD UR15, UR15, UR12, URZ ;  /* 0x0000000c0f0f72a4 */ /* 0x000fe4000f8e023f */
[----:B------:R-:W-:Y:S02]  /*04a0*/  ULDC UR35, c[0x0][0x22c] ;  /* 0x00008b0000237ab9 */ /* 0x000fe40000000800 */
[----:B------:R-:W-:-:S02]  /*04b0*/  UIADD3 UR18, UP0, UR6, UR18, URZ ;  /* 0x0000001206127290 */ /* 0x000fc4000ff1e03f */
[----:B------:R-:W-:Y:S02]  /*04c0*/  UIMAD.WIDE UR8, UR12, UR35, URZ ;  /* 0x000000230c0872a5 */ /* 0x000fe4000f8e023f */
[----:B------:R-:W-:Y:S02]  /*04d0*/  UIMAD UR30, UR35, UR12, URZ ;  /* 0x0000000c231e72a4 */ /* 0x000fe4000f8e023f */
[----:B------:R-:W-:Y:S02]  /*04e0*/  UIMAD.WIDE.U32 UR12, UR14, UR12, URZ ;  /* 0x0000000c0e0c72a5 */ /* 0x000fe4000f8e003f */
[----:B------:R-:W-:Y:S02]  /*04f0*/  UIMAD UR25, UR14, UR20, UR15 ;  /* 0x000000140e1972a4 */ /* 0x000fe4000f8e020f */
[----:B------:R-:W-:Y:S01]  /*0500*/  UIADD3.X UR21, UR27, UR21, URZ, UP0, !UPT ;  /* 0x000000151b157290 */ /* 0x000fe200087fe43f */
[----:B------:R-:W-:Y:S01]  /*0510*/  IMAD R15, R48, UR30, R15 ;  /* 0x0000001e300f7c24 */ /* 0x000fe2000f8e020f */
[----:B------:R-:W-:Y:S01]  /*0520*/  ULDC UR32, c[0x0][0x1c0] ;  /* 0x0000700000207ab9 */ /* 0x000fe20000000800 */
[----:B------:R-:W-:Y:S01]  /*0530*/  MOV R35, UR30 ;  /* 0x0000001e00237c02 */ /* 0x000fe20008000f00 */
[----:B------:R-:W-:-:S02]  /*0540*/  UIADD3 UR25, UR13, UR25, URZ ;  /* 0x000000190d197290 */ /* 0x000fc4000fffe03f */
[----:B------:R-:W-:Y:S01]  /*0550*/  UIMAD UR13, UR21, UR32, URZ ;  /* 0x00000020150d72a4 */ /* 0x000fe2000f8e023f */
[----:B------:R-:W-:Y:S01]  /*0560*/  SHF.R.S32.HI R8, RZ, 0x1f, R15 ;  /* 0x0000001fff087819 */ /* 0x000fe2000001140f */
[----:B------:R-:W-:Y:S02]  /*0570*/  UIMAD.WIDE.U32 UR14, UR18, UR32, URZ ;  /* 0x00000020120e72a5 */ /* 0x000fe4000f8e003f */
[----:B------:R-:W-:Y:S02]  /*0580*/  UIMAD UR13, UR20, UR18, UR13 ;  /* 0x00000012140d72a4 */ /* 0x000fe4000f8e020d */
[----:B------:R-:W-:Y:S02]  /*0590*/  ULDC UR37, c[0x0][0x22c] ;  /* 0x00008b0000257ab9 */ /* 0x000fe40000000800 */
[----:B------:R-:W-:Y:S02]  /*05a0*/  UIADD3 UR13, UR15, UR13, URZ ;  /* 0x0000000d0f0d7290 */ /* 0x000fe4000fffe03f */
[----:B------:R-:W-:-:S02]  /*05b0*/  @UP1 UMOV UR16, UR4 ;  /* 0x0000000400101c82 */ /* 0x000fc40008000000 */
[----:B------:R-:W-:Y:S02]  /*05c0*/  USHF.R.S32.HI UR19, URZ, 0x1f, UR35 ;  /* 0x0000001f3f137899 */ /* 0x000fe40008011423 */
[----:B------:R-:W-:Y:S02]  /*05d0*/  UIMAD UR13, UR13, UR37, URZ ;  /* 0x000000250d0d72a4 */ /* 0x000fe4000f8e023f */
[----:B------:R-:W-:Y:S02]  /*05e0*/  @!UP1 UMOV UR16, 0xffffffff ;  /* 0xffffffff00109882 */ /* 0x000fe40000000000 */
[----:B------:R-:W-:Y:S02]  /*05f0*/  UIMAD UR24, UR9, UR16, URZ ;  /* 0x00000010091872a4 */ /* 0x000fe4000f8e023f */
[----:B------:R-:W-:Y:S02]  /*0600*/  UIMAD UR25, UR25, UR35, URZ ;  /* 0x00000023191972a4 */ /* 0x000fe4000f8e023f */
[----:B------:R-:W-:-:S02]  /*0610*/  UIMAD.WIDE.U32 UR32, UR14, UR37, URZ ;  /* 0x000000250e2072a5 */ /* 0x000fc4000f8e003f */
[----:B------:R-:W-:Y:S02]  /*0620*/  UIMAD UR13, UR19, UR14, UR13 ;  /* 0x0000000e130d72a4 */ /* 0x000fe4000f8e020d */
[----:B------:R-:W-:Y:S02]  /*0630*/  UMOV UR4, URZ ;  /* 0x0000003f00047c82 */ /* 0x000fe40008000000 */
[----:B------:R-:W-:Y:S02]  /*0640*/  UIMAD.WIDE.U32 UR16, UR8, UR16, URZ ;  /* 0x00000010081072a5 */ /* 0x000fe4000f8e003f */
[----:B------:R-:W-:Y:S02]  /*0650*/  UIMAD.WIDE.U32 UR28, UR12, UR35, URZ ;  /* 0x000000230c1c72a5 */ /* 0x000fe4000f8e003f */
[----:B------:R-:W-:Y:S02]  /*0660*/  USHF.L.U32 UR31, UR30, 0x3, URZ ;  /* 0x000000031e1f7899 */ /* 0x000fe4000800063f */
[----:B------:R-:W-:-:S02]  /*0670*/  UIMAD UR4, UR8, UR4, UR24 ;  /* 0x00000004080472a4 */ /* 0x000fc4000f8e0218 */
[----:B------:R-:W-:Y:S02]  /*0680*/  UIMAD UR25, UR19, UR12, UR25 ;  /* 0x0000000c131972a4 */ /* 0x000fe4000f8e0219 */
[----:B------:R-:W-:Y:S02]  /*0690*/  UIADD3 UR12, UR33, UR13, URZ ;  /* 0x0000000d210c7290 */ /* 0x000fe4000fffe03f */
[----:B------:R-:W-:Y:S02]  /*06a0*/  UIMAD UR11, UR26, UR35, URZ ;  /* 0x000000231a0b72a4 */ /* 0x000fe4000f8e023f */
[----:B------:R-:W-:Y:S02]  /*06b0*/  USEL UR24, UR28, UR16, !UP1 ;  /* 0x000000101c187287 */ /* 0x000fe4000c800000 */
[----:B------:R-:W-:Y:S02]  /*06c0*/  UIADD3 UR36, UR31, 0x20, UR31 ;  /* 0x000000201f247890 */ /* 0x000fe4000fffe01f */
[----:B------:R-:W-:-:S02]  /*06d0*/  UIADD3 UR4, UR17, UR4, URZ ;  /* 0x0000000411047290 */ /* 0x000fc4000fffe03f */
[----:B------:R-:W-:Y:S02]  /*06e0*/  USHF.L.U32 UR16, UR32, 0x2, URZ ;  /* 0x0000000220107899 */ /* 0x000fe4000800063f */
[----:B------:R-:W-:Y:S02]  /*06f0*/  USHF.L.U64.HI UR17, UR32, 0x2, UR12 ;  /* 0x0000000220117899 */ /* 0x000fe4000801020c */
[----:B------:R-:W-:Y:S02]  /*0700*/  UIMAD UR34, UR21, UR8, URZ ;  /* 0x00000008152272a4 */ /* 0x000fe4000f8e023f */
[----:B------:R-:W-:Y:S02]  /*0710*/  UIADD3 UR20, UP0, UR11, UR24, URZ ;  /* 0x000000180b147290 */ /* 0x000fe4000ff1e03f */
[----:B------:R-:W-:Y:S02]  /*0720*/  @!UP1 UIADD3 UR4, UR29, UR25, URZ ;  /* 0x000000191d049290 */ /* 0x000fe4000fffe03f */
[----:B------:R-:W-:-:S02]  /*0730*/  UIADD3 UR15, UR31, UR36, URZ ;  /* 0x000000241f0f7290 */ /* 0x000fc4000fffe03f */
[----:B------:R-:W-:Y:S02]  /*0740*/  UIMAD.WIDE UR12, UR31, 0x4, UR16 ;  /* 0x000000041f0c78a5 */ /* 0x000fe4000f8e0210 */
[----:B------:R-:W-:Y:S02]  /*0750*/  ULEA.HI.X.SX32 UR21, UR11, UR4, 0x1, UP0 ;  /* 0x000000040b157291 */ /* 0x000fe400080f0e3f */
[----:B------:R-:W-:Y:S01]  /*0760*/  UIMAD UR34, UR9, UR18, UR34 ;  /* 0x00000012092272a4 */ /* 0x000fe2000f8e0222 */
[----:B------:R-:W-:Y:S01]  /*0770*/  IMAD.U32 R31, RZ, RZ, UR15 ;  /* 0x0000000fff1f7e24 */ /* 0x000fe2000f8e00ff */
[----:B------:R-:W-:Y:S02]  /*0780*/  UIADD3 UR9, UR31, UR15, URZ ;  /* 0x0000000f1f097290 */ /* 0x000fe4000fffe03f */
[----:B------:R-:W-:Y:S02]  /*0790*/  UIMAD.WIDE UR12, UR11, 0x4, UR12 ;  /* 0x000000040b0c78a5 */ /* 0x000fe4000f8e020c */
[----:B------:R-:W-:Y:S01]  /*07a0*/  UIMAD.WIDE.U32 UR20, UR8, UR18, UR20 ;  /* 0x00000012081472a5 */ /* 0x000fe2000f8e0014 */
[----:B------:R-:W-:Y:S01]  /*07b0*/  IMAD.U32 R23, RZ, RZ, UR34 ;  /* 0x00000022ff177e24 */ /* 0x000fe2000f8e00ff */
[----:B------:R-:W-:Y:S01]  /*07c0*/  UIMAD.WIDE UR16, UR11, 0x4, UR16 ;  /* 0x000000040b1078a5 */ /* 0x000fe2000f8e0210 */
[----:B------:R-:W-:Y:S01]  /*07d0*/  IMAD.U32 R29, RZ, RZ, UR9 ;  /* 0x00000009ff1d7e24 */ /* 0x000fe2000f8e00ff */
[----:B------:R-:W-:Y:S01]  /*07e0*/  UIADD3 UR11, UR31, UR9, URZ ;  /* 0x000000091f0b7290 */ /* 0x000fe2000fffe03f */
[----:B------:R-:W-:Y:S01]  /*07f0*/  IMAD.U32 R36, RZ, RZ, UR12 ;  /* 0x0000000cff247e24 */ /* 0x000fe2000f8e00ff */
[----:B------:R-:W-:Y:S01]  /*0800*/  IADD3 R19, P0, R15, UR20, RZ ;  /* 0x000000140f137c10 */ /* 0x000fe2000ff1e0ff */
[----:B------:R-:W-:Y:S01]  /*0810*/  IMAD.U32 R37, RZ, RZ, UR13 ;  /* 0x0000000dff257e24 */ /* 0x000fe2000f8e00ff */
[----:B------:R-:W-:Y:S01]  /*0820*/  UIADD3 UR12, UR31, UR11, URZ ;  /* 0x0000000b1f0c7290 */ /* 0x000fe2000fffe03f */
[----:B------:R-:W-:Y:S01]  /*0830*/  MOV R39, UR17 ;  /* 0x0000001100277c02 */ /* 0x000fe20008000f00 */
[----:B------:R-:W-:Y:S01]  /*0840*/  IMAD.U32 R38, RZ, RZ, UR16 ;  /* 0x00000010ff267e24 */ /* 0x000fe2000f8e00ff */
[----:B------:R-:W-:Y:S01]  /*0850*/  IADD3.X R8, R8, UR21, R23, P0, !PT ;  /* 0x0000001508087c10 */ /* 0x000fe200087fe417 */
[----:B------:R-:W-:Y:S01]  /*0860*/  UIADD3 UR13, UR31, UR12, URZ ;  /* 0x0000000c1f0d7290 */ /* 0x000fe2000fffe03f */
[----:B------:R-:W-:Y:S01]  /*0870*/  SHF.L.U32 R32, R19, 0x2, RZ ;  /* 0x0000000213207819 */ /* 0x000fe200000006ff */
[----:B------:R-:W-:Y:S01]  /*0880*/  IMAD.WIDE R38, R15, 0x4, R38 ;  /* 0x000000040f267825 */ /* 0x000fe200078e0226 */
[----:B------:R-:W-:Y:S01]  /*0890*/  SHF.L.U64.HI R33, R19, 0x2, R8 ;  /* 0x0000000213217819 */ /* 0x000fe20000010208 */
[----:B------:R-:W-:Y:S01]  /*08a0*/  USHF.L.U32 UR14, UR24, 0x2, URZ ;  /* 0x00000002180e7899 */ /* 0x000fe2000800063f */
[----:B------:R-:W-:Y:S01]  /*08b0*/  MOV R25, UR12 ;  /* 0x0000000c00197c02 */ /* 0x000fe20008000f00 */
[----:B------:R-:W-:Y:S01]  /*08c0*/  IMAD.WIDE R36, R15, 0x4, R36 ;  /* 0x000000040f247825 */ /* 0x000fe200078e0224 */
[----:B------:R-:W-:-:S02]  /*08d0*/  USHF.L.U64.HI UR4, UR24, 0x2, UR4 ;  /* 0x0000000218047899 */ /* 0x000fc40008010204 */
[----:B------:R-:W-:Y:S01]  /*08e0*/  UMOV UR8, 0x2 ;  /* 0x0000000200087882 */ /* 0x000fe20000000000 */
[----:B------:R-:W-:Y:S01]  /*08f0*/  IMAD.U32 R23, RZ, RZ, UR13 ;  /* 0x0000000dff177e24 */ /* 0x000fe2000f8e00ff */
[----:B------:R-:W-:Y:S01]  /*0900*/  IADD3 R51, P0, R38, UR14, RZ ;  /* 0x0000000e26337c10 */ /* 0x000fe2000ff1e0ff */
[----:B------:R-:W-:Y:S01]  /*0910*/  IMAD.U32 R27, RZ, RZ, UR11 ;  /* 0x0000000bff1b7e24 */ /* 0x000fe2000f8e00ff */
[----:B------:R-:W-:Y:S01]  /*0920*/  IADD3 R52, P1, R36, UR14, RZ ;  /* 0x0000000e24347c10 */ /* 0x000fe2000ff3e0ff */
[----:B------:R-:W-:Y:S01]  /*0930*/  IMAD.U32 R15, RZ, RZ, UR36 ;  /* 0x00000024ff0f7e24 */ /* 0x000fe2000f8e00ff */
[----:B------:R-:W-:Y:S01]  /*0940*/  ULDC.64 UR16, c[0x0][0x3d8] ;  /* 0x0000f60000107ab9 */ /* 0x000fe20000000a00 */
[--C-:B------:R-:W-:Y:S01]  /*0950*/  IMAD.WIDE R34, R35, 0x20, R32.reuse ;  /* 0x0000002023227825 */ /* 0x100fe200078e0220 */
[----:B------:R-:W-:Y:S01]  /*0960*/  IADD3.X R53, R39, UR4, RZ, P0, !PT ;  /* 0x0000000427357c10 */ /* 0x000fe200087fe4ff */
[----:B------:R-:W-:Y:S01]  /*0970*/  USHF.L.U64.HI UR8, UR16, UR8, UR17 ;  /* 0x0000000810087299 */ /* 0x000fe20008010211 */
[----:B------:R-:W-:Y:S01]  /*0980*/  IADD3.X R8, R37, UR4, RZ, P1, !PT ;  /* 0x0000000425087c10 */ /* 0x000fe20008ffe4ff */
[----:B------:R-:W-:Y:S01]  /*0990*/  IMAD.WIDE R22, R23, 0x4, R32 ;  /* 0x0000000417167825 */ /* 0x000fe200078e0220 */
[----:B------:R-:W-:-:S02]  /*09a0*/  UMOV UR4, URZ ;  /* 0x0000003f00047c82 */ /* 0x000fc40008000000 */
[----:B------:R-:W-:Y:S01]  /*09b0*/  ULDC.64 UR12, c[0x0][0x350] ;  /* 0x0000d400000c7ab9 */ /* 0x000fe20000000a00 */
[----:B------:R-:W-:-:S04]  /*09c0*/  IMAD.WIDE R24, R25, 0x4, R32 ;  /* 0x0000000419187825 */ /* 0x000fc800078e0220 */
[----:B------:R-:W-:-:S04]  /*09d0*/  IMAD.WIDE R26, R27, 0x4, R32 ;  /* 0x000000041b1a7825 */ /* 0x000fc800078e0220 */
[----:B------:R-:W-:-:S04]  /*09e0*/  IMAD.WIDE R28, R29, 0x4, R32 ;  /* 0x000000041d1c7825 */ /* 0x000fc800078e0220 */
[----:B------:R-:W-:-:S04]  /*09f0*/  IMAD.WIDE R30, R31, 0x4, R32 ;  /* 0x000000041f1e7825 */ /* 0x000fc800078e0220 */
[----:B------:R-:W-:-:S04]  /*0a00*/  IMAD.WIDE R32, R15, 0x4, R32 ;  /* 0x000000040f207825 */ /* 0x000fc800078e0220 */
[----:B------:R-:W-:-:S04]  /*0a10*/  IMAD.U32 R15, RZ, RZ, UR31 ;  /* 0x0000001fff0f7e24 */ /* 0x000fc8000f8e00ff */
[----:B------:R-:W-:Y:S01]  /*0a20*/  IMAD.WIDE R34, R15, 0x4, R34 ;  /* 0x000000040f227825 */ /* 0x000fe200078e0222 */
[----:B------:R-:W-:-:S04]  /*0a30*/  MOV R15, RZ ;  /* 0x000000ff000f7202 */ /* 0x000fc80000000f00 */
.L_x_249:
[----:B------:R-:W-:Y:S01]  /*0a40*/  IADD3 R44, P0, R34, UR12, RZ ;  /* 0x0000000c222c7c10 */ /* 0x000fe2000ff1e0ff */
[----:B------:R-:W-:Y:S01]  /*0a50*/  IMAD.U32 R43, RZ, RZ, UR30 ;  /* 0x0000001eff2b7e24 */ /* 0x000fe2000f8e00ff */
[----:B------:R-:W-:Y:S01]  /*0a60*/  MOV R39, UR30 ;  /* 0x0000001e00277c02 */ /* 0x000fe20008000f00 */
[----:B------:R-:W-:Y:S01]  /*0a70*/  IMAD.U32 R61, RZ, RZ, UR30 ;  /* 0x0000001eff3d7e24 */ /* 0x000fe2000f8e00ff */
[----:B------:R-:W-:-:S05]  /*0a80*/  IADD3.X R45, R35, UR13, RZ, P0, !PT ;  /* 0x0000000d232d7c10 */ /* 0x000fca00087fe4ff */
[----:B------:R-:W-:Y:S02]  /*0a90*/  IMAD.WIDE R42, R43, 0x20, R44 ;  /* 0x000000202b2a7825 */ /* 0x000fe400078e022c */
[----:B------:R0:W2:Y:S04]  /*0aa0*/  LDG.E R44, [R44.64] ;  /* 0x000000162c2c7981 */ /* 0x0000a8000c1e1900 */
[----:B------:R-:W-:-:S04]  /*0ab0*/  IMAD.WIDE R60, R61, 0x20, R42 ;  /* 0x000000203d3c7825 */ /* 0x000fc800078e022a */
[----:B------:R-:W-:Y:S01]  /*0ac0*/  IMAD.U32 R37, RZ, RZ, UR30 ;  /* 0x0000001eff257e24 */ /* 0x000fe2000f8e00ff */
[----:B------:R1:W3:Y:S01]  /*0ad0*/  LDG.E R58, [R60.64] ;  /* 0x000000163c3a7981 */ /* 0x0002e2000c1e1900 */
[----:B------:R-:W-:-:S03]  /*0ae0*/  IMAD.WIDE R38, R39, 0x20, R60 ;  /* 0x0000002027267825 */ /* 0x000fc600078e023c */
[----:B0-----:R0:W4:Y:S01]  /*0af0*/  LDG.E R45, [R42.64] ;  /* 0x000000162a2d7981 */ /* 0x001122000c1e1900 */
[----:B------:R-:W-:Y:S02]  /*0b00*/  IMAD.U32 R59, RZ, RZ, UR30 ;  /* 0x0000001eff3b7e24 */ /* 0x000fe4000f8e00ff */
[----:B------:R-:W-:Y:S01]  /*0b10*/  IMAD.WIDE R36, R37, 0x20, R38 ;  /* 0x0000002025247825 */ /* 0x000fe200078e0226 */
[----:B------:R5:W3:Y:S05]  /*0b20*/  LDG.E R19, [R38.64] ;  /* 0x0000001626137981 */ /* 0x000aea000c1e1900 */
[----:B-----5:R-:W-:Y:S02]  /*0b30*/  IMAD.WIDE R38, R59, 0x20, R36 ;  /* 0x000000203b267825 */ /* 0x020fe400078e0224 */
[----:B------:R-:W5:Y:S01]  /*0b40*/  LDG.E R36, [R36.64] ;  /* 0x0000001624247981 */ /* 0x000f62000c1e1900 */
[----:B0-----:R-:W-:-:S03]  /*0b50*/  IADD3 R42, P0, R51, UR12, RZ ;  /* 0x0000000c332a7c10 */ /* 0x001fc6000ff1e0ff */
[----:B------:R0:W5:Y:S01]  /*0b60*/  LDG.E R39, [R38.64] ;  /* 0x0000001626277981 */ /* 0x000162000c1e1900 */
[----:B------:R-:W-:-:S05]  /*0b70*/  IADD3.X R43, R53, UR13, RZ, P0, !PT ;  /* 0x0000000d352b7c10 */ /* 0x000fca00087fe4ff */
[----:B-1----:R1:W5:Y:S04]  /*0b80*/  LDG.E R60, [R42.64+0x80] ;  /* 0x000080162a3c7981 */ /* 0x002368000c1e1900 */
[----:B------:R1:W5:Y:S04]  /*0b90*/  LDG.E R61, [R42.64+0x100] ;  /* 0x000100162a3d7981 */ /* 0x000368000c1e1900 */
[----:B------:R1:W5:Y:S01]  /*0ba0*/  LDG.E R59, [R42.64] ;  /* 0x000000162a3b7981 */ /* 0x000362000c1e1900 */
[----:B--2---:R-:W-:Y:S01]  /*0bb0*/  FADD.FTZ R7, R44, R7 ;  /* 0x000000072c077221 */ /* 0x004fe20000010000 */
[----:B------:R-:W-:Y:S01]  /*0bc0*/  IADD3 R44, P0, R52, UR12, RZ ;  /* 0x0000000c342c7c10 */ /* 0x000fe2000ff1e0ff */
[----:B----4-:R-:W-:-:S03]  /*0bd0*/  FADD.FTZ R6, R45, R6 ;  /* 0x000000062d067221 */ /* 0x010fc60000010000 */
[----:B------:R-:W-:Y:S01]  /*0be0*/  IADD3.X R45, R8, UR13, RZ, P0, !PT ;  /* 0x0000000d082d7c10 */ /* 0x000fe200087fe4ff */
[----:B---3--:R-:W-:-:S04]  /*0bf0*/  FADD.FTZ R5, R58, R5 ;  /* 0x000000053a057221 */ /* 0x008fc80000010000 */
[----:B------:R2:W3:Y:S04]  /*0c00*/  LDG.E R58, [R44.64] ;  /* 0x000000162c3a7981 */ /* 0x0004e8000c1e1900 */
[----:B0-----:R2:W4:Y:S01]  /*0c10*/  LDG.E R38, [R44.64+0x80] ;  /* 0x000080162c267981 */ /* 0x001522000c1e1900 */
[----:B-----5:R-:W-:Y:S01]  /*0c20*/  FADD.FTZ R3, R36, R3 ;  /* 0x0000000324037221 */ /* 0x020fe20000010000 */
[----:B------:R-:W-:Y:S01]  /*0c30*/  IADD3 R36, P0, R32, UR12, RZ ;  /* 0x0000000c20247c10 */ /* 0x000fe2000ff1e0ff */
[----:B------:R-:W-:Y:S01]  /*0c40*/  FADD.FTZ R4, R19, R4 ;  /* 0x0000000413047221 */ /* 0x000fe20000010000 */
[----:B--2---:R0:W2:Y:S02]  /*0c50*/  LDG.E R44, [R44.64+0x100] ;  /* 0x000100162c2c7981 */ /* 0x0040a4000c1e1900 */
[----:B------:R-:W-:-:S05]  /*0c60*/  IADD3.X R37, R33, UR13, RZ, P0, !PT ;  /* 0x0000000d21257c10 */ /* 0x000fca00087fe4ff */
[----:B------:R5:W2:Y:S04]  /*0c70*/  LDG.E R19, [R36.64] ;  /* 0x0000001624137981 */ /* 0x000aa8000c1e1900 */
[----:B-----5:R5:W2:Y:S01]  /*0c80*/  LDG.E R37, [R36.64+0x80] ;  /* 0x0000801624257981 */ /* 0x020aa2000c1e1900 */
[----:B-1----:R-:W-:Y:S01]  /*0c90*/  IADD3 R42, P0, R30, UR12, RZ ;  /* 0x0000000c1e2a7c10 */ /* 0x002fe2000ff1e0ff */
[----:B------:R-:W-:-:S03]  /*0ca0*/  FADD.FTZ R55, R60, R55 ;  /* 0x000000373c377221 */ /* 0x000fc60000010000 */
[----:B------:R-:W-:Y:S02]  /*0cb0*/  IADD3.X R43, R31, UR13, RZ, P0, !PT ;  /* 0x0000000d1f2b7c10 */ /* 0x000fe400087fe4ff */
[----:B------:R-:W-:Y:S01]  /*0cc0*/  IADD3 R60, P0, R28, UR12, RZ ;  /* 0x0000000c1c3c7c10 */ /* 0x000fe2000ff1e0ff */
[----:B------:R-:W-:Y:S02]  /*0cd0*/  FADD.FTZ R20, R61, R20 ;  /* 0x000000143d147221 */ /* 0x000fe40000010000 */
[----:B------:R-:W-:Y:S01]  /*0ce0*/  FADD.FTZ R2, R39, R2 ;  /* 0x0000000227027221 */ /* 0x000fe20000010000 */
[----:B------:R-:W-:Y:S01]  /*0cf0*/  IADD3.X R61, R29, UR13, RZ, P0, !PT ;  /* 0x0000000d1d3d7c10 */ /* 0x000fe200087fe4ff */
[----:B------:R-:W-:Y:S01]  /*0d00*/  FADD.FTZ R0, R59, R0 ;  /* 0x000000003b007221 */ /* 0x000fe20000010000 */
[----:B------:R1:W2:Y:S04]  /*0d10*/  LDG.E R39, [R42.64] ;  /* 0x000000162a277981 */ /* 0x0002a8000c1e1900 */
[----:B0-----:R1:W2:Y:S04]  /*0d20*/  LDG.E R45, [R42.64+0x80] ;  /* 0x000080162a2d7981 */ /* 0x0012a8000c1e1900 */
[----:B-----5:R0:W5:Y:S04]  /*0d30*/  LDG.E R36, [R60.64] ;  /* 0x000000163c247981 */ /* 0x020168000c1e1900 */
[----:B0-----:R0:W5:Y:S01]  /*0d40*/  LDG.E R61, [R60.64+0x80] ;  /* 0x000080163c3d7981 */ /* 0x001162000c1e1900 */
[----:B---3--:R-:W-:Y:S01]  /*0d50*/  FADD.FTZ R21, R58, R21 ;  /* 0x000000153a157221 */ /* 0x008fe20000010000 */
[----:B------:R-:W-:-:S04]  /*0d60*/  IADD3 R58, P0, R26, UR12, RZ ;  /* 0x0000000c1a3a7c10 */ /* 0x000fc8000ff1e0ff */
[----:B------:R-:W-:Y:S02]  /*0d70*/  IADD3.X R59, R27, UR13, RZ, P0, !PT ;  /* 0x0000000d1b3b7c10 */ /* 0x000fe400087fe4ff */
[----:B-1----:R-:W-:Y:S01]  /*0d80*/  IADD3 R42, P0, R24, UR12, RZ ;  /* 0x0000000c182a7c10 */ /* 0x002fe2000ff1e0ff */
[----:B----4-:R-:W-:Y:S02]  /*0d90*/  FADD.FTZ R40, R38, R40 ;  /* 0x0000002826287221 */ /* 0x010fe40000010000 */
[----:B------:R1:W3:Y:S01]  /*0da0*/  LDG.E R38, [R58.64] ;  /* 0x000000163a267981 */ /* 0x0002e2000c1e1900 */
[----:B------:R-:W-:-:S03]  /*0db0*/  IADD3.X R43, R25, UR13, RZ, P0, !PT ;  /* 0x0000000d192b7c10 */ /* 0x000fc600087fe4ff */
[----:B0-----:R1:W4:Y:S01]  /*0dc0*/  LDG.E R60, [R58.64+0x80] ;  /* 0x000080163a3c7981 */ /* 0x001322000c1e1900 */
[----:B--2---:R-:W-:Y:S01]  /*0dd0*/  FADD.FTZ R57, R44, R57 ;  /* 0x000000392c397221 */ /* 0x004fe20000010000 */
[----:B-1----:R-:W-:Y:S01]  /*0de0*/  IADD3 R58, P0, R22, UR12, RZ ;  /* 0x0000000c163a7c10 */ /* 0x002fe2000ff1e0ff */
[----:B------:R-:W-:Y:S02]  /*0df0*/  FADD.FTZ R14, R19, R14 ;  /* 0x0000000e130e7221 */ /* 0x000fe40000010000 */
[----:B------:R0:W2:Y:S01]  /*0e00*/  LDG.E R19, [R42.64] ;  /* 0x000000162a137981 */ /* 0x0000a2000c1e1900 */
[----:B------:R-:W-:Y:S01]  /*0e10*/  IADD3.X R59, R23, UR13, RZ, P0, !PT ;  /* 0x0000000d173b7c10 */ /* 0x000fe200087fe4ff */
[----:B------:R-:W-:-:S04]  /*0e20*/  FADD.FTZ R56, R37, R56 ;  /* 0x0000003825387221 */ /* 0x000fc80000010000 */
[----:B------:R-:W2:Y:S04]  /*0e30*/  LDG.E R44, [R58.64] ;  /* 0x000000163a2c7981 */ /* 0x000ea8000c1e1900 */
[----:B0-----:R-:W2:Y:S04]  /*0e40*/  LDG.E R43, [R42.64+0x80] ;  /* 0x000080162a2b7981 */ /* 0x001ea8000c1e1900 */
[----:B------:R-:W2:Y:S01]  /*0e50*/  LDG.E R37, [R58.64+0x80] ;  /* 0x000080163a257981 */ /* 0x000ea2000c1e1900 */
[----:B------:R-:W-:Y:S02]  /*0e60*/  UIADD3 UR4, UR4, 0x1, URZ ;  /* 0x0000000104047890 */ /* 0x000fe4000fffe03f */
[----:B------:R-:W-:-:S02]  /*0e70*/  ULDC UR9, c[0x0][0x3e0] ;  /* 0x0000f80000097ab9 */ /* 0x000fc40000000800 */
[----:B------:R-:W-:-:S06]  /*0e80*/  UISETP.GE.AND UP0, UPT, UR4, UR9, UPT ;  /* 0x000000090400728c */ /* 0x000fcc000bf06270 */
[----:B------:R-:W-:Y:S01]  /*0e90*/  PLOP3.LUT P0, PT, PT, PT, UP0, 0x80, 0x0 ;  /* 0x000000000000781c */ /* 0x000fe20003f0f008 */
[----:B------:R-:W-:Y:S01]  /*0ea0*/  ULEA UR12, UP1, UR16, UR12, 0x2 ;  /* 0x0000000c100c7291 */ /* 0x000fe2000f82103f */
[----:B------:R-:W-:-:S03]  /*0eb0*/  FADD.FTZ R13, R39, R13 ;  /* 0x0000000d270d7221 */ /* 0x000fc60000010000 */
[----:B------:R-:W-:Y:S01]  /*0ec0*/  UIADD3.X UR13, UR13, UR8, URZ, UP1, !UPT ;  /* 0x000000080d0d7290 */ /* 0x000fe20008ffe43f */
[----:B------:R-:W-:Y:S02]  /*0ed0*/  FADD.FTZ R54, R45, R54 ;  /* 0x000000362d367221 */ /* 0x000fe40000010000 */
[----:B-----5:R-:W-:Y:S02]  /*0ee0*/  FADD.FTZ R12, R36, R12 ;  /* 0x0000000c240c7221 */ /* 0x020fe40000010000 */
[----:B------:R-:W-:Y:S02]  /*0ef0*/  FADD.FTZ R18, R61, R18 ;  /* 0x000000123d127221 */ /* 0x000fe40000010000 */
[----:B---3--:R-:W-:Y:S02]  /*0f00*/  FADD.FTZ R11, R38, R11 ;  /* 0x0000000b260b7221 */ /* 0x008fe40000010000 */
[----:B----4-:R-:W-:Y:S02]  /*0f10*/  FADD.FTZ R17, R60, R17 ;  /* 0x000000113c117221 */ /* 0x010fe40000010000 */
[----:B--2---:R-:W-:-:S02]  /*0f20*/  FADD.FTZ R10, R19, R10 ;  /* 0x0000000a130a7221 */ /* 0x004fc40000010000 */
[----:B------:R-:W-:Y:S02]  /*0f30*/  FADD.FTZ R9, R44, R9 ;  /* 0x000000092c097221 */ /* 0x000fe40000010000 */
[----:B------:R-:W-:Y:S02]  /*0f40*/  FADD.FTZ R16, R43, R16 ;  /* 0x000000102b107221 */ /* 0x000fe40000010000 */
[----:B------:R-:W-:Y:S01]  /*0f50*/  FADD.FTZ R15, R37, R15 ;  /* 0x0000000f250f7221 */ /* 0x000fe20000010000 */
[----:B------:R-:W-:Y:S05]  /*0f60*/  @!P0 BRA `(.L_x_249) ;  /* 0xfffffad000008947 */ /* 0x000fea000383ffff */
.L_x_248:
[----:B-1----:R-:W-:Y:S01]  /*0f70*/  SHF.R.S32.HI R19, RZ, 0x1f, R48 ;  /* 0x0000001fff137819 */ /* 0x002fe20000011430 */
[----:B------:R-:W-:Y:S01]  /*0f80*/  FMUL.FTZ R6, R6, c[0x0][0x2e0] ;  /* 0x0000b80006067a20 */ /* 0x000fe20000410000 */
[----:B------:R-:W-:Y:S01]  /*0f90*/  LEA.HI R8, R41, R50, RZ, 0x1 ;  /* 0x0000003229087211 */ /* 0x000fe200078f08ff */
[----:B------:R-:W-:Y:S01]  /*0fa0*/  FMUL.FTZ R5, R5, c[0x0][0x2e0] ;  /* 0x0000b80005057a20 */ /* 0x000fe20000410000 */
[----:B------:R-:W-:Y:S01]  /*0fb0*/  SHF.R.S32.HI R46, RZ, 0x3, R46 ;  /* 0x00000003ff2e7819 */ /* 0x000fe2000001142e */
[----:B------:R-:W-:Y:S01]  /*0fc0*/  FMUL.FTZ R4, R4, c[0x0][0x2e0] ;  /* 0x0000b80004047a20 */ /* 0x000fe20000410000 */
[----:B------:R-:W-:Y:S01]  /*0fd0*/  SHF.R.S32.HI R41, RZ, 0x1f, R41 ;  /* 0x0000001fff297819 */ /* 0x000fe20000011429 */
[----:B------:R-:W-:Y:S01]  /*0fe0*/  FMUL.FTZ R0, R0, c[0x0][0x2e0] ;  /* 0x0000b80000007a20 */ /* 0x000fe20000410000 */
[----:B------:R-:W-:Y:S01]  /*0ff0*/  LEA.HI R19, R19, R48, RZ, 0x2 ;  /* 0x0000003013137211 */ /* 0x000fe200078f10ff */
[----:B------:R-:W-:Y:S01]  /*1000*/  FMUL.FTZ R21, R21, c[0x0][0x2e0] ;  /* 0x0000b80015157a20 */ /* 0x000fe20000410000 */
[----:B------:R-:W-:Y:S01]  /*1010*/  SHF.L.U32 R46, R46, 0x6, RZ ;  /* 0x000000062e2e7819 */ /* 0x000fe200000006ff */
[----:B------:R-:W-:Y:S01]  /*1020*/  FMUL.FTZ R3, R3, c[0x0][0x2e0] ;  /* 0x0000b80003037a20 */ /* 0x000fe20000410000 */
[----:B------:R-:W-:Y:S01]  /*1030*/  LEA.HI R41, R41, R50, RZ, 0x3 ;  /* 0x0000003229297211 */ /* 0x000fe200078f18ff */
[----:B------:R-:W-:Y:S01]  /*1040*/  FMUL.FTZ R55, R55, c[0x0][0x2e0] ;  /* 0x0000b80037377a20 */ /* 0x000fe20000410000 */
[----:B------:R-:W-:Y:S01]  /*1050*/  LOP3.LUT R25, R8, 0x7fffffe, RZ, 0xc0, !PT ;  /* 0x07fffffe08197812 */ /* 0x000fe200078ec0ff */
[----:B------:R-:W-:Y:S01]  /*1060*/  IMAD.SHL.U32 R8, R49, 0x8, RZ ;  /* 0x0000000831087824 */ /* 0x000fe200078e00ff */
[----:B------:R-:W-:Y:S01]  /*1070*/  LOP3.LUT R23, R19, 0x7ffffc, RZ, 0xc0, !PT ;  /* 0x007ffffc13177812 */ /* 0x000fe200078ec0ff */
[----:B------:R-:W-:Y:S01]  /*1080*/  FMUL.FTZ R40, R40, c[0x0][0x2e0] ;  /* 0x0000b80028287a20 */ /* 0x000fe20000410000 */
[----:B------:R-:W-:Y:S01]  /*1090*/  LOP3.LUT R19, R46, 0xc0, RZ, 0xc0, !PT ;  /* 0x000000c02e137812 */ /* 0x000fe200078ec0ff */
[----:B------:R-:W-:Y:S01]  /*10a0*/  FMUL.FTZ R14, R14, c[0x0][0x2e0] ;  /* 0x0000b8000e0e7a20 */ /* 0x000fe20000410000 */
[----:B------:R-:W-:Y:S01]  /*10b0*/  LOP3.LUT R41, R41, 0xfffffff8, RZ, 0xc0, !PT ;  /* 0xfffffff829297812 */ /* 0x000fe200078ec0ff */
[----:B------:R-:W-:Y:S01]  /*10c0*/  FMUL.FTZ R13, R13, c[0x0][0x2e0] ;  /* 0x0000b8000d0d7a20 */ /* 0x000fe20000410000 */
[----:B------:R-:W-:Y:S01]  /*10d0*/  IADD3 R22, R48, -R23, RZ ;  /* 0x8000001730167210 */ /* 0x000fe20007ffe0ff */
[----:B------:R-:W-:Y:S01]  /*10e0*/  FMUL.FTZ R12, R12, c[0x0][0x2e0] ;  /* 0x0000b8000c0c7a20 */ /* 0x000fe20000410000 */
[----:B------:R-:W-:Y:S01]  /*10f0*/  SHF.R.U32.HI R23, RZ, 0x3, R19 ;  /* 0x00000003ff177819 */ /* 0x000fe20000011613 */
[----:B------:R-:W-:Y:S01]  /*1100*/  IMAD.IADD R41, R50, 0x1, -R41 ;  /* 0x0000000132297824 */ /* 0x000fe200078e0a29 */
[----:B------:R-:W-:Y:S01]  /*1110*/  LOP3.LUT R24, R19, 0x18, R8, 0xf8, !PT ;  /* 0x0000001813187812 */ /* 0x000fe200078ef808 */
[----:B------:R-:W-:Y:S01]  /*1120*/  FMUL.FTZ R19, R7, c[0x0][0x2e0] ;  /* 0x0000b80007137a20 */ /* 0x000fe20000410000 */
[----:B------:R-:W-:Y:S01]  /*1130*/  SHF.R.U32.HI R47, RZ, 0x4, R47 ;  /* 0x00000004ff2f7819 */ /* 0x000fe2000001162f */
[----:B------:R-:W-:Y:S01]  /*1140*/  FMUL.FTZ R11, R11, c[0x0][0x2e0] ;  /* 0x0000b8000b0b7a20 */ /* 0x000fe20000410000 */
[----:B------:R-:W-:Y:S01]  /*1150*/  LOP3.LUT R7, R24, R23, RZ, 0x3c, !PT ;  /* 0x0000001718077212 */ /* 0x000fe200078e3cff */
[----:B------:R-:W-:Y:S01]  /*1160*/  FMUL.FTZ R10, R10, c[0x0][0x2e0] ;  /* 0x0000b8000a0a7a20 */ /* 0x000fe20000410000 */
[----:B------:R-:W-:Y:S01]  /*1170*/  F2FP.PACK_AB R6, R6, R19 ;  /* 0x000000130606723e */ /* 0x000fe200000000ff */
[----:B------:R-:W-:Y:S01]  /*1180*/  FMUL.FTZ R9, R9, c[0x0][0x2e0] ;  /* 0x0000b80009097a20 */ /* 0x000fe20000410000 */
[----:B------:R-:W-:Y:S01]  /*1190*/  LEA.HI R19, R41, R41, RZ, 0x1 ;  /* 0x0000002929137211 */ /* 0x000fe200078f08ff */
[----:B------:R-:W-:Y:S01]  /*11a0*/  FMUL.FTZ R20, R20, c[0x0][0x2e0] ;  /* 0x0000b80014147a20 */ /* 0x000fe20000410000 */
[----:B------:R-:W-:Y:S01]  /*11b0*/  LEA R24, R22, R49, 0x8 ;  /* 0x0000003116187211 */ /* 0x000fe200078e40ff */
[----:B------:R-:W-:Y:S01]  /*11c0*/  FMUL.FTZ R22, R2, c[0x0][0x2e0] ;  /* 0x0000b80002167a20 */ /* 0x000fe20000410000 */
[----:B------:R-:W-:Y:S01]  /*11d0*/  F2FP.PACK_AB R2, R4, R5 ;  /* 0x000000050402723e */ /* 0x000fe200000000ff */
[----:B------:R-:W-:Y:S01]  /*11e0*/  FMUL.FTZ R57, R57, c[0x0][0x2e0] ;  /* 0x0000b80039397a20 */ /* 0x000fe20000410000 */
[----:B------:R-:W-:Y:S01]  /*11f0*/  LOP3.LUT R4, R19, 0x3fffffe, RZ, 0xc0, !PT ;  /* 0x03fffffe13047812 */ /* 0x000fe200078ec0ff */
[----:B------:R-:W-:Y:S01]  /*1200*/  FMUL.FTZ R56, R56, c[0x0][0x2e0] ;  /* 0x0000b80038387a20 */ /* 0x000fe20000410000 */
[----:B------:R-:W-:Y:S01]  /*1210*/  SHF.R.S32.HI R19, RZ, 0x1, R19 ;  /* 0x00000001ff137819 */ /* 0x000fe20000011413 */
[----:B------:R-:W-:Y:S01]  /*1220*/  FMUL.FTZ R5, R54, c[0x0][0x2e0] ;  /* 0x0000b80036057a20 */ /* 0x000fe20000410000 */
[----:B------:R-:W-:Y:S01]  /*1230*/  F2FP.PACK_AB R0, R21, R0 ;  /* 0x000000001500723e */ /* 0x000fe200000000ff */
[----:B------:R-:W-:Y:S01]  /*1240*/  IMAD.IADD R41, R41, 0x1, -R4 ;  /* 0x0000000129297824 */ /* 0x000fe200078e0a04 */
[C---:B------:R-:W-:Y:S01]  /*1250*/  LOP3.LUT P0, RZ, R19.reuse, 0x2, RZ, 0xc0, !PT ;  /* 0x0000000213ff7812 */ /* 0x040fe2000780c0ff */
[----:B------:R-:W-:Y:S01]  /*1260*/  IMAD.SHL.U32 R4, R19, 0x40, RZ ;  /* 0x0000004013047824 */ /* 0x000fe200078e00ff */
[----:B------:R-:W-:Y:S01]  /*1270*/  F2FP.PACK_AB R3, R22, R3 ;  /* 0x000000031603723e */ /* 0x000fe200000000ff */
[----:B------:R-:W-:Y:S01]  /*1280*/  FMUL.FTZ R18, R18, c[0x0][0x2e0] ;  /* 0x0000b80012127a20 */ /* 0x000fe20000410000 */
[----:B------:R-:W-:Y:S01]  /*1290*/  LEA R41, R41, R24, 0x4 ;  /* 0x0000001829297211 */ /* 0x000fe200078e20ff */
[----:B------:R-:W-:Y:S01]  /*12a0*/  FMUL.FTZ R17, R17, c[0x0][0x2e0] ;  /* 0x0000b80011117a20 */ /* 0x000fe20000410000 */
[----:B------:R-:W-:Y:S01]  /*12b0*/  LOP3.LUT R4, R4, 0xc0, RZ, 0xc0, !PT ;  /* 0x000000c004047812 */ /* 0x000fe200078ec0ff */
[----:B------:R-:W-:Y:S01]  /*12c0*/  FMUL.FTZ R16, R16, c[0x0][0x2e0] ;  /* 0x0000b80010107a20 */ /* 0x000fe20000410000 */
[----:B------:R-:W-:Y:S01]  /*12d0*/  F2FP.PACK_AB R40, R40, R55 ;  /* 0x000000372828723e */ /* 0x000fe200000000ff */
[----:B------:R-:W-:Y:S01]  /*12e0*/  FMUL.FTZ R15, R15, c[0x0][0x2e0] ;  /* 0x0000b8000f0f7a20 */ /* 0x000fe20000410000 */
[----:B------:R-:W-:Y:S01]  /*12f0*/  LOP3.LUT R47, R4, 0x8, R47, 0xf8, !PT ;  /* 0x00000008042f7812 */ /* 0x000fe200078ef82f */
[----:B------:R-:W-:Y:S01]  /*1300*/  UIADD3 UR7, -UR6, UR7, URZ ;  /* 0x0000000706077290 */ /* 0x000fe2000fffe13f */
[----:B------:R-:W-:Y:S01]  /*1310*/  SHF.R.U32.HI R4, RZ, 0x3, R4 ;  /* 0x00000003ff047819 */ /* 0x000fe20000011604 */
[----:B------:R-:W-:Y:S01]  /*1320*/  IMAD.IADD R25, R50, 0x1, -R25 ;  /* 0x0000000132197824 */ /* 0x000fe200078e0a19 */
[----:B------:R-:W-:-:S02]  /*1330*/  F2FP.PACK_AB R13, R13, R14 ;  /* 0x0000000e0d0d723e */ /* 0x000fc400000000ff */
[----:B------:R-:W-:Y:S01]  /*1340*/  LOP3.LUT R4, R47, R4, RZ, 0x3c, !PT ;  /* 0x000000042f047212 */ /* 0x000fe200078e3cff */
[----:B------:R-:W-:Y:S01]  /*1350*/  IMAD R48, R48, 0x8, R25 ;  /* 0x0000000830307824 */ /* 0x000fe200078e0219 */
[----:B------:R-:W-:Y:S02]  /*1360*/  F2FP.PACK_AB R11, R11, R12 ;  /* 0x0000000c0b0b723e */ /* 0x000fe400000000ff */
[----:B------:R-:W-:Y:S01]  /*1370*/  F2FP.PACK_AB R10, R9, R10 ;  /* 0x0000000a090a723e */ /* 0x000fe200000000ff */
[----:B------:R-:W-:Y:S01]  /*1380*/  IMAD.U32 R4, R41, 0x2, R4 ;  /* 0x0000000229047824 */ /* 0x000fe200078e0004 */
[----:B------:R-:W-:Y:S02]  /*1390*/  F2FP.PACK_AB R20, R57, R20 ;  /* 0x000000143914723e */ /* 0x000fe400000000ff */
[----:B------:R-:W-:Y:S01]  /*13a0*/  F2FP.PACK_AB R5, R5, R56 ;  /* 0x000000380505723e */ /* 0x000fe200000000ff */
[----:B------:R-:W-:Y:S01]  /*13b0*/  IMAD.SHL.U32 R19, R4, 0x2, RZ ;  /* 0x0000000204137824 */ /* 0x000fe200078e00ff */
[----:B------:R-:W-:-:S02]  /*13c0*/  F2FP.PACK_AB R17, R17, R18 ;  /* 0x000000121111723e */ /* 0x000fc400000000ff */
[----:B------:R-:W-:Y:S02]  /*13d0*/  F2FP.PACK_AB R15, R15, R16 ;  /* 0x000000100f0f723e */ /* 0x000fe400000000ff */
[C---:B------:R-:W-:Y:S01]  /*13e0*/  IADD3 R4, R19.reuse, 0x20, RZ ;  /* 0x0000002013047810 */ /* 0x040fe20007ffe0ff */
[----:B------:R0:W-:Y:S01]  /*13f0*/  STS [R19], R0 ;  /* 0x0000000013007388 */ /* 0x0001e20000000800 */
[----:B------:R-:W-:Y:S02]  /*1400*/  @P0 IADD3 R4, R19, -0x20, RZ ;  /* 0xffffffe013040810 */ /* 0x000fe40007ffe0ff */
[----:B------:R-:W-:Y:S01]  /*1410*/  ISETP.GE.AND P0, PT, R50, UR7, PT ;  /* 0x0000000732007c0c */ /* 0x000fe2000bf06270 */
[----:B------:R0:W-:Y:S01]  /*1420*/  STS [R19+0x200], R6 ;  /* 0x0002000613007388 */ /* 0x0001e20000000800 */
[----:B------:R-:W-:-:S03]  /*1430*/  SHF.R.S32.HI R9, RZ, 0x1f, R8 ;  /* 0x0000001fff097819 */ /* 0x000fc60000011408 */
[----:B------:R0:W-:Y:S04]  /*1440*/  STS [R4], R2 ;  /* 0x0000000204007388 */ /* 0x0001e80000000800 */
        /* <DEDUP_REMOVED lines=9> */
[----:B------:R-:W-:Y:S06]  /*14e0*/  BAR.SYNC.DEFER_BLOCKING 0x0 ;  /* 0x0000000000007b1d */ /* 0x000fec0000010000 */
[----:B------:R-:W-:Y:S05]  /*14f0*/  @P0 EXIT ;  /* 0x000000000000094d */ /* 0x000fea0003800000 */
[----:B0-----:R-:W-:Y:S01]  /*1500*/  ULDC.64 UR8, c[0x0][0x398] ;  /* 0x0000e60000087ab9 */ /* 0x001fe20000000a00 */
[----:B------:R-:W-:Y:S01]  /*1510*/  MOV R3, UR6 ;  /* 0x0000000600037c02 */ /* 0x000fe20008000f00 */
[----:B------:R-:W-:Y:S01]  /*1520*/  UIMAD UR4, UR27, UR8, URZ ;  /* 0x000000081b0472a4 */ /* 0x000fe2000f8e023f */
[----:B------:R-:W-:Y:S01]  /*1530*/  ISETP.GE.AND P0, PT, R8, c[0x0][0x220], PT ;  /* 0x0000880008007a0c */ /* 0x000fe20003f06270 */
[----:B------:R-:W-:-:S02]  /*1540*/  IMAD.U32 R7, R48, 0x20, R7 ;  /* 0x0000002030077824 */ /* 0x000fc400078e0007 */
[----:B------:R-:W-:Y:S01]  /*1550*/  UIMAD UR7, UR6, UR9, UR4 ;  /* 0x00000009060772a4 */ /* 0x000fe2000f8e0204 */
[----:B------:R-:W-:Y:S01]  /*1560*/  IMAD.WIDE.U32 R2, R3, c[0x0][0x398], R8 ;  /* 0x0000e60003027a25 */ /* 0x000fe200078e0008 */
[----:B------:R-:W-:Y:S02]  /*1570*/  USHF.R.S32.HI UR4, URZ, 0x1f, UR26 ;  /* 0x0000001f3f047899 */ /* 0x000fe4000801141a */
[----:B------:R-:W-:Y:S01]  /*1580*/  ULDC.64 UR8, c[0x0][0x3b0] ;  /* 0x0000ec0000087ab9 */ /* 0x000fe20000000a00 */
[----:B------:R-:W-:Y:S01]  /*1590*/  IMAD.SHL.U32 R0, R7, 0x2, RZ ;  /* 0x0000000207007824 */ /* 0x000fe200078e00ff */
[----:B------:R-:W-:Y:S01]  /*15a0*/  IADD3 R2, P1, R2, UR10, RZ ;  /* 0x0000000a02027c10 */ /* 0x000fe2000ff3e0ff */
[----:B------:R-:W-:Y:S01]  /*15b0*/  UIMAD UR4, UR4, UR8, URZ ;  /* 0x00000008040472a4 */ /* 0x000fe2000f8e023f */
[----:B------:R-:W-:Y:S02]  /*15c0*/  MOV R9, UR7 ;  /* 0x0000000700097c02 */ /* 0x000fe40008000f00 */
[----:B------:R-:W0:Y:S01]  /*15d0*/  LDS.128 R12, [R0+0x1000] ;  /* 0x00100000000c7984 */ /* 0x000e220000000c00 */
[----:B------:R-:W-:Y:S01]  /*15e0*/  UIMAD UR4, UR26, UR9, UR4 ;  /* 0x000000091a0472a4 */ /* 0x000fe2000f8e0204 */
[----:B------:R-:W-:Y:S01]  /*15f0*/  IADD3.X R3, R3, UR5, R9, P1, !PT ;  /* 0x0000000503037c10 */ /* 0x000fe20008ffe409 */
[----:B------:R-:W-:Y:S01]  /*1600*/  IMAD.U32 R9, RZ, RZ, UR26 ;  /* 0x0000001aff097e24 */ /* 0x000fe2000f8e00ff */
[----:B------:R-:W1:Y:S03]  /*1610*/  @!P0 LDS.128 R4, [R0] ;  /* 0x0000000000048984 */ /* 0x000e660000000c00 */
[----:B------:R-:W-:Y:S01]  /*1620*/  IMAD.WIDE.U32 R2, R9, c[0x0][0x3b0], R2 ;  /* 0x0000ec0009027a25 */ /* 0x000fe200078e0002 */
[----:B------:R-:W-:-:S04]  /*1630*/  SHF.R.S32.HI R9, RZ, 0x1f, R50 ;  /* 0x0000001fff097819 */ /* 0x000fc80000011432 */
[----:B------:R-:W-:Y:S01]  /*1640*/  IADD3 R3, R3, UR4, RZ ;  /* 0x0000000403037c10 */ /* 0x000fe2000fffe0ff */
[----:B------:R-:W-:-:S04]  /*1650*/  IMAD R9, R9, c[0x0][0x398], RZ ;  /* 0x0000e60009097a24 */ /* 0x000fc800078e02ff */
[C---:B------:R-:W-:Y:S02]  /*1660*/  IMAD R9, R50.reuse, c[0x0][0x39c], R9 ;  /* 0x0000e70032097a24 */ /* 0x040fe400078e0209 */
[----:B------:R-:W-:Y:S01]  /*1670*/  IMAD.WIDE.U32 R50, R50, c[0x0][0x398], R2 ;  /* 0x0000e60032327a25 */ /* 0x000fe200078e0002 */
[C---:B------:R-:W-:Y:S02]  /*1680*/  IADD3 R2, R8.reuse, 0x20, RZ ;  /* 0x0000002008027810 */ /* 0x040fe40007ffe0ff */
[----:B------:R-:W-:Y:S02]  /*1690*/  IADD3 R8, R8, 0x40, RZ ;  /* 0x0000004008087810 */ /* 0x000fe40007ffe0ff */
[----:B------:R-:W-:Y:S02]  /*16a0*/  ISETP.GE.AND P1, PT, R2, c[0x0][0x220], PT ;  /* 0x0000880002007a0c */ /* 0x000fe40003f26270 */
[----:B------:R-:W-:Y:S02]  /*16b0*/  IADD3 R3, R51, R9, RZ ;  /* 0x0000000933037210 */ /* 0x000fe40007ffe0ff */
[----:B------:R-:W-:-:S04]  /*16c0*/  LEA R2, P2, R50, c[0x0][0x338], 0x1 ;  /* 0x0000ce0032027a11 */ /* 0x000fc800078408ff */
[----:B------:R-:W-:Y:S02]  /*16d0*/  LEA.HI.X R3, R50, c[0x0][0x33c], R3, 0x1, P2 ;  /* 0x0000cf0032037a11 */ /* 0x000fe400010f0c03 */
[----:B------:R-:W-:-:S03]  /*16e0*/  ISETP.GE.AND P2, PT, R8, c[0x0][0x220], PT ;  /* 0x0000880008007a0c */ /* 0x000fc60003f46270 */
[----:B0-----:R0:W-:Y:S04]  /*16f0*/  @!P1 STG.E.128 [R2.64+0x40], R12 ;  /* 0x0000400c02009986 */ /* 0x0011e8000c101d16 */
[----:B-1----:R0:W-:Y:S06]  /*1700*/  @!P0 STG.E.128 [R2.64], R4 ;  /* 0x0000000402008986 */ /* 0x0021ec000c101d16 */
[----:B------:R-:W-:Y:S05]  /*1710*/  @P2 EXIT ;  /* 0x000000000000294d */ /* 0x000fea0003800000 */
[----:B0-----:R-:W0:Y:S04]  /*1720*/  LDS.128 R4, [R0+0x2000] ;  /* 0x0020000000047984 */ /* 0x001e280000000c00 */
[----:B0-----:R-:W-:Y:S01]  /*1730*/  STG.E.128 [R2.64+0x80], R4 ;  /* 0x0000800402007986 */ /* 0x001fe2000c101d16 */
[----:B------:R-:W-:Y:S05]  /*1740*/  EXIT ;  /* 0x000000000000794d */ /* 0x000fea0003800000 */
.L_x_250:
        /* <DEDUP_REMOVED lines=11> */
.L_x_1281:


//--------------------- .text._ZN5flash44flash_bwd_dq_dk_dv_loop_seqk_parallel_kernelI23Flash_bwd_kernel_traitsILi96ELi64ELi128ELi8ELi2ELi4ELi4ELb1ELb0EN7cutlass6half_tE19Flash_kernel_traitsILi96ELi64ELi128ELi8ES3_EELb1ELb0ELb0ELb0ELb0ELb1ELb0EEEvNS_16Flash_bwd_paramsE --------------------------
	.section	.text._ZN5flash44flash_bwd_dq_dk_dv_loop_seqk_parallel_kernelI23Flash_bwd_kernel_traitsILi96ELi64ELi128ELi8ELi2ELi4ELi4ELb1ELb0EN7cutlass6half_tE19Flash_kernel_traitsILi96ELi64ELi128ELi8ES3_EELb1ELb0ELb0ELb0ELb0ELb1ELb0EEEvNS_16Flash_bwd_paramsE,"ax",@progbits
	.sectioninfo	@"SHI_REGISTERS=255"
	.align	128
        .global         _ZN5flash44flash_bwd_dq_dk_dv_loop_seqk_parallel_kernelI23Flash_bwd_kernel_traitsILi96ELi64ELi128ELi8ELi2ELi4ELi4ELb1ELb0EN7cutlass6half_tE19Flash_kernel_traitsILi96ELi64ELi128ELi8ES3_EELb1ELb0ELb0ELb0ELb0ELb1ELb0EEEvNS_16Flash_bwd_paramsE
        .type           _ZN5flash44flash_bwd_dq_dk_dv_loop_seqk_parallel_kernelI23Flash_bwd_kernel_traitsILi96ELi64ELi128ELi8ELi2ELi4ELi4ELb1ELb0EN7cutlass6half_tE19Flash_kernel_traitsILi96ELi64ELi128ELi8ES3_EELb1ELb0ELb0ELb0ELb0ELb1ELb0EEEvNS_16Flash_bwd_paramsE,@function
        .size           _ZN5flash44flash_bwd_dq_dk_dv_loop_seqk_parallel_kernelI23Flash_bwd_kernel_traitsILi96ELi64ELi128ELi8ELi2ELi4ELi4ELb1ELb0EN7cutlass6half_tE19Flash_kernel_traitsILi96ELi64ELi128ELi8ES3_EELb1ELb0ELb0ELb0ELb0ELb1ELb0EEEvNS_16Flash_bwd_paramsE,(.L_x_1282 - _ZN5flash44flash_bwd_dq_dk_dv_loop_seqk_parallel_kernelI23Flash_bwd_kernel_traitsILi96ELi64ELi128ELi8ELi2ELi4ELi4ELb1ELb0EN7cutlass6half_tE19Flash_kernel_traitsILi96ELi64ELi128ELi8ES3_EELb1ELb0ELb0ELb0ELb0ELb1ELb0EEEvNS_16Flash_bwd_paramsE)
        .other          _ZN5flash44flash_bwd_dq_dk_dv_loop_seqk_parallel_kernelI23Flash_bwd_kernel_traitsILi96ELi64ELi128ELi8ELi2ELi4ELi4ELb1ELb0EN7cutlass6half_tE19Flash_kernel_traitsILi96ELi64ELi128ELi8ES3_EELb1ELb0ELb0ELb0ELb0ELb1ELb0EEEvNS_16Flash_bwd_paramsE,@"STO_CUDA_ENTRY STV_DEFAULT"
_ZN5flash44flash_bwd_dq_dk_dv_loop_seqk_parallel_kernelI23Flash_bwd_kernel_traitsILi96ELi64ELi128ELi8ELi2ELi4ELi4ELb1ELb0EN7cutlass6half_tE19Flash_kernel_traitsILi96ELi64ELi128ELi8ES3_EELb1ELb0ELb0ELb0ELb0ELb1ELb0EEEvNS_16Flash_bwd_paramsE:
.text._ZN5flash44flash_bwd_dq_dk_dv_loop_seqk_parallel_kernelI23Flash_bwd_kernel_traitsILi96ELi64ELi128ELi8ELi2ELi4ELi4ELb1ELb0EN7cutlass6half_tE19Flash_kernel_traitsILi96ELi64ELi128ELi8ES3_EELb1ELb0ELb0ELb0ELb0ELb1ELb0EEEvNS_16Flash_bwd_paramsE:
        /* <DEDUP_REMOVED lines=15> */
[----:B------:R-:W-:Y:S01]  /*00f0*/  ULDC.U8 UR7, c[0x0][0x328] ;  /* 0x0000ca0000077ab9 */ /* 0x000fe20000000000 */
[----:B------:R-:W-:Y:S01]  /*0100*/  IMAD.MOV.U32 R238, RZ, RZ, -0x10 ;  /* 0xfffffff0ffee7424 */ /* 0x000fe200078e00ff */
[----:B------:R-:W-:Y:S01]  /*0110*/  UISETP.NE.AND UP2, UPT, UR7, URZ, UPT ;  /* 0x0000003f0700728c */ /* 0x000fe2000bf45270 */
[----:B------:R-:W-:Y:S01]  /*0120*/  IMAD.MOV.U32 R227, RZ, RZ, 0x40 ;  /* 0x00000040ffe37424 */ /* 0x000fe200078e00ff */
[----:B------:R-:W-:Y:S01]  /*0130*/  ULDC UR46, c[0x0][0x22c] ;  /* 0x00008b00002e7ab9 */ /* 0x000fe20000000800 */
[----:B------:R-:W3:Y:S01]  /*0140*/  S2UR UR30, SR_CTAID.Y ;  /* 0x00000000001e79c3 */ /* 0x000ee20000002600 */
[----:B------:R-:W-:-:S02]  /*0150*/  ULDC UR34, c[0x0][0x1c0] ;  /* 0x0000700000227ab9 */ /* 0x000fc40000000800 */
[----:B------:R-:W-:Y:S02]  /*0160*/  UMOV UR5, 0x80 ;  /* 0x0000008000057882 */ /* 0x000fe40000000000 */
[----:B------:R-:W-:Y:S02]  /*0170*/  ULDC UR4, c[0x0][0x210] ;  /* 0x0000840000047ab9 */ /* 0x000fe40000000800 */
[----:B------:R-:W-:Y:S02]  /*0180*/  ULDC UR56, c[0x0][0x234] ;  /* 0x00008d0000387ab9 */ /* 0x000fe40000000800 */
[----:B------:R-:W-:Y:S02]  /*0190*/  ULDC UR10, c[0x0][0x1c0] ;  /* 0x00007000000a7ab9 */ /* 0x000fe40000000800 */
[----:B------:R-:W-:Y:S02]  /*01a0*/  ULDC UR11, c[0x0][0x1c0] ;  /* 0x00007000000b7ab9 */ /* 0x000fe40000000800 */
[----:B------:R-:W-:Y:S01]  /*01b0*/  UIMAD.WIDE UR34, UR46, UR34, URZ ;  /* 0x000000222e2272a5 */ /* 0x000fe2000f8e023f */
[----:B-1----:R-:W-:Y:S01]  /*01c0*/  SHF.R.S32.HI R0, RZ, 0x1f, R8 ;  /* 0x0000001fff007819 */ /* 0x002fe20000011408 */
[----:B--2---:R-:W-:-:S02]  /*01d0*/  USHF.R.S32.HI UR6, URZ, 0x1f, UR36 ;  /* 0x0000001f3f067899 */ /* 0x004fc40008011424 */
[----:B------:R-:W-:Y:S01]  /*01e0*/  UIMAD UR47, UR36, UR46, URZ ;  /* 0x0000002e242f72a4 */ /* 0x000fe2000f8e023f */
[CC--:B------:R-:W-:Y:S01]  /*01f0*/  LEA.HI R2, R0.reuse, R8.reuse, RZ, 0x5 ;  /* 0x0000000800027211 */ /* 0x0c0fe200078f28ff */
[----:B------:R-:W-:Y:S01]  /*0200*/  UIMAD UR56, UR5, UR4, UR56 ;  /* 0x00000004053872a4 */ /* 0x000fe2000f8e0238 */
[CC--:B------:R-:W-:Y:S01]  /*0210*/  LEA.HI R4, R0.reuse, R8.reuse, RZ, 0x4 ;  /* 0x0000000800047211 */ /* 0x0c0fe200078f20ff */
[----:B------:R-:W-:Y:S01]  /*0220*/  UIMAD UR46, UR46, UR10, URZ ;  /* 0x0000000a2e2e72a4 */ /* 0x000fe2000f8e023f */
[CC--:B------:R-:W-:Y:S01]  /*0230*/  LEA.HI R7, R0.reuse, R8.reuse, RZ, 0x2 ;  /* 0x0000000800077211 */ /* 0x0c0fe200078f10ff */
[----:B---3--:R-:W-:Y:S01]  /*0240*/  UIMAD.WIDE.U32 UR42, UR30, UR13, URZ ;  /* 0x0000000d1e2a72a5 */ /* 0x008fe2000f8e003f */
[CC--:B------:R-:W-:Y:S01]  /*0250*/  LEA.HI R12, R0.reuse, R8.reuse, RZ, 0x3 ;  /* 0x00000008000c7211 */ /* 0x0c0fe200078f18ff */
[----:B------:R-:W-:Y:S01]  /*0260*/  UIMAD UR4, UR30, UR11, UR36 ;  /* 0x0000000b1e0472a4 */ /* 0x000fe2000f8e0224 */
[CC--:B------:R-:W-:Y:S01]  /*0270*/  LEA.HI R14, R0.reuse, R8.reuse, RZ, 0x6 ;  /* 0x00000008000e7211 */ /* 0x0c0fe200078f30ff */
[----:B------:R-:W-:Y:S01]  /*0280*/  ULDC UR12, c[0x0][0x1c0] ;  /* 0x00007000000c7ab9 */ /* 0x000fe20000000800 */
[----:B------:R-:W-:Y:S01]  /*0290*/  LEA.HI R18, R0, R8, RZ, 0x7 ;  /* 0x0000000800127211 */ /* 0x000fe200078f38ff */
[----:B------:R-:W-:Y:S01]  /*02a0*/  ULDC UR9, c[0x0][0x1c0] ;  /* 0x0000700000097ab9 */ /* 0x000fe20000000800 */
[----:B------:R-:W-:Y:S01]  /*02b0*/  LOP3.LUT R0, R2, 0xffffffe0, RZ, 0xc0, !PT ;  /* 0xffffffe002007812 */ /* 0x000fe200078ec0ff */
[----:B------:R-:W-:Y:S01]  /*02c0*/  UIMAD UR5, UR30, UR9, UR36 ;  /* 0x000000091e0572a4 */ /* 0x000fe2000f8e0224 */
[----:B------:R-:W-:Y:S01]  /*02d0*/  SHF.R.S32.HI R3, RZ, 0x4, R4 ;  /* 0x00000004ff037819 */ /* 0x000fe20000011404 */
[----:B------:R-:W-:Y:S01]  /*02e0*/  USHF.L.U32 UR45, UR46, 0x6, URZ ;  /* 0x000000062e2d7899 */ /* 0x000fe2000800063f */
[----:B------:R-:W-:Y:S01]  /*02f0*/  LOP3.LUT R6, R12, 0xfffffff8, RZ, 0xc0, !PT ;  /* 0xfffffff80c067812 */ /* 0x000fe200078ec0ff */
[----:B------:R-:W-:Y:S01]  /*0300*/  IMAD.IADD R0, R8, 0x1, -R0 ;  /* 0x0000000108007824 */ /* 0x000fe200078e0a00 */
[C---:B------:R-:W-:Y:S01]  /*0310*/  LOP3.LUT R5, R4.reuse, 0xfffffff0, RZ, 0xc0, !PT ;  /* 0xfffffff004057812 */ /* 0x040fe200078ec0ff */
[----:B------:R-:W-:Y:S01]  /*0320*/  USHF.L.U32 UR44, UR4, 0x5, URZ ;  /* 0x00000005042c7899 */ /* 0x000fe2000800063f */
[----:B------:R-:W-:Y:S01]  /*0330*/  LEA.HI R4, R4, R3, RZ, 0x1 ;  /* 0x0000000304047211 */ /* 0x000fe200078f08ff */
[C---:B------:R-:W-:Y:S01]  /*0340*/  IMAD.IADD R10, R8.reuse, 0x1, -R6 ;  /* 0x00000001080a7824 */ /* 0x040fe200078e0a06 */
[----:B------:R-:W-:Y:S01]  /*0350*/  SHF.R.S32.HI R15, RZ, 0x2, R7 ;  /* 0x00000002ff0f7819 */ /* 0x000fe20000011407 */
[----:B------:R-:W-:Y:S01]  /*0360*/  IMAD.IADD R6, R8, 0x1, -R5 ;  /* 0x0000000108067824 */ /* 0x000fe200078e0a05 */
[----:B------:R-:W-:Y:S01]  /*0370*/  LOP3.LUT R4, R4, 0xfffffffe, RZ, 0xc0, !PT ;  /* 0xfffffffe04047812 */ /* 0x000fe200078ec0ff */
[----:B------:R-:W-:Y:S01]  /*0380*/  ULDC UR50, c[0x0][0x214] ;  /* 0x0000850000327ab9 */ /* 0x000fe20000000800 */
[----:B------:R-:W-:Y:S01]  /*0390*/  SHF.R.S32.HI R5, RZ, 0x1f, R0 ;  /* 0x0000001fff057819 */ /* 0x000fe20000011400 */
[----:B------:R-:W-:Y:S01]  /*03a0*/  ULDC UR57, c[0x0][0x1c8] ;  /* 0x0000720000397ab9 */ /* 0x000fe20000000800 */
[----:B------:R-:W-:Y:S01]  /*03b0*/  LOP3.LUT R9, R7, 0xfffffffc, RZ, 0xc0, !PT ;  /* 0xfffffffc07097812 */ /* 0x000fe200078ec0ff */
[----:B------:R-:W-:Y:S01]  /*03c0*/  IMAD.IADD R13, R3, 0x1, -R4 ;  /* 0x00000001030d7824 */ /* 0x000fe200078e0a04 */
[----:B------:R-:W-:Y:S01]  /*03d0*/  LEA.HI R19, R5, R0, RZ, 0x2 ;  /* 0x0000000005137211 */ /* 0x000fe200078f10ff */
[----:B------:R-:W-:Y:S01]  /*03e0*/  ULDC.U8 UR8, c[0x0][0x3d0] ;  /* 0x0000f40000087ab9 */ /* 0x000fe20000000000 */
[--C-:B------:R-:W-:Y:S01]  /*03f0*/  SHF.R.S32.HI R0, RZ, 0x5, R2.reuse ;  /* 0x00000005ff007819 */ /* 0x100fe20000011402 */
[----:B------:R-:W-:Y:S01]  /*0400*/  IMAD.IADD R16, R8, 0x1, -R9 ;  /* 0x0000000108107824 */ /* 0x000fe200078e0a09 */
[----:B------:R-:W-:Y:S01]  /*0410*/  SHF.R.S32.HI R3, RZ, 0x1f, R2 ;  /* 0x0000001fff037819 */ /* 0x000fe20000011402 */
[----:B------:R-:W-:Y:S01]  /*0420*/  ULDC UR51, c[0x0][0x224] ;  /* 0x0000890000337ab9 */ /* 0x000fe20000000800 */
[----:B------:R-:W-:Y:S01]  /*0430*/  LEA.HI R5, R7, R15, RZ, 0x1 ;  /* 0x0000000f07057211 */ /* 0x000fe200078f08ff */
[----:B------:R-:W-:Y:S01]  /*0440*/  IMAD.SHL.U32 R22, R16, 0x8, RZ ;  /* 0x0000000810167824 */ /* 0x000fe200078e00ff */
[-C--:B------:R-:W-:Y:S01]  /*0450*/  LEA.HI R4, R2, R0.reuse, RZ, 0x1 ;  /* 0x0000000002047211 */ /* 0x080fe200078f08ff */
[----:B------:R-:W-:Y:S01]  /*0460*/  @UP2 UIMAD UR55, UR30, UR50, URZ ;  /* 0x000000321e3722a4 */ /* 0x000fe2000f8e023f */
[----:B------:R-:W-:Y:S01]  /*0470*/  LEA.HI R2, R3, R0, RZ, 0x2 ;  /* 0x0000000003027211 */ /* 0x000fe200078f10ff */
[----:B------:R-:W-:Y:S01]  /*0480*/  ULDC.64 UR14, c[0x0][0x118] ;  /* 0x00004600000e7ab9 */ /* 0x000fe20000000a00 */
[----:B------:R-:W-:Y:S01]  /*0490*/  LOP3.LUT R3, R5, 0x7fffffe, RZ, 0xc0, !PT ;  /* 0x07fffffe05037812 */ /* 0x000fe200078ec0ff */
[----:B------:R-:W-:Y:S01]  /*04a0*/  ULOP3.LUT UR57, UR36, UR57, URZ, 0x3c, !UPT ;  /* 0x0000003924397292 */ /* 0x000fe2000f8e3c3f */
[----:B------:R-:W-:Y:S01]  /*04b0*/  LOP3.LUT R4, R4, 0xfffffffe, RZ, 0xc0, !PT ;  /* 0xfffffffe04047812 */ /* 0x000fe200078ec0ff */
[----:B------:R-:W-:Y:S01]  /*04c0*/  UISETP.NE.AND UP3, UPT, UR8, URZ, UPT ;  /* 0x0000003f0800728c */ /* 0x000fe2000bf65270 */
[----:B------:R-:W-:Y:S01]  /*04d0*/  LOP3.LUT R2, R2, 0xfffffffc, RZ, 0xc0, !PT ;  /* 0xfffffffc02027812 */ /* 0x000fe200078ec0ff */
[----:B------:R-:W-:Y:S01]  /*04e0*/  IMAD.IADD R3, R15, 0x1, -R3 ;  /* 0x000000010f037824 */ /* 0x000fe200078e0a03 */
[----:B------:R-:W-:Y:S01]  /*04f0*/  SHF.R.S32.HI R8, RZ, 0x3, R12 ;  /* 0x00000003ff087819 */ /* 0x000fe2000001140c */
[C---:B------:R-:W-:Y:S01]  /*0500*/  IMAD.IADD R20, R0.reuse, 0x1, -R4 ;  /* 0x0000000100147824 */ /* 0x040fe200078e0a04 */
[----:B------:R-:W-:Y:S01]  /*0510*/  SHF.R.S32.HI R21, RZ, 0x6, R14 ;  /* 0x00000006ff157819 */ /* 0x000fe2000001140e */
[C---:B------:R-:W-:Y:S01]  /*0520*/  IMAD.IADD R11, R0.reuse, 0x1, -R2 ;  /* 0x00000001000b7824 */ /* 0x040fe200078e0a02 */
[----:B------:R-:W-:Y:S01]  /*0530*/  USHF.R.S32.HI UR61, URZ, 0x1f, UR30 ;  /* 0x0000001f3f3d7899 */ /* 0x000fe2000801141e */
[----:B------:R-:W-:Y:S01]  /*0540*/  IMAD R5, R0, 0x8, R3 ;  /* 0x0000000800057824 */ /* 0x000fe200078e0203 */
[----:B------:R-:W-:Y:S01]  /*0550*/  STL [R1+0x30], R20 ;  /* 0x0000301401007387 */ /* 0x000fe20000100800 */
[----:B------:R-:W-:Y:S01]  /*0560*/  IMAD.SHL.U32 R0, R8, 0x40, RZ ;  /* 0x0000004008007824 */ /* 0x000fe200078e00ff */
[----:B------:R-:W-:Y:S01]  /*0570*/  LEA.HI R8, R10, R10, RZ, 0x1 ;  /* 0x0000000a0a087211 */ /* 0x000fe200078f08ff */
[----:B------:R-:W-:Y:S01]  /*0580*/  USHF.R.S32.HI UR60, URZ, 0x1f, UR36 ;  /* 0x0000001f3f3c7899 */ /* 0x000fe20008011424 */
[----:B------:R-:W-:Y:S01]  /*0590*/  STL [R1+0x38], R22 ;  /* 0x0000381601007387 */ /* 0x000fe20000100800 */
[----:B------:R-:W-:Y:S01]  /*05a0*/  USHF.R.S32.HI UR59, URZ, 0x1f, UR30 ;  /* 0x0000001f3f3b7899 */ /* 0x000fe2000801141e */
[----:B------:R-:W-:Y:S01]  /*05b0*/  LOP3.LUT R0, R0, 0xc0, RZ, 0xc0, !PT ;  /* 0x000000c000007812 */ /* 0x000fe200078ec0ff */
[----:B------:R-:W-:Y:S01]  /*05c0*/  USHF.R.S32.HI UR58, URZ, 0x1f, UR36 ;  /* 0x0000001f3f3a7899 */ /* 0x000fe20008011424 */
[----:B------:R-:W-:Y:S01]  /*05d0*/  LOP3.LUT R2, R8, 0x7fffffe, RZ, 0xc0, !PT ;  /* 0x07fffffe08027812 */ /* 0x000fe200078ec0ff */
[----:B------:R-:W-:Y:S01]  /*05e0*/  UIMAD.WIDE.U32 UR40, UR34, UR42, URZ ;  /* 0x0000002a222872a5 */ /* 0x000fe2000f8e003f */
[----:B------:R-:W-:Y:S01]  /*05f0*/  SHF.R.U32.HI R4, RZ, 0x3, R0 ;  /* 0x00000003ff047819 */ /* 0x000fe20000011600 */
[----:B------:R-:W-:Y:S01]  /*0600*/  UIMAD UR52, UR35, UR42, URZ ;  /* 0x0000002a233472a4 */ /* 0x000fe2000f8e023f */
[----:B------:R-:W-:Y:S01]  /*0610*/  LOP3.LUT R3, R0, 0x18, R22, 0xf8, !PT ;  /* 0x0000001800037812 */ /* 0x000fe200078ef816 */
[----:B------:R-:W-:Y:S01]  /*0620*/  IMAD.IADD R2, R10, 0x1, -R2 ;  /* 0x000000010a027824 */ /* 0x000fe200078e0a02 */
[----:B------:R-:W-:Y:S01]  /*0630*/  USHF.R.S32.HI UR54, URZ, 0x1f, UR47 ;  /* 0x0000001f3f367899 */ /* 0x000fe2000801142f */
[----:B------:R-:W-:Y:S01]  /*0640*/  IMAD R0, R21, 0x4, R13 ;  /* 0x0000000415007824 */ /* 0x000fe200078e020d */
[----:B------:R-:W-:Y:S01]  /*0650*/  LOP3.LUT R3, R3, R4, RZ, 0x3c, !PT ;  /* 0x0000000403037212 */ /* 0x000fe200078e3cff */
[----:B------:R-:W-:-:S02]  /*0660*/  UIMAD UR51, UR5, UR51, URZ ;  /* 0x00000033053372a4 */ /* 0x000fc4000f8e023f */
[----:B------:R-:W-:Y:S01]  /*0670*/  IMAD R17, R0, 0x8, R2 ;  /* 0x0000000800117824 */ /* 0x000fe200078e0202 */
[----:B------:R-:W-:Y:S01]  /*0680*/  USHF.R.S32.HI UR49, URZ, 0x1f, UR45 ;  /* 0x0000001f3f317899 */ /* 0x000fe2000801142d */
[----:B------:R-:W-:Y:S01]  /*0690*/  IMAD.U32 R0, R5, 0x20, R3 ;  /* 0x0000002005007824 */ /* 0x000fe200078e0003 */
[----:B------:R-:W-:Y:S01]  /*06a0*/  SHF.R.S32.HI R3, RZ, 0x1f, R6 ;  /* 0x0000001fff037819 */ /* 0x000fe20000011406 */
[----:B------:R-:W-:Y:S02]  /*06b0*/  USHF.R.S32.HI UR48, URZ, 0x1f, UR44 ;  /* 0x0000001f3f307899 */ /* 0x000fe4000801142c */
[----:B------:R-:W-:Y:S01]  /*06c0*/  UMOV UR39, 0xffffd000 ;  /* 0xffffd00000277882 */ /* 0x000fe20000000000 */
[----:B------:R1:W-:Y:S01]  /*06d0*/  STL [R1+0x28], R0 ;  /* 0x0000280001007387 */ /* 0x0003e20000100800 */
[----:B------:R-:W-:Y:S02]  /*06e0*/  LEA.HI R9, R3, R6, RZ, 0x3 ;  /* 0x0000000603097211 */ /* 0x000fe400078f18ff */
[----:B-1----:R-:W-:-:S04]  /*06f0*/  SHF.R.S32.HI R0, RZ, 0x1f, R7 ;  /* 0x0000001fff007819 */ /* 0x002fc80000011407 */
[----:B------:R-:W-:Y:S02]  /*0700*/  LEA.HI R2, R0, R15, RZ, 0x3 ;  /* 0x0000000f00027211 */ /* 0x000fe400078f18ff */
[----:B------:R-:W-:Y:S02]  /*0710*/  LEA.HI R0, R6, R6, RZ, 0x1 ;  /* 0x0000000606007211 */ /* 0x000fe400078f08ff */
[----:B------:R-:W-:Y:S02]  /*0720*/  LOP3.LUT R3, R2, 0xfffffff8, RZ, 0xc0, !PT ;  /* 0xfffffff802037812 */ /* 0x000fe400078ec0ff */
[----:B------:R-:W-:Y:S02]  /*0730*/  LOP3.LUT R4, R0, 0x7fffffe, RZ, 0xc0, !PT ;  /* 0x07fffffe00047812 */ /* 0x000fe400078ec0ff */
[----:B------:R-:W-:Y:S01]  /*0740*/  LOP3.LUT R2, R9, 0xfffffff8, RZ, 0xc0, !PT ;  /* 0xfffffff809027812 */ /* 0x000fe200078ec0ff */
[----:B------:R-:W-:Y:S02]  /*0750*/  IMAD.IADD R5, R15, 0x1, -R3 ;  /* 0x000000010f057824 */ /* 0x000fe400078e0a03 */
[C---:B------:R-:W-:Y:S01]  /*0760*/  IMAD.IADD R15, R6.reuse, 0x1, -R4 ;  /* 0x00000001060f7824 */ /* 0x040fe200078e0a04 */
[----:B------:R-:W-:Y:S01]  /*0770*/  SHF.R.S32.HI R4, RZ, 0x1, R0 ;  /* 0x00000001ff047819 */ /* 0x000fe20000011400 */
[----:B------:R-:W-:Y:S01]  /*0780*/  IMAD.IADD R14, R6, 0x1, -R2 ;  /* 0x00000001060e7824 */ /* 0x000fe200078e0a02 */
[----:B------:R-:W-:Y:S01]  /*0790*/  LOP3.LUT R2, R5, 0x1, RZ, 0xc0, !PT ;  /* 0x0000000105027812 */ /* 0x000fe200078ec0ff */
[----:B------:R-:W-:Y:S01]  /*07a0*/  IMAD.SHL.U32 R3, R10, 0x40, RZ ;  /* 0x000000400a037824 */ /* 0x000fe200078e00ff */
[----:B------:R-:W-:-:S02]  /*07b0*/  SHF.R.S32.HI R0, RZ, 0x1f, R0 ;  /* 0x0000001fff007819 */ /* 0x000fc40000011400 */
[----:B------:R-:W-:Y:S02]  /*07c0*/  ISETP.NE.U32.AND P5, PT, R2, 0x1, PT ;  /* 0x000000010200780c */ /* 0x000fe40003fa5070 */
[----:B------:R-:W-:Y:S02]  /*07d0*/  LEA.HI R2, R0, R4, RZ, 0x2 ;  /* 0x0000000400027211 */ /* 0x000fe400078f10ff */
[----:B------:R-:W-:Y:S02]  /*07e0*/  SHF.R.S32.HI R0, RZ, 0x1, R8 ;  /* 0x00000001ff007819 */ /* 0x000fe40000011408 */
[----:B------:R-:W-:Y:S02]  /*07f0*/  LOP3.LUT R6, R3, 0x1c0, RZ, 0xc0, !PT ;  /* 0x000001c003067812 */ /* 0x000fe400078ec0ff */
[C---:B------:R-:W-:Y:S01]  /*0800*/  LOP3.LUT P6, RZ, R0.reuse, 0x2, RZ, 0xc0, !PT ;  /* 0x0000000200ff7812 */ /* 0x040fe200078cc0ff */
[----:B------:R-:W-:Y:S01]  /*0810*/  IMAD.SHL.U32 R0, R0, 0x40, RZ ;  /* 0x0000004000007824 */ /* 0x000fe200078e00ff */
[----:B------:R-:W-:Y:S01]  /*0820*/  LOP3.LUT R3, R2, 0xfffffffc, RZ, 0xc0, !PT ;  /* 0xfffffffc02037812 */ /* 0x000fe200078ec0ff */
[----:B------:R-:W-:Y:S01]  /*0830*/  IMAD.SHL.U32 R2, R11, 0x10, RZ ;  /* 0x000000100b027824 */ /* 0x000fe200078e00ff */
[----:B------:R-:W-:-:S02]  /*0840*/  LEA.HI R7, R5, R5, RZ, 0x1 ;  /* 0x0000000505077211 */ /* 0x000fc400078f08ff */
[----:B------:R-:W-:Y:S01]  /*0850*/  LOP3.LUT R0, R0, 0xc0, RZ, 0xc0, !PT ;  /* 0x000000c000007812 */ /* 0x000fe200078ec0ff */
[----:B------:R-:W-:Y:S01]  /*0860*/  IMAD.IADD R10, R4, 0x1, -R3 ;  /* 0x00000001040a7824 */ /* 0x000fe200078e0a03 */
[----:B------:R-:W-:Y:S02]  /*0870*/  LOP3.LUT R2, R6, 0x30, R2, 0xf8, !PT ;  /* 0x0000003006027812 */ /* 0x000fe400078ef802 */
[----:B------:R-:W-:Y:S02]  /*0880*/  LOP3.LUT R3, R0, 0x8, R12, 0xf8, !PT ;  /* 0x0000000800037812 */ /* 0x000fe400078ef80c */
[----:B------:R-:W-:Y:S02]  /*0890*/  SHF.R.U32.HI R0, RZ, 0x3, R0 ;  /* 0x00000003ff007819 */ /* 0x000fe40000011600 */
[----:B------:R-:W-:Y:S02]  /*08a0*/  LOP3.LUT R4, R2, 0x8, R12, 0xf8, !PT ;  /* 0x0000000802047812 */ /* 0x000fe400078ef80c */
[----:B------:R-:W-:Y:S01]  /*08b0*/  LOP3.LUT R221, R3, R0, RZ, 0x3c, !PT ;  /* 0x0000000003dd7212 */ /* 0x000fe200078e3cff */
[----:B------:R-:W-:Y:S01]  /*08c0*/  IMAD.SHL.U32 R3, R21, 0x20, RZ ;  /* 0x0000002015037824 */ /* 0x000fe200078e00ff */
[----:B------:R-:W-:-:S02]  /*08d0*/  LOP3.LUT R0, R7, 0x3fffffe, RZ, 0xc0, !PT ;  /* 0x03fffffe07007812 */ /* 0x000fc400078ec0ff */
[----:B------:R-:W-:Y:S01]  /*08e0*/  SHF.R.U32.HI R2, RZ, 0x3, R6 ;  /* 0x00000003ff027819 */ /* 0x000fe20000011606 */
[----:B------:R-:W-:Y:S01]  /*08f0*/  IMAD.U32 R6, RZ, RZ, UR6 ;  /* 0x00000006ff067e24 */ /* 0x000fe2000f8e00ff */
[----:B------:R-:W-:Y:S01]  /*0900*/  USHF.R.S32.HI UR6, URZ, 0x1f, UR13 ;  /* 0x0000001f3f067899 */ /* 0x000fe2000801140d */
[C---:B------:R-:W-:Y:S01]  /*0910*/  IMAD.IADD R6, R5.reuse, 0x1, -R0 ;  /* 0x0000000105067824 */ /* 0x040fe200078e0a00 */
[----:B------:R-:W-:Y:S01]  /*0920*/  LOP3.LUT R12, R4, R2, RZ, 0x3c, !PT ;  /* 0x00000002040c7212 */ /* 0x000fe200078e3cff */
[C---:B------:R-:W-:Y:S01]  /*0930*/  IMAD.SHL.U32 R0, R5.reuse, 0x40, RZ ;  /* 0x0000004005007824 */ /* 0x040fe200078e00ff */
[----:B------:R-:W-:Y:S01]  /*0940*/  SHF.R.S32.HI R2, RZ, 0x3, R9 ;  /* 0x00000003ff027819 */ /* 0x000fe20000011409 */
[----:B------:R-:W-:Y:S01]  /*0950*/  IMAD.SHL.U32 R4, R16, 0x2, RZ ;  /* 0x0000000210047824 */ /* 0x000fe200078e00ff */
[----:B------:R-:W-:Y:S01]  /*0960*/  USHF.L.U32 UR13, UR30, 0x7, URZ ;  /* 0x000000071e0d7899 */ /* 0x000fe2000800063f */
[----:B------:R-:W-:Y:S01]  /*0970*/  LOP3.LUT P4, RZ, R5, 0x2, RZ, 0xc0, !PT ;  /* 0x0000000205ff7812 */ /* 0x000fe2000788c0ff */
[----:B------:R-:W-:Y:S01]  /*0980*/  IMAD.U32 R221, R17, 0x20, R221 ;  /* 0x0000002011dd7824 */ /* 0x000fe200078e00dd */
[----:B------:R-:W-:Y:S01]  /*0990*/  LOP3.LUT R0, R0, 0x1c0, RZ, 0xc0, !PT ;  /* 0x000001c000007812 */ /* 0x000fe200078ec0ff */
[----:B------:R-:W-:Y:S01]  /*09a0*/  IMAD R15, R2, 0x8, R15 ;  /* 0x00000008020f7824 */ /* 0x000fe200078e020f */
[----:B------:R-:W-:Y:S01]  /*09b0*/  SEL R238, R238, 0x10, !P5 ;  /* 0x00000010eeee7807 */ /* 0x000fe20006800000 */
[C---:B------:R-:W-:Y:S01]  /*09c0*/  IMAD R225, R11.reuse, 0x2, R2 ;  /* 0x000000020be17824 */ /* 0x040fe200078e0202 */
[----:B------:R-:W-:Y:S01]  /*09d0*/  LOP3.LUT R3, R0, 0x20, R3, 0xf8, !PT ;  /* 0x0000002000037812 */ /* 0x000fe200078ef803 */
[----:B------:R-:W-:Y:S01]  /*09e0*/  IMAD R2, R11, 0x200, R4 ;  /* 0x000002000b027824 */ /* 0x000fe200078e0204 */
[----:B------:R-:W-:Y:S01]  /*09f0*/  SHF.R.U32.HI R0, RZ, 0x3, R0 ;  /* 0x00000003ff007819 */ /* 0x000fe20000011600 */
[----:B------:R-:W-:Y:S01]  /*0a00*/  IMAD.SHL.U32 R221, R221, 0x2, RZ ;  /* 0x00000002dddd7824 */ /* 0x000fe200078e00ff */
[----:B------:R-:W-:Y:S01]  /*0a10*/  SEL R222, R230, 0xffffffe0, !P6 ;  /* 0xffffffe0e6de7807 */ /* 0x000fe20007000000 */
[----:B------:R-:W-:Y:S01]  /*0a20*/  IMAD R9, R6, 0x20, R2 ;  /* 0x0000002006097824 */ /* 0x000fe200078e0202 */
[----:B------:R-:W-:Y:S01]  /*0a30*/  LOP3.LUT R6, R3, R0, RZ, 0x3c, !PT ;  /* 0x0000000003067212 */ /* 0x000fe200078e3cff */
[----:B------:R-:W-:Y:S01]  /*0a40*/  IMAD.U32 R0, RZ, RZ, UR13 ;  /* 0x0000000dff007e24 */ /* 0x000fe2000f8e00ff */
[----:B------:R-:W-:Y:S01]  /*0a50*/  SHF.R.S32.HI R0, RZ, 0x1, R7 ;  /* 0x00000001ff007819 */ /* 0x000fe20000011407 */
[----:B------:R-:W-:Y:S01]  /*0a60*/  UIMAD UR53, UR6, UR30, URZ ;  /* 0x0000001e063572a4 */ /* 0x000fe2000f8e023f */
[----:B------:R-:W-:Y:S01]  /*0a70*/  SHF.R.S32.HI R2, RZ, 0x7, R18 ;  /* 0x00000007ff027819 */ /* 0x000fe20000011412 */
[----:B------:R-:W-:Y:S01]  /*0a80*/  @!UP2 UIMAD UR6, UR30, UR12, UR36 ;  /* 0x0000000c1e06a2a4 */ /* 0x000fe2000f8e0224 */
[C---:B------:R-:W-:Y:S01]  /*0a90*/  LOP3.LUT P3, RZ, R0.reuse, 0x2, RZ, 0xc0, !PT ;  /* 0x0000000200ff7812 */ /* 0x040fe2000786c0ff */
[----:B------:R-:W-:-:S02]  /*0aa0*/  IMAD.SHL.U32 R0, R0, 0x40, RZ ;  /* 0x0000004000007824 */ /* 0x000fc400078e00ff */
[----:B------:R-:W-:Y:S01]  /*0ab0*/  IMAD R3, R2, 0x1000, R4 ;  /* 0x0000100002037824 */ /* 0x000fe200078e0204 */
[----:B------:R-:W-:Y:S01]  /*0ac0*/  R2P PR, R14, 0x6 ;  /* 0x000000060e007804 */ /* 0x000fe20000000000 */
[----:B------:R-:W-:Y:S01]  /*0ad0*/  IMAD.SHL.U32 R2, R2, 0x8, RZ ;  /* 0x0000000802027824 */ /* 0x000fe200078e00ff */
[----:B------:R-:W-:Y:S01]  /*0ae0*/  LOP3.LUT R0, R0, 0xc0, RZ, 0xc0, !PT ;  /* 0x000000c000007812 */ /* 0x000fe200078ec0ff */
[----:B------:R-:W-:Y:S01]  /*0af0*/  IMAD R5, R20, 0x400, R3 ;  /* 0x0000040014057824 */ /* 0x000fe200078e0203 */
[----:B------:R-:W-:Y:S01]  /*0b00*/  LOP3.LUT P0, RZ, R10, 0x2, RZ, 0xc0, !PT ;  /* 0x000000020aff7812 */ /* 0x000fe2000780c0ff */
[C---:B------:R-:W-:Y:S01]  /*0b10*/  IMAD.SHL.U32 R4, R13.reuse, 0x10, RZ ;  /* 0x000000100d047824 */ /* 0x040fe200078e00ff */
[----:B------:R-:W-:Y:S01]  /*0b20*/  LOP3.LUT R2, R2, 0x8, RZ, 0xc0, !PT ;  /* 0x0000000802027812 */ /* 0x000fe200078ec0ff */
        /* <DEDUP_REMOVED lines=15> */
[----:B------:R-:W-:Y:S01]  /*0c20*/  SHF.R.U32.HI R6, RZ, 0x3, R0 ;  /* 0x00000003ff067819 */ /* 0x000fe20000011600 */
[----:B------:R-:W-:Y:S01]  /*0c30*/  IMAD.IADD R222, R221, 0x1, R222 ;  /* 0x00000001ddde7824 */ /* 0x000fe200078e02de */
[----:B------:R-:W-:Y:S01]  /*0c40*/  SHF.R.U32.HI R4, RZ, 0x3, R2 ;  /* 0x00000003ff047819 */ /* 0x000fe20000011602 */
[----:B------:R-:W-:Y:S01]  /*0c50*/  @!UP2 UIMAD UR50, UR6, UR50, URZ ;  /* 0x000000320632a2a4 */ /* 0x000fe2000f8e023f */
[--C-:B------:R-:W-:Y:S01]  /*0c60*/  LOP3.LUT R6, R6, R0, R5.reuse, 0x1e, !PT ;  /* 0x0000000006067212 */ /* 0x100fe200078e1e05 */
[----:B------:R-:W-:Y:S01]  /*0c70*/  IMAD.SHL.U32 R0, R15, 0x20, RZ ;  /* 0x000000200f007824 */ /* 0x000fe200078e00ff */
[----:B------:R-:W-:-:S02]  /*0c80*/  LOP3.LUT R5, R4, R2, R5, 0x1e, !PT ;  /* 0x0000000204057212 */ /* 0x000fc400078e1e05 */
[----:B------:R-:W-:Y:S01]  /*0c90*/  LOP3.LUT R2, R4, R7, R2, 0x1e, !PT ;  /* 0x0000000704027212 */ /* 0x000fe200078e1e02 */
[----:B------:R-:W-:Y:S01]  /*0ca0*/  IMAD R231, R20, 0x200, R0 ;  /* 0x0000020014e77824 */ /* 0x000fe200078e0200 */
[----:B------:R-:W-:Y:S01]  /*0cb0*/  LEA R4, R8, 0x9000, 0x1 ;  /* 0x0000900008047811 */ /* 0x000fe200078e08ff */
[----:B------:R-:W-:Y:S01]  /*0cc0*/  IMAD.U32 R225, R225, 0x200, R6 ;  /* 0x00000200e1e17824 */ /* 0x000fe200078e0006 */
[----:B------:R-:W-:Y:S01]  /*0cd0*/  SEL R227, R227, 0xffffffc0, !P2 ;  /* 0xffffffc0e3e37807 */ /* 0x000fe20005000000 */
[----:B------:R-:W-:Y:S01]  /*0ce0*/  IMAD.IADD R229, R0, 0x1, R2 ;  /* 0x0000000100e57824 */ /* 0x000fe200078e0202 */
[----:B------:R-:W-:Y:S01]  /*0cf0*/  SHF.R.S32.HI R0, RZ, 0x2, R19 ;  /* 0x00000002ff007819 */ /* 0x000fe20000011413 */
[----:B------:R-:W-:Y:S01]  /*0d00*/  IMAD.IADD R231, R231, 0x1, R5 ;  /* 0x00000001e7e77824 */ /* 0x000fe200078e0205 */
[----:B------:R-:W-:Y:S01]  /*0d10*/  LEA R225, R225, 0xf000, 0x1 ;  /* 0x0000f000e1e17811 */ /* 0x000fe200078e08ff */
[----:B------:R-:W-:Y:S01]  /*0d20*/  IMAD.SHL.U32 R2, R3, 0x2, RZ ;  /* 0x0000000203027824 */ /* 0x000fe200078e00ff */
[C---:B------:R-:W-:Y:S01]  /*0d30*/  IADD3 R239, R241.reuse, 0x20, RZ ;  /* 0x00000020f1ef7810 */ /* 0x040fe20007ffe0ff */
[----:B------:R-:W-:Y:S01]  /*0d40*/  IMAD R0, R20, 0x10, R0 ;  /* 0x0000001014007824 */ /* 0x000fe200078e0200 */
[----:B------:R-:W-:Y:S01]  /*0d50*/  @P4 IADD3 R239, R241, -0x20, RZ ;  /* 0xffffffe0f1ef4810 */ /* 0x000fe20007ffe0ff */
[C---:B------:R-:W-:Y:S01]  /*0d60*/  IMAD.IADD R226, R225.reuse, 0x1, R226 ;  /* 0x00000001e1e27824 */ /* 0x040fe200078e02e2 */
[----:B------:R-:W-:Y:S01]  /*0d70*/  SEL R230, R230, 0xffffffe0, !P0 ;  /* 0xffffffe0e6e67807 */ /* 0x000fe20004000000 */
[----:B------:R-:W-:Y:S01]  /*0d80*/  IMAD.IADD R228, R225, 0x1, R227 ;  /* 0x00000001e1e47824 */ /* 0x000fe200078e02e3 */
[----:B------:R1:W-:Y:S01]  /*0d90*/  STL [R1], R0 ;  /* 0x0000000001007387 */ /* 0x0003e20000100800 */
[----:B------:R-:W-:-:S02]  /*0da0*/  IMAD.IADD R238, R238, 0x1, R239 ;  /* 0x00000001eeee7824 */ /* 0x000fc400078e02ef */
[----:B------:R-:W-:Y:S01]  /*0db0*/  IMAD.IADD R227, R226, 0x1, R227 ;  /* 0x00000001e2e37824 */ /* 0x000fe200078e02e3 */
[----:B------:R2:W-:Y:S01]  /*0dc0*/  STL [R1+0x20], R4 ;  /* 0x0000200401007387 */ /* 0x0005e20000100800 */
[C---:B-1----:R-:W-:Y:S02]  /*0dd0*/  IADD3 R0, R4.reuse, 0x20, RZ ;  /* 0x0000002004007810 */ /* 0x042fe40007ffe0ff */
[----:B------:R-:W-:-:S05]  /*0de0*/  @P3 IADD3 R0, R4, -0x20, RZ ;  /* 0xffffffe004003810 */ /* 0x000fca0007ffe0ff */
[----:B------:R2:W-:Y:S02]  /*0df0*/  STL [R1+0x24], R0 ;  /* 0x0000240001007387 */ /* 0x0005e40000100800 */
.L_x_279:
        /* <DEDUP_REMOVED lines=53> */
.L_x_251:
        /* <DEDUP_REMOVED lines=21> */
[----:B-1----:R-:W-:Y:S02]  /*12a0*/  UISETP.NE.AND UP0, UPT, UR22, -0x1, UPT ;  /* 0xffffffff1600788c */ /* 0x002fe4000bf05270 */
[----:B------:R-:W-:Y:S02]  /*12b0*/  UIADD3 UR10, UR26, 0x3f, URZ ;  /* 0x0000003f1a0a7890 */ /* 0x000fe4000fffe03f */
[----:B------:R-:W-:Y:S02]  /*12c0*/  ULDC.64 UR6, c[0x0][0x190] ;  /* 0x0000640000067ab9 */ /* 0x000fe40000000a00 */
[----:B------:R-:W-:Y:S01]  /*12d0*/  UISETP.NE.AND UP1, UPT, UR12, -0x1, UPT ;  /* 0xffffffff0c00788c */ /* 0x000fe2000bf25270 */
[----:B------:R-:W-:Y:S01]  /*12e0*/  PLOP3.LUT P0, PT, PT, PT, UP0, 0x80, 0x0 ;  /* 0x000000000000781c */ /* 0x000fe20003f0f008 */
[----:B------:R-:W-:Y:S02]  /*12f0*/  ULDC.64 UR8, c[0x0][0x178] ;  /* 0x00005e0000087ab9 */ /* 0x000fe40000000a00 */
[----:B------:R-:W-:-:S02]  /*1300*/  UIMAD.WIDE.U32 UR4, UR12, UR6, URZ ;  /* 0x000000060c0472a5 */ /* 0x000fc4000f8e003f */
[----:B------:R-:W-:Y:S02]  /*1310*/  UIMAD UR16, UR12, UR7, URZ ;  /* 0x000000070c1072a4 */ /* 0x000fe4000f8e023f */
[----:B------:R-:W-:Y:S02]  /*1320*/  UIMAD UR11, UR37, UR8, URZ ;  /* 0x00000008250b72a4 */ /* 0x000fe4000f8e023f */
[----:B------:R-:W-:Y:S02]  /*1330*/  USHF.R.S32.HI UR13, URZ, 0x1f, UR10 ;  /* 0x0000001f3f0d7899 */ /* 0x000fe4000801140a */
[----:B------:R-:W-:Y:S02]  /*1340*/  UIMAD.WIDE.U32 UR6, UR30, UR8, URZ ;  /* 0x000000081e0672a5 */ /* 0x000fe4000f8e003f */
[----:B------:R-:W-:Y:S02]  /*1350*/  UIMAD UR9, UR30, UR9, UR11 ;  /* 0x000000091e0972a4 */ /* 0x000fe4000f8e020b */
[----:B------:R-:W-:-:S02]  /*1360*/  ULEA.HI UR31, UR13, UR10, URZ, 0x6 ;  /* 0x0000000a0d1f7291 */ /* 0x000fc4000f8f303f */
[----:B------:R-:W-:Y:S02]  /*1370*/  USEL UR38, UR6, UR4, !UP1 ;  /* 0x0000000406267287 */ /* 0x000fe4000c800000 */
[----:B------:R-:W-:Y:S02]  /*1380*/  @UP0 UIADD3 UR6, UR19, UR22, URZ ;  /* 0x0000001613060290 */ /* 0x000fe4000fffe03f */
[----:B------:R-:W-:Y:S02]  /*1390*/  ULDC.64 UR10, c[0x0][0x198] ;  /* 0x00006600000a7ab9 */ /* 0x000fe40000000a00 */
[----:B------:R-:W-:Y:S02]  /*13a0*/  UIADD3 UR33, UR7, UR9, URZ ;  /* 0x0000000907217290 */ /* 0x000fe4000fffe03f */
[----:B------:R-:W-:Y:S02]  /*13b0*/  @UP1 UIADD3 UR33, UR5, UR16, URZ ;  /* 0x0000001005211290 */ /* 0x000fe4000fffe03f */
[----:B------:R-:W-:-:S02]  /*13c0*/  ULOP3.LUT UR7, UR31, 0xffffffc0, URZ, 0xc0, !UPT ;  /* 0xffffffc01f077892 */ /* 0x000fc4000f8ec03f */
[----:B------:R-:W-:Y:S02]  /*13d0*/  @UP0 UIMAD.WIDE.U32 UR4, UR6, UR10, URZ ;  /* 0x0000000a060402a5 */ /* 0x000fe4000f8e003f */
[----:B------:R-:W-:Y:S02]  /*13e0*/  UIADD3 UR13, UR7, -0x40, URZ ;  /* 0xffffffc0070d7890 */ /* 0x000fe4000fffe03f */
[----:B------:R-:W-:Y:S02]  /*13f0*/  @UP0 UIMAD UR32, UR6, UR11, UR5 ;  /* 0x0000000b062002a4 */ /* 0x000fe4000f8e0205 */
[----:B------:R-:W-:Y:S02]  /*1400*/  USHF.R.S32.HI UR25, URZ, 0x1f, UR13 ;  /* 0x0000001f3f197899 */ /* 0x000fe4000801140d */
[----:B------:R-:W-:Y:S01]  /*1410*/  @UP0 UMOV UR29, UR4 ;  /* 0x00000004001d0c82 */ /* 0x000fe20008000000 */
[----:B------:R-:W-:Y:S05]  /*1420*/  @P0 BRA `(.L_x_253) ;  /* 0x000000c000000947 */ /* 0x000fea0003800000 */
[----:B------:R-:W-:Y:S02]  /*1430*/  USHF.R.S32.HI UR4, URZ, 0x1f, UR19 ;  /* 0x0000001f3f047899 */ /* 0x000fe40008011413 */
[----:B------:R-:W-:-:S02]  /*1440*/  ULDC.64 UR6, c[0x0][0x198] ;  /* 0x0000660000067ab9 */ /* 0x000fc40000000a00 */
[----:B------:R-:W-:Y:S02]  /*1450*/  UIMAD UR8, UR4, UR6, URZ ;  /* 0x00000006040872a4 */ /* 0x000fe4000f8e023f */
[----:B------:R-:W-:Y:S02]  /*1460*/  UIMAD.WIDE.U32 UR4, UR19, UR6, URZ ;  /* 0x00000006130472a5 */ /* 0x000fe4000f8e003f */
[----:B------:R-:W-:-:S04]  /*1470*/  UIMAD UR7, UR19, UR7, UR8 ;  /* 0x00000007130772a4 */ /* 0x000fc8000f8e0208 */
[----:B------:R-:W-:-:S03]  /*1480*/  UIADD3 UR5, UR5, UR7, URZ ;  /* 0x0000000705057290 */ /* 0x000fc6000fffe03f */
[----:B------:R-:W-:Y:S02]  /*1490*/  ULDC.64 UR6, c[0x0][0x180] ;  /* 0x0000600000067ab9 */ /* 0x000fe40000000a00 */
[----:B------:R-:W-:Y:S02]  /*14a0*/  UIMAD.WIDE.U32 UR4, UR30, UR6, UR4 ;  /* 0x000000061e0472a5 */ /* 0x000fe4000f8e0004 */
[----:B------:R-:W-:-:S04]  /*14b0*/  UIMAD UR6, UR37, UR6, URZ ;  /* 0x00000006250672a4 */ /* 0x000fc8000f8e023f */
[----:B------:R-:W-:Y:S02]  /*14c0*/  UIMAD UR6, UR30, UR7, UR6 ;  /* 0x000000071e0672a4 */ /* 0x000fe4000f8e0206 */
[----:B------:R-:W-:Y:S02]  /*14d0*/  UMOV UR29, UR4 ;  /* 0x00000004001d7c82 */ /* 0x000fe40008000000 */
[----:B------:R-:W-:Y:S02]  /*14e0*/  UIADD3 UR32, UR5, UR6, URZ ;  /* 0x0000000605207290 */ /* 0x000fe4000fffe03f */
.L_x_253:
        /* <DEDUP_REMOVED lines=11> */
[----:B------:R-:W-:-:S04]  /*15a0*/  UIMAD UR4, UR37, UR8, URZ ;  /* 0x00000008250472a4 */ /* 0x000fc8000f8e023f */
[----:B------:R-:W-:Y:S02]  /*15b0*/  UIMAD UR9, UR30, UR9, UR4 ;  /* 0x000000091e0972a4 */ /* 0x000fe4000f8e0204 */
[----:B------:R-:W-:-:S04]  /*15c0*/  UIMAD.WIDE.U32 UR4, UR19, UR6, URZ ;  /* 0x00000006130472a5 */ /* 0x000fc8000f8e003f */
[----:B------:R-:W-:-:S04]  /*15d0*/  UIADD3 UR5, UR5, UR7, URZ ;  /* 0x0000000705057290 */ /* 0x000fc8000fffe03f */
[----:B------:R-:W-:-:S04]  /*15e0*/  UIMAD.WIDE.U32 UR4, UR30, UR8, UR4 ;  /* 0x000000081e0472a5 */ /* 0x000fc8000f8e0004 */
[----:B------:R-:W-:-:S03]  /*15f0*/  UIADD3 UR28, UR5, UR9, URZ ;  /* 0x00000009051c7290 */ /* 0x000fc6000fffe03f */
[----:B------:R-:W-:Y:S02]  /*1600*/  UMOV UR27, UR4 ;  /* 0x00000004001b7c82 */ /* 0x000fe40008000000 */
.L_x_254:
        /* <DEDUP_REMOVED lines=11> */
[----:B------:R-:W-:-:S04]  /*16c0*/  @!UP1 UIMAD UR6, UR37, UR4, URZ ;  /* 0x00000004250692a4 */ /* 0x000fc8000f8e023f */
[----:B------:R-:W-:Y:S01]  /*16d0*/  @!UP1 UIMAD UR6, UR30, UR5, UR6 ;  /* 0x000000051e0692a4 */ /* 0x000fe2000f8e0206 */
[----:B-1----:R-:W1:Y:S01]  /*16e0*/  MUFU.RCP R4, R4 ;  /* 0x0000000400047308 */ /* 0x002e620000001000 */
[----:B------:R-:W-:-:S04]  /*16f0*/  @!UP1 UIMAD.WIDE.U32 UR4, UR30, UR4, URZ ;  /* 0x000000041e0492a5 */ /* 0x000fc8000f8e003f */
[----:B------:R-:W-:Y:S02]  /*1700*/  @!UP1 UIADD3 UR24, UR5, UR6, URZ ;  /* 0x0000000605189290 */ /* 0x000fe4000fffe03f */
[----:B------:R-:W-:Y:S02]  /*1710*/  UIMAD UR6, UR35, UR12, URZ ;  /* 0x0000000c230672a4 */ /* 0x000fe4000f8e023f */
[----:B------:R-:W-:Y:S02]  /*1720*/  @!UP1 UMOV UR21, UR4 ;  /* 0x0000000400159c82 */ /* 0x000fe40008000000 */
[----:B------:R-:W-:Y:S01]  /*1730*/  UIMAD UR4, UR37, UR8, UR53 ;  /* 0x00000008250472a4 */ /* 0x000fe2000f8e0235 */
[----:B------:R-:W2:Y:S03]  /*1740*/  S2UR UR8, SR_CTAID.X ;  /* 0x00000000000879c3 */ /* 0x000ea60000002500 */
[----:B------:R-:W-:Y:S01]  /*1750*/  UIADD3 UR4, UR43, UR4, URZ ;  /* 0x000000042b047290 */ /* 0x000fe2000fffe03f */
[----:B-1----:R-:W-:-:S03]  /*1760*/  IADD3 R4, R4, 0xffffffe, RZ ;  /* 0x0ffffffe04047810 */ /* 0x002fc60007ffe0ff */
[----:B------:R-:W-:Y:S01]  /*1770*/  UIMAD UR4, UR34, UR4, UR52 ;  /* 0x00000004220472a4 */ /* 0x000fe2000f8e0234 */
[----:B------:R-:W1:Y:S03]  /*1780*/  F2I.FTZ.U32.TRUNC.NTZ R5, R4 ;  /* 0x0000000400057305 */ /* 0x000e66000021f000 */
[----:B------:R-:W-:Y:S02]  /*1790*/  UIADD3 UR9, UR41, UR4, URZ ;  /* 0x0000000429097290 */ /* 0x000fe4000fffe03f */
[----:B------:R-:W-:-:S04]  /*17a0*/  UIMAD.WIDE.U32 UR4, UR34, UR12, URZ ;  /* 0x0000000c220472a5 */ /* 0x000fc8000f8e003f */
[----:B------:R-:W-:Y:S02]  /*17b0*/  @UP1 UIADD3 UR9, UR5, UR6, URZ ;  /* 0x0000000605091290 */ /* 0x000fe4000fffe03f */
[----:B------:R-:W-:Y:S02]  /*17c0*/  USEL UR20, UR40, UR4, !UP1 ;  /* 0x0000000428147287 */ /* 0x000fe4000c800000 */
[----:B------:R-:W-:Y:S01]  /*17d0*/  ULDC.64 UR6, c[0x0][0x3d8] ;  /* 0x0000f60000067ab9 */ /* 0x000fe20000000a00 */
[----:B-1----:R-:W-:Y:S01]  /*17e0*/  IMAD.MOV R0, RZ, RZ, -R5 ;  /* 0x000000ffff007224 */ /* 0x002fe200078e0a05 */
[----:B--2---:R-:W-:Y:S01]  /*17f0*/  UIMAD.WIDE.U32 UR4, UR8, UR6, URZ ;  /* 0x00000006080472a5 */ /* 0x004fe2000f8e003f */
[----:B------:R-:W-:Y:S02]  /*1800*/  IMAD.MOV.U32 R4, RZ, RZ, RZ ;  /* 0x000000ffff047224 */ /* 0x000fe400078e00ff */
[----:B------:R-:W-:Y:S01]  /*1810*/  IMAD R0, R0, R6, RZ ;  /* 0x0000000600007224 */ /* 0x000fe200078e02ff */
[----:B------:R-:W-:-:S02]  /*1820*/  USEL UR11, UR4, URZ, UP3 ;  /* 0x0000003f040b7287 */ /* 0x000fc40009800000 */
[----:B------:R-:W-:Y:S01]  /*1830*/  UIMAD UR7, UR8, UR7, UR5 ;  /* 0x00000007080772a4 */ /* 0x000fe2000f8e0205 */
[----:B------:R-:W-:Y:S01]  /*1840*/  IMAD.HI.U32 R0, R5, R0, R4 ;  /* 0x0000000005007227 */ /* 0x000fe200078e0004 */
[----:B------:R-:W-:Y:S02]  /*1850*/  USHF.L.U64.HI UR4, UR30, 0x7, UR37 ;  /* 0x000000071e047899 */ /* 0x000fe40008010225 */
[----:B------:R-:W-:Y:S02]  /*1860*/  USHF.L.U32 UR8, UR30, 0x7, URZ ;  /* 0x000000071e087899 */ /* 0x000fe4000800063f */
[----:B------:R-:W-:Y:S01]  /*1870*/  USEL UR5, UR4, URZ, UP6 ;  /* 0x0000003f04057287 */ /* 0x000fe2000b000000 */
[----:B------:R-:W-:Y:S01]  /*1880*/  IMAD.HI.U32 R0, R0, R3, RZ ;  /* 0x0000000300007227 */ /* 0x000fe200078e00ff */
[----:B------:R-:W-:-:S03]  /*1890*/  USEL UR4, UR8, URZ, UP6 ;  /* 0x0000003f08047287 */ /* 0x000fc6000b000000 */
[----:B------:R-:W-:Y:S01]  /*18a0*/  IMAD.MOV R4, RZ, RZ, -R0 ;  /* 0x000000ffff047224 */ /* 0x000fe200078e0a00 */
[----:B------:R-:W-:Y:S02]  /*18b0*/  UIADD3 UR4, UP0, UR13, UR4, URZ ;  /* 0x000000040d047290 */ /* 0x000fe4000ff1e03f */
[----:B------:R-:W-:Y:S01]  /*18c0*/  ULDC UR8, c[0x0][0x234] ;  /* 0x00008d0000087ab9 */ /* 0x000fe20000000800 */
[C---:B------:R-:W-:Y:S01]  /*18d0*/  IMAD R3, R6.reuse, R4, R3 ;  /* 0x0000000406037224 */ /* 0x040fe200078e0203 */
[----:B------:R-:W-:Y:S02]  /*18e0*/  UIADD3.X UR6, UR25, UR5, URZ, UP0, !UPT ;  /* 0x0000000519067290 */ /* 0x000fe400087fe43f */
[----:B------:R-:W-:Y:S02]  /*18f0*/  UIMAD UR5, UR35, UR4, URZ ;  /* 0x00000004230572a4 */ /* 0x000fe4000f8e023f */
[----:B------:R-:W-:Y:S02]  /*1900*/  ISETP.GT.U32.AND P0, PT, R6, R3, PT ;  /* 0x000000030600720c */ /* 0x000fe40003f04070 */
[----:B------:R-:W-:-:S02]  /*1910*/  UIMAD UR6, UR34, UR6, UR5 ;  /* 0x00000006220672a4 */ /* 0x000fc4000f8e0205 */
[----:B------:R-:W-:-:S04]  /*1920*/  @UP2 USEL UR5, UR55, UR12, !UP1 ;  /* 0x0000000c37052287 */ /* 0x000fc8000c800000 */
[----:B------:R-:W-:Y:S02]  /*1930*/  @UP2 UIMAD UR10, UR36, UR8, UR5 ;  /* 0x00000008240a22a4 */ /* 0x000fe4000f8e0205 */
[----:B------:R-:W-:Y:S02]  /*1940*/  UIMAD.WIDE.U32 UR4, UR34, UR4, URZ ;  /* 0x00000004220472a5 */ /* 0x000fe4000f8e003f */
[----:B------:R-:W-:Y:S01]  /*1950*/  USEL UR8, UR7, URZ, UP3 ;  /* 0x0000003f07087287 */ /* 0x000fe20009800000 */
[----:B------:R-:W-:Y:S01]  /*1960*/  @!P0 IMAD.IADD R3, R3, 0x1, -R6 ;  /* 0x0000000103038824 */ /* 0x000fe200078e0a06 */
[----:B------:R-:W-:Y:S01]  /*1970*/  @!P0 IADD3 R0, R0, 0x1, RZ ;  /* 0x0000000100008810 */ /* 0x000fe20007ffe0ff */
[----:B------:R-:W-:Y:S01]  /*1980*/  @!UP2 UMOV UR10, UR50 ;  /* 0x00000032000aac82 */ /* 0x000fe20008000000 */
[----:B------:R-:W-:Y:S01]  /*1990*/  ISETP.LE.AND P0, PT, RZ, UR57, PT ;  /* 0x00000039ff007c0c */ /* 0x000fe2000bf03270 */
[----:B------:R-:W-:Y:S01]  /*19a0*/  UIADD3 UR7, UR5, UR6, URZ ;  /* 0x0000000605077290 */ /* 0x000fe2000fffe03f */
        /* <DEDUP_REMOVED lines=12> */
.L_x_255:
[----:B------:R-:W-:Y:S02]  /*1a70*/  UMOV UR6, UR51 ;  /* 0x0000003300067c82 */ /* 0x000fe40008000000 */
.L_x_256:
[----:B------:R-:W2:Y:S04]  /*1a80*/  LDL.64 R4, [R1+0x38] ;  /* 0x0000380001047983 */ /* 0x000ea80000100a00 */
[----:B------:R1:W3:Y:S01]  /*1a90*/  LDL.64 R14, [R1+0x38] ;  /* 0x00003800010e7983 */ /* 0x0002e20000100a00 */
[----:B------:R-:W-:Y:S01]  /*1aa0*/  UIADD3 UR4, UP5, UP4, UR4, UR45, UR47 ;  /* 0x0000002d04047290 */ /* 0x000fe2000fcbe02f */
[----:B------:R-:W-:Y:S01]  /*1ab0*/  IMAD.U32 R8, RZ, RZ, UR36 ;  /* 0x00000024ff087e24 */ /* 0x000fe2000f8e00ff */
[----:B------:R-:W-:Y:S01]  /*1ac0*/  USHF.R.S32.HI UR12, URZ, 0x1f, UR36 ;  /* 0x0000001f3f0c7899 */ /* 0x000fe20008011424 */
[----:B------:R-:W4:Y:S01]  /*1ad0*/  S2R R24, SR_TID.X ;  /* 0x0000000000187919 */ /* 0x000f220000002100 */
[----:B------:R-:W-:Y:S01]  /*1ae0*/  UIADD3 UR20, UP1, UP0, UR11, UR4, UR20 ;  /* 0x000000040b147290 */ /* 0x000fe2000f83e014 */
[----:B------:R-:W-:Y:S01]  /*1af0*/  BSSY B1, `(.L_x_252) ;  /* 0x000079a000017945 */ /* 0x000fe20003800000 */
[----:B------:R-:W-:Y:S01]  /*1b00*/  UIADD3.X UR4, UR7, UR49, UR54, UP5, UP4 ;  /* 0x0000003107047290 */ /* 0x000fe2000afe8436 */
[----:B------:R-:W5:Y:S01]  /*1b10*/  S2R R25, SR_TID.X ;  /* 0x0000000000197919 */ /* 0x000f620000002100 */
[----:B------:R-:W-:-:S02]  /*1b20*/  UMOV UR37, 0x4 ;  /* 0x0000000400257882 */ /* 0x000fc40000000000 */
[----:B------:R-:W-:Y:S01]  /*1b30*/  UIADD3.X UR11, UR8, UR4, UR9, UP1, UP0 ;  /* 0x00000004080b7290 */ /* 0x000fe20008fe0409 */
[----:B------:R-:W1:Y:S01]  /*1b40*/  S2R R21, SR_TID.X ;  /* 0x0000000000157919 */ /* 0x000e620000002100 */
[----:B------:R-:W-:Y:S02]  /*1b50*/  UISETP.GE.AND UP0, UPT, UR26, 0x1, UPT ;  /* 0x000000011a00788c */ /* 0x000fe4000bf06270 */
[----:B------:R-:W-:Y:S02]  /*1b60*/  ULDC.64 UR4, c[0x0][0x1a8] ;  /* 0x00006a0000047ab9 */ /* 0x000fe40000000a00 */
[----:B------:R-:W-:Y:S02]  /*1b70*/  UIMAD UR4, UR12, UR4, URZ ;  /* 0x000000040c0472a4 */ /* 0x000fe4000f8e023f */
[----:B------:R-:W-:Y:S02]  /*1b80*/  UIADD3 UR6, UR13, UR6, URZ ;  /* 0x000000060d067290 */ /* 0x000fe4000fffe03f */
[----:B------:R-:W-:-:S02]  /*1b90*/  UIMAD UR8, UR36, UR5, UR4 ;  /* 0x00000005240872a4 */ /* 0x000fc4000f8e0204 */
[----:B------:R-:W-:Y:S02]  /*1ba0*/  ULEA.HI.SX32 UR9, UR31, 0xffffffff, 0x1a ;  /* 0xffffffff1f097891 */ /* 0x000fe4000f8fd23f */
[----:B------:R-:W-:Y:S02]  /*1bb0*/  ULDC.64 UR4, c[0x0][0x378] ;  /* 0x0000de0000047ab9 */ /* 0x000fe40000000a00 */
[----:B------:R-:W-:Y:S01]  /*1bc0*/  UIMAD UR4, UR12, UR4, URZ ;  /* 0x000000040c0472a4 */ /* 0x000fe2000f8e023f */
[----:B----4-:R-:W-:-:S03]  /*1bd0*/  SHF.R.S32.HI R24, RZ, 0x1f, R24 ;  /* 0x0000001fff187819 */ /* 0x010fc60000011418 */
[----:B------:R-:W-:Y:S01]  /*1be0*/  UIMAD UR7, UR36, UR5, UR4 ;  /* 0x00000005240772a4 */ /* 0x000fe2000f8e0204 */
[----:B-----5:R-:W-:Y:S02]  /*1bf0*/  LEA.HI R24, R24, R25, RZ, 0x2 ;  /* 0x0000001918187211 */ /* 0x020fe400078f10ff */
[----:B------:R-:W-:Y:S02]  /*1c00*/  ULDC.64 UR4, c[0x0][0x370] ;  /* 0x0000dc0000047ab9 */ /* 0x000fe40000000a00 */
[----:B------:R-:W-:Y:S01]  /*1c10*/  SHF.R.S32.HI R24, RZ, 0x2, R24 ;  /* 0x00000002ff187819 */ /* 0x000fe20000011418 */
[----:B------:R-:W-:-:S03]  /*1c20*/  UIMAD UR4, UR25, UR4, URZ ;  /* 0x00000004190472a4 */ /* 0x000fc6000f8e023f */
[----:B------:R-:W-:Y:S01]  /*1c30*/  SHF.R.S32.HI R12, RZ, 0x1f, R24 ;  /* 0x0000001fff0c7819 */ /* 0x000fe20000011418 */
[----:B------:R-:W-:Y:S01]  /*1c40*/  UIMAD UR4, UR13, UR5, UR4 ;  /* 0x000000050d0472a4 */ /* 0x000fe2000f8e0204 */
[----:B------:R-:W-:Y:S01]  /*1c50*/  IADD3 R3, P1, R24, UR13, RZ ;  /* 0x0000000d18037c10 */ /* 0x000fe2000ff3e0ff */
[----:B------:R-:W-:-:S03]  /*1c60*/  UIADD3 UR5, UR13, UR10, URZ ;  /* 0x0000000a0d057290 */ /* 0x000fc6000fffe03f */
[----:B--2---:R-:W-:Y:S01]  /*1c70*/  IADD3.X R5, R12, UR25, RZ, P1, !PT ;  /* 0x000000190c057c10 */ /* 0x004fe20008ffe4ff */
[----:B---3--:R-:W-:-:S04]  /*1c80*/  IMAD.MOV.U32 R14, RZ, RZ, R4 ;  /* 0x000000ffff0e7224 */ /* 0x008fc800078e0004 */
[----:B------:R-:W-:Y:S01]  /*1c90*/  IMAD R5, R5, c[0x0][0x190], RZ ;  /* 0x0000640005057a24 */ /* 0x000fe200078e02ff */
[----:B------:R-:W-:Y:S02]  /*1ca0*/  SHF.R.S32.HI R15, RZ, 0x1f, R14 ;  /* 0x0000001fff0f7819 */ /* 0x000fe4000001140e */
[----:B------:R-:W-:-:S03]  /*1cb0*/  IADD3 R4, P0, R14, UR21, RZ ;  /* 0x000000150e047c10 */ /* 0x000fc6000ff1e0ff */
[C---:B------:R-:W-:Y:S01]  /*1cc0*/  IMAD.WIDE.U32 R6, R3.reuse, c[0x0][0x190], R14 ;  /* 0x0000640003067a25 */ /* 0x040fe200078e000e */
[----:B------:R2:W-:Y:S03]  /*1cd0*/  STL [R1+0x3c], R15 ;  /* 0x00003c0f01007387 */ /* 0x0005e60000100800 */
[----:B------:R-:W-:Y:S01]  /*1ce0*/  IMAD R3, R3, c[0x0][0x194], R5 ;  /* 0x0000650003037a24 */ /* 0x000fe200078e0205 */
[----:B------:R-:W-:Y:S02]  /*1cf0*/  IADD3 R6, P1, R6, UR38, RZ ;  /* 0x0000002606067c10 */ /* 0x000fe4000ff3e0ff */
[----:B------:R-:W-:Y:S01]  /*1d00*/  IADD3.X R5, R15, UR24, RZ, P0, !PT ;  /* 0x000000180f057c10 */ /* 0x000fe200087fe4ff */
[----:B------:R-:W-:Y:S01]  /*1d10*/  ULDC.64 UR24, c[0x0][0x200] ;  /* 0x0000800000187ab9 */ /* 0x000fe20000000a00 */
[----:B------:R-:W-:Y:S01]  /*1d20*/  IADD3.X R7, R7, UR33, R3, P1, !PT ;  /* 0x0000002107077c10 */ /* 0x000fe20008ffe403 */
[----:B------:R-:W-:Y:S01]  /*1d30*/  IMAD.U32 R3, RZ, RZ, UR13 ;  /* 0x0000000dff037e24 */ /* 0x000fe2000f8e00ff */
[----:B------:R-:W-:-:S03]  /*1d40*/  UIMAD.WIDE UR12, UR5, UR37, UR24 ;  /* 0x00000025050c72a5 */ /* 0x000fc6000f8e0218 */
[----:B------:R-:W-:Y:S01]  /*1d50*/  IMAD.WIDE.U32 R4, R3, c[0x0][0x370], R4 ;  /* 0x0000dc0003047a25 */ /* 0x000fe200078e0004 */
[----:B------:R-:W-:-:S03]  /*1d60*/  ULDC.64 UR24, c[0x0][0x3c8] ;  /* 0x0000f20000187ab9 */ /* 0x000fc60000000a00 */
[----:B------:R-:W-:Y:S01]  /*1d70*/  IMAD.U32 R3, RZ, RZ, UR36 ;  /* 0x00000024ff037e24 */ /* 0x000fe2000f8e00ff */
[----:B------:R-:W-:Y:S01]  /*1d80*/  IADD3 R5, R5, UR4, RZ ;  /* 0x0000000405057c10 */ /* 0x000fe2000fffe0ff */
[----:B------:R-:W-:-:S04]  /*1d90*/  IMAD.WIDE.U32 R6, R8, c[0x0][0x1a8], R6 ;  /* 0x00006a0008067a25 */ /* 0x000fc800078e0006 */
[----:B------:R-:W-:Y:S01]  /*1da0*/  IMAD.WIDE.U32 R4, R3, c[0x0][0x378], R4 ;  /* 0x0000de0003047a25 */ /* 0x000fe200078e0004 */
[----:B-1----:R-:W-:Y:S02]  /*1db0*/  SHF.R.S32.HI R3, RZ, 0x1f, R21 ;  /* 0x0000001fff037819 */ /* 0x002fe40000011415 */
[----:B------:R-:W-:Y:S01]  /*1dc0*/  LEA R244, P0, R6, c[0x0][0x160], 0x1 ;  /* 0x0000580006f47a11 */ /* 0x000fe200078008ff */
[----:B------:R-:W-:Y:S01]  /*1dd0*/  IMAD R8, R12, c[0x0][0x370], RZ ;  /* 0x0000dc000c087a24 */ /* 0x000fe200078e02ff */
[----:B------:R-:W-:Y:S02]  /*1de0*/  LEA.HI R3, R3, R21, RZ, 0x5 ;  /* 0x0000001503037211 */ /* 0x000fe400078f28ff */
[----:B------:R-:W-:Y:S01]  /*1df0*/  IADD3 R5, R5, UR7, RZ ;  /* 0x0000000705057c10 */ /* 0x000fe2000fffe0ff */
[C---:B------:R-:W-:Y:S01]  /*1e00*/  IMAD R8, R24.reuse, c[0x0][0x374], R8 ;  /* 0x0000dd0018087a24 */ /* 0x040fe200078e0208 */
[----:B------:R-:W-:Y:S02]  /*1e10*/  LOP3.LUT R9, R3, 0xffffffe0, RZ, 0xc0, !PT ;  /* 0xffffffe003097812 */ /* 0x000fe400078ec0ff */
[----:B------:R-:W-:Y:S01]  /*1e20*/  SHF.R.S32.HI R3, RZ, 0x5, R3 ;  /* 0x00000005ff037819 */ /* 0x000fe20000011403 */
[----:B------:R-:W-:-:S04]  /*1e30*/  IMAD.WIDE.U32 R4, R24, c[0x0][0x370], R4 ;  /* 0x0000dc0018047a25 */ /* 0x000fc800078e0004 */
[----:B------:R-:W-:Y:S01]  /*1e40*/  IMAD.IADD R21, R21, 0x1, -R9 ;  /* 0x0000000115157824 */ /* 0x000fe200078e0a09 */
[----:B------:R-:W-:Y:S01]  /*1e50*/  IADD3 R9, R7, UR8, RZ ;  /* 0x0000000807097c10 */ /* 0x000fe2000fffe0ff */
[----:B------:R-:W-:Y:S01]  /*1e60*/  IMAD.IADD R5, R5, 0x1, R8 ;  /* 0x0000000105057824 */ /* 0x000fe200078e0208 */
[----:B------:R-:W-:Y:S01]  /*1e70*/  LEA R242, P3, R4, c[0x0][0x330], 0x1 ;  /* 0x0000cc0004f27a11 */ /* 0x000fe200078608ff */
[----:B------:R-:W-:Y:S01]  /*1e80*/  IMAD R7, R3, UR46, R21 ;  /* 0x0000002e03077c24 */ /* 0x000fe2000f8e0215 */
[----:B------:R-:W-:Y:S02]  /*1e90*/  LEA.HI.X R245, R6, c[0x0][0x164], R9, 0x1, P0 ;  /* 0x0000590006f57a11 */ /* 0x000fe400000f0c09 */
[----:B------:R-:W-:Y:S02]  /*1ea0*/  PLOP3.LUT P0, PT, PT, PT, UP0, 0x80, 0x0 ;  /* 0x000000000000781c */ /* 0x000fe40003f0f008 */
[----:B------:R-:W-:Y:S01]  /*1eb0*/  IADD3 R3, P2, R7, UR20, RZ ;  /* 0x0000001407037c10 */ /* 0x000fe2000ff5e0ff */
[----:B------:R-:W-:Y:S01]  /*1ec0*/  UIMAD.WIDE UR20, UR6, UR37, UR24 ;  /* 0x00000025061472a5 */ /* 0x000fe2000f8e0218 */
[----:B------:R-:W-:-:S02]  /*1ed0*/  LEA.HI.X R243, R4, c[0x0][0x334], R5, 0x1, P3 ;  /* 0x0000cd0004f37a11 */ /* 0x000fc400018f0c05 */
[----:B------:R-:W-:Y:S02]  /*1ee0*/  LEA R247, P1, R3, c[0x0][0x350], 0x2 ;  /* 0x0000d40003f77a11 */ /* 0x000fe400078210ff */
[----:B------:R-:W-:-:S04]  /*1ef0*/  LEA.HI.X.SX32 R7, R7, UR11, 0x1, P2 ;  /* 0x0000000b07077c11 */ /* 0x000fc800090f0eff */
[----:B------:R-:W-:Y:S01]  /*1f00*/  LEA.HI.X R246, R3, c[0x0][0x354], R7, 0x2, P1 ;  /* 0x0000d50003f67a11 */ /* 0x000fe200008f1407 */
[----:B------:R-:W-:Y:S05]  /*1f10*/  @!P0 BRA `(.L_x_257) ;  /* 0x00006d1000008947 */ /* 0x000fea0003800000 */
[----:B--2---:R-:W2:Y:S01]  /*1f20*/  LDL R23, [R1+0x28] ;  /* 0x0000280001177983 */ /* 0x004ea20000100800 */
[----:B------:R-:W-:Y:S01]  /*1f30*/  ULDC.64 UR4, c[0x0][0x198] ;  /* 0x0000660000047ab9 */ /* 0x000fe20000000a00 */
[----:B------:R-:W-:Y:S01]  /*1f40*/  IADD3 R8, R24, 0x40, RZ ;  /* 0x0000004018087810 */ /* 0x000fe20007ffe0ff */
[----:B------:R-:W-:Y:S01]  /*1f50*/  UIMAD UR4, UR16, UR4, URZ ;  /* 0x00000004100472a4 */ /* 0x000fe2000f8e023f */
[----:B------:R-:W3:Y:S01]  /*1f60*/  LDL R22, [R1] ;  /* 0x0000000001167983 */ /* 0x000ee20000100800 */
[----:B------:R-:W-:Y:S01]  /*1f70*/  ULDC.64 UR6, c[0x0][0x1a0] ;  /* 0x0000680000067ab9 */ /* 0x000fe20000000a00 */
[----:B------:R-:W-:Y:S01]  /*1f80*/  IMAD.U32 R3, RZ, RZ, UR23 ;  /* 0x00000017ff037e24 */ /* 0x000fe2000f8e00ff */
[----:B------:R-:W-:Y:S02]  /*1f90*/  UIMAD UR5, UR23, UR5, UR4 ;  /* 0x00000005170572a4 */ /* 0x000fe4000f8e0204 */
[----:B------:R-:W-:Y:S01]  /*1fa0*/  UIMAD UR4, UR18, -0x80, UR17 ;  /* 0xffffff80120478a4 */ /* 0x000fe2000f8e0211 */
[----:B------:R-:W-:Y:S01]  /*1fb0*/  IMAD.WIDE.U32 R6, R3, c[0x0][0x1a0], R14 ;  /* 0x0000680003067a25 */ /* 0x000fe200078e000e */
[----:B------:R-:W-:-:S03]  /*1fc0*/  UIMAD UR6, UR16, UR6, URZ ;  /* 0x00000006100672a4 */ /* 0x000fc6000f8e023f */
[----:B------:R-:W-:Y:S01]  /*1fd0*/  IMAD.WIDE.U32 R4, R3, c[0x0][0x198], R14 ;  /* 0x0000660003047a25 */ /* 0x000fe200078e000e */
[----:B------:R-:W-:Y:S01]  /*1fe0*/  ISETP.GE.AND P1, PT, R8, UR4, PT ;  /* 0x0000000408007c0c */ /* 0x000fe2000bf26270 */
[----:B------:R-:W-:Y:S01]  /*1ff0*/  UIMAD UR7, UR23, UR7, UR6 ;  /* 0x00000007170772a4 */ /* 0x000fe2000f8e0206 */
[----:B------:R-:W-:Y:S01]  /*2000*/  IADD3 R6, P2, R6, UR27, RZ ;  /* 0x0000001b06067c10 */ /* 0x000fe2000ff5e0ff */
[----:B------:R-:W-:Y:S01]  /*2010*/  IMAD.U32 R3, RZ, RZ, UR5 ;  /* 0x00000005ff037e24 */ /* 0x000fe2000f8e00ff */
[----:B------:R-:W-:-:S03]  /*2020*/  IADD3 R4, P0, R4, UR29, RZ ;  /* 0x0000001d04047c10 */ /* 0x000fc6000ff1e0ff */
[----:B------:R-:W-:Y:S01]  /*2030*/  IMAD.U32 R9, RZ, RZ, UR7 ;  /* 0x00000007ff097e24 */ /* 0x000fe2000f8e00ff */
[----:B------:R-:W-:Y:S01]  /*2040*/  IADD3.X R5, R5, UR32, R3, P0, !PT ;  /* 0x0000002005057c10 */ /* 0x000fe200087fe403 */
[C---:B------:R-:W-:Y:S02]  /*2050*/  IMAD R8, R10.reuse, c[0x0][0x1b8], RZ ;  /* 0x00006e000a087a24 */ /* 0x040fe400078e02ff */
[----:B------:R-:W-:Y:S01]  /*2060*/  IMAD R3, R10, c[0x0][0x1b0], RZ ;  /* 0x00006c000a037a24 */ /* 0x000fe200078e02ff */
[----:B------:R-:W-:Y:S02]  /*2070*/  IADD3.X R7, R7, UR28, R9, P2, !PT ;  /* 0x0000001c07077c10 */ /* 0x000fe400097fe409 */
[----:B------:R-:W-:Y:S01]  /*2080*/  @!P1 IADD3 R16, P0, R24, 0x40, RZ ;  /* 0x0000004018109810 */ /* 0x000fe20007f1e0ff */
[C---:B------:R-:W-:Y:S02]  /*2090*/  IMAD R8, R0.reuse, c[0x0][0x1bc], R8 ;  /* 0x00006f0000087a24 */ /* 0x040fe400078e0208 */
[----:B------:R-:W-:-:S04]  /*20a0*/  IMAD.WIDE.U32 R6, R0, c[0x0][0x1b8], R6 ;  /* 0x00006e0000067a25 */ /* 0x000fc800078e0006 */
[C---:B------:R-:W-:Y:S02]  /*20b0*/  IMAD R3, R0.reuse, c[0x0][0x1b4], R3 ;  /* 0x00006d0000037a24 */ /* 0x040fe400078e0203 */
[----:B------:R-:W-:-:S04]  /*20c0*/  IMAD.WIDE.U32 R4, R0, c[0x0][0x1b0], R4 ;  /* 0x00006c0000047a25 */ /* 0x000fc800078e0004 */
[----:B------:R-:W-:Y:S01]  /*20d0*/  @!P1 IMAD.X R0, RZ, RZ, R12, P0 ;  /* 0x000000ffff009224 */ /* 0x000fe200000e060c */
[C---:B------:R-:W-:Y:S01]  /*20e0*/  @!P1 IADD3 R14, P0, R24.reuse, 0x40, RZ ;  /* 0x00000040180e9810 */ /* 0x040fe20007f1e0ff */
[----:B------:R-:W-:Y:S01]  /*20f0*/  IMAD.IADD R5, R5, 0x1, R3 ;  /* 0x0000000105057824 */ /* 0x000fe200078e0203 */
[----:B------:R-:W-:-:S03]  /*2100*/  ISETP.GE.AND P2, PT, R24, UR4, PT ;  /* 0x0000000418007c0c */ /* 0x000fc6000bf46270 */
[----:B------:R-:W-:Y:S01]  /*2110*/  @!P1 IMAD.X R3, RZ, RZ, R12, P0 ;  /* 0x000000ffff039224 */ /* 0x000fe200000e060c */
[----:B------:R-:W-:Y:S01]  /*2120*/  PLOP3.LUT P0, PT, PT, PT, UP3, 0x80, 0x0 ;  /* 0x000000000000781c */ /* 0x000fe20003f0f038 */
[----:B------:R-:W-:Y:S01]  /*2130*/  @!P1 IMAD R0, R0, c[0x0][0x1a0], RZ ;  /* 0x0000680000009a24 */ /* 0x000fe200078e02ff */
[----:B------:R-:W-:Y:S02]  /*2140*/  IADD3 R7, R7, R8, RZ ;  /* 0x0000000807077210 */ /* 0x000fe40007ffe0ff */
[----:B------:R-:W-:Y:S01]  /*2150*/  @!P1 MOV R8, R6 ;  /* 0x0000000600089202 */ /* 0x000fe20000000f00 */
[----:B------:R-:W-:Y:S02]  /*2160*/  @!P1 IMAD R11, R16, c[0x0][0x1a4], R0 ;  /* 0x00006900100b9a24 */ /* 0x000fe400078e0200 */
[----:B------:R-:W-:Y:S02]  /*2170*/  @!P1 IMAD.MOV.U32 R9, RZ, RZ, R7 ;  /* 0x000000ffff099224 */ /* 0x000fe400078e0007 */
[----:B------:R-:W-:-:S02]  /*2180*/  @!P2 IMAD R10, R12, c[0x0][0x1a0], RZ ;  /* 0x000068000c0aaa24 */ /* 0x000fc400078e02ff */
[----:B------:R-:W-:Y:S01]  /*2190*/  @!P2 IMAD R0, R12, c[0x0][0x198], RZ ;  /* 0x000066000c00aa24 */ /* 0x000fe200078e02ff */
[----:B------:R-:W-:Y:S01]  /*21a0*/  UMOV UR8, UR9 ;  /* 0x0000000900087c82 */ /* 0x000fe20008000000 */
[----:B------:R-:W-:Y:S01]  /*21b0*/  @!P1 IMAD R3, R3, c[0x0][0x198], RZ ;  /* 0x0000660003039a24 */ /* 0x000fe200078e02ff */
[----:B------:R-:W-:Y:S01]  /*21c0*/  @!P1 MOV R19, R5 ;  /* 0x0000000500139202 */ /* 0x000fe20000000f00 */
[----:B------:R-:W-:Y:S01]  /*21d0*/  @!P1 IMAD.MOV.U32 R18, RZ, RZ, R4 ;  /* 0x000000ffff129224 */ /* 0x000fe200078e0004 */
[----:B------:R-:W-:Y:S01]  /*21e0*/  ULEA.HI UR5, UR8, UR8, URZ, 0x1 ;  /* 0x0000000808057291 */ /* 0x000fe2000f8f083f */
[----:B------:R-:W-:-:S04]  /*21f0*/  @!P1 IMAD.WIDE.U32 R16, R16, c[0x0][0x1a0], R8 ;  /* 0x0000680010109a25 */ /* 0x000fc800078e0008 */
[C---:B------:R-:W-:Y:S02]  /*2200*/  @!P2 IMAD R10, R24.reuse, c[0x0][0x1a4], R10 ;  /* 0x00006900180aaa24 */ /* 0x040fe400078e020a */
[----:B------:R-:W-:-:S04]  /*2210*/  @!P2 IMAD.WIDE.U32 R12, R24, c[0x0][0x1a0], R6 ;  /* 0x00006800180caa25 */ /* 0x000fc800078e0006 */
[C---:B------:R-:W-:Y:S02]  /*2220*/  @!P2 IMAD R0, R24.reuse, c[0x0][0x19c], R0 ;  /* 0x000067001800aa24 */ /* 0x040fe400078e0200 */
[----:B------:R-:W-:Y:S01]  /*2230*/  @!P2 IMAD.WIDE.U32 R4, R24, c[0x0][0x198], R4 ;  /* 0x000066001804aa25 */ /* 0x000fe200078e0004 */
[----:B------:R-:W-:Y:S01]  /*2240*/  @!P1 IADD3 R7, R17, R11, RZ ;  /* 0x0000000b11079210 */ /* 0x000fe20007ffe0ff */
[----:B------:R-:W-:Y:S02]  /*2250*/  ULOP3.LUT UR5, UR5, 0xfffffffe, URZ, 0xc0, !UPT ;  /* 0xfffffffe05057892 */ /* 0x000fe4000f8ec03f */
[----:B------:R-:W-:Y:S01]  /*2260*/  @!P1 IMAD R20, R14, c[0x0][0x19c], R3 ;  /* 0x000067000e149a24 */ /* 0x000fe200078e0203 */
[----:B------:R-:W-:Y:S01]  /*2270*/  @!P1 LEA R8, P4, R16, c[0x0][0x170], 0x1 ;  /* 0x00005c0010089a11 */ /* 0x000fe200078808ff */
[----:B------:R-:W-:Y:S01]  /*2280*/  @!P2 IMAD.IADD R3, R13, 0x1, R10 ;  /* 0x000000010d03a824 */ /* 0x000fe200078e020a */
[----:B------:R-:W-:Y:S01]  /*2290*/  @!P2 LEA R10, P5, R12, c[0x0][0x170], 0x1 ;  /* 0x00005c000c0aaa11 */ /* 0x000fe200078a08ff */
[----:B------:R-:W-:Y:S01]  /*22a0*/  @!P2 IMAD.IADD R0, R5, 0x1, R0 ;  /* 0x000000010500a824 */ /* 0x000fe200078e0200 */
[----:B------:R-:W-:Y:S01]  /*22b0*/  @!P2 LEA R6, P3, R4, c[0x0][0x168], 0x1 ;  /* 0x00005a000406aa11 */ /* 0x000fe200078608ff */
[----:B------:R-:W-:Y:S01]  /*22c0*/  @!P1 IMAD.WIDE.U32 R14, R14, c[0x0][0x198], R18 ;  /* 0x000066000e0e9a25 */ /* 0x000fe200078e0012 */
[----:B------:R-:W-:Y:S01]  /*22d0*/  @!P2 LEA.HI.X R11, R12, c[0x0][0x174], R3, 0x1, P5 ;  /* 0x00005d000c0baa11 */ /* 0x000fe200028f0c03 */
[----:B------:R-:W-:Y:S01]  /*22e0*/  UIADD3 UR5, UR8, -UR5, URZ ;  /* 0x8000000508057290 */ /* 0x000fe2000fffe03f */
[----:B------:R-:W-:Y:S01]  /*22f0*/  @!P1 LEA.HI.X R9, R16, c[0x0][0x174], R7, 0x1, P4 ;  /* 0x00005d0010099a11 */ /* 0x000fe200020f0c07 */
[----:B------:R-:W-:Y:S01]  /*2300*/  @!P1 IMAD.IADD R3, R15, 0x1, R20 ;  /* 0x000000010f039824 */ /* 0x000fe200078e0214 */
[----:B------:R-:W-:Y:S01]  /*2310*/  @!P2 LEA.HI.X R7, R4, c[0x0][0x16c], R0, 0x1, P3 ;  /* 0x00005b000407aa11 */ /* 0x000fe200018f0c00 */
[----:B------:R-:W-:Y:S01]  /*2320*/  UIMAD UR4, UR8, -0x40, UR26 ;  /* 0xffffffc0080478a4 */ /* 0x000fe2000f8e021a */
[C---:B------:R-:W-:Y:S01]  /*2330*/  @!P1 LEA R4, P3, R14.reuse, c[0x0][0x168], 0x1 ;  /* 0x00005a000e049a11 */ /* 0x040fe200078608ff */
[----:B------:R-:W-:Y:S01]  /*2340*/  UISETP.NE.AND UP0, UPT, UR5, 0x1, UPT ;  /* 0x000000010500788c */ /* 0x000fe2000bf05270 */
[----:B------:R-:W-:Y:S02]  /*2350*/  @P0 BAR.SYNC.DEFER_BLOCKING 0x0 ;  /* 0x0000000000000b1d */ /* 0x000fe40000010000 */
[----:B------:R-:W-:-:S02]  /*2360*/  @!P1 LEA.HI.X R5, R14, c[0x0][0x16c], R3, 0x1, P3 ;  /* 0x00005b000e059a11 */ /* 0x000fc400018f0c03 */
[----:B------:R-:W-:Y:S02]  /*2370*/  ISETP.GE.AND P3, PT, R24, UR4, PT ;  /* 0x0000000418007c0c */ /* 0x000fe4000bf66270 */
[----:B------:R-:W-:Y:S01]  /*2380*/  PLOP3.LUT P0, PT, PT, PT, UP0, 0x80, 0x0 ;  /* 0x000000000000781c */ /* 0x000fe20003f0f008 */
[----:B------:R-:W-:Y:S01]  /*2390*/  IMAD.MOV.U32 R252, RZ, RZ, 0x7f800000 ;  /* 0x7f800000fffc7424 */ /* 0x000fe200078e00ff */
[----:B------:R-:W-:Y:S01]  /*23a0*/  MOV R251, 0x7f800000 ;  /* 0x7f80000000fb7802 */ /* 0x000fe20000000f00 */
[----:B------:R-:W-:Y:S01]  /*23b0*/  IMAD.MOV.U32 R250, RZ, RZ, 0x7f800000 ;  /* 0x7f800000fffa7424 */ /* 0x000fe200078e00ff */
[----:B------:R-:W-:Y:S02]  /*23c0*/  MOV R249, 0x7f800000 ;  /* 0x7f80000000f97802 */ /* 0x000fe40000000f00 */
[C---:B--2---:R-:W-:Y:S02]  /*23d0*/  SHF.L.U32 R0, R23.reuse, 0x1, RZ ;  /* 0x0000000117007819 */ /* 0x044fe400000006ff */
[----:B------:R-:W-:-:S03]  /*23e0*/  IADD3 R3, R23, 0x1800, RZ ;  /* 0x0000180017037810 */ /* 0x000fc60007ffe0ff */
[----:B------:R-:W-:Y:S01]  /*23f0*/  @P2 STS [R0+0xf000], RZ ;  /* 0x00f000ff00002388 */ /* 0x000fe20000000800 */
[----:B------:R-:W-:-:S03]  /*2400*/  SEL R3, R3, R23, !P0 ;  /* 0x0000001703037207 */ /* 0x000fc60004000000 */
        /* <DEDUP_REMOVED lines=12> */
[----:B------:R-:W-:Y:S01]  /*24d0*/  @P1 STS.128 [R0+0x14000], RZ ;  /* 0x014000ff00001388 */ /* 0x000fe20000000c00 */
[----:B------:R-:W-:-:S03]  /*24e0*/  IMAD.SHL.U32 R248, R3, 0x2, RZ ;  /* 0x0000000203f87824 */ /* 0x000fc600078e00ff */
        /* <DEDUP_REMOVED lines=55> */
[----:B---3--:R-:W-:-:S03]  /*2860*/  IADD3 R3, R22, 0x28, RZ ;  /* 0x0000002816037810 */ /* 0x008fc60007ffe0ff */
[----:B------:R4:W-:Y:S04]  /*2870*/  @!P1 LDGSTS.E.BYPASS.LTC128B.128 [R0+0xe000], [R4.64+0x80] ;  /* 0x0e00008004009fae */ /* 0x0009e8000b901d4e */
[----:B------:R-:W0:Y:S01]  /*2880*/  LDGDEPBAR ;  /* 0x00000000000079af */ /* 0x000e220000000000 */
[----:B------:R-:W-:Y:S02]  /*2890*/  ISETP.GE.AND P1, PT, R3, UR4, PT ;  /* 0x0000000403007c0c */ /* 0x000fe4000bf26270 */
[C---:B--2---:R-:W-:Y:S02]  /*28a0*/  IADD3 R9, R22.reuse, 0x8, RZ ;  /* 0x0000000816097810 */ /* 0x044fe40007ffe0ff */
[C---:B------:R-:W-:Y:S02]  /*28b0*/  IADD3 R8, R22.reuse, 0x20, RZ ;  /* 0x0000002016087810 */ /* 0x040fe40007ffe0ff */
[----:B------:R-:W-:-:S02]  /*28c0*/  ISETP.GE.AND P4, PT, R22, UR4, PT ;  /* 0x0000000416007c0c */ /* 0x000fc4000bf86270 */
[----:B------:R-:W-:Y:S02]  /*28d0*/  ISETP.GE.AND P3, PT, R9, UR4, PT ;  /* 0x0000000409007c0c */ /* 0x000fe4000bf66270 */
[----:B------:R-:W-:Y:S01]  /*28e0*/  ISETP.GE.AND P2, PT, R8, UR4, PT ;  /* 0x0000000408007c0c */ /* 0x000fe2000bf46270 */
[----:B-1----:R-:W-:-:S04]  /*28f0*/  IMAD.MOV.U32 R6, RZ, RZ, 0x4 ;  /* 0x00000004ff067424 */ /* 0x002fc800078e00ff */
[----:B------:R-:W-:-:S05]  /*2900*/  @!P1 IMAD.WIDE R6, R3, R6, UR12 ;  /* 0x0000000c03069e25 */ /* 0x000fca000f8e0206 */
[----:B------:R1:W5:Y:S01]  /*2910*/  @!P1 LDG.E R250, [R6.64] ;  /* 0x0000000e06fa9981 */ /* 0x000362000c1e1900 */
[----:B----4-:R-:W-:Y:S01]  /*2920*/  IMAD.MOV.U32 R4, RZ, RZ, 0x4 ;  /* 0x00000004ff047424 */ /* 0x010fe200078e00ff */
[----:B------:R-:W-:-:S04]  /*2930*/  DEPBAR.LE SB0, 0x1 ;  /* 0x000080400000791a */ /* 0x000fc80000000000 */
[----:B------:R-:W-:-:S05]  /*2940*/  IMAD.WIDE R4, R22, R4, UR12 ;  /* 0x0000000c16047e25 */ /* 0x000fca000f8e0204 */
[----:B------:R2:W5:Y:S04]  /*2950*/  @!P4 LDG.E R251, [R4.64] ;  /* 0x0000000e04fbc981 */ /* 0x000568000c1e1900 */
[----:B------:R2:W5:Y:S04]  /*2960*/  @!P3 LDG.E R252, [R4.64+0x20] ;  /* 0x0000200e04fcb981 */ /* 0x000568000c1e1900 */
[----:B------:R2:W5:Y:S04]  /*2970*/  @!P2 LDG.E R249, [R4.64+0x80] ;  /* 0x0000800e04f9a981 */ /* 0x000568000c1e1900 */
[----:B------:R-:W-:Y:S01]  /*2980*/  BAR.SYNC.DEFER_BLOCKING 0x0 ;  /* 0x0000000000007b1d */ /* 0x000fe20000010000 */
[----:B-1----:R-:W-:Y:S01]  /*2990*/  IMAD.MOV.U32 R6, RZ, RZ, c[0x0][0x308] ;  /* 0x0000c200ff067624 */ /* 0x002fe200078e00ff */
[----:B------:R-:W-:-:S05]  /*29a0*/  MOV R7, c[0x0][0x30c] ;  /* 0x0000c30000077a02 */ /* 0x000fca0000000f00 */
[----:B--2---:R1:W2:Y:S01]  /*29b0*/  LDG.E.64 R4, [R6.64+0x8] ;  /* 0x0000080e06047981 */ /* 0x0042a2000c1e1b00 */
[----:B------:R-:W-:-:S03]  /*29c0*/  SHF.R.S32.HI R0, RZ, 0x1f, R21 ;  /* 0x0000001fff007819 */ /* 0x000fc60000011415 */
[----:B------:R-:W3:Y:S01]  /*29d0*/  S2R R8, SR_TID.X ;  /* 0x0000000000087919 */ /* 0x000ee20000002100 */
[----:B------:R-:W-:-:S03]  /*29e0*/  IADD3 R3, R231, 0x1800, RZ ;  /* 0x00001800e7037810 */ /* 0x000fc60007ffe0ff */
[----:B------:R-:W4:Y:S04]  /*29f0*/  LDSM.16.M88.4 R172, [R221+0xf000] ;  /* 0x00f00000ddac783b */ /* 0x000f280000000200 */
[----:B------:R-:W2:Y:S04]  /*2a00*/  LDSM.16.M88.4 R176, [R221+0xf400] ;  /* 0x00f40000ddb0783b */ /* 0x000ea80000000200 */
[----:B------:R-:W2:Y:S04]  /*2a10*/  LDSM.16.M88.4 R180, [R222+0xf000] ;  /* 0x00f00000deb4783b */ /* 0x000ea80000000200 */
[----:B------:R-:W2:Y:S04]  /*2a20*/  LDSM.16.M88.4 R184, [R222+0xf400] ;  /* 0x00f40000deb8783b */ /* 0x000ea80000000200 */
[----:B------:R-:W2:Y:S04]  /*2a30*/  LDSM.16.M88.4 R188, [R221+0x11000] ;  /* 0x01100000ddbc783b */ /* 0x000ea80000000200 */
[----:B-1----:R-:W3:Y:S01]  /*2a40*/  LDG.E.64 R6, [R6.64] ;  /* 0x0000000e06067981 */ /* 0x002ee2000c1e1b00 */
[----:B------:R-:W-:-:S03]  /*2a50*/  SEL R3, R3, R231, !P0 ;  /* 0x000000e703037207 */ /* 0x000fc60004000000 */
[----:B------:R-:W1:Y:S02]  /*2a60*/  LDSM.16.M88.4 R192, [R221+0x11400] ;  /* 0x01140000ddc0783b */ /* 0x000e640000000200 */
[----:B------:R-:W-:Y:S02]  /*2a70*/  IMAD.SHL.U32 R220, R3, 0x2, RZ ;  /* 0x0000000203dc7824 */ /* 0x000fe400078e00ff */
[----:B------:R-:W1:Y:S04]  /*2a80*/  LDSM.16.M88.4 R196, [R222+0x11000] ;  /* 0x01100000dec4783b */ /* 0x000e680000000200 */
[----:B------:R-:W1:Y:S04]  /*2a90*/  LDSM.16.M88.4 R200, [R222+0x11400] ;  /* 0x01140000dec8783b */ /* 0x000e680000000200 */
[----:B------:R-:W1:Y:S04]  /*2aa0*/  LDSM.16.M88.4 R204, [R221+0x13000] ;  /* 0x01300000ddcc783b */ /* 0x000e680000000200 */
[----:B------:R-:W1:Y:S04]  /*2ab0*/  LDSM.16.M88.4 R208, [R221+0x13400] ;  /* 0x01340000ddd0783b */ /* 0x000e680000000200 */
[----:B------:R-:W1:Y:S04]  /*2ac0*/  LDSM.16.M88.4 R212, [R222+0x13000] ;  /* 0x01300000ded4783b */ /* 0x000e680000000200 */
[----:B------:R-:W1:Y:S01]  /*2ad0*/  LDSM.16.M88.4 R216, [R222+0x13400] ;  /* 0x01340000ded8783b */ /* 0x000e620000000200 */
[----:B------:R-:W-:Y:S01]  /*2ae0*/  IMAD.SHL.U32 R223, R231, 0x2, RZ ;  /* 0x00000002e7df7824 */ /* 0x000fe200078e00ff */
[----:B------:R-:W-:Y:S01]  /*2af0*/  UIADD3 UR4, UR23, 0x80, URZ ;  /* 0x0000008017047890 */ /* 0x000fe2000fffe03f */
        /* <DEDUP_REMOVED lines=49> */
[----:B------:R-:W-:-:S02]  /*2e10*/  UMOV UR16, UR20 ;  /* 0x0000001400107c82 */ /* 0x000fc40008000000 */
[----:B------:R-:W-:Y:S02]  /*2e20*/  UISETP.GE.AND UP0, UPT, UR4, UR17, UPT ;  /* 0x000000110400728c */ /* 0x000fe4000bf06270 */
[----:B------:R-:W-:Y:S01]  /*2e30*/  UMOV UR11, UR21 ;  /* 0x00000015000b7c82 */ /* 0x000fe20008000000 */
[----:B--2---:R-:W-:-:S04]  /*2e40*/  IADD3 R21, P2, P1, R4, UR44, R21 ;  /* 0x0000002c04157c10 */ /* 0x004fc8000f95e015 */
[----:B------:R-:W-:-:S05]  /*2e50*/  IADD3.X R0, R5, UR48, R0, P2, P1 ;  /* 0x0000003005007c10 */ /* 0x000fca00097e2400 */
[----:B------:R2:W-:Y:S01]  /*2e60*/  STL [R1+0x2c], R0 ;  /* 0x00002c0001007387 */ /* 0x0005e20000100800 */
[----:B---3--:R3:W1:Y:S01]  /*2e70*/  R2UR UR9, R7 ;  /* 0x00000000070973c2 */ /* 0x00866200000e0000 */
[----:B--2---:R-:W-:Y:S02]  /*2e80*/  IADD3 R0, R229, 0x1800, RZ ;  /* 0x00001800e5007810 */ /* 0x004fe40007ffe0ff */
[----:B---3--:R-:W2:Y:S02]  /*2e90*/  S2R R7, SR_TID.X ;  /* 0x0000000000077919 */ /* 0x008ea40000002100 */
[----:B------:R-:W-:-:S05]  /*2ea0*/  SEL R0, R0, R229, !P0 ;  /* 0x000000e500007207 */ /* 0x000fca0004000000 */
[----:B------:R-:W-:Y:S01]  /*2eb0*/  IMAD.SHL.U32 R3, R0, 0x2, RZ ;  /* 0x0000000200037824 */ /* 0x000fe200078e00ff */
[----:B------:R-:W-:Y:S01]  /*2ec0*/  MOV R0, c[0x0][0x22c] ;  /* 0x00008b0000007a02 */ /* 0x000fe20000000f00 */
[----:B------:R3:W1:Y:S04]  /*2ed0*/  R2UR UR10, R6 ;  /* 0x00000000060a73c2 */ /* 0x00066800000e0000 */
[----:B------:R-:W-:Y:S01]  /*2ee0*/  IMAD R0, R0, c[0x0][0x1c0], RZ ;  /* 0x0000700000007a24 */ /* 0x000fe200078e02ff */
[----:B--2---:R-:W-:-:S04]  /*2ef0*/  SHF.R.S32.HI R7, RZ, 0x1f, R7 ;  /* 0x0000001fff077819 */ /* 0x004fc80000011407 */
[----:B------:R-:W-:-:S04]  /*2f00*/  LEA.HI R7, R7, R8, RZ, 0x6 ;  /* 0x0000000807077211 */ /* 0x000fc800078f30ff */
[----:B------:R-:W-:Y:S01]  /*2f10*/  SHF.R.S32.HI R7, RZ, 0x6, R7 ;  /* 0x00000006ff077819 */ /* 0x000fe20000011407 */
[C---:B---3--:R-:W-:Y:S01]  /*2f20*/  IMAD.SHL.U32 R6, R0.reuse, 0x10, RZ ;  /* 0x0000001000067824 */ /* 0x048fe200078e00ff */
[----:B------:R-:W-:-:S03]  /*2f30*/  SHF.L.U32 R4, R0, 0x3, RZ ;  /* 0x0000000300047819 */ /* 0x000fc600000006ff */
[----:B------:R-:W-:Y:S01]  /*2f40*/  IMAD.SHL.U32 R7, R7, 0x20, RZ ;  /* 0x0000002007077824 */ /* 0x000fe200078e00ff */
[C---:B------:R-:W-:Y:S02]  /*2f50*/  IADD3 R5, R6.reuse, 0x20, RZ ;  /* 0x0000002006057810 */ /* 0x040fe40007ffe0ff */
[----:B------:R-:W-:Y:S02]  /*2f60*/  IADD3 R0, R6, 0x40, RZ ;  /* 0x0000004006007810 */ /* 0x000fe40007ffe0ff */
[----:B------:R2:W-:Y:S01]  /*2f70*/  STL [R1+0x40], R7 ;  /* 0x0000400701007387 */ /* 0x0005e20000100800 */
[C---:B------:R-:W-:Y:S01]  /*2f80*/  IMAD.IADD R5, R4.reuse, 0x1, R5 ;  /* 0x0000000104057824 */ /* 0x040fe200078e0205 */
[----:B------:R-:W-:Y:S01]  /*2f90*/  IADD3 R0, R4, R0, RZ ;  /* 0x0000000004007210 */ /* 0x000fe20007ffe0ff */
[----:B--2---:R-:W-:-:S05]  /*2fa0*/  IMAD.WIDE.U32 R6, R21, -0x2daee0ad, RZ ;  /* 0xd2511f5315067825 */ /* 0x004fca00078e00ff */
[----:B------:R2:W-:Y:S02]  /*2fb0*/  STL.64 [R1+0x10], R6 ;  /* 0x0000100601007387 */ /* 0x0005e40000100a00 */
[C---:B--2---:R-:W-:Y:S01]  /*2fc0*/  IMAD.IADD R6, R4.reuse, 0x1, R5 ;  /* 0x0000000104067824 */ /* 0x044fe200078e0205 */
[----:B------:R-:W-:-:S03]  /*2fd0*/  IADD3 R5, R4, R0, RZ ;  /* 0x0000000004057210 */ /* 0x000fc60007ffe0ff */
[C---:B------:R-:W-:Y:S02]  /*2fe0*/  IMAD.IADD R6, R4.reuse, 0x1, R6 ;  /* 0x0000000104067824 */ /* 0x040fe400078e0206 */
[----:B------:R-:W-:-:S03]  /*2ff0*/  IMAD.IADD R5, R4, 0x1, R5 ;  /* 0x0000000104057824 */ /* 0x000fc600078e0205 */
[C---:B------:R-:W-:Y:S01]  /*3000*/  IADD3 R6, R4.reuse, R6, RZ ;  /* 0x0000000604067210 */ /* 0x040fe20007ffe0ff */
[----:B------:R-:W-:-:S04]  /*3010*/  IMAD.IADD R5, R4, 0x1, R5 ;  /* 0x0000000104057824 */ /* 0x000fc800078e0205 */
[----:B------:R2:W-:Y:S01]  /*3020*/  STL [R1+0x8], R6 ;  /* 0x0000080601007387 */ /* 0x0005e20000100800 */
[----:B------:R-:W-:-:S03]  /*3030*/  IADD3 R0, R4, R5, RZ ;  /* 0x0000000504007210 */ /* 0x000fc60007ffe0ff */
[----:B------:R3:W-:Y:S01]  /*3040*/  STL [R1+0x4], R5 ;  /* 0x0000040501007387 */ /* 0x0007e20000100800 */
[----:B--2---:R-:W-:-:S05]  /*3050*/  IMAD.IADD R6, R4, 0x1, R6 ;  /* 0x0000000104067824 */ /* 0x004fca00078e0206 */
[----:B------:R3:W-:Y:S04]  /*3060*/  STL [R1+0x1c], R6 ;  /* 0x00001c0601007387 */ /* 0x0007e80000100800 */
[----:B-1--4-:R3:W-:Y:S02]  /*3070*/  STL [R1+0x18], R0 ;  /* 0x0000180001007387 */ /* 0x0127e40000100800 */
.L_x_260:
[----:B------:R-:W0:Y:S01]  /*3080*/  LDGDEPBAR ;  /* 0x00000000000079af */ /* 0x000e220000000000 */
[----:B---3--:R-:W-:Y:S01]  /*3090*/  IMAD.IADD R0, R230, 0x1, R220 ;  /* 0x00000001e6007824 */ /* 0x008fe200078e02dc */
[----:B------:R-:W-:Y:S01]  /*30a0*/  PLOP3.LUT P0, PT, PT, PT, UP0, 0x80, 0x0 ;  /* 0x000000000000781c */ /* 0x000fe20003f0f008 */
[----:B------:R-:W-:Y:S01]  /*30b0*/  UIADD3 UR4, UR10, -0x61c88647, URZ ;  /* 0x9e3779b90a047890 */ /* 0x000fe2000fffe03f */
[----:B------:R-:W-:Y:S01]  /*30c0*/  PLOP3.LUT P2, PT, PT, PT, UP0, 0x80, 0x0 ;  /* 0x000000000000781c */ /* 0x000fe20003f4f008 */
[----:B------:R-:W-:Y:S01]  /*30d0*/  UIADD3 UR5, UR10, 0x3c6ef372, URZ ;  /* 0x3c6ef3720a057890 */ /* 0x000fe2000fffe03f */
[----:B------:R-:W-:Y:S01]  /*30e0*/  PLOP3.LUT P1, PT, PT, PT, UP0, 0x80, 0x0 ;  /* 0x000000000000781c */ /* 0x000fe20003f2f008 */
[----:B------:R-:W-:Y:S01]  /*30f0*/  UIADD3 UR7, UR9, -0x126145ec, URZ ;  /* 0xed9eba1409077890 */ /* 0x000fe2000fffe03f */
[----:B------:R-:W2:Y:S01]  /*3100*/  LDL R236, [R1+0x40] ;  /* 0x0000400001ec7983 */ /* 0x000ea20000100800 */
[----:B------:R-:W-:Y:S01]  /*3110*/  PLOP3.LUT P6, PT, PT, PT, UP0, 0x80, 0x0 ;  /* 0x000000000000781c */ /* 0x000fe20003fcf008 */
[----:B------:R-:W-:Y:S01]  /*3120*/  UIADD3 UR6, UR10, 0x1715609d, URZ ;  /* 0x1715609d0a067890 */ /* 0x000fe2000fffe03f */
[----:B------:R-:W-:Y:S01]  /*3130*/  PLOP3.LUT P4, PT, PT, PT, UP0, 0x80, 0x0 ;  /* 0x000000000000781c */ /* 0x000fe20003f8f008 */
[----:B------:R-:W3:Y:S01]  /*3140*/  LDL.64 R232, [R1+0x10] ;  /* 0x0000100001e87983 */ /* 0x000ee20000100a00 */
[----:B-----5:R-:W-:Y:S01]  /*3150*/  FSETP.NEU.FTZ.AND P3, PT, R251, -INF , PT ;  /* 0xff800000fb00780b */ /* 0x020fe20003f7d000 */
[----:B------:R-:W-:Y:S01]  /*3160*/  UISETP.GE.AND UP5, UPT, UR8, 0x1, UPT ;  /* 0x000000010800788c */ /* 0x000fe2000bfa6270 */
[----:B------:R-:W-:Y:S03]  /*3170*/  PLOP3.LUT P5, PT, PT, PT, UP0, 0x80, 0x0 ;  /* 0x000000000000781c */ /* 0x000fe60003faf008 */
[----:B------:R-:W4:Y:S04]  /*3180*/  LDL R235, [R1+0x30] ;  /* 0x0000300001eb7983 */ /* 0x000f280000100800 */
[----:B------:R-:W2:Y:S04]  /*3190*/  LDL R234, [R1+0x2c] ;  /* 0x00002c0001ea7983 */ /* 0x000ea80000100800 */
[----:B------:R-:W1:Y:S01]  /*31a0*/  S2R R237, SR_TID.X ;  /* 0x0000000000ed7919 */ /* 0x000e620000002100 */
[----:B------:R-:W-:Y:S07]  /*31b0*/  DEPBAR.LE SB0, 0x0 ;  /* 0x000080000000791a */ /* 0x000fee0000000000 */
        /* <DEDUP_REMOVED lines=10> */
[----:B------:R-:W1:Y:S02]  /*3260*/  LDSM.16.M88.4 R148, [R222+0x9400] ;  /* 0x00940000de94783b */ /* 0x000e640000000200 */
        /* <DEDUP_REMOVED lines=8> */
[-C--:B------:R-:W-:Y:S06]  /*32f0*/  HMMA.16816.F32 R28, R28, R134.reuse, RZ ;  /* 0x000000861c1c723c */ /* 0x080fec00000018ff */
[----:B------:R-:W-:Y:S02]  /*3300*/  LDSM.16.M88.4 R168, [R220+0x2800] ;  /* 0x00280000dca8783b */ /* 0x000fe40000000200 */
[----:B------:R-:W-:Y:S06]  /*3310*/  HMMA.16816.F32 R32, R32, R134, RZ ;  /* 0x000000862020723c */ /* 0x000fec00000018ff */
[----:B------:R-:W1:Y:S02]  /*3320*/  LDSM.16.M88.4 R132, [R221+0xb400] ;  /* 0x00b40000dd84783b */ /* 0x000e640000000200 */
        /* <DEDUP_REMOVED lines=16> */
[----:B------:R-:W2:Y:S07]  /*3430*/  LDSM.16.M88.4 R156, [R221+0xd000] ;  /* 0x00d00000dd9c783b */ /* 0x000eae0000000200 */
[-C--:B------:R-:W-:Y:S08]  /*3440*/  HMMA.16816.F32 R20, R152, R132.reuse, R20 ;  /* 0x000000849814723c */ /* 0x080ff00000001814 */
[C---:B------:R-:W-:Y:S08]  /*3450*/  HMMA.16816.F32 R24, R160.reuse, R132, R24 ;  /* 0x00000084a018723c */ /* 0x040ff00000001818 */
[-C--:B------:R-:W-:Y:S08]  /*3460*/  HMMA.16816.F32 R28, R160, R134.reuse, R28 ;  /* 0x00000086a01c723c */ /* 0x080ff0000000181c */
[----:B------:R-:W-:Y:S01]  /*3470*/  HMMA.16816.F32 R32, R152, R134, R32 ;  /* 0x000000869820723c */ /* 0x000fe20000001820 */
[----:B------:R-:W2:Y:S01]  /*3480*/  @P0 S2R R152, SR_TID.X ;  /* 0x0000000000980919 */ /* 0x000ea20000002100 */
[----:B------:R-:W-:Y:S06]  /*3490*/  PLOP3.LUT P0, PT, PT, PT, UP0, 0x80, 0x0 ;  /* 0x000000000000781c */ /* 0x000fec0003f0f008 */
[-C--:B-1----:R-:W-:Y:S01]  /*34a0*/  HMMA.16816.F32 R4, R140, R164.reuse, R4 ;  /* 0x000000a48c04723c */ /* 0x082fe20000001804 */
[----:B------:R-:W1:Y:S07]  /*34b0*/  LDSM.16.M88.4 R132, [R221+0xd400] ;  /* 0x00d40000dd84783b */ /* 0x000e6e0000000200 */
        /* <DEDUP_REMOVED lines=8> */
[----:B------:R1:W-:Y:S07]  /*3540*/  LDSM.16.M88.4 R136, [R0+0x2000] ;  /* 0x002000000088783b */ /* 0x0003ee0000000200 */
[-C--:B--2---:R-:W-:Y:S01]  /*3550*/  HMMA.16816.F32 R4, R148, R156.reuse, R4 ;  /* 0x0000009c9404723c */ /* 0x084fe20000001804 */
[----:B------:R-:W2:Y:S07]  /*3560*/  LDSM.16.M88.4 R140, [R222+0xd000] ;  /* 0x00d00000de8c783b */ /* 0x000eae0000000200 */
[C---:B------:R-:W-:Y:S01]  /*3570*/  HMMA.16816.F32 R8, R168.reuse, R156, R8 ;  /* 0x0000009ca808723c */ /* 0x040fe20000001808 */
[----:B-1----:R-:W-:Y:S01]  /*3580*/  @P2 IMAD.SHL.U32 R0, R152, 0x2, RZ ;  /* 0x0000000298002824 */ /* 0x002fe200078e00ff */
[----:B------:R-:W-:Y:S06]  /*3590*/  PLOP3.LUT P2, PT, PT, PT, UP0, 0x80, 0x0 ;  /* 0x000000000000781c */ /* 0x000fec0003f4f008 */
[-C--:B------:R-:W-:Y:S01]  /*35a0*/  HMMA.16816.F32 R12, R168, R158.reuse, R12 ;  /* 0x0000009ea80c723c */ /* 0x080fe2000000180c */
[----:B------:R-:W-:Y:S03]  /*35b0*/  IMAD.U32 R152, RZ, RZ, UR18 ;  /* 0x00000012ff987e24 */ /* 0x000fe6000f8e00ff */
[----:B------:R-:W-:Y:S02]  /*35c0*/  @P1 LOP3.LUT R0, R236, 0x6, R0, 0xf8, !PT ;  /* 0x00000006ec001812 */ /* 0x000fe400078ef800 */
[----:B------:R-:W-:Y:S01]  /*35d0*/  PLOP3.LUT P1, PT, PT, PT, UP0, 0x80, 0x0 ;  /* 0x000000000000781c */ /* 0x000fe20003f2f008 */
[----:B------:R-:W1:Y:S01]  /*35e0*/  S2R R236, SR_TID.X ;  /* 0x0000000000ec7919 */ /* 0x000e620000002100 */
[C---:B------:R-:W-:Y:S01]  /*35f0*/  HMMA.16816.F32 R16, R148.reuse, R158, R16 ;  /* 0x0000009e9410723c */ /* 0x040fe20000001810 */
[----:B------:R-:W-:Y:S01]  /*3600*/  @P0 IMAD R152, R152, 0x80, R0 ;  /* 0x0000008098980824 */ /* 0x000fe200078e0200 */
[----:B------:R-:W-:Y:S02]  /*3610*/  PLOP3.LUT P0, PT, PT, PT, UP0, 0x80, 0x0 ;  /* 0x000000000000781c */ /* 0x000fe40003f0f008 */
[----:B------:R-:W-:Y:S02]  /*3620*/  IMAD.U32 R0, RZ, RZ, UR8 ;  /* 0x00000008ff007e24 */ /* 0x000fe4000f8e00ff */
[----:B------:R-:W-:Y:S02]  /*3630*/  @P6 ISETP.GE.AND P6, PT, R152, UR17, PT ;  /* 0x0000001198006c0c */ /* 0x000fe4000bfc6270 */
[-C--:B------:R-:W-:Y:S01]  /*3640*/  HMMA.16816.F32 R20, R148, R132.reuse, R20 ;  /* 0x000000849414723c */ /* 0x080fe20000001814 */
[----:B----4-:R-:W-:Y:S07]  /*3650*/  IMAD R0, R0, 0x4, R235 ;  /* 0x0000000400007824 */ /* 0x010fee00078e02eb */
[C---:B------:R-:W-:Y:S01]  /*3660*/  HMMA.16816.F32 R24, R168.reuse, R132, R24 ;  /* 0x00000084a818723c */ /* 0x040fe20000001818 */
[----:B-1----:R-:W-:Y:S06]  /*3670*/  SHF.R.S32.HI R236, RZ, 0x1f, R236 ;  /* 0x0000001fffec7819 */ /* 0x002fec00000114ec */
[----:B------:R-:W-:Y:S01]  /*3680*/  IMAD.U32 R132, RZ, RZ, UR18 ;  /* 0x00000012ff847e24 */ /* 0x000fe2000f8e00ff */
[-C--:B------:R-:W-:Y:S01]  /*3690*/  HMMA.16816.F32 R28, R168, R134.reuse, R28 ;  /* 0x00000086a81c723c */ /* 0x080fe2000000181c */
[----:B------:R-:W-:Y:S04]  /*36a0*/  LEA.HI R236, R236, R237, RZ, 0x6 ;  /* 0x000000edecec7211 */ /* 0x000fe800078f30ff */
[----:B------:R-:W-:Y:S03]  /*36b0*/  SHF.R.S32.HI R236, RZ, 0x6, R236 ;  /* 0x00000006ffec7819 */ /* 0x000fe600000114ec */
[----:B------:R-:W-:Y:S04]  /*36c0*/  HMMA.16816.F32 R32, R148, R134, R32 ;  /* 0x000000869420723c */ /* 0x000fe80000001820 */
[----:B------:R-:W-:Y:S03]  /*36d0*/  IMAD R132, R132, 0x4, R236 ;  /* 0x0000000484847824 */ /* 0x000fe600078e02ec */
[----:B------:R-:W-:Y:S01]  /*36e0*/  IADD3 R148, R0, 0x2, RZ ;  /* 0x0000000200947810 */ /* 0x000fe20007ffe0ff */
[-C--:B--2---:R-:W-:Y:S01]  /*36f0*/  HMMA.16816.F32 R4, R136, R140.reuse, R4 ;  /* 0x0000008c8804723c */ /* 0x084fe20000001804 */
[----:B---3--:R-:W-:Y:S03]  /*3700*/  LOP3.LUT R132, R233, UR9, R132, 0x96, !PT ;  /* 0x00000009e9847c12 */ /* 0x008fe6000f8e9684 */
[----:B------:R-:W-:Y:S01]  /*3710*/  LOP3.LUT R150, R234, UR10, RZ, 0x3c, !PT ;  /* 0x0000000aea967c12 */ /* 0x000fe2000f8e3cff */
[----:B------:R-:W-:Y:S01]  /*3720*/  IMAD.WIDE.U32 R134, R0, -0x326172a9, RZ ;  /* 0xcd9e8d5700867825 */ /* 0x000fe200078e00ff */
[----:B------:R-:W-:Y:S02]  /*3730*/  @P0 IADD3 R0, R152, 0x1, RZ ;  /* 0x0000000198000810 */ /* 0x000fe40007ffe0ff */
[----:B------:R-:W-:Y:S01]  /*3740*/  PLOP3.LUT P0, PT, PT, PT, UP0, 0x80, 0x0 ;  /* 0x000000000000781c */ /* 0x000fe20003f0f008 */
[----:B------:R-:W-:Y:S01]  /*3750*/  IMAD.WIDE.U32 R132, R132, -0x326172a9, RZ ;  /* 0xcd9e8d5784847825 */ /* 0x000fe200078e00ff */
[----:B------:R-:W-:Y:S01]  /*3760*/  @P4 ISETP.GE.AND P4, PT, R0, UR17, PT ;  /* 0x0000001100004c0c */ /* 0x000fe2000bf86270 */
[C---:B------:R-:W-:Y:S01]  /*3770*/  HMMA.16816.F32 R8, R144.reuse, R140, R8 ;  /* 0x0000008c9008723c */ /* 0x040fe20000001808 */
[-C--:B------:R-:W-:Y:S01]  /*3780*/  LOP3.LUT R151, R135, R150.reuse, RZ, 0x3c, !PT ;  /* 0x0000009687977212 */ /* 0x080fe200078e3cff */
[----:B------:R-:W-:Y:S01]  /*3790*/  FMUL.FTZ R0, R250, 1.4426950216293334961 ;  /* 0x3fb8aa3bfa007820 */ /* 0x000fe20000410000 */
[C---:B------:R-:W-:Y:S01]  /*37a0*/  LOP3.LUT R154, R133.reuse, UR4, R134, 0x96, !PT ;  /* 0x00000004859a7c12 */ /* 0x040fe2000f8e9686 */
[----:B------:R-:W-:Y:S01]  /*37b0*/  IMAD.WIDE.U32 R148, R148, -0x326172a9, RZ ;  /* 0xcd9e8d5794947825 */ /* 0x000fe200078e00ff */
[----:B------:R-:W-:Y:S02]  /*37c0*/  @P2 IADD3 R134, R152, 0x8, RZ ;  /* 0x0000000898862810 */ /* 0x000fe40007ffe0ff */
[----:B------:R-:W-:Y:S01]  /*37d0*/  FSETP.NEU.FTZ.AND P2, PT, R252, -INF , PT ;  /* 0xff800000fc00780b */ /* 0x000fe20003f5d000 */
[-C--:B------:R-:W-:Y:S01]  /*37e0*/  HMMA.16816.F32 R12, R144, R142.reuse, R12 ;  /* 0x0000008e900c723c */ /* 0x080fe2000000180c */
[----:B------:R-:W-:Y:S03]  /*37f0*/  @P1 ISETP.GE.AND P1, PT, R134, UR17, PT ;  /* 0x0000001186001c0c */ /* 0x000fe6000bf26270 */
[----:B------:R-:W-:Y:S01]  /*3800*/  LOP3.LUT R148, R133, UR4, R148, 0x96, !PT ;  /* 0x0000000485947c12 */ /* 0x000fe2000f8e9694 */
[----:B------:R-:W-:Y:S01]  /*3810*/  FMUL.FTZ R134, R251, 1.4426950216293334961 ;  /* 0x3fb8aa3bfb867820 */ /* 0x000fe20000410000 */
[----:B------:R-:W-:Y:S01]  /*3820*/  @P0 FSEL R4, R4, -INF , !P6 ;  /* 0xff80000004040808 */ /* 0x000fe20007000000 */
[----:B------:R-:W-:Y:S01]  /*3830*/  UIADD3 UR4, UR9, 0x76cf5d0a, URZ ;  /* 0x76cf5d0a09047890 */ /* 0x000fe2000fffe03f */
[----:B------:R-:W-:Y:S01]  /*3840*/  PLOP3.LUT P0, PT, PT, PT, UP0, 0x80, 0x0 ;  /* 0x000000000000781c */ /* 0x000fe20003f0f008 */
[C---:B------:R-:W-:Y:S03]  /*3850*/  HMMA.16816.F32 R16, R136.reuse, R142, R16 ;  /* 0x0000008e8810723c */ /* 0x040fe60000001810 */
[----:B------:R-:W-:Y:S01]  /*3860*/  FSEL R134, R134, RZ, P3 ;  /* 0x000000ff86867208 */ /* 0x000fe20001800000 */
[----:B------:R-:W-:Y:S01]  /*3870*/  FMUL.FTZ R133, R252, 1.4426950216293334961 ;  /* 0x3fb8aa3bfc857820 */ /* 0x000fe20000410000 */
[----:B------:R-:W-:Y:S01]  /*3880*/  PLOP3.LUT P3, PT, PT, PT, UP0, 0x80, 0x0 ;  /* 0x000000000000781c */ /* 0x000fe20003f6f008 */
[----:B------:R-:W-:Y:S01]  /*3890*/  IMAD.WIDE.U32 R140, R151, -0x2daee0ad, RZ ;  /* 0xd2511f53978c7825 */ /* 0x000fe200078e00ff */
[----:B------:R-:W-:Y:S02]  /*38a0*/  @P5 FSEL R5, R5, -INF , !P4 ;  /* 0xff80000005055808 */ /* 0x000fe40006000000 */
[----:B------:R-:W-:Y:S02]  /*38b0*/  FSEL R133, R133, RZ, P2 ;  /* 0x000000ff85857208 */ /* 0x000fe40001000000 */
[----:B------:R-:W-:Y:S01]  /*38c0*/  PLOP3.LUT P2, PT, PT, PT, UP0, 0x80, 0x0 ;  /* 0x000000000000781c */ /* 0x000fe20003f4f008 */
[--C-:B------:R-:W-:Y:S01]  /*38d0*/  FFMA.FTZ R4, R4, c[0x0][0x23c], -R134.reuse ;  /* 0x00008f0004047a23 */ /* 0x100fe20000010886 */
[----:B------:R-:W-:Y:S01]  /*38e0*/  PLOP3.LUT P5, PT, PT, PT, UP0, 0x80, 0x0 ;  /* 0x000000000000781c */ /* 0x000fe20003faf008 */
[----:B------:R-:W-:Y:S01]  /*38f0*/  FFMA.FTZ R5, R5, c[0x0][0x23c], -R134 ;  /* 0x00008f0005057a23 */ /* 0x000fe20000010886 */
[----:B------:R-:W-:Y:S01]  /*3900*/  @P0 FSEL R8, R8, -INF , !P6 ;  /* 0xff80000008080808 */ /* 0x000fe20007000000 */
[----:B------:R-:W-:Y:S01]  /*3910*/  MUFU.EX2 R166, R4 ;  /* 0x0000000400a67308 */ /* 0x000fe20000000800 */
[----:B------:R-:W-:Y:S01]  /*3920*/  LOP3.LUT R153, R132, UR5, RZ, 0x3c, !PT ;  /* 0x0000000584997c12 */ /* 0x000fe2000f8e3cff */
[C---:B------:R-:W-:Y:S01]  /*3930*/  FMUL.FTZ R132, R249.reuse, 1.4426950216293334961 ;  /* 0x3fb8aa3bf9847820 */ /* 0x040fe20000410000 */
[----:B------:R-:W-:Y:S01]  /*3940*/  @P3 FSEL R6, R6, -INF , !P6 ;  /* 0xff80000006063808 */ /* 0x000fe20007000000 */
[----:B------:R-:W-:Y:S01]  /*3950*/  UIADD3 UR5, UR9, -0x4498517b, URZ ;  /* 0xbb67ae8509057890 */ /* 0x000fe2000fffe03f */
[----:B------:R-:W-:Y:S01]  /*3960*/  PLOP3.LUT P3, PT, PT, PT, UP0, 0x80, 0x0 ;  /* 0x000000000000781c */ /* 0x000fe20003f6f008 */
[----:B------:R-:W-:Y:S01]  /*3970*/  IMAD.WIDE.U32 R154, R154, -0x2daee0ad, RZ ;  /* 0xd2511f539a9a7825 */ /* 0x000fe200078e00ff */
[----:B------:R-:W-:Y:S02]  /*3980*/  FSETP.NEU.FTZ.AND P0, PT, R249, -INF , PT ;  /* 0xff800000f900780b */ /* 0x000fe40003f1d000 */
[----:B------:R-:W-:Y:S01]  /*3990*/  @P2 FSEL R7, R7, -INF , !P4 ;  /* 0xff80000007072808 */ /* 0x000fe20006000000 */
[--C-:B------:R-:W-:Y:S01]  /*39a0*/  FFMA.FTZ R6, R6, c[0x0][0x23c], -R133.reuse ;  /* 0x00008f0006067a23 */ /* 0x100fe20000010885 */
[----:B------:R-:W-:Y:S01]  /*39b0*/  PLOP3.LUT P2, PT, PT, PT, UP0, 0x80, 0x0 ;  /* 0x000000000000781c */ /* 0x000fe20003f4f008 */
[----:B------:R1:W2:Y:S01]  /*39c0*/  MUFU.EX2 R165, R5 ;  /* 0x0000000500a57308 */ /* 0x0002a20000000800 */
[----:B------:R-:W-:Y:S01]  /*39d0*/  @P5 FSEL R10, R10, -INF , !P6 ;  /* 0xff8000000a0a5808 */ /* 0x000fe20007000000 */
[--C-:B------:R-:W-:Y:S01]  /*39e0*/  FFMA.FTZ R171, R7, c[0x0][0x23c], -R133.reuse ;  /* 0x00008f0007ab7a23 */ /* 0x100fe20000010885 */
[----:B------:R-:W-:Y:S02]  /*39f0*/  PLOP3.LUT P6, PT, PT, PT, UP0, 0x80, 0x0 ;  /* 0x000000000000781c */ /* 0x000fe40003fcf008 */
[----:B------:R-:W-:Y:S02]  /*3a00*/  FSEL R132, R132, RZ, P0 ;  /* 0x000000ff84847208 */ /* 0x000fe40000000000 */
[----:B------:R-:W-:Y:S02]  /*3a10*/  @P3 FSEL R9, R9, -INF , !P4 ;  /* 0xff80000009093808 */ /* 0x000fe40006000000 */
[----:B------:R-:W-:Y:S01]  /*3a20*/  PLOP3.LUT P3, PT, PT, PT, UP0, 0x80, 0x0 ;  /* 0x000000000000781c */ /* 0x000fe20003f6f008 */
[----:B------:R3:W-:Y:S01]  /*3a30*/  MUFU.EX2 R164, R6 ;  /* 0x0000000600a47308 */ /* 0x0007e20000000800 */
[----:B------:R-:W-:Y:S01]  /*3a40*/  PLOP3.LUT P0, PT, PT, PT, UP0, 0x80, 0x0 ;  /* 0x000000000000781c */ /* 0x000fe20003f0f008 */
[--C-:B------:R-:W-:Y:S01]  /*3a50*/  FFMA.FTZ R8, R8, c[0x0][0x23c], -R132.reuse ;  /* 0x00008f0008087a23 */ /* 0x100fe20000010884 */
[----:B------:R-:W-:Y:S01]  /*3a60*/  @P2 FSEL R11, R11, -INF , !P4 ;  /* 0xff8000000b0b2808 */ /* 0x000fe20006000000 */
[----:B------:R-:W-:Y:S01]  /*3a70*/  FFMA.FTZ R9, R9, c[0x0][0x23c], -R132 ;  /* 0x00008f0009097a23 */ /* 0x000fe20000010884 */
[----:B------:R-:W-:Y:S02]  /*3a80*/  PLOP3.LUT P2, PT, PT, PT, UP0, 0x80, 0x0 ;  /* 0x000000000000781c */ /* 0x000fe40003f4f008 */
[----:B------:R-:W-:Y:S02]  /*3a90*/  PLOP3.LUT P4, PT, PT, PT, UP0, 0x80, 0x0 ;  /* 0x000000000000781c */ /* 0x000fe40003f8f008 */
[----:B------:R-:W-:Y:S01]  /*3aa0*/  LOP3.LUT R149, R149, R150, RZ, 0x3c, !PT ;  /* 0x0000009695957212 */ /* 0x000fe200078e3cff */
[----:B------:R4:W-:Y:S01]  /*3ab0*/  MUFU.EX2 R233, R8 ;  /* 0x0000000800e97308 */ /* 0x0009e20000000800 */
[----:B------:R-:W-:Y:S01]  /*3ac0*/  LOP3.LUT R135, R232, UR5, RZ, 0x3c, !PT ;  /* 0x00000005e8877c12 */ /* 0x000fe2000f8e3cff */
[----:B------:R-:W-:Y:S01]  /*3ad0*/  UIADD3 UR5, UR10, -0x255992d5, URZ ;  /* 0xdaa66d2b0a057890 */ /* 0x000fe2000fffe03f */
[----:B------:R-:W-:Y:S01]  /*3ae0*/  LOP3.LUT R150, R155, UR4, R140, 0x96, !PT ;  /* 0x000000049b967c12 */ /* 0x000fe2000f8e968c */
[----:B-1----:R-:W-:Y:S01]  /*3af0*/  IMAD.WIDE.U32 R4, R149, -0x2daee0ad, RZ ;  /* 0xd2511f5395047825 */ /* 0x002fe200078e00ff */
[----:B------:R-:W-:Y:S02]  /*3b00*/  @P3 IADD3 R7, R152, 0x10, RZ ;  /* 0x0000001098073810 */ /* 0x000fe40007ffe0ff */
[----:B------:R-:W-:Y:S01]  /*3b10*/  PLOP3.LUT P3, PT, PT, PT, UP0, 0x80, 0x0 ;  /* 0x000000000000781c */ /* 0x000fe20003f6f008 */
[----:B------:R-:W-:Y:S01]  /*3b20*/  IMAD.WIDE.U32 R148, R148, -0x2daee0ad, RZ ;  /* 0xd2511f5394947825 */ /* 0x000fe200078e00ff */
[C---:B------:R-:W-:Y:S01]  /*3b30*/  @P2 IADD3 R140, R152.reuse, 0x11, RZ ;  /* 0x00000011988c2810 */ /* 0x040fe20007ffe0ff */
[----:B------:R-:W-:Y:S01]  /*3b40*/  MUFU.EX2 R171, R171 ;  /* 0x000000ab00ab7308 */ /* 0x000fe20000000800 */
[----:B------:R-:W-:Y:S02]  /*3b50*/  PLOP3.LUT P2, PT, PT, PT, UP0, 0x80, 0x0 ;  /* 0x000000000000781c */ /* 0x000fe40003f4f008 */
[C---:B------:R-:W-:Y:S02]  /*3b60*/  LOP3.LUT R151, R135.reuse, R141, RZ, 0x3c, !PT ;  /* 0x0000008d87977212 */ /* 0x040fe400078e3cff */
[C---:B---3--:R-:W-:Y:S02]  /*3b70*/  @P6 IADD3 R6, R152.reuse, 0x9, RZ ;  /* 0x0000000998066810 */ /* 0x048fe40007ffe0ff */
[----:B------:R-:W-:Y:S02]  /*3b80*/  PLOP3.LUT P6, PT, PT, PT, UP0, 0x80, 0x0 ;  /* 0x000000000000781c */ /* 0x000fe40003fcf008 */
[----:B------:R-:W-:Y:S01]  /*3b90*/  LOP3.LUT R142, R135, R5, RZ, 0x3c, !PT ;  /* 0x00000005878e7212 */ /* 0x000fe200078e3cff */
[----:B------:R1:W-:Y:S01]  /*3ba0*/  MUFU.EX2 R232, R9 ;  /* 0x0000000900e87308 */ /* 0x0003e20000000800 */
[----:B------:R-:W-:Y:S01]  /*3bb0*/  LOP3.LUT R135, R149, UR4, R4, 0x96, !PT ;  /* 0x0000000495877c12 */ /* 0x000fe2000f8e9604 */
[----:B------:R-:W-:Y:S01]  /*3bc0*/  IMAD.WIDE.U32 R4, R151, -0x326172a9, RZ ;  /* 0xcd9e8d5797047825 */ /* 0x000fe200078e00ff */
[C---:B------:R-:W-:Y:S01]  /*3bd0*/  @P4 IADD3 R141, R152.reuse, 0x18, RZ ;  /* 0x00000018988d4810 */ /* 0x040fe20007ffe0ff */
[----:B------:R-:W-:Y:S01]  /*3be0*/  UIADD3 UR4, UR9, 0x32370b8f, URZ ;  /* 0x32370b8f09047890 */ /* 0x000fe2000fffe03f */
[----:B------:R-:W-:Y:S01]  /*3bf0*/  @P0 IADD3 R152, R152, 0x19, RZ ;  /* 0x0000001998980810 */ /* 0x000fe20007ffe0ff */
[----:B------:R-:W-:Y:S01]  /*3c00*/  IMAD.WIDE.U32 R150, R150, -0x326172a9, RZ ;  /* 0xcd9e8d5796967825 */ /* 0x000fe200078e00ff */
[----:B------:R-:W-:Y:S02]  /*3c10*/  @P3 ISETP.GE.AND P3, PT, R6, UR17, PT ;  /* 0x0000001106003c0c */ /* 0x000fe4000bf66270 */
[----:B------:R-:W-:Y:S01]  /*3c20*/  @P2 ISETP.GE.AND P2, PT, R7, UR17, PT ;  /* 0x0000001107002c0c */ /* 0x000fe2000bf46270 */
[----:B------:R-:W-:Y:S01]  /*3c30*/  IMAD.WIDE.U32 R142, R142, -0x326172a9, RZ ;  /* 0xcd9e8d578e8e7825 */ /* 0x000fe200078e00ff */
[----:B------:R-:W-:Y:S02]  /*3c40*/  @P6 FSEL R14, R14, -INF , !P1 ;  /* 0xff8000000e0e6808 */ /* 0x000fe40004800000 */
[----:B------:R-:W-:Y:S02]  /*3c50*/  PLOP3.LUT P6, PT, PT, PT, UP0, 0x80, 0x0 ;  /* 0x000000000000781c */ /* 0x000fe40003fcf008 */
[----:B----4-:R-:W-:Y:S02]  /*3c60*/  LOP3.LUT R8, R153, R5, RZ, 0x3c, !PT ;  /* 0x0000000599087212 */ /* 0x010fe400078e3cff */
[----:B------:R-:W-:Y:S02]  /*3c70*/  PLOP3.LUT P0, PT, PT, PT, UP0, 0x80, 0x0 ;  /* 0x000000000000781c */ /* 0x000fe40003f0f008 */
[----:B------:R-:W-:Y:S02]  /*3c80*/  FSETP.NEU.FTZ.AND P5, PT, R250, -INF , PT ;  /* 0xff800000fa00780b */ /* 0x000fe40003fbd000 */
[----:B------:R-:W-:Y:S02]  /*3c90*/  PLOP3.LUT P4, PT, PT, PT, UP0, 0x80, 0x0 ;  /* 0x000000000000781c */ /* 0x000fe40003f8f008 */
[----:B------:R-:W-:Y:S01]  /*3ca0*/  FSEL R0, R0, RZ, P5 ;  /* 0x000000ff00007208 */ /* 0x000fe20002800000 */
[----:B-1----:R-:W-:Y:S01]  /*3cb0*/  IMAD.WIDE.U32 R8, R8, -0x2daee0ad, RZ ;  /* 0xd2511f5308087825 */ /* 0x002fe200078e00ff */
[----:B------:R-:W-:Y:S02]  /*3cc0*/  PLOP3.LUT P5, PT, PT, PT, UP0, 0x80, 0x0 ;  /* 0x000000000000781c */ /* 0x000fe40003faf008 */
[----:B------:R-:W-:Y:S01]  /*3cd0*/  @P6 ISETP.GE.AND P6, PT, R152, UR17, PT ;  /* 0x0000001198006c0c */ /* 0x000fe2000bfc6270 */
[----:B------:R-:W-:Y:S01]  /*3ce0*/  FFMA.FTZ R10, R10, c[0x0][0x23c], -R0 ;  /* 0x00008f000a0a7a23 */ /* 0x000fe20000010800 */
[----:B------:R-:W-:Y:S01]  /*3cf0*/  LOP3.LUT R152, R151, UR5, R4, 0x96, !PT ;  /* 0x0000000597987c12 */ /* 0x000fe2000f8e9604 */
[--C-:B------:R-:W-:Y:S01]  /*3d00*/  FFMA.FTZ R234, R11, c[0x0][0x23c], -R0.reuse ;  /* 0x00008f000bea7a23 */ /* 0x100fe20000010800 */
[----:B------:R-:W-:Y:S01]  /*3d10*/  @P0 FSEL R16, R16, -INF , !P1 ;  /* 0xff80000010100808 */ /* 0x000fe20004800000 */
[----:B------:R-:W1:Y:S01]  /*3d20*/  LDSM.16.M88.4 R4, [R222+0xd400] ;  /* 0x00d40000de04783b */ /* 0x000e620000000200 */
[----:B------:R-:W-:Y:S01]  /*3d30*/  PLOP3.LUT P0, PT, PT, PT, UP0, 0x80, 0x0 ;  /* 0x000000000000781c */ /* 0x000fe20003f0f008 */
[----:B------:R-:W-:Y:S01]  /*3d40*/  FFMA.FTZ R14, R14, c[0x0][0x23c], -R0 ;  /* 0x00008f000e0e7a23 */ /* 0x000fe20000010800 */
[----:B------:R-:W-:Y:S01]  /*3d50*/  @P4 ISETP.GE.AND P4, PT, R140, UR17, PT ;  /* 0x000000118c004c0c */ /* 0x000fe2000bf86270 */
[----:B------:R-:W-:Y:S01]  /*3d60*/  FFMA.FTZ R16, R16, c[0x0][0x23c], -R134 ;  /* 0x00008f0010107a23 */ /* 0x000fe20000010886 */
[----:B------:R-:W-:Y:S01]  /*3d70*/  LOP3.LUT R140, R153, R143, RZ, 0x3c, !PT ;  /* 0x0000008f998c7212 */ /* 0x000fe200078e3cff */
[----:B------:R3:W-:Y:S01]  /*3d80*/  MUFU.EX2 R235, R10 ;  /* 0x0000000a00eb7308 */ /* 0x0007e20000000800 */
[----:B------:R-:W-:Y:S01]  /*3d90*/  @P5 FSEL R12, R12, -INF , !P1 ;  /* 0xff8000000c0c5808 */ /* 0x000fe20004800000 */
[----:B------:R-:W-:Y:S01]  /*3da0*/  IMAD.WIDE.U32 R152, R152, -0x2daee0ad, RZ ;  /* 0xd2511f5398987825 */ /* 0x000fe200078e00ff */
[----:B------:R-:W-:Y:S02]  /*3db0*/  PLOP3.LUT P5, PT, PT, PT, UP0, 0x80, 0x0 ;  /* 0x000000000000781c */ /* 0x000fe40003faf008 */
[----:B------:R-:W-:Y:S01]  /*3dc0*/  LOP3.LUT R9, R9, UR4, R154, 0x96, !PT ;  /* 0x0000000409097c12 */ /* 0x000fe2000f8e969a */
[----:B------:R-:W-:Y:S01]  /*3dd0*/  FFMA.FTZ R12, R12, c[0x0][0x23c], -R132 ;  /* 0x00008f000c0c7a23 */ /* 0x000fe20000010884 */
[----:B------:R-:W-:Y:S02]  /*3de0*/  LOP3.LUT R154, R153, UR7, R8, 0x96, !PT ;  /* 0x00000007999a7c12 */ /* 0x000fe4000f8e9608 */
[----:B------:R-:W-:Y:S01]  /*3df0*/  @P0 FSEL R18, R18, -INF , !P1 ;  /* 0xff80000012120808 */ /* 0x000fe20004800000 */
[----:B------:R4:W-:Y:S01]  /*3e00*/  MUFU.EX2 R170, R12 ;  /* 0x0000000c00aa7308 */ /* 0x0009e20000000800 */
[----:B------:R-:W-:Y:S01]  /*3e10*/  PLOP3.LUT P0, PT, PT, PT, UP0, 0x80, 0x0 ;  /* 0x000000000000781c */ /* 0x000fe20003f0f008 */
[----:B------:R-:W-:Y:S01]  /*3e20*/  IMAD.WIDE.U32 R8, R9, -0x326172a9, RZ ;  /* 0xcd9e8d5709087825 */ /* 0x000fe200078e00ff */
[----:B------:R-:W-:Y:S03]  /*3e30*/  PLOP3.LUT P1, PT, PT, PT, UP0, 0x80, 0x0 ;  /* 0x000000000000781c */ /* 0x000fe60003f2f008 */
[----:B------:R-:W-:Y:S01]  /*3e40*/  @P5 ISETP.GE.AND P5, PT, R141, UR17, PT ;  /* 0x000000118d005c0c */ /* 0x000fe2000bfa6270 */
[--C-:B------:R-:W-:Y:S02]  /*3e50*/  FFMA.FTZ R18, R18, c[0x0][0x23c], -R133.reuse ;  /* 0x00008f0012127a23 */ /* 0x100fe40000010885 */
[----:B------:R-:W-:Y:S01]  /*3e60*/  IMAD.WIDE.U32 R140, R140, -0x2daee0ad, RZ ;  /* 0xd2511f538c8c7825 */ /* 0x000fe200078e00ff */
[----:B------:R-:W-:Y:S03]  /*3e70*/  MUFU.EX2 R163, R16 ;  /* 0x0000001000a37308 */ /* 0x000fe60000000800 */
[----:B------:R-:W-:Y:S01]  /*3e80*/  IMAD.WIDE.U32 R154, R154, -0x326172a9, RZ ;  /* 0xcd9e8d579a9a7825 */ /* 0x000fe200078e00ff */
[----:B------:R-:W-:Y:S02]  /*3e90*/  @P0 FSEL R13, R13, -INF , !P3 ;  /* 0xff8000000d0d0808 */ /* 0x000fe40005800000 */
[----:B------:R-:W-:Y:S01]  /*3ea0*/  PLOP3.LUT P0, PT, PT, PT, UP0, 0x80, 0x0 ;  /* 0x000000000000781c */ /* 0x000fe20003f0f008 */
[----:B---3--:R-:W-:Y:S01]  /*3eb0*/  IMAD.WIDE.U32 R10, R135, -0x326172a9, RZ ;  /* 0xcd9e8d57870a7825 */ /* 0x008fe200078e00ff */
[----:B------:R-:W-:Y:S02]  /*3ec0*/  @P1 FSEL R15, R15, -INF , !P3 ;  /* 0xff8000000f0f1808 */ /* 0x000fe40005800000 */
[----:B------:R-:W-:Y:S01]  /*3ed0*/  PLOP3.LUT P1, PT, PT, PT, UP0, 0x80, 0x0 ;  /* 0x000000000000781c */ /* 0x000fe20003f2f008 */
[----:B------:R-:W-:Y:S01]  /*3ee0*/  FFMA.FTZ R13, R13, c[0x0][0x23c], -R132 ;  /* 0x00008f000d0d7a23 */ /* 0x000fe20000010884 */
[----:B------:R-:W-:Y:S01]  /*3ef0*/  LOP3.LUT R149, R11, UR5, R142, 0x96, !PT ;  /* 0x000000050b957c12 */ /* 0x000fe2000f8e968e */
[----:B------:R-:W-:Y:S01]  /*3f00*/  FFMA.FTZ R15, R15, c[0x0][0x23c], -R0 ;  /* 0x00008f000f0f7a23 */ /* 0x000fe20000010800 */
[----:B------:R-:W-:Y:S01]  /*3f10*/  LOP3.LUT R142, R141, UR4, R148, 0x96, !PT ;  /* 0x000000048d8e7c12 */ /* 0x000fe2000f8e9694 */
[-C--:B-1----:R-:W-:Y:S01]  /*3f20*/  HMMA.16816.F32 R20, R136, R4.reuse, R20 ;  /* 0x000000048814723c */ /* 0x082fe20000001814 */
[----:B------:R-:W-:Y:S01]  /*3f30*/  UIADD3 UR4, UR10, 0x78dde6e4, URZ ;  /* 0x78dde6e40a047890 */ /* 0x000fe2000fffe03f */
[----:B------:R-:W-:Y:S01]  /*3f40*/  IMAD.WIDE.U32 R148, R149, -0x2daee0ad, RZ ;  /* 0xd2511f5395947825 */ /* 0x000fe200078e00ff */
[----:B------:R1:W-:Y:S01]  /*3f50*/  MUFU.EX2 R167, R13 ;  /* 0x0000000d00a77308 */ /* 0x0003e20000000800 */
[----:B------:R-:W-:Y:S01]  /*3f60*/  @P0 FSEL R17, R17, -INF , !P3 ;  /* 0xff80000011110808 */ /* 0x000fe20005800000 */
[----:B------:R-:W-:Y:S01]  /*3f70*/  UIADD3 UR5, UR9, -0x56f99767, URZ ;  /* 0xa906689909057890 */ /* 0x000fe2000fffe03f */
[----:B------:R-:W-:Y:S01]  /*3f80*/  PLOP3.LUT P0, PT, PT, PT, UP0, 0x80, 0x0 ;  /* 0x000000000000781c */ /* 0x000fe20003f0f008 */
[----:B------:R-:W-:Y:S01]  /*3f90*/  IMAD.WIDE.U32 R142, R142, -0x326172a9, RZ ;  /* 0xcd9e8d578e8e7825 */ /* 0x000fe200078e00ff */
[----:B------:R-:W-:Y:S01]  /*3fa0*/  @P1 FSEL R19, R19, -INF , !P3 ;  /* 0xff80000013131808 */ /* 0x000fe20005800000 */
[C---:B------:R-:W-:Y:S01]  /*3fb0*/  HMMA.16816.F32 R24, R144.reuse, R4, R24 ;  /* 0x000000049018723c */ /* 0x040fe20000001818 */
[----:B------:R-:W-:Y:S02]  /*3fc0*/  PLOP3.LUT P1, PT, PT, PT, UP0, 0x80, 0x0 ;  /* 0x000000000000781c */ /* 0x000fe40003f2f008 */
[----:B----4-:R-:W-:Y:S01]  /*3fd0*/  LOP3.LUT R12, R143, UR4, R10, 0x96, !PT ;  /* 0x000000048f0c7c12 */ /* 0x010fe2000f8e960a */
[----:B------:R-:W-:Y:S01]  /*3fe0*/  FFMA.FTZ R17, R17, c[0x0][0x23c], -R134 ;  /* 0x00008f0011117a23 */ /* 0x000fe20000010886 */
[----:B------:R-:W-:Y:S01]  /*3ff0*/  PLOP3.LUT P3, PT, PT, PT, UP0, 0x80, 0x0 ;  /* 0x000000000000781c */ /* 0x000fe20003f6f008 */
[--C-:B------:R-:W-:Y:S01]  /*4000*/  FFMA.FTZ R19, R19, c[0x0][0x23c], -R133.reuse ;  /* 0x00008f0013137a23 */ /* 0x100fe20000010885 */
[----:B------:R-:W-:Y:S01]  /*4010*/  LOP3.LUT R10, R155, UR6, R8, 0x96, !PT ;  /* 0x000000069b0a7c12 */ /* 0x000fe2000f8e9608 */
[-C--:B------:R-:W-:Y:S01]  /*4020*/  HMMA.16816.F32 R28, R144, R6.reuse, R28 ;  /* 0x00000006901c723c */ /* 0x080fe2000000181c */
[----:B------:R-:W-:Y:S01]  /*4030*/  LOP3.LUT R140, R149, UR7, R140, 0x96, !PT ;  /* 0x00000007958c7c12 */ /* 0x000fe2000f8e968c */
[----:B------:R-:W-:Y:S02]  /*4040*/  MUFU.EX2 R162, R17 ;  /* 0x0000001100a27308 */ /* 0x000fe40000000800 */
[----:B------:R-:W-:Y:S01]  /*4050*/  LOP3.LUT R9, R9, UR4, R150, 0x96, !PT ;  /* 0x0000000409097c12 */ /* 0x000fe2000f8e9696 */
[----:B------:R-:W-:Y:S01]  /*4060*/  IMAD.WIDE.U32 R10, R10, -0x2daee0ad, RZ ;  /* 0xd2511f530a0a7825 */ /* 0x000fe200078e00ff */
[----:B------:R-:W-:Y:S01]  /*4070*/  UIADD3 UR4, UR9, 0x646e171e, URZ ;  /* 0x646e171e09047890 */ /* 0x000fe2000fffe03f */
[----:B------:R-:W-:Y:S01]  /*4080*/  @P0 FSEL R20, R20, -INF , !P2 ;  /* 0xff80000014140808 */ /* 0x000fe20005000000 */
[----:B------:R-:W-:Y:S01]  /*4090*/  HMMA.16816.F32 R32, R136, R6, R32 ;  /* 0x000000068820723c */ /* 0x000fe20000001820 */
[----:B------:R-:W-:Y:S03]  /*40a0*/  PLOP3.LUT P0, PT, PT, PT, UP0, 0x80, 0x0 ;  /* 0x000000000000781c */ /* 0x000fe60003f0f008 */
[----:B------:R-:W-:Y:S01]  /*40b0*/  SHF.R.U32.HI R237, RZ, 0x10, R10 ;  /* 0x00000010ffed7819 */ /* 0x000fe2000001160a */
[----:B------:R-:W-:Y:S01]  /*40c0*/  FFMA.FTZ R20, R20, c[0x0][0x23c], -R134 ;  /* 0x00008f0014147a23 */ /* 0x000fe20000010886 */
[----:B------:R-:W-:Y:S01]  /*40d0*/  @P3 FSEL R22, R22, -INF , !P2 ;  /* 0xff80000016163808 */ /* 0x000fe20005000000 */
[----:B------:R-:W-:Y:S01]  /*40e0*/  IMAD.WIDE.U32 R140, R140, -0x326172a9, RZ ;  /* 0xcd9e8d578c8c7825 */ /* 0x000fe200078e00ff */
[----:B------:R-:W-:Y:S01]  /*40f0*/  @P1 FSEL R24, R24, -INF , !P2 ;  /* 0xff80000018181808 */ /* 0x000fe20005000000 */
[----:B------:R3:W-:Y:S01]  /*4100*/  MUFU.EX2 R161, R18 ;  /* 0x0000001200a17308 */ /* 0x0007e20000000800 */
[----:B------:R-:W-:Y:S02]  /*4110*/  PLOP3.LUT P1, PT, PT, PT, UP0, 0x80, 0x0 ;  /* 0x000000000000781c */ /* 0x000fe40003f2f008 */
[----:B------:R-:W-:Y:S01]  /*4120*/  LOP3.LUT R142, R141, UR6, R142, 0x96, !PT ;  /* 0x000000068d8e7c12 */ /* 0x000fe2000f8e968e */
[--C-:B------:R-:W-:Y:S01]  /*4130*/  FFMA.FTZ R22, R22, c[0x0][0x23c], -R133.reuse ;  /* 0x00008f0016167a23 */ /* 0x100fe20000010885 */
[----:B------:R-:W-:Y:S01]  /*4140*/  @P0 FSEL R26, R26, -INF , !P2 ;  /* 0xff8000001a1a0808 */ /* 0x000fe20005000000 */
[----:B------:R-:W-:Y:S01]  /*4150*/  FFMA.FTZ R24, R24, c[0x0][0x23c], -R132 ;  /* 0x00008f0018187a23 */ /* 0x000fe20000010884 */
[----:B------:R-:W-:Y:S01]  /*4160*/  PLOP3.LUT P0, PT, PT, PT, UP0, 0x80, 0x0 ;  /* 0x000000000000781c */ /* 0x000fe20003f0f008 */
[----:B------:R-:W-:Y:S01]  /*4170*/  IMAD.WIDE.U32 R8, R9, -0x2daee0ad, RZ ;  /* 0xd2511f5309087825 */ /* 0x000fe200078e00ff */
[----:B------:R-:W-:Y:S01]  /*4180*/  PLOP3.LUT P2, PT, PT, PT, UP0, 0x80, 0x0 ;  /* 0x000000000000781c */ /* 0x000fe20003f4f008 */
[----:B------:R4:W-:Y:S01]  /*4190*/  MUFU.EX2 R160, R19 ;  /* 0x0000001300a07308 */ /* 0x0009e20000000800 */
[----:B------:R-:W-:Y:S01]  /*41a0*/  PLOP3.LUT P3, PT, PT, PT, UP0, 0x80, 0x0 ;  /* 0x000000000000781c */ /* 0x000fe20003f6f008 */
[----:B-1----:R-:W-:Y:S01]  /*41b0*/  IMAD.WIDE.U32 R12, R12, -0x2daee0ad, RZ ;  /* 0xd2511f530c0c7825 */ /* 0x002fe200078e00ff */
[----:B------:R-:W-:Y:S02]  /*41c0*/  LOP3.LUT R152, R9, UR5, R152, 0x96, !PT ;  /* 0x0000000509987c12 */ /* 0x000fe4000f8e9698 */
[----:B------:R-:W-:Y:S01]  /*41d0*/  @P1 FSEL R23, R23, -INF , !P4 ;  /* 0xff80000017171808 */ /* 0x000fe20006000000 */
[----:B------:R-:W-:Y:S01]  /*41e0*/  FFMA.FTZ R26, R26, c[0x0][0x23c], -R0 ;  /* 0x00008f001a1a7a23 */ /* 0x000fe20000010800 */
[----:B------:R-:W-:Y:S01]  /*41f0*/  PLOP3.LUT P1, PT, PT, PT, UP0, 0x80, 0x0 ;  /* 0x000000000000781c */ /* 0x000fe20003f2f008 */
[----:B------:R-:W-:Y:S01]  /*4200*/  IMAD.WIDE.U32 R4, R152, -0x326172a9, RZ ;  /* 0xcd9e8d5798047825 */ /* 0x000fe200078e00ff */
[----:B------:R-:W-:Y:S01]  /*4210*/  LOP3.LUT R148, R13, UR5, R148, 0x96, !PT ;  /* 0x000000050d947c12 */ /* 0x000fe2000f8e9694 */
[----:B------:R-:W-:Y:S01]  /*4220*/  MUFU.EX2 R169, R14 ;  /* 0x0000000e00a97308 */ /* 0x000fe20000000800 */
[----:B------:R-:W-:Y:S01]  /*4230*/  @P0 FSEL R27, R27, -INF , !P4 ;  /* 0xff8000001b1b0808 */ /* 0x000fe20006000000 */
[----:B------:R-:W-:Y:S01]  /*4240*/  UIADD3 UR5, UR10, -0x4ab325aa, URZ ;  /* 0xb54cda560a057890 */ /* 0x000fe2000fffe03f */
[----:B------:R-:W-:Y:S01]  /*4250*/  PLOP3.LUT P0, PT, PT, PT, UP0, 0x80, 0x0 ;  /* 0x000000000000781c */ /* 0x000fe20003f0f008 */
[--C-:B------:R-:W-:Y:S01]  /*4260*/  FFMA.FTZ R23, R23, c[0x0][0x23c], -R133.reuse ;  /* 0x00008f0017177a23 */ /* 0x100fe20000010885 */
[----:B------:R-:W-:Y:S01]  /*4270*/  @P2 FSEL R25, R25, -INF , !P4 ;  /* 0xff80000019192808 */ /* 0x000fe20006000000 */
[----:B------:R-:W-:Y:S01]  /*4280*/  FFMA.FTZ R27, R27, c[0x0][0x23c], -R0 ;  /* 0x00008f001b1b7a23 */ /* 0x000fe20000010800 */
[----:B------:R-:W-:Y:S02]  /*4290*/  PLOP3.LUT P2, PT, PT, PT, UP0, 0x80, 0x0 ;  /* 0x000000000000781c */ /* 0x000fe40003f4f008 */
[----:B------:R-:W-:Y:S01]  /*42a0*/  LOP3.LUT R13, R11, UR4, R8, 0x96, !PT ;  /* 0x000000040b0d7c12 */ /* 0x000fe2000f8e9608 */
[----:B------:R1:W-:Y:S01]  /*42b0*/  MUFU.EX2 R168, R15 ;  /* 0x0000000f00a87308 */ /* 0x0003e20000000800 */
[----:B------:R-:W-:Y:S01]  /*42c0*/  @P1 FSEL R30, R30, -INF , !P5 ;  /* 0xff8000001e1e1808 */ /* 0x000fe20006800000 */
[----:B------:R-:W-:Y:S01]  /*42d0*/  IMAD.WIDE.U32 R8, R142, -0x2daee0ad, RZ ;  /* 0xd2511f538e087825 */ /* 0x000fe200078e00ff */
[----:B------:R-:W-:Y:S02]  /*42e0*/  PLOP3.LUT P1, PT, PT, PT, UP0, 0x80, 0x0 ;  /* 0x000000000000781c */ /* 0x000fe40003f2f008 */
[----:B------:R-:W-:Y:S01]  /*42f0*/  @P3 FSEL R21, R21, -INF , !P4 ;  /* 0xff80000015153808 */ /* 0x000fe20006000000 */
[----:B------:R-:W-:Y:S01]  /*4300*/  FFMA.FTZ R30, R30, c[0x0][0x23c], -R0 ;  /* 0x00008f001e1e7a23 */ /* 0x000fe20000010800 */
[----:B------:R-:W-:Y:S01]  /*4310*/  PLOP3.LUT P3, PT, PT, PT, UP0, 0x80, 0x0 ;  /* 0x000000000000781c */ /* 0x000fe20003f6f008 */
[----:B------:R-:W-:Y:S01]  /*4320*/  FFMA.FTZ R25, R25, c[0x0][0x23c], -R132 ;  /* 0x00008f0019197a23 */ /* 0x000fe20000010884 */
[C---:B------:R-:W-:Y:S01]  /*4330*/  LOP3.LUT R135, R8.reuse, 0xff, RZ, 0xc0, !PT ;  /* 0x000000ff08877812 */ /* 0x040fe200078ec0ff */
[----:B------:R-:W-:Y:S01]  /*4340*/  MUFU.EX2 R234, R234 ;  /* 0x000000ea00ea7308 */ /* 0x000fe20000000800 */
[----:B------:R-:W-:Y:S01]  /*4350*/  SHF.R.U32.HI R141, RZ, 0x18, R8 ;  /* 0x00000018ff8d7819 */ /* 0x000fe20000011608 */
[----:B------:R-:W-:Y:S01]  /*4360*/  FFMA.FTZ R21, R21, c[0x0][0x23c], -R134 ;  /* 0x00008f0015157a23 */ /* 0x000fe20000010886 */
[----:B------:R-:W-:Y:S02]  /*4370*/  LOP3.LUT R143, R8, 0xffff, RZ, 0xc0, !PT ;  /* 0x0000ffff088f7812 */ /* 0x000fe400078ec0ff */
[----:B------:R-:W-:Y:S02]  /*4380*/  SHF.R.U32.HI R236, RZ, 0x10, R8 ;  /* 0x00000010ffec7819 */ /* 0x000fe40000011608 */
[----:B------:R-:W-:Y:S02]  /*4390*/  LOP3.LUT R8, R5, UR5, R154, 0x96, !PT ;  /* 0x0000000505087c12 */ /* 0x000fe4000f8e969a */
[----:B------:R-:W-:Y:S01]  /*43a0*/  @P0 FSEL R34, R34, -INF , !P5 ;  /* 0xff80000022220808 */ /* 0x000fe20006800000 */
[----:B------:R-:W-:Y:S01]  /*43b0*/  MUFU.EX2 R159, R20 ;  /* 0x00000014009f7308 */ /* 0x000fe20000000800 */
[----:B------:R-:W-:Y:S02]  /*43c0*/  PLOP3.LUT P0, PT, PT, PT, UP0, 0x80, 0x0 ;  /* 0x000000000000781c */ /* 0x000fe40003f0f008 */
[----:B------:R-:W-:Y:S01]  /*43d0*/  LOP3.LUT R16, R4, 0xffff, RZ, 0xc0, !PT ;  /* 0x0000ffff04107812 */ /* 0x000fe200078ec0ff */
[----:B------:R-:W-:Y:S01]  /*43e0*/  FFMA.FTZ R34, R34, c[0x0][0x23c], -R133 ;  /* 0x00008f0022227a23 */ /* 0x000fe20000010885 */
[----:B---3--:R-:W-:Y:S02]  /*43f0*/  LOP3.LUT R18, R4, 0xff, RZ, 0xc0, !PT ;  /* 0x000000ff04127812 */ /* 0x008fe400078ec0ff */
[--C-:B----4-:R-:W-:Y:S02]  /*4400*/  SHF.R.U32.HI R19, RZ, 0x18, R4.reuse ;  /* 0x00000018ff137819 */ /* 0x110fe40000011604 */
[----:B------:R-:W-:Y:S01]  /*4410*/  SHF.R.U32.HI R17, RZ, 0x10, R4 ;  /* 0x00000010ff117819 */ /* 0x000fe20000011604 */
[----:B------:R-:W-:Y:S01]  /*4420*/  IMAD.WIDE.U32 R4, R148, -0x326172a9, RZ ;  /* 0xcd9e8d5794047825 */ /* 0x000fe200078e00ff */
[----:B------:R-:W-:Y:S01]  /*4430*/  LOP3.LUT R12, R9, UR4, R12, 0x96, !PT ;  /* 0x00000004090c7c12 */ /* 0x000fe2000f8e960c */
[----:B------:R-:W-:Y:S01]  /*4440*/  ULDC.U8 UR4, c[0x0][0x2d8] ;  /* 0x0000b60000047ab9 */ /* 0x000fe20000000000 */
[----:B------:R-:W-:Y:S01]  /*4450*/  LOP3.LUT R9, R8, 0xffff, RZ, 0xc0, !PT ;  /* 0x0000ffff08097812 */ /* 0x000fe200078ec0ff */
[----:B------:R-:W-:Y:S01]  /*4460*/  MUFU.EX2 R158, R21 ;  /* 0x00000015009e7308 */ /* 0x000fe20000000800 */
[----:B-1----:R-:W-:Y:S02]  /*4470*/  LOP3.LUT R15, R10, 0xff, RZ, 0xc0, !PT ;  /* 0x000000ff0a0f7812 */ /* 0x002fe400078ec0ff */
[----:B------:R-:W-:Y:S02]  /*4480*/  SHF.R.U32.HI R14, RZ, 0x18, R10 ;  /* 0x00000018ff0e7819 */ /* 0x000fe4000001160a */
[----:B------:R-:W-:Y:S02]  /*4490*/  @P1 FSEL R29, R29, -INF , !P6 ;  /* 0xff8000001d1d1808 */ /* 0x000fe40007000000 */
[----:B------:R-:W-:Y:S02]  /*44a0*/  @P2 FSEL R32, R32, -INF , !P5 ;  /* 0xff80000020202808 */ /* 0x000fe40006800000 */
[----:B------:R-:W-:Y:S01]  /*44b0*/  PLOP3.LUT P2, PT, PT, PT, UP0, 0x80, 0x0 ;  /* 0x000000000000781c */ /* 0x000fe20003f4f008 */
[----:B------:R-:W-:Y:S01]  /*44c0*/  MUFU.EX2 R157, R22 ;  /* 0x00000016009d7308 */ /* 0x000fe20000000800 */
[----:B------:R-:W-:Y:S01]  /*44d0*/  PLOP3.LUT P1, PT, PT, PT, UP0, 0x80, 0x0 ;  /* 0x000000000000781c */ /* 0x000fe20003f2f008 */
[----:B------:R-:W-:Y:S01]  /*44e0*/  FFMA.FTZ R32, R32, c[0x0][0x23c], -R134 ;  /* 0x00008f0020207a23 */ /* 0x000fe20000010886 */
[----:B------:R-:W-:Y:S02]  /*44f0*/  LOP3.LUT R142, R10, 0xffff, RZ, 0xc0, !PT ;  /* 0x0000ffff0a8e7812 */ /* 0x000fe400078ec0ff */
[----:B------:R-:W-:Y:S02]  /*4500*/  @P3 FSEL R28, R28, -INF , !P5 ;  /* 0xff8000001c1c3808 */ /* 0x000fe40006800000 */
[----:B------:R-:W-:Y:S02]  /*4510*/  ISETP.LE.U32.AND P4, PT, R15, UR4, PT ;  /* 0x000000040f007c0c */ /* 0x000fe4000bf83070 */
[----:B------:R-:W-:Y:S01]  /*4520*/  ISETP.LE.U32.AND P3, PT, R14, UR4, PT ;  /* 0x000000040e007c0c */ /* 0x000fe2000bf63070 */
[----:B------:R-:W-:Y:S01]  /*4530*/  MUFU.EX2 R155, R24 ;  /* 0x00000018009b7308 */ /* 0x000fe20000000800 */
[----:B------:R-:W-:Y:S01]  /*4540*/  LOP3.LUT R10, R4, 0xffff, RZ, 0xc0, !PT ;  /* 0x0000ffff040a7812 */ /* 0x000fe200078ec0ff */
[--C-:B------:R-:W-:Y:S01]  /*4550*/  FFMA.FTZ R28, R28, c[0x0][0x23c], -R132.reuse ;  /* 0x00008f001c1c7a23 */ /* 0x100fe20000010884 */
[----:B------:R-:W-:Y:S01]  /*4560*/  LOP3.LUT R15, R4, 0xff, RZ, 0xc0, !PT ;  /* 0x000000ff040f7812 */ /* 0x000fe200078ec0ff */
[----:B------:R-:W-:Y:S01]  /*4570*/  FFMA.FTZ R132, R29, c[0x0][0x23c], -R132 ;  /* 0x00008f001d847a23 */ /* 0x000fe20000010884 */
[--C-:B------:R-:W-:Y:S02]  /*4580*/  SHF.R.U32.HI R14, RZ, 0x10, R4.reuse ;  /* 0x00000010ff0e7819 */ /* 0x100fe40000011604 */
[----:B------:R-:W-:Y:S02]  /*4590*/  SHF.R.U32.HI R11, RZ, 0x18, R4 ;  /* 0x00000018ff0b7819 */ /* 0x000fe40000011604 */
[----:B------:R-:W-:Y:S01]  /*45a0*/  SHF.R.U32.HI R4, RZ, 0x8, R9 ;  /* 0x00000008ff047819 */ /* 0x000fe20000011609 */
[----:B------:R-:W-:Y:S01]  /*45b0*/  MUFU.EX2 R153, R26 ;  /* 0x0000001a00997308 */ /* 0x000fe20000000800 */
[----:B------:R-:W-:Y:S01]  /*45c0*/  LOP3.LUT R6, R5, UR5, R140, 0x96, !PT ;  /* 0x0000000505067c12 */ /* 0x000fe2000f8e968c */
[----:B------:R-:W-:Y:S01]  /*45d0*/  IMAD.U32 R140, RZ, RZ, UR16 ;  /* 0x00000010ff8c7e24 */ /* 0x000fe2000f8e00ff */
[----:B------:R-:W-:Y:S02]  /*45e0*/  LOP3.LUT R7, R8, 0xff, RZ, 0xc0, !PT ;  /* 0x000000ff08077812 */ /* 0x000fe400078ec0ff */
[--C-:B------:R-:W-:Y:S02]  /*45f0*/  SHF.R.U32.HI R5, RZ, 0x18, R8.reuse ;  /* 0x00000018ff057819 */ /* 0x100fe40000011608 */
[----:B------:R-:W-:Y:S02]  /*4600*/  SHF.R.U32.HI R8, RZ, 0x10, R8 ;  /* 0x00000010ff087819 */ /* 0x000fe40000011608 */
[----:B------:R-:W-:Y:S01]  /*4610*/  LOP3.LUT R4, R4, 0xffff, RZ, 0xc0, !PT ;  /* 0x0000ffff04047812 */ /* 0x000fe200078ec0ff */
[----:B------:R-:W1:Y:S01]  /*4620*/  MUFU.EX2 R149, R32 ;  /* 0x0000002000957308 */ /* 0x000e620000000800 */
[----:B------:R-:W-:Y:S02]  /*4630*/  @P0 FSEL R33, R33, -INF , !P6 ;  /* 0xff80000021210808 */ /* 0x000fe40007000000 */
[----:B------:R-:W-:Y:S02]  /*4640*/  ISETP.LE.U32.AND P0, PT, R4, UR4, PT ;  /* 0x0000000404007c0c */ /* 0x000fe4000bf03070 */
[----:B------:R-:W-:Y:S01]  /*4650*/  LOP3.LUT R8, R8, 0xff, RZ, 0xc0, !PT ;  /* 0x000000ff08087812 */ /* 0x000fe200078ec0ff */
[----:B------:R-:W-:Y:S01]  /*4660*/  FFMA.FTZ R134, R33, c[0x0][0x23c], -R134 ;  /* 0x00008f0021867a23 */ /* 0x000fe20000010886 */
[----:B------:R-:W-:Y:S02]  /*4670*/  LOP3.LUT R4, R6, 0xffff, RZ, 0xc0, !PT ;  /* 0x0000ffff06047812 */ /* 0x000fe400078ec0ff */
[----:B------:R-:W-:Y:S01]  /*4680*/  @P2 FSEL R31, R31, -INF , !P6 ;  /* 0xff8000001f1f2808 */ /* 0x000fe20007000000 */
[----:B------:R-:W-:Y:S01]  /*4690*/  MUFU.EX2 R148, R134 ;  /* 0x0000008600947308 */ /* 0x000fe20000000800 */
[----:B------:R-:W-:Y:S02]  /*46a0*/  @P1 FSEL R35, R35, -INF , !P6 ;  /* 0xff80000023231808 */ /* 0x000fe40007000000 */
[----:B------:R-:W-:Y:S01]  /*46b0*/  ISETP.LE.U32.AND P6, PT, R8, UR4, PT ;  /* 0x0000000408007c0c */ /* 0x000fe2000bfc3070 */
[----:B------:R-:W-:Y:S01]  /*46c0*/  FFMA.FTZ R0, R31, c[0x0][0x23c], -R0 ;  /* 0x00008f001f007a23 */ /* 0x000fe20000010800 */
[----:B------:R-:W-:Y:S01]  /*46d0*/  SHF.R.U32.HI R4, RZ, 0x8, R4 ;  /* 0x00000008ff047819 */ /* 0x000fe20000011604 */
[----:B--2---:R-:W-:Y:S01]  /*46e0*/  @!P0 FADD.FTZ R165, -R165, -RZ ;  /* 0x800000ffa5a58221 */ /* 0x004fe20000010100 */
[----:B------:R-:W-:Y:S01]  /*46f0*/  ISETP.LE.U32.AND P2, PT, R5, UR4, PT ;  /* 0x0000000405007c0c */ /* 0x000fe2000bf43070 */
[----:B------:R-:W-:Y:S01]  /*4700*/  FFMA.FTZ R133, R35, c[0x0][0x23c], -R133 ;  /* 0x00008f0023857a23 */ /* 0x000fe20000010885 */
[----:B------:R-:W-:Y:S01]  /*4710*/  ISETP.LE.U32.AND P5, PT, R7, UR4, PT ;  /* 0x0000000407007c0c */ /* 0x000fe2000bfa3070 */
[----:B------:R-:W-:Y:S01]  /*4720*/  MUFU.EX2 R144, R0 ;  /* 0x0000000000907308 */ /* 0x000fe20000000800 */
[----:B------:R-:W-:Y:S02]  /*4730*/  LOP3.LUT R4, R4, 0xffff, RZ, 0xc0, !PT ;  /* 0x0000ffff04047812 */ /* 0x000fe400078ec0ff */
[----:B------:R-:W-:Y:S01]  /*4740*/  LOP3.LUT R7, R6, 0xff, RZ, 0xc0, !PT ;  /* 0x000000ff06077812 */ /* 0x000fe200078ec0ff */
[----:B-1----:R-:W-:Y:S01]  /*4750*/  @!P4 FADD.FTZ R149, -R149, -RZ ;  /* 0x800000ff9595c221 */ /* 0x002fe20000010100 */
[----:B------:R-:W-:Y:S01]  /*4760*/  ISETP.LE.U32.AND P0, PT, R4, UR4, PT ;  /* 0x0000000404007c0c */ /* 0x000fe2000bf03070 */
[----:B------:R-:W-:Y:S01]  /*4770*/  @!P6 FADD.FTZ R164, -R164, -RZ ;  /* 0x800000ffa4a4e221 */ /* 0x000fe20000010100 */
[--C-:B------:R-:W-:Y:S02]  /*4780*/  SHF.R.U32.HI R5, RZ, 0x10, R6.reuse ;  /* 0x00000010ff057819 */ /* 0x100fe40000011606 */
[----:B------:R-:W-:Y:S01]  /*4790*/  SHF.R.U32.HI R6, RZ, 0x18, R6 ;  /* 0x00000018ff067819 */ /* 0x000fe20000011606 */
[----:B------:R-:W-:Y:S01]  /*47a0*/  @!P2 FADD.FTZ R171, -R171, -RZ ;  /* 0x800000ffababa221 */ /* 0x000fe20000010100 */
[----:B------:R-:W-:Y:S01]  /*47b0*/  ISETP.LE.U32.AND P1, PT, R7, UR4, PT ;  /* 0x0000000407007c0c */ /* 0x000fe2000bf23070 */
[----:B------:R-:W-:Y:S01]  /*47c0*/  @!P5 FADD.FTZ R166, -R166, -RZ ;  /* 0x800000ffa6a6d221 */ /* 0x000fe20000010100 */
[----:B------:R-:W-:Y:S01]  /*47d0*/  ISETP.LE.U32.AND P6, PT, R6, UR4, PT ;  /* 0x0000000406007c0c */ /* 0x000fe2000bfc3070 */
[----:B------:R-:W-:Y:S01]  /*47e0*/  MUFU.EX2 R156, R23 ;  /* 0x00000017009c7308 */ /* 0x000fe20000000800 */
[----:B------:R-:W-:Y:S02]  /*47f0*/  LOP3.LUT R5, R5, 0xff, RZ, 0xc0, !PT ;  /* 0x000000ff05057812 */ /* 0x000fe400078ec0ff */
[----:B------:R-:W-:Y:S01]  /*4800*/  ISETP.LE.U32.AND P2, PT, R15, UR4, PT ;  /* 0x000000040f007c0c */ /* 0x000fe2000bf43070 */
[----:B------:R-:W-:Y:S01]  /*4810*/  @!P0 FADD.FTZ R232, -R232, -RZ ;  /* 0x800000ffe8e88221 */ /* 0x000fe20000010100 */
[----:B------:R-:W-:Y:S02]  /*4820*/  ISETP.LE.U32.AND P5, PT, R5, UR4, PT ;  /* 0x0000000405007c0c */ /* 0x000fe4000bfa3070 */
[----:B------:R-:W-:Y:S02]  /*4830*/  LOP3.LUT R5, R14, 0xff, RZ, 0xc0, !PT ;  /* 0x000000ff0e057812 */ /* 0x000fe400078ec0ff */
[----:B------:R-:W-:Y:S01]  /*4840*/  SHF.R.U32.HI R4, RZ, 0x8, R10 ;  /* 0x00000008ff047819 */ /* 0x000fe2000001160a */
[----:B------:R-:W-:Y:S01]  /*4850*/  @!P1 FADD.FTZ R233, -R233, -RZ ;  /* 0x800000ffe9e99221 */ /* 0x000fe20000010100 */
[----:B------:R-:W-:Y:S01]  /*4860*/  ISETP.LE.U32.AND P0, PT, R5, UR4, PT ;  /* 0x0000000405007c0c */ /* 0x000fe2000bf03070 */
[----:B------:R-:W-:Y:S01]  /*4870*/  @!P6 FADD.FTZ R234, -R234, -RZ ;  /* 0x800000ffeaeae221 */ /* 0x000fe20000010100 */
[----:B------:R-:W-:Y:S01]  /*4880*/  LOP3.LUT R4, R4, 0xffff, RZ, 0xc0, !PT ;  /* 0x0000ffff04047812 */ /* 0x000fe200078ec0ff */
[----:B------:R-:W-:Y:S01]  /*4890*/  MUFU.EX2 R154, R25 ;  /* 0x00000019009a7308 */ /* 0x000fe20000000800 */
[----:B------:R-:W-:Y:S01]  /*48a0*/  ISETP.LE.U32.AND P6, PT, R11, UR4, PT ;  /* 0x000000040b007c0c */ /* 0x000fe2000bfc3070 */
[----:B------:R-:W-:Y:S01]  /*48b0*/  @!P2 FADD.FTZ R170, -R170, -RZ ;  /* 0x800000ffaaaaa221 */ /* 0x000fe20000010100 */
[----:B------:R-:W-:Y:S01]  /*48c0*/  ISETP.LE.U32.AND P1, PT, R4, UR4, PT ;  /* 0x0000000404007c0c */ /* 0x000fe2000bf23070 */
[----:B------:R-:W-:Y:S01]  /*48d0*/  @!P5 FADD.FTZ R235, -R235, -RZ ;  /* 0x800000ffebebd221 */ /* 0x000fe20000010100 */
[----:B------:R-:W-:Y:S02]  /*48e0*/  SHF.R.U32.HI R4, RZ, 0x8, R16 ;  /* 0x00000008ff047819 */ /* 0x000fe40000011610 */
[----:B------:R-:W-:Y:S02]  /*48f0*/  ISETP.LE.U32.AND P2, PT, R18, UR4, PT ;  /* 0x0000000412007c0c */ /* 0x000fe4000bf43070 */
[----:B------:R-:W-:Y:S01]  /*4900*/  LOP3.LUT R4, R4, 0xffff, RZ, 0xc0, !PT ;  /* 0x0000ffff04047812 */ /* 0x000fe200078ec0ff */
[----:B------:R-:W-:Y:S01]  /*4910*/  @!P0 FADD.FTZ R169, -R169, -RZ ;  /* 0x800000ffa9a98221 */ /* 0x000fe20000010100 */
[----:B------:R-:W-:Y:S01]  /*4920*/  LOP3.LUT R5, R17, 0xff, RZ, 0xc0, !PT ;  /* 0x000000ff11057812 */ /* 0x000fe200078ec0ff */
[----:B------:R-:W-:Y:S01]  /*4930*/  MUFU.EX2 R146, R34 ;  /* 0x0000002200927308 */ /* 0x000fe20000000800 */
[----:B------:R-:W-:Y:S01]  /*4940*/  ISETP.LE.U32.AND P0, PT, R4, UR4, PT ;  /* 0x0000000404007c0c */ /* 0x000fe2000bf03070 */
[----:B------:R-:W-:Y:S01]  /*4950*/  @!P6 FADD.FTZ R168, -R168, -RZ ;  /* 0x800000ffa8a8e221 */ /* 0x000fe20000010100 */
[----:B------:R-:W-:Y:S01]  /*4960*/  LOP3.LUT R4, R13, 0xffff, RZ, 0xc0, !PT ;  /* 0x0000ffff0d047812 */ /* 0x000fe200078ec0ff */
[----:B------:R-:W-:Y:S01]  /*4970*/  @!P1 FADD.FTZ R167, -R167, -RZ ;  /* 0x800000ffa7a79221 */ /* 0x000fe20000010100 */
[----:B------:R-:W-:Y:S02]  /*4980*/  ISETP.LE.U32.AND P6, PT, R5, UR4, PT ;  /* 0x0000000405007c0c */ /* 0x000fe4000bfc3070 */
[----:B------:R-:W-:Y:S01]  /*4990*/  LOP3.LUT R5, R13, 0xff, RZ, 0xc0, !PT ;  /* 0x000000ff0d057812 */ /* 0x000fe200078ec0ff */
[----:B------:R-:W-:Y:S01]  /*49a0*/  @!P2 FADD.FTZ R163, -R163, -RZ ;  /* 0x800000ffa3a3a221 */ /* 0x000fe20000010100 */
[----:B------:R-:W-:Y:S01]  /*49b0*/  SHF.R.U32.HI R4, RZ, 0x8, R4 ;  /* 0x00000008ff047819 */ /* 0x000fe20000011604 */
[----:B------:R-:W1:Y:S01]  /*49c0*/  MUFU.EX2 R145, R133 ;  /* 0x0000008500917308 */ /* 0x000e620000000800 */
[----:B------:R-:W-:Y:S02]  /*49d0*/  ISETP.LE.U32.AND P2, PT, R5, UR4, PT ;  /* 0x0000000405007c0c */ /* 0x000fe4000bf43070 */
[----:B------:R-:W-:Y:S01]  /*49e0*/  LOP3.LUT R4, R4, 0xffff, RZ, 0xc0, !PT ;  /* 0x0000ffff04047812 */ /* 0x000fe200078ec0ff */
[----:B------:R-:W-:Y:S01]  /*49f0*/  @!P0 FADD.FTZ R162, -R162, -RZ ;  /* 0x800000ffa2a28221 */ /* 0x000fe20000010100 */
[----:B------:R-:W-:Y:S02]  /*4a00*/  SHF.R.U32.HI R5, RZ, 0x10, R13 ;  /* 0x00000010ff057819 */ /* 0x000fe4000001160d */
[----:B------:R-:W-:Y:S01]  /*4a10*/  ISETP.LE.U32.AND P0, PT, R4, UR4, PT ;  /* 0x0000000404007c0c */ /* 0x000fe2000bf03070 */
[----:B------:R-:W-:Y:S01]  /*4a20*/  @!P6 FADD.FTZ R161, -R161, -RZ ;  /* 0x800000ffa1a1e221 */ /* 0x000fe20000010100 */
[----:B------:R-:W-:Y:S01]  /*4a30*/  LOP3.LUT R4, R5, 0xff, RZ, 0xc0, !PT ;  /* 0x000000ff05047812 */ /* 0x000fe200078ec0ff */
[----:B------:R-:W-:Y:S01]  /*4a40*/  MUFU.EX2 R152, R27 ;  /* 0x0000001b00987308 */ /* 0x000fe20000000800 */
[----:B------:R-:W-:Y:S02]  /*4a50*/  LOP3.LUT R5, R12, 0xffff, RZ, 0xc0, !PT ;  /* 0x0000ffff0c057812 */ /* 0x000fe400078ec0ff */
[----:B------:R-:W-:Y:S01]  /*4a60*/  ISETP.LE.U32.AND P6, PT, R4, UR4, PT ;  /* 0x0000000404007c0c */ /* 0x000fe2000bfc3070 */
[----:B------:R-:W-:Y:S01]  /*4a70*/  @!P2 FADD.FTZ R159, -R159, -RZ ;  /* 0x800000ff9f9fa221 */ /* 0x000fe20000010100 */
[----:B------:R-:W-:Y:S02]  /*4a80*/  SHF.R.U32.HI R4, RZ, 0x8, R5 ;  /* 0x00000008ff047819 */ /* 0x000fe40000011605 */
[----:B------:R-:W-:Y:S02]  /*4a90*/  LOP3.LUT R5, R12, 0xff, RZ, 0xc0, !PT ;  /* 0x000000ff0c057812 */ /* 0x000fe400078ec0ff */
[----:B------:R-:W-:Y:S01]  /*4aa0*/  LOP3.LUT R4, R4, 0xffff, RZ, 0xc0, !PT ;  /* 0x0000ffff04047812 */ /* 0x000fe200078ec0ff */
[----:B------:R-:W-:Y:S01]  /*4ab0*/  @!P0 FADD.FTZ R158, -R158, -RZ ;  /* 0x800000ff9e9e8221 */ /* 0x000fe20000010100 */
[----:B------:R-:W-:Y:S01]  /*4ac0*/  ISETP.LE.U32.AND P2, PT, R5, UR4, PT ;  /* 0x0000000405007c0c */ /* 0x000fe2000bf43070 */
[----:B------:R-:W-:Y:S01]  /*4ad0*/  MUFU.EX2 R151, R28 ;  /* 0x0000001c00977308 */ /* 0x000fe20000000800 */
[----:B------:R-:W-:Y:S01]  /*4ae0*/  SHF.R.U32.HI R5, RZ, 0x10, R12 ;  /* 0x00000010ff057819 */ /* 0x000fe2000001160c */
[----:B-1----:R-:W-:Y:S01]  /*4af0*/  @!P3 FADD.FTZ R145, -R145, -RZ ;  /* 0x800000ff9191b221 */ /* 0x002fe20000010100 */
[----:B------:R-:W-:Y:S01]  /*4b00*/  ISETP.LE.U32.AND P0, PT, R4, UR4, PT ;  /* 0x0000000404007c0c */ /* 0x000fe2000bf03070 */
[----:B------:R-:W-:Y:S01]  /*4b10*/  @!P6 FADD.FTZ R157, -R157, -RZ ;  /* 0x800000ff9d9de221 */ /* 0x000fe20000010100 */
[----:B------:R-:W-:Y:S02]  /*4b20*/  LOP3.LUT R4, R5, 0xff, RZ, 0xc0, !PT ;  /* 0x000000ff05047812 */ /* 0x000fe400078ec0ff */
[----:B------:R-:W-:Y:S02]  /*4b30*/  SHF.R.U32.HI R5, RZ, 0x8, R142 ;  /* 0x00000008ff057819 */ /* 0x000fe4000001168e */
[----:B------:R-:W-:Y:S01]  /*4b40*/  ISETP.LE.U32.AND P6, PT, R4, UR4, PT ;  /* 0x0000000404007c0c */ /* 0x000fe2000bfc3070 */
[----:B------:R-:W1:Y:S01]  /*4b50*/  MUFU.EX2 R150, R132 ;  /* 0x0000008400967308 */ /* 0x000e620000000800 */
[----:B------:R-:W-:Y:S01]  /*4b60*/  LOP3.LUT R4, R5, 0xffff, RZ, 0xc0, !PT ;  /* 0x0000ffff05047812 */ /* 0x000fe200078ec0ff */
[----:B------:R-:W-:Y:S01]  /*4b70*/  @!P2 FADD.FTZ R155, -R155, -RZ ;  /* 0x800000ff9b9ba221 */ /* 0x000fe20000010100 */
[----:B------:R-:W-:Y:S02]  /*4b80*/  ISETP.LE.U32.AND P1, PT, R19, UR4, PT ;  /* 0x0000000413007c0c */ /* 0x000fe4000bf23070 */
[----:B------:R-:W-:Y:S01]  /*4b90*/  ISETP.LE.U32.AND P2, PT, R4, UR4, PT ;  /* 0x0000000404007c0c */ /* 0x000fe2000bf43070 */
[----:B------:R-:W-:Y:S01]  /*4ba0*/  @!P0 FADD.FTZ R154, -R154, -RZ ;  /* 0x800000ff9a9a8221 */ /* 0x000fe20000010100 */
[----:B------:R-:W-:Y:S02]  /*4bb0*/  LOP3.LUT R4, R237, 0xff, RZ, 0xc0, !PT ;  /* 0x000000ffed047812 */ /* 0x000fe400078ec0ff */
[----:B------:R-:W2:Y:S01]  /*4bc0*/  LDL R237, [R1] ;  /* 0x0000000001ed7983 */ /* 0x000ea20000100800 */
[----:B------:R-:W-:Y:S01]  /*4bd0*/  SHF.R.U32.HI R5, RZ, 0x8, R143 ;  /* 0x00000008ff057819 */ /* 0x000fe2000001168f */
[----:B------:R-:W3:Y:S01]  /*4be0*/  MUFU.EX2 R147, R30 ;  /* 0x0000001e00937308 */ /* 0x000ee20000000800 */
[----:B------:R-:W-:Y:S01]  /*4bf0*/  @!P6 FADD.FTZ R153, -R153, -RZ ;  /* 0x800000ff9999e221 */ /* 0x000fe20000010100 */
[----:B------:R-:W-:Y:S02]  /*4c00*/  ISETP.LE.U32.AND P6, PT, R4, UR4, PT ;  /* 0x0000000404007c0c */ /* 0x000fe4000bfc3070 */
[----:B------:R-:W-:Y:S01]  /*4c10*/  F2FP.RELU.PACK_AB R4, R165, R166 ;  /* 0x000000a6a504723e */ /* 0x000fe200000008ff */
[----:B------:R-:W-:Y:S01]  /*4c20*/  @!P1 FADD.FTZ R160, -R160, -RZ ;  /* 0x800000ffa0a09221 */ /* 0x000fe20000010100 */
[----:B------:R-:W-:Y:S01]  /*4c30*/  F2FP.RELU.PACK_AB R7, R171, R164 ;  /* 0x000000a4ab07723e */ /* 0x000fe200000008ff */
[----:B------:R-:W-:Y:S01]  /*4c40*/  @!P2 FADD.FTZ R148, -R148, -RZ ;  /* 0x800000ff9494a221 */ /* 0x000fe20000010100 */
[----:B------:R-:W-:Y:S01]  /*4c50*/  LOP3.LUT R5, R5, 0xffff, RZ, 0xc0, !PT ;  /* 0x0000ffff05057812 */ /* 0x000fe200078ec0ff */
[----:B------:R4:W-:Y:S01]  /*4c60*/  STS [R241+0x13000], R4 ;  /* 0x01300004f1007388 */ /* 0x0009e20000000800 */
[----:B------:R-:W-:Y:S02]  /*4c70*/  LOP3.LUT R6, R236, 0xff, RZ, 0xc0, !PT ;  /* 0x000000ffec067812 */ /* 0x000fe400078ec0ff */
[----:B------:R-:W-:Y:S01]  /*4c80*/  ISETP.LE.U32.AND P2, PT, R5, UR4, PT ;  /* 0x0000000405007c0c */ /* 0x000fe2000bf43070 */
[----:B------:R4:W-:Y:S01]  /*4c90*/  STS [R241+0x13400], R7 ;  /* 0x01340007f1007388 */ /* 0x0009e20000000800 */
[----:B------:R-:W-:Y:S01]  /*4ca0*/  F2FP.RELU.PACK_AB R5, R162, R163 ;  /* 0x000000a3a205723e */ /* 0x000fe200000008ff */
[----:B------:R-:W-:Y:S01]  /*4cb0*/  @!P6 FADD.FTZ R146, -R146, -RZ ;  /* 0x800000ff9292e221 */ /* 0x000fe20000010100 */
[----:B------:R-:W-:Y:S02]  /*4cc0*/  ISETP.LE.U32.AND P4, PT, R6, UR4, PT ;  /* 0x0000000406007c0c */ /* 0x000fe4000bf83070 */
[----:B------:R-:W-:Y:S01]  /*4cd0*/  F2FP.RELU.PACK_AB R6, R232, R233 ;  /* 0x000000e9e806723e */ /* 0x000fe200000008ff */
[----:B------:R4:W-:Y:S01]  /*4ce0*/  STS [R240+0x13000], R5 ;  /* 0x01300005f0007388 */ /* 0x0009e20000000800 */
[----:B------:R-:W-:Y:S02]  /*4cf0*/  F2FP.RELU.PACK_AB R0, R234, R235 ;  /* 0x000000ebea00723e */ /* 0x000fe400000008ff */
[----:B------:R-:W-:Y:S02]  /*4d00*/  SHF.R.U32.HI R13, RZ, 0x18, R13 ;  /* 0x00000018ff0d7819 */ /* 0x000fe4000001160d */
[----:B------:R-:W-:Y:S01]  /*4d10*/  SHF.R.U32.HI R12, RZ, 0x18, R12 ;  /* 0x00000018ff0c7819 */ /* 0x000fe2000001160c */
[----:B-1----:R-:W-:Y:S01]  /*4d20*/  @!P2 FADD.FTZ R150, -R150, -RZ ;  /* 0x800000ff9696a221 */ /* 0x002fe20000010100 */
[----:B------:R-:W-:Y:S02]  /*4d30*/  ISETP.LE.U32.AND P1, PT, R13, UR4, PT ;  /* 0x000000040d007c0c */ /* 0x000fe4000bf23070 */
[----:B------:R-:W-:Y:S01]  /*4d40*/  ISETP.LE.U32.AND P0, PT, R12, UR4, PT ;  /* 0x000000040c007c0c */ /* 0x000fe2000bf03070 */
[----:B---3--:R-:W-:Y:S01]  /*4d50*/  @!P4 FADD.FTZ R147, -R147, -RZ ;  /* 0x800000ff9393c221 */ /* 0x008fe20000010100 */
[----:B------:R-:W-:Y:S02]  /*4d60*/  ISETP.LE.U32.AND P5, PT, R135, UR4, PT ;  /* 0x0000000487007c0c */ /* 0x000fe4000bfa3070 */
[----:B------:R-:W-:Y:S02]  /*4d70*/  FSETP.GE.FTZ.AND P2, PT, R166, RZ, PT ;  /* 0x000000ffa600720b */ /* 0x000fe40003f56000 */
[----:B----4-:R-:W-:Y:S02]  /*4d80*/  F2FP.RELU.PACK_AB R4, R160, R161 ;  /* 0x000000a1a004723e */ /* 0x010fe400000008ff */
[----:B------:R-:W-:Y:S02]  /*4d90*/  FSETP.GE.FTZ.AND P4, PT, R162, RZ, PT ;  /* 0x000000ffa200720b */ /* 0x000fe40003f96000 */
[----:B------:R-:W-:Y:S01]  /*4da0*/  F2FP.RELU.PACK_AB R7, R167, R170 ;  /* 0x000000aaa707723e */ /* 0x000fe200000008ff */
[----:B------:R1:W-:Y:S01]  /*4db0*/  STS [R240+0x13400], R4 ;  /* 0x01340004f0007388 */ /* 0x0003e20000000800 */
[----:B------:R-:W-:Y:S01]  /*4dc0*/  @!P1 FADD.FTZ R156, -R156, -RZ ;  /* 0x800000ff9c9c9221 */ /* 0x000fe20000010100 */
[----:B------:R-:W-:Y:S01]  /*4dd0*/  ISETP.LE.U32.AND P1, PT, R141, UR4, PT ;  /* 0x000000048d007c0c */ /* 0x000fe2000bf23070 */
[----:B------:R-:W-:Y:S01]  /*4de0*/  @!P0 FADD.FTZ R152, -R152, -RZ ;  /* 0x800000ff98988221 */ /* 0x000fe20000010100 */
[----:B------:R3:W-:Y:S01]  /*4df0*/  STS [R241+0x14000], R6 ;  /* 0x01400006f1007388 */ /* 0x0007e20000000800 */
[----:B------:R-:W-:Y:S01]  /*4e00*/  F2FP.RELU.PACK_AB R5, R158, R159 ;  /* 0x0000009f9e05723e */ /* 0x000fe200000008ff */
[----:B------:R-:W-:Y:S01]  /*4e10*/  @!P5 FADD.FTZ R151, -R151, -RZ ;  /* 0x800000ff9797d221 */ /* 0x000fe20000010100 */
[----:B------:R-:W-:Y:S01]  /*4e20*/  FSETP.GE.FTZ.AND P5, PT, R163, RZ, PT ;  /* 0x000000ffa300720b */ /* 0x000fe20003fb6000 */
[----:B------:R4:W-:Y:S01]  /*4e30*/  STS [R241+0x14400], R0 ;  /* 0x01440000f1007388 */ /* 0x0009e20000000800 */
[----:B------:R-:W-:Y:S01]  /*4e40*/  IMAD.U32 R141, RZ, RZ, UR11 ;  /* 0x0000000bff8d7e24 */ /* 0x000fe2000f8e00ff */
[----:B------:R-:W-:Y:S02]  /*4e50*/  FSETP.GE.FTZ.AND P3, PT, R159, RZ, PT ;  /* 0x000000ff9f00720b */ /* 0x000fe40003f76000 */
[----:B------:R4:W-:Y:S03]  /*4e60*/  STS [R240+0x14000], R7 ;  /* 0x01400007f0007388 */ /* 0x0009e60000000800 */
[----:B------:R-:W-:Y:S01]  /*4e70*/  @!P1 FADD.FTZ R144, -R144, -RZ ;  /* 0x800000ff90909221 */ /* 0x000fe20000010100 */
[----:B------:R-:W-:Y:S02]  /*4e80*/  FSETP.GE.FTZ.AND P1, PT, R165, RZ, PT ;  /* 0x000000ffa500720b */ /* 0x000fe40003f36000 */
[----:B-1----:R-:W-:Y:S02]  /*4e90*/  F2FP.RELU.PACK_AB R4, R156, R157 ;  /* 0x0000009d9c04723e */ /* 0x002fe400000008ff */
[----:B---3--:R-:W-:Y:S02]  /*4ea0*/  F2FP.RELU.PACK_AB R6, R168, R169 ;  /* 0x000000a9a806723e */ /* 0x008fe400000008ff */
[----:B----4-:R-:W-:Y:S03]  /*4eb0*/  F2FP.RELU.PACK_AB R0, R148, R149 ;  /* 0x000000959400723e */ /* 0x010fe600000008ff */
[----:B------:R1:W-:Y:S01]  /*4ec0*/  STS [R240+0x14400], R6 ;  /* 0x01440006f0007388 */ /* 0x0003e20000000800 */
[----:B------:R-:W-:Y:S03]  /*4ed0*/  F2FP.RELU.PACK_AB R7, R154, R155 ;  /* 0x0000009b9a07723e */ /* 0x000fe600000008ff */
[----:B------:R3:W-:Y:S04]  /*4ee0*/  STS [R239+0x13000], R5 ;  /* 0x01300005ef007388 */ /* 0x0007e80000000800 */
[----:B------:R4:W-:Y:S04]  /*4ef0*/  STS [R239+0x13400], R4 ;  /* 0x01340004ef007388 */ /* 0x0009e80000000800 */
[----:B------:R4:W-:Y:S01]  /*4f00*/  STS [R238+0x13000], R0 ;  /* 0x01300000ee007388 */ /* 0x0009e20000000800 */
[----:B-1----:R-:W-:Y:S02]  /*4f10*/  F2FP.RELU.PACK_AB R6, R152, R153 ;  /* 0x000000999806723e */ /* 0x002fe400000008ff */
[----:B---3--:R-:W-:Y:S02]  /*4f20*/  F2FP.RELU.PACK_AB R5, R145, R146 ;  /* 0x000000929105723e */ /* 0x008fe400000008ff */
[----:B----4-:R-:W-:Y:S03]  /*4f30*/  F2FP.RELU.PACK_AB R4, R150, R151 ;  /* 0x000000979604723e */ /* 0x010fe600000008ff */
[----:B------:R-:W-:Y:S01]  /*4f40*/  STS [R238+0x13400], R5 ;  /* 0x01340005ee007388 */ /* 0x000fe20000000800 */
[----:B------:R-:W-:Y:S03]  /*4f50*/  F2FP.RELU.PACK_AB R0, R144, R147 ;  /* 0x000000939000723e */ /* 0x000fe600000008ff */
[----:B------:R-:W-:Y:S04]  /*4f60*/  STS [R239+0x14000], R7 ;  /* 0x01400007ef007388 */ /* 0x000fe80000000800 */
[----:B------:R-:W-:Y:S04]  /*4f70*/  STS [R239+0x14400], R6 ;  /* 0x01440006ef007388 */ /* 0x000fe80000000800 */
        /* <DEDUP_REMOVED lines=15> */
[C---:B------:R-:W-:Y:S08]  /*5070*/  HMMA.16816.F32 R8, R136.reuse, R180, R8 ;  /* 0x000000b48808723c */ /* 0x040ff00000001808 */
[-C--:B------:R-:W-:Y:S08]  /*5080*/  HMMA.16816.F32 R12, R136, R182.reuse, R12 ;  /* 0x000000b6880c723c */ /* 0x080ff0000000180c */
[C---:B------:R-:W-:Y:S08]  /*5090*/  HMMA.16816.F32 R16, R132.reuse, R182, R16 ;  /* 0x000000b68410723c */ /* 0x040ff00000001810 */
[-C--:B------:R-:W-:Y:S08]  /*50a0*/  HMMA.16816.F32 R20, R132, R184.reuse, R20 ;  /* 0x000000b88414723c */ /* 0x080ff00000001814 */
[C---:B------:R-:W-:Y:S08]  /*50b0*/  HMMA.16816.F32 R24, R136.reuse, R184, R24 ;  /* 0x000000b88818723c */ /* 0x040ff00000001818 */
[-C--:B------:R-:W-:Y:S01]  /*50c0*/  HMMA.16816.F32 R28, R136, R186.reuse, R28 ;  /* 0x000000ba881c723c */ /* 0x080fe2000000181c */
[----:B------:R-:W1:Y:S07]  /*50d0*/  LDSM.16.M88.4 R136, [R223+0x7000] ;  /* 0x00700000df88783b */ /* 0x000e6e0000000200 */
[----:B------:R-:W-:Y:S01]  /*50e0*/  HMMA.16816.F32 R32, R132, R186, R32 ;  /* 0x000000ba8420723c */ /* 0x000fe20000001820 */
[----:B------:R-:W3:Y:S03]  /*50f0*/  LDSM.16.M88.4 R132, [R223+0x7800] ;  /* 0x00780000df84783b */ /* 0x000ee60000000200 */
[C---:B--2---:R-:W-:Y:S04]  /*5100*/  LEA R142, P0, R237.reuse, R140, 0x2 ;  /* 0x0000008ced8e7211 */ /* 0x044fe800078010ff */
[----:B------:R-:W-:Y:S02]  /*5110*/  LEA.HI.X.SX32 R143, R237, R141, 0x2, P0 ;  /* 0x0000008ded8f7211 */ /* 0x000fe400000f16ff */
[----:B------:R-:W-:Y:S03]  /*5120*/  FSETP.GE.FTZ.AND P0, PT, R164, RZ, PT ;  /* 0x000000ffa400720b */ /* 0x000fe60003f16000 */
[----:B------:R-:W2:Y:S04]  /*5130*/  LDG.E R141, [R142.64] ;  /* 0x0000000e8e8d7981 */ /* 0x000ea8000c1e1900 */
[----:B------:R-:W4:Y:S01]  /*5140*/  LDG.E R140, [R142.64+0x20] ;  /* 0x0000200e8e8c7981 */ /* 0x000f22000c1e1900 */
        /* <DEDUP_REMOVED lines=28> */
[----:B------:R-:W-:Y:S08]  /*5310*/  HMMA.16816.F32 R32, R136, R210, R32 ;  /* 0x000000d28820723c */ /* 0x000ff00000001820 */
[-C--:B-1----:R-:W-:Y:S11]  /*5320*/  HMMA.16816.F32 R4, R132, R212.reuse, R4 ;  /* 0x000000d48404723c */ /* 0x082ff60000001804 */
[----:B------:R-:W-:Y:S11]  /*5330*/  @!UPT UIADD3 URZ, URZ, URZ, URZ ;  /* 0x0000003f3f3ff290 */ /* 0x000ff6000fffe03f */
[----:B------:R-:W-:Y:S02]  /*5340*/  @!UPT UIADD3 URZ, URZ, URZ, URZ ;  /* 0x0000003f3f3ff290 */ /* 0x000fe4000fffe03f */
[C---:B--2---:R-:W-:Y:S02]  /*5350*/  FADD.FTZ R136, -R141.reuse, R4 ;  /* 0x000000048d887221 */ /* 0x044fe40000010100 */
[----:B------:R-:W-:Y:S02]  /*5360*/  FADD.FTZ R4, -R141, R5 ;  /* 0x000000058d047221 */ /* 0x000fe40000010100 */
[----:B----4-:R-:W-:Y:S01]  /*5370*/  FADD.FTZ R0, -R140, R6 ;  /* 0x000000068c007221 */ /* 0x010fe20000010100 */
[-C--:B------:R-:W-:Y:S01]  /*5380*/  FSEL R5, R136, R141.reuse, P2 ;  /* 0x0000008d88057208 */ /* 0x080fe20001000000 */
[----:B------:R-:W-:Y:S01]  /*5390*/  FADD.FTZ R7, -R140, R7 ;  /* 0x000000078c077221 */ /* 0x000fe20000010100 */
[----:B------:R-:W-:Y:S01]  /*53a0*/  FSEL R4, R4, R141, P1 ;  /* 0x0000008d04047208 */ /* 0x000fe20000800000 */
[----:B------:R-:W1:Y:S01]  /*53b0*/  LDSM.16.M88.4 R136, [R224+0x8800] ;  /* 0x00880000e088783b */ /* 0x000e620000000200 */
[----:B------:R-:W-:Y:S01]  /*53c0*/  FSEL R0, R0, R140, P0 ;  /* 0x0000008c00007208 */ /* 0x000fe20000000000 */
[----:B------:R-:W-:Y:S01]  /*53d0*/  FMUL.FTZ R166, R166, R5 ;  /* 0x00000005a6a67220 */ /* 0x000fe20000410000 */
[----:B------:R-:W-:Y:S01]  /*53e0*/  FSETP.GE.FTZ.AND P0, PT, R148, RZ, PT ;  /* 0x000000ff9400720b */ /* 0x000fe20003f16000 */
[----:B------:R-:W-:Y:S01]  /*53f0*/  FMUL.FTZ R165, R165, R4 ;  /* 0x00000004a5a57220 */ /* 0x000fe20000410000 */
[----:B------:R-:W-:Y:S01]  /*5400*/  FSETP.GE.FTZ.AND P1, PT, R149, RZ, PT ;  /* 0x000000ff9500720b */ /* 0x000fe20003f36000 */
[----:B------:R-:W-:Y:S01]  /*5410*/  FMUL.FTZ R164, R164, R0 ;  /* 0x00000000a4a47220 */ /* 0x000fe20000410000 */
[----:B------:R-:W-:Y:S01]  /*5420*/  FSETP.GE.FTZ.AND P2, PT, R158, RZ, PT ;  /* 0x000000ff9e00720b */ /* 0x000fe20003f56000 */
[----:B------:R-:W2:Y:S04]  /*5430*/  LDG.E R4, [R142.64+0x80] ;  /* 0x0000800e8e047981 */ /* 0x000ea8000c1e1900 */
[----:B------:R-:W3:Y:S01]  /*5440*/  LDG.E R0, [R142.64+0xa0] ;  /* 0x0000a00e8e007981 */ /* 0x000ee2000c1e1900 */
[C---:B-1----:R-:W-:Y:S08]  /*5450*/  HMMA.16816.F32 R8, R136.reuse, R212, R8 ;  /* 0x000000d48808723c */ /* 0x042ff00000001808 */
[-C--:B------:R-:W-:Y:S08]  /*5460*/  HMMA.16816.F32 R12, R136, R214.reuse, R12 ;  /* 0x000000d6880c723c */ /* 0x080ff0000000180c */
[C---:B------:R-:W-:Y:S08]  /*5470*/  HMMA.16816.F32 R16, R132.reuse, R214, R16 ;  /* 0x000000d68410723c */ /* 0x040ff00000001810 */
[-C--:B------:R-:W-:Y:S08]  /*5480*/  HMMA.16816.F32 R20, R132, R216.reuse, R20 ;  /* 0x000000d88414723c */ /* 0x080ff00000001814 */
[C---:B------:R-:W-:Y:S08]  /*5490*/  HMMA.16816.F32 R24, R136.reuse, R216, R24 ;  /* 0x000000d88818723c */ /* 0x040ff00000001818 */
[C---:B------:R-:W-:Y:S01]  /*54a0*/  FADD.FTZ R5, -R141.reuse, R16 ;  /* 0x000000108d057221 */ /* 0x040fe20000010100 */
[-C--:B------:R-:W-:Y:S03]  /*54b0*/  HMMA.16816.F32 R28, R136, R218.reuse, R28 ;  /* 0x000000da881c723c */ /* 0x080fe6000000181c */
[C---:B------:R-:W-:Y:S02]  /*54c0*/  FADD.FTZ R17, -R141.reuse, R17 ;  /* 0x000000118d117221 */ /* 0x040fe40000010100 */
[C---:B------:R-:W-:Y:S02]  /*54d0*/  FADD.FTZ R18, -R140.reuse, R18 ;  /* 0x000000128c127221 */ /* 0x040fe40000010100 */
[C---:B------:R-:W-:Y:S01]  /*54e0*/  FADD.FTZ R16, -R141.reuse, R20 ;  /* 0x000000148d107221 */ /* 0x040fe20000010100 */
[----:B------:R-:W-:Y:S01]  /*54f0*/  HMMA.16816.F32 R32, R132, R218, R32 ;  /* 0x000000da8420723c */ /* 0x000fe20000001820 */
[----:B------:R-:W-:Y:S03]  /*5500*/  FADD.FTZ R6, -R141, R21 ;  /* 0x000000158d067221 */ /* 0x000fe60000010100 */
[----:B------:R-:W-:Y:S01]  /*5510*/  FADD.FTZ R23, -R140, R23 ;  /* 0x000000178c177221 */ /* 0x000fe20000010100 */
[-C--:B------:R-:W-:Y:S02]  /*5520*/  FSEL R20, R5, R141.reuse, P5 ;  /* 0x0000008d05147208 */ /* 0x080fe40002800000 */
[-C--:B------:R-:W-:Y:S02]  /*5530*/  FSEL R6, R6, R141.reuse, P2 ;  /* 0x0000008d06067208 */ /* 0x080fe40001000000 */
[-C--:B------:R-:W-:Y:S02]  /*5540*/  FSEL R17, R17, R141.reuse, P4 ;  /* 0x0000008d11117208 */ /* 0x080fe40002000000 */
[----:B------:R-:W-:Y:S01]  /*5550*/  FSETP.GE.FTZ.AND P2, PT, R161, RZ, PT ;  /* 0x000000ffa100720b */ /* 0x000fe20003f56000 */
[----:B------:R-:W-:Y:S01]  /*5560*/  FMUL.FTZ R158, R158, R6 ;  /* 0x000000069e9e7220 */ /* 0x000fe20000410000 */
[----:B------:R-:W-:Y:S01]  /*5570*/  FSEL R16, R16, R141, P3 ;  /* 0x0000008d10107208 */ /* 0x000fe20001800000 */
[----:B------:R-:W-:Y:S01]  /*5580*/  FADD.FTZ R6, -R140, R19 ;  /* 0x000000138c067221 */ /* 0x000fe20000010100 */
[----:B------:R-:W-:Y:S01]  /*5590*/  FSETP.GE.FTZ.AND P4, PT, R156, RZ, PT ;  /* 0x000000ff9c00720b */ /* 0x000fe20003f96000 */
[----:B------:R-:W-:Y:S01]  /*55a0*/  FMUL.FTZ R20, R163, R20 ;  /* 0x00000014a3147220 */ /* 0x000fe20000410000 */
[----:B------:R-:W-:Y:S01]  /*55b0*/  FSETP.GE.FTZ.AND P3, PT, R146, RZ, PT ;  /* 0x000000ff9200720b */ /* 0x000fe20003f76000 */
[----:B------:R-:W-:Y:S02]  /*55c0*/  FMUL.FTZ R162, R162, R17 ;  /* 0x00000011a2a27220 */ /* 0x000fe40000410000 */
[----:B------:R-:W-:Y:S04]  /*55d0*/  FMUL.FTZ R159, R159, R16 ;  /* 0x000000109f9f7220 */ /* 0x000fe80000410000 */
[----:B------:R-:W-:Y:S05]  /*55e0*/  FADD.FTZ R5, -R141, R32 ;  /* 0x000000208d057221 */ /* 0x000fea0000010100 */
[----:B------:R-:W-:Y:S01]  /*55f0*/  FSEL R5, R5, R141, P1 ;  /* 0x0000008d05057208 */ /* 0x000fe20000800000 */
[----:B------:R-:W-:Y:S01]  /*5600*/  @P0 FADD.FTZ R141, -R141, R33 ;  /* 0x000000218d8d0221 */ /* 0x000fe20000010100 */
[----:B------:R-:W-:Y:S02]  /*5610*/  FSETP.GE.FTZ.AND P0, PT, R171, RZ, PT ;  /* 0x000000ffab00720b */ /* 0x000fe40003f16000 */
[----:B------:R-:W-:Y:S01]  /*5620*/  FSETP.GE.FTZ.AND P1, PT, R160, RZ, PT ;  /* 0x000000ffa000720b */ /* 0x000fe20003f36000 */
[----:B------:R-:W-:Y:S01]  /*5630*/  FMUL.FTZ R149, R149, R5 ;  /* 0x0000000595957220 */ /* 0x000fe20000410000 */
[-C--:B------:R-:W-:Y:S01]  /*5640*/  FSEL R7, R7, R140.reuse, P0 ;  /* 0x0000008c07077208 */ /* 0x080fe20000000000 */
[----:B------:R-:W-:Y:S01]  /*5650*/  FADD.FTZ R5, -R140, R22 ;  /* 0x000000168c057221 */ /* 0x000fe20000010100 */
[----:B------:R-:W-:Y:S01]  /*5660*/  FSETP.GE.FTZ.AND P0, PT, R157, RZ, PT ;  /* 0x000000ff9d00720b */ /* 0x000fe20003f16000 */
[----:B------:R-:W-:Y:S01]  /*5670*/  FMUL.FTZ R141, R148, R141 ;  /* 0x0000008d948d7220 */ /* 0x000fe20000410000 */
[-C--:B------:R-:W-:Y:S01]  /*5680*/  FSEL R6, R6, R140.reuse, P1 ;  /* 0x0000008c06067208 */ /* 0x080fe20000800000 */
[----:B------:R-:W-:Y:S01]  /*5690*/  FMUL.FTZ R171, R171, R7 ;  /* 0x00000007abab7220 */ /* 0x000fe20000410000 */
[-C--:B------:R-:W-:Y:S02]  /*56a0*/  FSEL R5, R5, R140.reuse, P0 ;  /* 0x0000008c05057208 */ /* 0x080fe40000000000 */
[----:B------:R-:W-:Y:S01]  /*56b0*/  FSEL R7, R18, R140, P2 ;  /* 0x0000008c12077208 */ /* 0x000fe20001000000 */
[----:B------:R-:W-:Y:S01]  /*56c0*/  FMUL.FTZ R160, R160, R6 ;  /* 0x00000006a0a07220 */ /* 0x000fe20000410000 */
[----:B------:R-:W-:Y:S01]  /*56d0*/  FSETP.GE.FTZ.AND P2, PT, R145, RZ, PT ;  /* 0x000000ff9100720b */ /* 0x000fe20003f56000 */
[----:B------:R-:W-:Y:S01]  /*56e0*/  FMUL.FTZ R157, R157, R5 ;  /* 0x000000059d9d7220 */ /* 0x000fe20000410000 */
[----:B------:R-:W-:Y:S01]  /*56f0*/  FSETP.GE.FTZ.AND P0, PT, R232, RZ, PT ;  /* 0x000000ffe800720b */ /* 0x000fe20003f16000 */
[----:B------:R-:W-:Y:S01]  /*5700*/  FMUL.FTZ R161, R161, R7 ;  /* 0x00000007a1a17220 */ /* 0x000fe20000410000 */
[----:B------:R-:W-:Y:S01]  /*5710*/  FSETP.GE.FTZ.AND P1, PT, R233, RZ, PT ;  /* 0x000000ffe900720b */ /* 0x000fe20003f36000 */
[----:B------:R-:W-:Y:S05]  /*5720*/  FADD.FTZ R7, -R140, R34 ;  /* 0x000000228c077221 */ /* 0x000fea0000010100 */
[-C--:B------:R-:W-:Y:S02]  /*5730*/  FSEL R7, R7, R140.reuse, P3 ;  /* 0x0000008c07077208 */ /* 0x080fe40001800000 */
[----:B------:R-:W-:Y:S03]  /*5740*/  FSETP.GE.FTZ.AND P3, PT, R167, RZ, PT ;  /* 0x000000ffa700720b */ /* 0x000fe60003f76000 */
[----:B------:R-:W-:Y:S02]  /*5750*/  FMUL.FTZ R146, R146, R7 ;  /* 0x0000000792927220 */ /* 0x000fe40000410000 */
[C---:B--2---:R-:W-:Y:S02]  /*5760*/  FADD.FTZ R5, -R4.reuse, R9 ;  /* 0x0000000904057221 */ /* 0x044fe40000010100 */
[C---:B------:R-:W-:Y:S01]  /*5770*/  FADD.FTZ R6, -R4.reuse, R8 ;  /* 0x0000000804067221 */ /* 0x040fe20000010100 */
[----:B------:R-:W-:Y:S01]  /*5780*/  FSEL R8, R23, R140, P4 ;  /* 0x0000008c17087208 */ /* 0x000fe20002000000 */
[C---:B------:R-:W-:Y:S01]  /*5790*/  FADD.FTZ R12, -R4.reuse, R12 ;  /* 0x0000000c040c7221 */ /* 0x040fe20000010100 */
[-C--:B------:R-:W-:Y:S01]  /*57a0*/  FSEL R5, R5, R4.reuse, P0 ;  /* 0x0000000405057208 */ /* 0x080fe20000000000 */
[----:B------:R-:W-:Y:S01]  /*57b0*/  FADD.FTZ R25, -R4, R25 ;  /* 0x0000001904197221 */ /* 0x000fe20000010100 */
[----:B------:R-:W-:Y:S01]  /*57c0*/  FSETP.GE.FTZ.AND P0, PT, R150, RZ, PT ;  /* 0x000000ff9600720b */ /* 0x000fe20003f16000 */
[----:B------:R-:W-:Y:S01]  /*57d0*/  FADD.FTZ R13, -R4, R13 ;  /* 0x0000000d040d7221 */ /* 0x000fe20000010100 */
[-C--:B------:R-:W-:Y:S01]  /*57e0*/  FSEL R6, R6, R4.reuse, P1 ;  /* 0x0000000406067208 */ /* 0x080fe20000800000 */
[----:B------:R-:W-:Y:S01]  /*57f0*/  FADD.FTZ R24, -R4, R24 ;  /* 0x0000001804187221 */ /* 0x000fe20000010100 */
[----:B------:R-:W-:Y:S01]  /*5800*/  FSETP.GE.FTZ.AND P1, PT, R170, RZ, PT ;  /* 0x000000ffaa00720b */ /* 0x000fe20003f36000 */
[----:B------:R-:W-:Y:S01]  /*5810*/  FADD.FTZ R28, -R4, R28 ;  /* 0x0000001c041c7221 */ /* 0x000fe20000010100 */
[-C--:B------:R-:W-:Y:S01]  /*5820*/  FSEL R13, R13, R4.reuse, P3 ;  /* 0x000000040d0d7208 */ /* 0x080fe20001800000 */
[----:B------:R-:W-:Y:S01]  /*5830*/  @P2 FADD.FTZ R140, -R140, R35 ;  /* 0x000000238c8c2221 */ /* 0x000fe20000010100 */
[----:B------:R-:W-:Y:S01]  /*5840*/  FSEL R12, R12, R4, P1 ;  /* 0x000000040c0c7208 */ /* 0x000fe20000800000 */
[----:B------:R-:W-:Y:S01]  /*5850*/  FMUL.FTZ R232, R232, R5 ;  /* 0x00000005e8e87220 */ /* 0x000fe20000410000 */
[----:B------:R-:W-:Y:S01]  /*5860*/  FSETP.GE.FTZ.AND P1, PT, R154, RZ, PT ;  /* 0x000000ff9a00720b */ /* 0x000fe20003f36000 */
[C---:B---3--:R-:W-:Y:S01]  /*5870*/  FADD.FTZ R5, -R0.reuse, R14 ;  /* 0x0000000e00057221 */ /* 0x048fe20000010100 */
[----:B------:R-:W-:Y:S01]  /*5880*/  FSETP.GE.FTZ.AND P2, PT, R155, RZ, PT ;  /* 0x000000ff9b00720b */ /* 0x000fe20003f56000 */
[----:B------:R-:W-:Y:S01]  /*5890*/  FMUL.FTZ R233, R233, R6 ;  /* 0x00000006e9e97220 */ /* 0x000fe20000410000 */
[-C--:B------:R-:W-:Y:S01]  /*58a0*/  FSEL R25, R25, R4.reuse, P1 ;  /* 0x0000000419197208 */ /* 0x080fe20000800000 */
[C---:B------:R-:W-:Y:S01]  /*58b0*/  FADD.FTZ R6, -R0.reuse, R11 ;  /* 0x0000000b00067221 */ /* 0x040fe20000010100 */
[----:B------:R-:W-:Y:S01]  /*58c0*/  FSETP.GE.FTZ.AND P1, PT, R151, RZ, PT ;  /* 0x000000ff9700720b */ /* 0x000fe20003f36000 */
[----:B------:R-:W-:Y:S01]  /*58d0*/  FADD.FTZ R7, -R0, R15 ;  /* 0x0000000f00077221 */ /* 0x000fe20000010100 */
[----:B------:R-:W-:Y:S01]  /*58e0*/  FSEL R24, R24, R4, P2 ;  /* 0x0000000418187208 */ /* 0x000fe20001000000 */
[----:B------:R-:W-:Y:S01]  /*58f0*/  FMUL.FTZ R156, R156, R8 ;  /* 0x000000089c9c7220 */ /* 0x000fe20000410000 */
[----:B------:R-:W-:Y:S01]  /*5900*/  FSEL R28, R28, R4, P1 ;  /* 0x000000041c1c7208 */ /* 0x000fe20000800000 */
[----:B------:R-:W-:Y:S01]  /*5910*/  @P0 FADD.FTZ R4, -R4, R29 ;  /* 0x0000001d04040221 */ /* 0x000fe20000010100 */
[----:B------:R-:W-:Y:S01]  /*5920*/  FSETP.GE.FTZ.AND P0, PT, R169, RZ, PT ;  /* 0x000000ffa900720b */ /* 0x000fe20003f16000 */
[----:B------:R-:W-:Y:S01]  /*5930*/  FADD.FTZ R8, -R0, R10 ;  /* 0x0000000a00087221 */ /* 0x000fe20000010100 */
[----:B------:R-:W-:Y:S01]  /*5940*/  FSETP.GE.FTZ.AND P1, PT, R234, RZ, PT ;  /* 0x000000ffea00720b */ /* 0x000fe20003f36000 */
[----:B------:R-:W-:Y:S01]  /*5950*/  FMUL.FTZ R167, R167, R13 ;  /* 0x0000000da7a77220 */ /* 0x000fe20000410000 */
[----:B------:R-:W-:Y:S01]  /*5960*/  FSEL R5, R5, R0, P0 ;  /* 0x0000000005057208 */ /* 0x000fe20000000000 */
[----:B------:R-:W-:Y:S01]  /*5970*/  FMUL.FTZ R18, R150, R4 ;  /* 0x0000000496127220 */ /* 0x000fe20000410000 */
[----:B------:R-:W-:Y:S01]  /*5980*/  FSETP.GE.FTZ.AND P0, PT, R168, RZ, PT ;  /* 0x000000ffa800720b */ /* 0x000fe20003f16000 */
[----:B------:R-:W-:Y:S01]  /*5990*/  FADD.FTZ R4, -R0, R30 ;  /* 0x0000001e00047221 */ /* 0x000fe20000010100 */
[-C--:B------:R-:W-:Y:S01]  /*59a0*/  FSEL R6, R6, R0.reuse, P1 ;  /* 0x0000000006067208 */ /* 0x080fe20000800000 */
[----:B------:R-:W-:Y:S01]  /*59b0*/  FMUL.FTZ R9, R169, R5 ;  /* 0x00000005a9097220 */ /* 0x000fe20000410000 */
[----:B------:R-:W-:Y:S01]  /*59c0*/  FSETP.GE.FTZ.AND P1, PT, R144, RZ, PT ;  /* 0x000000ff9000720b */ /* 0x000fe20003f36000 */
[----:B------:R-:W-:Y:S01]  /*59d0*/  FADD.FTZ R5, -R0, R27 ;  /* 0x0000001b00057221 */ /* 0x000fe20000010100 */
[----:B------:R-:W-:Y:S01]  /*59e0*/  FSEL R7, R7, R0, P0 ;  /* 0x0000000007077208 */ /* 0x000fe20000000000 */
[----:B------:R-:W-:Y:S01]  /*59f0*/  FMUL.FTZ R13, R234, R6 ;  /* 0x00000006ea0d7220 */ /* 0x000fe20000410000 */
[----:B------:R-:W-:Y:S01]  /*5a00*/  PLOP3.LUT P0, PT, PT, PT, UP5, 0x80, 0x0 ;  /* 0x000000000000781c */ /* 0x000fe20003f0f058 */
[----:B------:R-:W-:Y:S01]  /*5a10*/  FADD.FTZ R6, -R0, R26 ;  /* 0x0000001a00067221 */ /* 0x000fe20000010100 */
[----:B------:R-:W-:Y:S01]  /*5a20*/  FSETP.GE.FTZ.AND P2, PT, R235, RZ, PT ;  /* 0x000000ffeb00720b */ /* 0x000fe20003f56000 */
[----:B------:R-:W-:Y:S01]  /*5a30*/  FMUL.FTZ R140, R145, R140 ;  /* 0x0000008c918c7220 */ /* 0x000fe20000410000 */
[----:B------:R-:W-:Y:S01]  /*5a40*/  FSETP.GE.FTZ.AND P4, PT, R153, RZ, PT ;  /* 0x000000ff9900720b */ /* 0x000fe20003f96000 */
[----:B------:R-:W-:Y:S01]  /*5a50*/  FMUL.FTZ R170, R170, R12 ;  /* 0x0000000caaaa7220 */ /* 0x000fe20000410000 */
[----:B------:R-:W-:Y:S01]  /*5a60*/  FSEL R8, R8, R0, P2 ;  /* 0x0000000008087208 */ /* 0x000fe20001000000 */
[----:B------:R-:W-:Y:S01]  /*5a70*/  FMUL.FTZ R24, R155, R24 ;  /* 0x000000189b187220 */ /* 0x000fe20000410000 */
[----:B------:R-:W-:Y:S01]  /*5a80*/  FSETP.GE.FTZ.AND P3, PT, R152, RZ, PT ;  /* 0x000000ff9800720b */ /* 0x000fe20003f76000 */
[----:B------:R-:W-:Y:S01]  /*5a90*/  FMUL.FTZ R25, R154, R25 ;  /* 0x000000199a197220 */ /* 0x000fe20000410000 */
[----:B------:R-:W-:Y:S01]  /*5aa0*/  FSETP.GE.FTZ.AND P2, PT, R147, RZ, PT ;  /* 0x000000ff9300720b */ /* 0x000fe20003f56000 */
[----:B------:R-:W-:Y:S01]  /*5ab0*/  FMUL.FTZ R28, R151, R28 ;  /* 0x0000001c971c7220 */ /* 0x000fe20000410000 */
[----:B------:R-:W-:Y:S01]  /*5ac0*/  FSEL R6, R6, R0, P4 ;  /* 0x0000000006067208 */ /* 0x000fe20002000000 */
[----:B------:R-:W-:Y:S01]  /*5ad0*/  FMUL.FTZ R8, R235, R8 ;  /* 0x00000008eb087220 */ /* 0x000fe20000410000 */
[-C--:B------:R-:W-:Y:S01]  /*5ae0*/  FSEL R5, R5, R0.reuse, P3 ;  /* 0x0000000005057208 */ /* 0x080fe20001800000 */
[----:B------:R-:W-:Y:S01]  /*5af0*/  FMUL.FTZ R7, R168, R7 ;  /* 0x00000007a8077220 */ /* 0x000fe20000410000 */
[----:B------:R-:W-:Y:S01]  /*5b00*/  FSEL R4, R4, R0, P2 ;  /* 0x0000000004047208 */ /* 0x000fe20001000000 */
[----:B------:R-:W-:Y:S02]  /*5b10*/  @P1 FADD.FTZ R0, -R0, R31 ;  /* 0x0000001f00001221 */ /* 0x000fe40000010100 */
        /* <DEDUP_REMOVED lines=25> */
.L_x_258:
        /* <DEDUP_REMOVED lines=119> */
.L_x_259:
[----:B------:R-:W-:Y:S01]  /*6420*/  LDSM.16.M88.4 R24, [R225] ;  /* 0x00000000e118783b */ /* 0x000fe20000000200 */
[----:B------:R-:W-:Y:S01]  /*6430*/  IMAD.MOV.U32 R146, RZ, RZ, c[0x0][0x22c] ;  /* 0x00008b00ff927624 */ /* 0x000fe200078e00ff */
[----:B------:R-:W-:Y:S01]  /*6440*/  ULOP3.LUT UR4, UR8, 0x1, URZ, 0xc0, !UPT ;  /* 0x0000000108047892 */ /* 0x000fe2000f8ec03f */
[----:B------:R-:W-:Y:S01]  /*6450*/  IMAD.MOV.U32 R147, RZ, RZ, 0x4 ;  /* 0x00000004ff937424 */ /* 0x000fe200078e00ff */
[----:B------:R-:W-:Y:S01]  /*6460*/  @UP5 UIADD3 UR5, UP4, UR12, -0x100, URZ ;  /* 0xffffff000c055890 */ /* 0x000fe2000ff9e03f */
[----:B------:R-:W2:Y:S01]  /*6470*/  LDSM.16.MT88.4 R8, [R0+0x9000] ;  /* 0x009000000008783b */ /* 0x000ea20000004200 */
[----:B------:R-:W-:Y:S01]  /*6480*/  IMAD R146, R146, c[0x0][0x1c0], RZ ;  /* 0x0000700092927a24 */ /* 0x000fe200078e02ff */
[----:B------:R-:W-:Y:S01]  /*6490*/  UISETP.NE.U32.AND UP1, UPT, UR4, 0x1, UPT ;  /* 0x000000010400788c */ /* 0x000fe2000bf25070 */
[----:B------:R-:W-:Y:S01]  /*64a0*/  IMAD.MOV.U32 R150, RZ, RZ, c[0x0][0x22c] ;  /* 0x00008b00ff967624 */ /* 0x000fe200078e00ff */
[----:B------:R-:W-:Y:S01]  /*64b0*/  UIADD3 UR6, UR8, -0x1, URZ ;  /* 0xffffffff08067890 */ /* 0x000fe2000fffe03f */
[----:B------:R-:W3:Y:S01]  /*64c0*/  LDSM.16.MT88.4 R16, [R0+0xb000] ;  /* 0x00b000000010783b */ /* 0x000ee20000004200 */
[----:B------:R-:W-:Y:S01]  /*64d0*/  IMAD.U32 R146, R146, -0x40, RZ ;  /* 0xffffffc092927824 */ /* 0x000fe200078e00ff */
[----:B------:R-:W-:Y:S01]  /*64e0*/  @UP5 UIADD3.X UR4, UR13, -0x1, URZ, UP4, !UPT ;  /* 0xffffffff0d045890 */ /* 0x000fe2000a7fe43f */
[----:B------:R-:W-:Y:S02]  /*64f0*/  IMAD R150, R150, c[0x0][0x1c0], RZ ;  /* 0x0000700096967a24 */ /* 0x000fe400078e02ff */
[----:B------:R-:W4:Y:S01]  /*6500*/  LDSM.16.MT88.4 R28, [R0+0xd000] ;  /* 0x00d00000001c783b */ /* 0x000f220000004200 */
[----:B------:R-:W-:Y:S01]  /*6510*/  LEA R247, P1, R146, R144, 0x2 ;  /* 0x0000009092f77211 */ /* 0x000fe200078210ff */
[----:B------:R-:W-:Y:S02]  /*6520*/  IMAD R150, R150, 0x18, RZ ;  /* 0x0000001896967824 */ /* 0x000fe400078e02ff */
[----:B------:R-:W-:Y:S01]  /*6530*/  IMAD.MOV.U32 R149, RZ, RZ, c[0x0][0x22c] ;  /* 0x00008b00ff957624 */ /* 0x000fe200078e00ff */
[----:B------:R-:W-:Y:S01]  /*6540*/  LDSM.16.M88.4 R32, [R226] ;  /* 0x00000000e220783b */ /* 0x000fe20000000200 */
[----:B------:R-:W-:Y:S01]  /*6550*/  LEA.HI.X.SX32 R246, R146, R145, 0x2, P1 ;  /* 0x0000009192f67211 */ /* 0x000fe200008f16ff */
[----:B------:R-:W-:Y:S02]  /*6560*/  IMAD.MOV.U32 R146, RZ, RZ, c[0x0][0x22c] ;  /* 0x00008b00ff927624 */ /* 0x000fe400078e00ff */
[----:B------:R-:W-:Y:S01]  /*6570*/  IMAD R149, R149, c[0x0][0x1c0], RZ ;  /* 0x0000700095957a24 */ /* 0x000fe200078e02ff */
[----:B------:R-:W1:Y:S01]  /*6580*/  LDSM.16.MT88.4 R132, [R0+0x9400] ;  /* 0x009400000084783b */ /* 0x000e620000004200 */
[----:B------:R-:W-:Y:S02]  /*6590*/  IMAD R146, R146, c[0x0][0x1c0], RZ ;  /* 0x0000700092927a24 */ /* 0x000fe400078e02ff */
[----:B------:R-:W-:Y:S02]  /*65a0*/  IMAD.SHL.U32 R149, R149, 0x20, RZ ;  /* 0x0000002095957824 */ /* 0x000fe400078e00ff */
[----:B------:R-:W1:Y:S01]  /*65b0*/  LDSM.16.MT88.4 R136, [R0+0xb400] ;  /* 0x00b400000088783b */ /* 0x000e620000004200 */
[----:B------:R-:W-:Y:S02]  /*65c0*/  IMAD.SHL.U32 R146, R146, 0x8, RZ ;  /* 0x0000000892927824 */ /* 0x000fe400078e00ff */
[----:B------:R-:W-:Y:S02]  /*65d0*/  IMAD.MOV.U32 R151, RZ, RZ, c[0x0][0x22c] ;  /* 0x00008b00ff977624 */ /* 0x000fe400078e00ff */
[----:B------:R-:W1:Y:S02]  /*65e0*/  LDSM.16.MT88.4 R140, [R0+0xd400] ;  /* 0x00d40000008c783b */ /* 0x000e640000004200 */
[----:B------:R-:W-:Y:S04]  /*65f0*/  IMAD R151, R151, c[0x0][0x1c0], RZ ;  /* 0x0000700097977a24 */ /* 0x000fe800078e02ff */
[----:B------:R-:W-:Y:S01]  /*6600*/  IMAD.SHL.U32 R151, R151, 0x10, RZ ;  /* 0x0000001097977824 */ /* 0x000fe200078e00ff */
[C---:B-12---:R-:W-:Y:S08]  /*6610*/  HMMA.16816.F32 R4, R24.reuse, R8, RZ ;  /* 0x000000081804723c */ /* 0x046ff000000018ff */
[C---:B------:R-:W-:Y:S08]  /*6620*/  HMMA.16816.F32 R8, R24.reuse, R10, RZ ;  /* 0x0000000a1808723c */ /* 0x040ff000000018ff */
[C---:B---3--:R-:W-:Y:S08]  /*6630*/  HMMA.16816.F32 R12, R24.reuse, R16, RZ ;  /* 0x00000010180c723c */ /* 0x048ff000000018ff */
[C---:B------:R-:W-:Y:S08]  /*6640*/  HMMA.16816.F32 R16, R24.reuse, R18, RZ ;  /* 0x000000121810723c */ /* 0x040ff000000018ff */
[C---:B----4-:R-:W-:Y:S08]  /*6650*/  HMMA.16816.F32 R20, R24.reuse, R28, RZ ;  /* 0x0000001c1814723c */ /* 0x050ff000000018ff */
        /* <DEDUP_REMOVED lines=10> */
[----:B------:R-:W3:Y:S05]  /*6700*/  LDSM.16.MT88.4 R32, [R0+0xd800] ;  /* 0x00d800000020783b */ /* 0x000eea0000004200 */
[----:B------:R-:W-:Y:S02]  /*6710*/  LDSM.16.MT88.4 R140, [R0+0xbc00] ;  /* 0x00bc0000008c783b */ /* 0x000fe40000004200 */
        /* <DEDUP_REMOVED lines=8> */
[----:B------:R-:W2:Y:S05]  /*67a0*/  LDSM.16.MT88.4 R28, [R0+0xdc00] ;  /* 0x00dc0000001c783b */ /* 0x000eaa0000004200 */
[----:B------:R-:W-:Y:S02]  /*67b0*/  LDSM.16.M88.4 R32, [R225+0x2000] ;  /* 0x00200000e120783b */ /* 0x000fe40000000200 */
        /* <DEDUP_REMOVED lines=8> */
[----:B------:R-:W2:Y:S05]  /*6840*/  LDSM.16.MT88.4 R28, [R0+0xe000] ;  /* 0x00e00000001c783b */ /* 0x000eaa0000004200 */
[----:B------:R-:W-:Y:S02]  /*6850*/  LDSM.16.M88.4 R132, [R226+0x2000] ;  /* 0x00200000e284783b */ /* 0x000fe40000000200 */
        /* <DEDUP_REMOVED lines=29> */
[----:B------:R-:W-:Y:S01]  /*6a30*/  @P0 IADD3 R34, R237, -0x40, RZ ;  /* 0xffffffc0ed220810 */ /* 0x000fe20007ffe0ff */
[C---:B-1----:R-:W-:Y:S05]  /*6a40*/  HMMA.16816.F32 R4, R132.reuse, R136, R4 ;  /* 0x000000888404723c */ /* 0x042fea0000001804 */
[----:B------:R-:W-:Y:S01]  /*6a50*/  @P0 IMAD.WIDE R34, R34, R147, UR12 ;  /* 0x0000000c22220e25 */ /* 0x000fe2000f8e0293 */
[----:B------:R-:W-:Y:S02]  /*6a60*/  @UP5 UMOV UR12, UR5 ;  /* 0x00000005000c5c82 */ /* 0x000fe40008000000 */
[C---:B------:R-:W-:Y:S01]  /*6a70*/  HMMA.16816.F32 R8, R132.reuse, R138, R8 ;  /* 0x0000008a8408723c */ /* 0x040fe20000001808 */
[----:B------:R-:W4:Y:S01]  /*6a80*/  LDL R139, [R1+0x8] ;  /* 0x00000800018b7983 */ /* 0x000f220000100800 */
[----:B------:R-:W-:Y:S02]  /*6a90*/  @UP5 UMOV UR13, UR4 ;  /* 0x00000004000d5c82 */ /* 0x000fe40008000000 */
[----:B------:R-:W-:Y:S02]  /*6aa0*/  IMAD.MOV.U32 R147, RZ, RZ, c[0x0][0x22c] ;  /* 0x00008b00ff937624 */ /* 0x000fe400078e00ff */
[----:B------:R-:W4:Y:S01]  /*6ab0*/  LDL R138, [R1+0x1c] ;  /* 0x00001c00018a7983 */ /* 0x000f220000100800 */
[----:B--2---:R-:W-:Y:S01]  /*6ac0*/  IMAD.MOV.U32 R0, RZ, RZ, c[0x0][0x22c] ;  /* 0x00008b00ff007624 */ /* 0x004fe200078e00ff */
[C---:B---3--:R-:W-:Y:S03]  /*6ad0*/  HMMA.16816.F32 R12, R132.reuse, R140, R12 ;  /* 0x0000008c840c723c */ /* 0x048fe6000000180c */
[----:B------:R1:W5:Y:S01]  /*6ae0*/  @P0 LDG.E R251, [R34.64] ;  /* 0x0000000e22fb0981 */ /* 0x000362000c1e1900 */
[----:B------:R-:W-:Y:S02]  /*6af0*/  IMAD R0, R0, c[0x0][0x1c0], RZ ;  /* 0x0000700000007a24 */ /* 0x000fe400078e02ff */
[----:B------:R-:W-:Y:S02]  /*6b00*/  IMAD R147, R147, c[0x0][0x1c0], RZ ;  /* 0x0000700093937a24 */ /* 0x000fe400078e02ff */
[C---:B------:R-:W-:Y:S01]  /*6b10*/  HMMA.16816.F32 R16, R132.reuse, R142, R16 ;  /* 0x0000008e8410723c */ /* 0x040fe20000001810 */
[----:B------:R1:W5:Y:S03]  /*6b20*/  @P0 LDG.E R252, [R34.64+0x20] ;  /* 0x0000200e22fc0981 */ /* 0x000366000c1e1900 */
[----:B------:R-:W-:Y:S02]  /*6b30*/  IMAD R0, R0, 0x30, RZ ;  /* 0x0000003000007824 */ /* 0x000fe400078e02ff */
[----:B------:R1:W5:Y:S01]  /*6b40*/  @P0 LDG.E R249, [R34.64+0x80] ;  /* 0x0000800e22f90981 */ /* 0x000362000c1e1900 */
[----:B------:R-:W-:Y:S01]  /*6b50*/  IMAD.SHL.U32 R147, R147, 0x10, RZ ;  /* 0x0000001093937824 */ /* 0x000fe200078e00ff */
[C---:B------:R-:W-:Y:S01]  /*6b60*/  HMMA.16816.F32 R20, R132.reuse, R28, R20 ;  /* 0x0000001c8414723c */ /* 0x040fe20000001814 */
[----:B------:R-:W-:Y:S02]  /*6b70*/  IMAD.MOV.U32 R141, RZ, RZ, c[0x0][0x22c] ;  /* 0x00008b00ff8d7624 */ /* 0x000fe400078e00ff */
[----:B------:R1:W5:Y:S01]  /*6b80*/  @P0 LDG.E R250, [R34.64+0xa0] ;  /* 0x0000a00e22fa0981 */ /* 0x000362000c1e1900 */
[----:B------:R-:W-:Y:S02]  /*6b90*/  IMAD.MOV.U32 R140, RZ, RZ, c[0x0][0x22c] ;  /* 0x00008b00ff8c7624 */ /* 0x000fe400078e00ff */
[----:B------:R-:W-:Y:S02]  /*6ba0*/  IMAD R141, R141, c[0x0][0x1c0], RZ ;  /* 0x000070008d8d7a24 */ /* 0x000fe400078e02ff */
[----:B------:R-:W-:Y:S04]  /*6bb0*/  HMMA.16816.F32 R24, R132, R30, R24 ;  /* 0x0000001e8418723c */ /* 0x000fe80000001818 */
[----:B------:R-:W-:Y:S02]  /*6bc0*/  IMAD.MOV.U32 R28, RZ, RZ, R247 ;  /* 0x000000ffff1c7224 */ /* 0x000fe400078e00f7 */
[----:B------:R-:W-:Y:S01]  /*6bd0*/  IMAD.MOV.U32 R29, RZ, RZ, R246 ;  /* 0x000000ffff1d7224 */ /* 0x000fe200078e00f6 */
[----:B------:R-:W-:Y:S01]  /*6be0*/  IADD3 R134, R147, 0x40, RZ ;  /* 0x0000004093867810 */ /* 0x000fe20007ffe0ff */
[----:B------:R-:W-:Y:S01]  /*6bf0*/  IMAD R141, R141, 0x28, RZ ;  /* 0x000000288d8d7824 */ /* 0x000fe200078e02ff */
[-C--:B------:R-:W-:Y:S02]  /*6c00*/  LEA R32, P1, R146, R28.reuse, 0x2 ;  /* 0x0000001c92207211 */ /* 0x080fe400078210ff */
[----:B------:R2:W-:Y:S01]  /*6c10*/  RED.E.ADD.F32.FTZ.RN.STRONG.GPU [R28.64], R4 ;  /* 0x000000041c00798e */ /* 0x0005e2000c10e78e */
[CC--:B------:R-:W-:Y:S01]  /*6c20*/  LEA R136, P0, R147.reuse, R28.reuse, 0x2 ;  /* 0x0000001c93887211 */ /* 0x0c0fe200078010ff */
[----:B------:R-:W-:Y:S01]  /*6c30*/  IMAD R140, R140, c[0x0][0x1c0], RZ ;  /* 0x000070008c8c7a24 */ /* 0x000fe200078e02ff */
[-C--:B------:R-:W-:Y:S02]  /*6c40*/  LEA.HI.X.SX32 R33, R146, R29.reuse, 0x2, P1 ;  /* 0x0000001d92217211 */ /* 0x080fe400008f16ff */
[-C--:B------:R-:W-:Y:S01]  /*6c50*/  LEA.HI.X.SX32 R137, R147, R29.reuse, 0x2, P0 ;  /* 0x0000001d93897211 */ /* 0x080fe200000f16ff */
[----:B------:R-:W-:Y:S01]  /*6c60*/  IMAD R140, R140, 0x38, RZ ;  /* 0x000000388c8c7824 */ /* 0x000fe200078e02ff */
[CC--:B------:R-:W-:Y:S01]  /*6c70*/  LEA R132, P1, R150.reuse, R28.reuse, 0x2 ;  /* 0x0000001c96847211 */ /* 0x0c0fe200078210ff */
[----:B------:R3:W-:Y:S01]  /*6c80*/  RED.E.ADD.F32.FTZ.RN.STRONG.GPU [R32.64], R5 ;  /* 0x000000052000798e */ /* 0x0007e2000c10e78e */
[CC--:B-1----:R-:W-:Y:S02]  /*6c90*/  LEA R34, P0, R149.reuse, R28.reuse, 0x2 ;  /* 0x0000001c95227211 */ /* 0x0c2fe400078010ff */
[-C--:B------:R-:W-:Y:S01]  /*6ca0*/  LEA.HI.X.SX32 R133, R150, R29.reuse, 0x2, P1 ;  /* 0x0000001d96857211 */ /* 0x080fe200008f16ff */
[----:B------:R-:W-:Y:S01]  /*6cb0*/  IMAD.MOV.U32 R150, RZ, RZ, c[0x0][0x22c] ;  /* 0x00008b00ff967624 */ /* 0x000fe200078e00ff */
[----:B------:R1:W-:Y:S01]  /*6cc0*/  RED.E.ADD.F32.FTZ.RN.STRONG.GPU [R136.64], R6 ;  /* 0x000000068800798e */ /* 0x0003e2000c10e78e */
[-C--:B------:R-:W-:Y:S01]  /*6cd0*/  LEA.HI.X.SX32 R35, R149, R29.reuse, 0x2, P0 ;  /* 0x0000001d95237211 */ /* 0x080fe200000f16ff */
[----:B------:R-:W-:Y:S01]  /*6ce0*/  IMAD.MOV.U32 R149, RZ, RZ, c[0x0][0x22c] ;  /* 0x00008b00ff957624 */ /* 0x000fe200078e00ff */
[-C--:B------:R-:W-:Y:S01]  /*6cf0*/  LEA R30, P2, R141, R28.reuse, 0x2 ;  /* 0x0000001c8d1e7211 */ /* 0x080fe200078410ff */
[----:B------:R-:W-:Y:S01]  /*6d00*/  IMAD R150, R150, c[0x0][0x1c0], RZ ;  /* 0x0000700096967a24 */ /* 0x000fe200078e02ff */
[----:B------:R1:W-:Y:S01]  /*6d10*/  RED.E.ADD.F32.FTZ.RN.STRONG.GPU [R132.64], R7 ;  /* 0x000000078400798e */ /* 0x0003e2000c10e78e */
[----:B------:R-:W-:Y:S01]  /*6d20*/  IMAD R149, R149, c[0x0][0x1c0], RZ ;  /* 0x0000700095957a24 */ /* 0x000fe200078e02ff */
[-C--:B------:R-:W-:Y:S01]  /*6d30*/  LEA.HI.X.SX32 R31, R141, R29.reuse, 0x2, P2 ;  /* 0x0000001d8d1f7211 */ /* 0x080fe200010f16ff */
[----:B------:R-:W-:Y:S02]  /*6d40*/  IMAD.SHL.U32 R150, R150, 0x10, RZ ;  /* 0x0000001096967824 */ /* 0x000fe400078e00ff */
[----:B------:R1:W-:Y:S01]  /*6d50*/  RED.E.ADD.F32.FTZ.RN.STRONG.GPU [R34.64], R8 ;  /* 0x000000082200798e */ /* 0x0003e2000c10e78e */
[----:B------:R-:W-:Y:S02]  /*6d60*/  IMAD.SHL.U32 R149, R149, 0x8, RZ ;  /* 0x0000000895957824 */ /* 0x000fe400078e00ff */
[----:B------:R-:W-:Y:S02]  /*6d70*/  IADD3 R142, R150, 0x20, RZ ;  /* 0x00000020968e7810 */ /* 0x000fe40007ffe0ff */
[-C--:B--2---:R-:W-:Y:S01]  /*6d80*/  LEA R4, P1, R0, R28.reuse, 0x2 ;  /* 0x0000001c00047211 */ /* 0x084fe200078210ff */
[----:B------:R2:W-:Y:S01]  /*6d90*/  RED.E.ADD.F32.FTZ.RN.STRONG.GPU [R30.64], R9 ;  /* 0x000000091e00798e */ /* 0x0005e2000c10e78e */
[----:B------:R-:W-:Y:S01]  /*6da0*/  IADD3 R141, R150, 0x20, RZ ;  /* 0x00000020968d7810 */ /* 0x000fe20007ffe0ff */
[C---:B------:R-:W-:Y:S01]  /*6db0*/  IMAD.IADD R142, R149.reuse, 0x1, R142 ;  /* 0x00000001958e7824 */ /* 0x040fe200078e028e */
[-C--:B---3--:R-:W-:Y:S03]  /*6dc0*/  LEA.HI.X.SX32 R5, R0, R29.reuse, 0x2, P1 ;  /* 0x0000001d00057211 */ /* 0x088fe600008f16ff */
[C---:B------:R-:W-:Y:S01]  /*6dd0*/  IMAD.IADD R141, R149.reuse, 0x1, R141 ;  /* 0x00000001958d7824 */ /* 0x040fe200078e028d */
[----:B------:R-:W3:Y:S01]  /*6de0*/  LDL R0, [R1+0x18] ;  /* 0x0000180001007983 */ /* 0x000ee20000100800 */
[CC--:B-1----:R-:W-:Y:S02]  /*6df0*/  LEA R6, P0, R140.reuse, R28.reuse, 0x2 ;  /* 0x0000001c8c067211 */ /* 0x0c2fe400078010ff */
[----:B------:R-:W-:Y:S02]  /*6e00*/  IMAD.IADD R141, R149, 0x1, R141 ;  /* 0x00000001958d7824 */ /* 0x000fe400078e028d */
[----:B------:R1:W-:Y:S01]  /*6e10*/  RED.E.ADD.F32.FTZ.RN.STRONG.GPU [R4.64], R10 ;  /* 0x0000000a0400798e */ /* 0x0003e2000c10e78e */
[-C--:B------:R-:W-:Y:S04]  /*6e20*/  LEA.HI.X.SX32 R7, R140, R29.reuse, 0x2, P0 ;  /* 0x0000001d8c077211 */ /* 0x080fe800000f16ff */
[----:B------:R-:W3:Y:S01]  /*6e30*/  LDL R132, [R1+0x4] ;  /* 0x0000040001847983 */ /* 0x000ee20000100800 */
[----:B------:R-:W-:Y:S02]  /*6e40*/  IADD3 R140, R151, 0x20, RZ ;  /* 0x00000020978c7810 */ /* 0x000fe40007ffe0ff */
[C---:B------:R-:W-:Y:S02]  /*6e50*/  IADD3 R35, R147.reuse, 0x40, RZ ;  /* 0x0000004093237810 */ /* 0x040fe40007ffe0ff */
[----:B------:R1:W-:Y:S01]  /*6e60*/  RED.E.ADD.F32.FTZ.RN.STRONG.GPU [R6.64], R11 ;  /* 0x0000000b0600798e */ /* 0x0003e2000c10e78e */
[C---:B------:R-:W-:Y:S02]  /*6e70*/  IADD3 R34, R147.reuse, 0x40, RZ ;  /* 0x0000004093227810 */ /* 0x040fe40007ffe0ff */
[----:B------:R-:W-:Y:S01]  /*6e80*/  IADD3 R133, R147, 0x40, RZ ;  /* 0x0000004093857810 */ /* 0x000fe20007ffe0ff */
[----:B------:R-:W-:Y:S01]  /*6e90*/  IMAD.IADD R35, R146, 0x1, R35 ;  /* 0x0000000192237824 */ /* 0x000fe200078e0223 */
[----:B------:R1:W-:Y:S01]  /*6ea0*/  RED.E.ADD.F32.FTZ.RN.STRONG.GPU [R28.64+0x80], R12 ;  /* 0x0000800c1c00798e */ /* 0x0003e2000c10e78e */
[-C--:B--2---:R-:W-:Y:S01]  /*6eb0*/  LEA R30, P1, R142, R28.reuse, 0x2 ;  /* 0x0000001c8e1e7211 */ /* 0x084fe200078210ff */
[C---:B------:R-:W-:Y:S02]  /*6ec0*/  IMAD.IADD R34, R146.reuse, 0x1, R34 ;  /* 0x0000000192227824 */ /* 0x040fe400078e0222 */
[----:B------:R-:W-:Y:S01]  /*6ed0*/  IMAD.IADD R133, R146, 0x1, R133 ;  /* 0x0000000192857824 */ /* 0x000fe200078e0285 */
[----:B------:R2:W-:Y:S01]  /*6ee0*/  RED.E.ADD.F32.FTZ.RN.STRONG.GPU [R32.64+0x80], R13 ;  /* 0x0000800d2000798e */ /* 0x0005e2000c10e78e */
[-C--:B------:R-:W-:Y:S01]  /*6ef0*/  LEA.HI.X.SX32 R31, R142, R29.reuse, 0x2, P1 ;  /* 0x0000001d8e1f7211 */ /* 0x080fe200008f16ff */
[C---:B------:R-:W-:Y:S02]  /*6f00*/  IMAD.IADD R34, R146.reuse, 0x1, R34 ;  /* 0x0000000192227824 */ /* 0x040fe400078e0222 */
[----:B------:R-:W-:Y:S01]  /*6f10*/  IMAD.IADD R133, R146, 0x1, R133 ;  /* 0x0000000192857824 */ /* 0x000fe200078e0285 */
[-C--:B-1----:R-:W-:Y:S03]  /*6f20*/  LEA R4, P0, R140, R28.reuse, 0x2 ;  /* 0x0000001c8c047211 */ /* 0x082fe600078010ff */
[----:B------:R-:W-:Y:S01]  /*6f30*/  IMAD.IADD R133, R146, 0x1, R133 ;  /* 0x0000000192857824 */ /* 0x000fe200078e0285 */
[-C--:B------:R-:W-:Y:S02]  /*6f40*/  LEA.HI.X.SX32 R5, R140, R29.reuse, 0x2, P0 ;  /* 0x0000001d8c057211 */ /* 0x080fe400000f16ff */
[----:B------:R-:W-:Y:S02]  /*6f50*/  IADD3 R140, R150, 0x20, RZ ;  /* 0x00000020968c7810 */ /* 0x000fe40007ffe0ff */
[-C--:B------:R-:W-:Y:S01]  /*6f60*/  LEA R10, P0, R141, R28.reuse, 0x2 ;  /* 0x0000001c8d0a7211 */ /* 0x080fe200078010ff */
[----:B------:R1:W-:Y:S02]  /*6f70*/  RED.E.ADD.F32.FTZ.RN.STRONG.GPU [R4.64], R14 ;  /* 0x0000000e0400798e */ /* 0x0003e4000c10e78e */
[----:B------:R-:W-:Y:S01]  /*6f80*/  IMAD.IADD R140, R149, 0x1, R140 ;  /* 0x00000001958c7824 */ /* 0x000fe200078e028c */
[-C--:B------:R-:W-:Y:S02]  /*6f90*/  LEA.HI.X.SX32 R11, R141, R29.reuse, 0x2, P0 ;  /* 0x0000001d8d0b7211 */ /* 0x080fe400000f16ff */
[----:B------:R1:W-:Y:S01]  /*6fa0*/  RED.E.ADD.F32.FTZ.RN.STRONG.GPU [R30.64], R15 ;  /* 0x0000000f1e00798e */ /* 0x0003e2000c10e78e */
[----:B------:R-:W-:Y:S01]  /*6fb0*/  IMAD.IADD R140, R149, 0x1, R140 ;  /* 0x00000001958c7824 */ /* 0x000fe200078e028c */
[-C--:B------:R-:W-:Y:S03]  /*6fc0*/  LEA R12, P4, R35, R28.reuse, 0x2 ;  /* 0x0000001c230c7211 */ /* 0x080fe600078810ff */
[----:B------:R-:W-:Y:S01]  /*6fd0*/  IMAD.IADD R140, R149, 0x1, R140 ;  /* 0x00000001958c7824 */ /* 0x000fe200078e028c */
[----:B------:R1:W-:Y:S01]  /*6fe0*/  RED.E.ADD.F32.FTZ.RN.STRONG.GPU [R10.64], R16 ;  /* 0x000000100a00798e */ /* 0x0003e2000c10e78e */
[-C--:B--2---:R-:W-:Y:S03]  /*6ff0*/  LEA.HI.X.SX32 R13, R35, R29.reuse, 0x2, P4 ;  /* 0x0000001d230d7211 */ /* 0x084fe600020f16ff */
[CC--:B------:R-:W-:Y:S04]  /*7000*/  LEA R8, P2, R140.reuse, R28.reuse, 0x2 ;  /* 0x0000001c8c087211 */ /* 0x0c0fe800078410ff */
[-C--:B------:R-:W-:Y:S02]  /*7010*/  LEA.HI.X.SX32 R9, R140, R29.reuse, 0x2, P2 ;  /* 0x0000001d8c097211 */ /* 0x080fe400010f16ff */
[----:B------:R-:W-:Y:S05]  /*7020*/  LDSM.16.MT88.4 R140, [R3+0x1c00] ;  /* 0x001c0000038c783b */ /* 0x000fea0000004200 */
[----:B------:R2:W-:Y:S01]  /*7030*/  RED.E.ADD.F32.FTZ.RN.STRONG.GPU [R8.64], R17 ;  /* 0x000000110800798e */ /* 0x0005e2000c10e78e */
[CC--:B-1----:R-:W-:Y:S04]  /*7040*/  LEA R14, P5, R134.reuse, R28.reuse, 0x2 ;  /* 0x0000001c860e7211 */ /* 0x0c2fe800078a10ff */
[-C--:B------:R-:W-:Y:S02]  /*7050*/  LEA.HI.X.SX32 R15, R134, R29.reuse, 0x2, P5 ;  /* 0x0000001d860f7211 */ /* 0x080fe400028f16ff */
[CC--:B------:R-:W-:Y:S04]  /*7060*/  LEA R10, P3, R34.reuse, R28.reuse, 0x2 ;  /* 0x0000001c220a7211 */ /* 0x0c0fe800078610ff */
[-C--:B------:R-:W-:Y:S02]  /*7070*/  LEA.HI.X.SX32 R11, R34, R29.reuse, 0x2, P3 ;  /* 0x0000001d220b7211 */ /* 0x080fe400018f16ff */
[CC--:B--2---:R-:W-:Y:S04]  /*7080*/  LEA R8, P2, R133.reuse, R28.reuse, 0x2 ;  /* 0x0000001c85087211 */ /* 0x0c4fe800078410ff */
[-C--:B------:R-:W-:Y:S02]  /*7090*/  LEA.HI.X.SX32 R9, R133, R29.reuse, 0x2, P2 ;  /* 0x0000001d85097211 */ /* 0x080fe400010f16ff */
[CC--:B----4-:R-:W-:Y:S04]  /*70a0*/  LEA R6, P1, R139.reuse, R28.reuse, 0x2 ;  /* 0x0000001c8b067211 */ /* 0x0d0fe800078210ff */
[-C--:B------:R-:W-:Y:S02]  /*70b0*/  LEA.HI.X.SX32 R7, R139, R29.reuse, 0x2, P1 ;  /* 0x0000001d8b077211 */ /* 0x080fe400008f16ff */
[CC--:B------:R-:W-:Y:S03]  /*70c0*/  LEA R4, P0, R138.reuse, R28.reuse, 0x2 ;  /* 0x0000001c8a047211 */ /* 0x0c0fe600078010ff */
[----:B------:R-:W-:Y:S01]  /*70d0*/  RED.E.ADD.F32.FTZ.RN.STRONG.GPU [R6.64], R18 ;  /* 0x000000120600798e */ /* 0x000fe2000c10e78e */
[-C--:B------:R-:W-:Y:S04]  /*70e0*/  LEA.HI.X.SX32 R5, R138, R29.reuse, 0x2, P0 ;  /* 0x0000001d8a057211 */ /* 0x080fe800000f16ff */
[----:B------:R-:W-:Y:S05]  /*70f0*/  LDSM.16.MT88.4 R136, [R2+0x12800] ;  /* 0x012800000288783b */ /* 0x000fea0000004200 */
[----:B------:R3:W-:Y:S05]  /*7100*/  RED.E.ADD.F32.FTZ.RN.STRONG.GPU [R4.64], R19 ;  /* 0x000000130400798e */ /* 0x0007ea000c10e78e */
[----:B------:R-:W-:Y:S05]  /*7110*/  RED.E.ADD.F32.FTZ.RN.STRONG.GPU [R28.64+0x100], R20 ;  /* 0x000100141c00798e */ /* 0x000fea000c10e78e */
[----:B------:R-:W-:Y:S05]  /*7120*/  RED.E.ADD.F32.FTZ.RN.STRONG.GPU [R32.64+0x100], R21 ;  /* 0x000100152000798e */ /* 0x000fea000c10e78e */
[----:B------:R-:W-:Y:S05]  /*7130*/  RED.E.ADD.F32.FTZ.RN.STRONG.GPU [R14.64], R22 ;  /* 0x000000160e00798e */ /* 0x000fea000c10e78e */
[----:B------:R-:W-:Y:S05]  /*7140*/  RED.E.ADD.F32.FTZ.RN.STRONG.GPU [R12.64], R23 ;  /* 0x000000170c00798e */ /* 0x000fea000c10e78e */
[----:B------:R-:W-:Y:S05]  /*7150*/  RED.E.ADD.F32.FTZ.RN.STRONG.GPU [R10.64], R24 ;  /* 0x000000180a00798e */ /* 0x000fea000c10e78e */
[----:B------:R-:W-:Y:S05]  /*7160*/  RED.E.ADD.F32.FTZ.RN.STRONG.GPU [R8.64], R25 ;  /* 0x000000190800798e */ /* 0x000fea000c10e78e */
[----:B------:R-:W-:Y:S05]  /*7170*/  LDSM.16.MT88.4 R8, [R3] ;  /* 0x000000000308783b */ /* 0x000fea0000004200 */
[----:B------:R-:W-:Y:S05]  /*7180*/  LDSM.16.MT88.4 R12, [R2+0x11000] ;  /* 0x01100000020c783b */ /* 0x000fea0000004200 */
[----:B------:R-:W-:Y:S05]  /*7190*/  LDSM.16.MT88.4 R16, [R3+0x1000] ;  /* 0x001000000310783b */ /* 0x000fea0000004200 */
[----:B------:R-:W-:Y:S05]  /*71a0*/  LDSM.16.MT88.4 R32, [R2+0xf800] ;  /* 0x00f800000220783b */ /* 0x000fea0000004200 */
[----:B------:R-:W-:Y:S01]  /*71b0*/  LDSM.16.MT88.4 R20, [R3+0x400] ;  /* 0x000400000314783b */ /* 0x000fe20000004200 */
[CC--:B---3--:R-:W-:Y:S04]  /*71c0*/  LEA R4, P0, R0.reuse, R28.reuse, 0x2 ;  /* 0x0000001c00047211 */ /* 0x0c8fe800078010ff */
[-C--:B------:R-:W-:Y:S02]  /*71d0*/  LEA.HI.X.SX32 R5, R0, R29.reuse, 0x2, P0 ;  /* 0x0000001d00057211 */ /* 0x080fe400000f16ff */
[----:B------:R-:W-:Y:S01]  /*71e0*/  PLOP3.LUT P0, PT, PT, PT, UP1, 0x80, 0x0 ;  /* 0x000000000000781c */ /* 0x000fe20003f0f018 */
[----:B------:R-:W-:Y:S01]  /*71f0*/  @UP5 UIADD3 UR16, UP1, UR16, -0x100, URZ ;  /* 0xffffff0010105890 */ /* 0x000fe2000ff3e03f */
[C---:B------:R-:W-:Y:S02]  /*7200*/  IADD3 R0, R3.reuse, -0x3000, RZ ;  /* 0xffffd00003007810 */ /* 0x040fe40007ffe0ff */
[C---:B------:R-:W-:Y:S01]  /*7210*/  LEA R6, P1, R132.reuse, R28, 0x2 ;  /* 0x0000001c84067211 */ /* 0x040fe200078210ff */
[----:B------:R-:W-:Y:S03]  /*7220*/  @UP5 UIADD3.X UR11, UR11, -0x1, URZ, UP1, !UPT ;  /* 0xffffffff0b0b5890 */ /* 0x000fe60008ffe43f */
[----:B------:R-:W-:Y:S02]  /*7230*/  LEA.HI.X.SX32 R7, R132, R29, 0x2, P1 ;  /* 0x0000001d84077211 */ /* 0x000fe400008f16ff */
[----:B------:R-:W-:Y:S01]  /*7240*/  LDSM.16.MT88.4 R28, [R3+0x2000] ;  /* 0x00200000031c783b */ /* 0x000fe20000004200 */
[----:B------:R-:W-:Y:S01]  /*7250*/  ISETP.LT.AND P1, PT, RZ, UR8, PT ;  /* 0x00000008ff007c0c */ /* 0x000fe2000bf21270 */
[----:B------:R-:W-:Y:S01]  /*7260*/  UMOV UR8, UR6 ;  /* 0x0000000600087c82 */ /* 0x000fe20008000000 */
[----:B------:R-:W-:Y:S02]  /*7270*/  @P0 IADD3 R0, R3, 0x3000, RZ ;  /* 0x0000300003000810 */ /* 0x000fe40007ffe0ff */
[----:B------:R-:W-:Y:S05]  /*7280*/  RED.E.ADD.F32.FTZ.RN.STRONG.GPU [R6.64], R26 ;  /* 0x0000001a0600798e */ /* 0x000fea000c10e78e */
[----:B------:R-:W-:Y:S05]  /*7290*/  RED.E.ADD.F32.FTZ.RN.STRONG.GPU [R4.64], R27 ;  /* 0x0000001b0400798e */ /* 0x000fea000c10e78e */
[----:B------:R-:W1:Y:S05]  /*72a0*/  LDSM.16.MT88.4 R4, [R2+0xf000] ;  /* 0x00f000000204783b */ /* 0x000e6a0000004200 */
[----:B------:R-:W2:Y:S05]  /*72b0*/  LDSM.16.MT88.4 R132, [R2+0x11800] ;  /* 0x011800000284783b */ /* 0x000eaa0000004200 */
        /* <DEDUP_REMOVED lines=16> */
[----:B------:R-:W4:Y:S05]  /*73c0*/  LDSM.16.MT88.4 R4, [R2+0x10000] ;  /* 0x010000000204783b */ /* 0x000f2a0000004200 */
[----:B------:R-:W1:Y:S02]  /*73d0*/  LDSM.16.MT88.4 R28, [R3+0x1800] ;  /* 0x00180000031c783b */ /* 0x000e640000004200 */
        /* <DEDUP_REMOVED lines=45> */
[----:B------:R-:W-:Y:S01]  /*76b0*/  UISETP.NE.AND UP0, UPT, UR22, -0x1, UPT ;  /* 0xffffffff1600788c */ /* 0x000fe2000bf05270 */
[----:B------:R-:W-:Y:S01]  /*76c0*/  FMUL.FTZ R48, R46, c[0x0][0x2dc] ;  /* 0x0000b7002e307a20 */ /* 0x000fe20000410000 */
[----:B------:R-:W-:Y:S01]  /*76d0*/  ULDC.64 UR8, c[0x0][0x3a0] ;  /* 0x0000e80000087ab9 */ /* 0x000fe20000000a00 */
[----:B------:R-:W-:-:S02]  /*76e0*/  FMUL.FTZ R19, R45, c[0x0][0x2dc] ;  /* 0x0000b7002d137a20 */ /* 0x000fc40000410000 */
[----:B------:R-:W-:Y:S01]  /*76f0*/  FMUL.FTZ R84, R84, c[0x0][0x2e0] ;  /* 0x0000b80054547a20 */ /* 0x000fe20000410000 */
[----:B------:R-:W-:Y:S01]  /*7700*/  PLOP3.LUT P0, PT, PT, PT, UP0, 0x80, 0x0 ;  /* 0x000000000000781c */ /* 0x000fe20003f0f008 */
[----:B------:R-:W-:Y:S02]  /*7710*/  FMUL.FTZ R46, R85, c[0x0][0x2e0] ;  /* 0x0000b800552e7a20 */ /* 0x000fe40000410000 */
[----:B------:R-:W-:Y:S02]  /*7720*/  FMUL.FTZ R133, R42, c[0x0][0x2dc] ;  /* 0x0000b7002a857a20 */ /* 0x000fe40000410000 */
[----:B------:R-:W-:Y:S01]  /*7730*/  FMUL.FTZ R86, R86, c[0x0][0x2e0] ;  /* 0x0000b80056567a20 */ /* 0x000fe20000410000 */
[----:B------:R-:W-:Y:S01]  /*7740*/  F2FP.PACK_AB R46, R46, R84 ;  /* 0x000000542e2e723e */ /* 0x000fe200000000ff */
[----:B------:R-:W-:Y:S01]  /*7750*/  BAR.SYNC.DEFER_BLOCKING 0x0 ;  /* 0x0000000000007b1d */ /* 0x000fe20000010000 */
[----:B------:R-:W-:Y:S01]  /*7760*/  FMUL.FTZ R45, R87, c[0x0][0x2e0] ;  /* 0x0000b800572d7a20 */ /* 0x000fe20000410000 */
[----:B------:R-:W-:Y:S01]  /*7770*/  @UP0 UIADD3 UR6, UR19, UR22, URZ ;  /* 0x0000001613060290 */ /* 0x000fe2000fffe03f */
[----:B------:R-:W-:-:S02]  /*7780*/  FMUL.FTZ R23, R41, c[0x0][0x2dc] ;  /* 0x0000b70029177a20 */ /* 0x000fc40000410000 */
[----:B------:R-:W-:Y:S01]  /*7790*/  FMUL.FTZ R21, R49, c[0x0][0x2dc] ;  /* 0x0000b70031157a20 */ /* 0x000fe20000410000 */
[----:B------:R-:W-:Y:S01]  /*77a0*/  F2FP.PACK_AB R45, R45, R86 ;  /* 0x000000562d2d723e */ /* 0x000fe200000000ff */
[----:B------:R-:W-:Y:S01]  /*77b0*/  FMUL.FTZ R96, R96, c[0x0][0x2e0] ;  /* 0x0000b80060607a20 */ /* 0x000fe20000410000 */
[----:B------:R-:W-:Y:S01]  /*77c0*/  @UP0 UIMAD.WIDE.U32 UR4, UR6, UR8, URZ ;  /* 0x00000008060402a5 */ /* 0x000fe2000f8e003f */
[----:B------:R-:W-:Y:S01]  /*77d0*/  FMUL.FTZ R42, R97, c[0x0][0x2e0] ;  /* 0x0000b800612a7a20 */ /* 0x000fe20000410000 */
[----:B------:R-:W-:Y:S01]  /*77e0*/  F2FP.PACK_AB R21, R21, R132 ;  /* 0x000000841515723e */ /* 0x000fe200000000ff */
[----:B------:R-:W-:Y:S01]  /*77f0*/  FMUL.FTZ R49, R44, c[0x0][0x2dc] ;  /* 0x0000b7002c317a20 */ /* 0x000fe20000410000 */
[----:B------:R-:W-:Y:S01]  /*7800*/  @UP0 UIMAD UR12, UR6, UR9, UR5 ;  /* 0x00000009060c02a4 */ /* 0x000fe2000f8e0205 */
[----:B------:R-:W-:Y:S01]  /*7810*/  FMUL.FTZ R98, R98, c[0x0][0x2e0] ;  /* 0x0000b80062627a20 */ /* 0x000fe20000410000 */
[----:B------:R-:W-:Y:S01]  /*7820*/  F2FP.PACK_AB R42, R42, R96 ;  /* 0x000000602a2a723e */ /* 0x000fe200000000ff */
[----:B------:R-:W-:Y:S01]  /*7830*/  FMUL.FTZ R41, R99, c[0x0][0x2e0] ;  /* 0x0000b80063297a20 */ /* 0x000fe20000410000 */
[----:B------:R-:W-:Y:S01]  /*7840*/  F2FP.PACK_AB R19, R19, R49 ;  /* 0x000000311313723e */ /* 0x000fe200000000ff */
[----:B------:R-:W-:Y:S01]  /*7850*/  FMUL.FTZ R22, R43, c[0x0][0x2dc] ;  /* 0x0000b7002b167a20 */ /* 0x000fe20000410000 */
[----:B------:R-:W-:Y:S01]  /*7860*/  @UP0 UMOV UR11, UR4 ;  /* 0x00000004000b0c82 */ /* 0x000fe20008000000 */
[----:B------:R-:W-:Y:S01]  /*7870*/  FMUL.FTZ R88, R88, c[0x0][0x2e0] ;  /* 0x0000b80058587a20 */ /* 0x000fe20000410000 */
[----:B------:R-:W-:Y:S01]  /*7880*/  F2FP.PACK_AB R41, R41, R98 ;  /* 0x000000622929723e */ /* 0x000fe200000000ff */
[----:B------:R-:W-:Y:S01]  /*7890*/  FMUL.FTZ R44, R89, c[0x0][0x2e0] ;  /* 0x0000b800592c7a20 */ /* 0x000fe20000410000 */
[----:B------:R-:W-:Y:S01]  /*78a0*/  F2FP.PACK_AB R22, R22, R133 ;  /* 0x000000851616723e */ /* 0x000fe200000000ff */
[----:B------:R-:W-:-:S02]  /*78b0*/  FMUL.FTZ R134, R40, c[0x0][0x2dc] ;  /* 0x0000b70028867a20 */ /* 0x000fc40000410000 */
[----:B------:R-:W-:Y:S01]  /*78c0*/  FMUL.FTZ R90, R90, c[0x0][0x2e0] ;  /* 0x0000b8005a5a7a20 */ /* 0x000fe20000410000 */
[----:B------:R-:W-:Y:S01]  /*78d0*/  F2FP.PACK_AB R44, R44, R88 ;  /* 0x000000582c2c723e */ /* 0x000fe200000000ff */
[----:B------:R-:W-:Y:S01]  /*78e0*/  FMUL.FTZ R43, R91, c[0x0][0x2e0] ;  /* 0x0000b8005b2b7a20 */ /* 0x000fe20000410000 */
[----:B------:R-:W-:Y:S01]  /*78f0*/  F2FP.PACK_AB R23, R23, R134 ;  /* 0x000000861717723e */ /* 0x000fe200000000ff */
[----:B------:R-:W-:Y:S02]  /*7900*/  FMUL.FTZ R24, R39, c[0x0][0x2dc] ;  /* 0x0000b70027187a20 */ /* 0x000fe40000410000 */
[----:B------:R-:W-:Y:S01]  /*7910*/  FMUL.FTZ R92, R92, c[0x0][0x2e0] ;  /* 0x0000b8005c5c7a20 */ /* 0x000fe20000410000 */
[----:B------:R-:W-:Y:S01]  /*7920*/  F2FP.PACK_AB R43, R43, R90 ;  /* 0x0000005a2b2b723e */ /* 0x000fe200000000ff */
[----:B------:R-:W-:Y:S02]  /*7930*/  FMUL.FTZ R40, R93, c[0x0][0x2e0] ;  /* 0x0000b8005d287a20 */ /* 0x000fe40000410000 */
        /* <DEDUP_REMOVED lines=108> */
[----:B------:R-:W-:-:S04]  /*8000*/  F2FP.PACK_AB R3, R3, R76 ;  /* 0x0000004c0303723e */ /* 0x000fc800000000ff */
[----:B------:R-:W-:Y:S01]  /*8010*/  F2FP.PACK_AB R0, R0, R78 ;  /* 0x0000004e0000723e */ /* 0x000fe200000000ff */
        /* <DEDUP_REMOVED lines=53> */
[----:B------:R-:W-:-:S03]  /*8370*/  UIMAD UR7, UR19, UR7, UR8 ;  /* 0x00000007130772a4 */ /* 0x000fc6000f8e0208 */
[----:B------:R-:W-:Y:S02]  /*8380*/  ULDC.64 UR8, c[0x0][0x388] ;  /* 0x0000e20000087ab9 */ /* 0x000fe40000000a00 */
[----:B------:R-:W-:Y:S02]  /*8390*/  UIADD3 UR5, UR5, UR7, URZ ;  /* 0x0000000705057290 */ /* 0x000fe4000fffe03f */
[----:B------:R-:W-:Y:S02]  /*83a0*/  UIMAD UR6, UR61, UR8, URZ ;  /* 0x000000083d0672a4 */ /* 0x000fe4000f8e023f */
[----:B------:R-:W-:Y:S02]  /*83b0*/  UIMAD.WIDE.U32 UR4, UR30, UR8, UR4 ;  /* 0x000000081e0472a5 */ /* 0x000fe4000f8e0004 */
[----:B------:R-:W-:-:S04]  /*83c0*/  UIMAD UR6, UR30, UR9, UR6 ;  /* 0x000000091e0672a4 */ /* 0x000fc8000f8e0206 */
[----:B------:R-:W-:Y:S02]  /*83d0*/  UIADD3 UR12, UR5, UR6, URZ ;  /* 0x00000006050c7290 */ /* 0x000fe4000fffe03f */
[----:B------:R-:W-:Y:S02]  /*83e0*/  UMOV UR11, UR4 ;  /* 0x00000004000b7c82 */ /* 0x000fe40008000000 */
.L_x_261:
        /* <DEDUP_REMOVED lines=18> */
.L_x_262:
[----:B-1----:R-:W2:Y:S01]  /*8510*/  LDL.64 R4, [R1+0x38] ;  /* 0x0000380001047983 */ /* 0x002ea20000100a00 */
[----:B-----5:R-:W-:Y:S01]  /*8520*/  IMAD.SHL.U32 R0, R148, 0x2, RZ ;  /* 0x0000000294007824 */ /* 0x020fe200078e00ff */
[----:B------:R-:W-:Y:S01]  /*8530*/  USHF.L.U32 UR4, UR18, 0x7, URZ ;  /* 0x0000000712047899 */ /* 0x000fe2000800063f */
[----:B------:R-:W-:Y:S01]  /*8540*/  IMAD.U32 R8, RZ, RZ, UR36 ;  /* 0x00000024ff087e24 */ /* 0x000fe2000f8e00ff */
[----:B------:R-:W-:Y:S01]  /*8550*/  BAR.SYNC.DEFER_BLOCKING 0x0 ;  /* 0x0000000000007b1d */ /* 0x000fe20000010000 */
[----:B------:R-:W-:Y:S02]  /*8560*/  UIMAD UR17, UR18, -0x80, UR17 ;  /* 0xffffff80121178a4 */ /* 0x000fe4000f8e0211 */
[----:B------:R-:W-:Y:S01]  /*8570*/  USHF.R.S32.HI UR8, URZ, 0x1f, UR4 ;  /* 0x0000001f3f087899 */ /* 0x000fe20008011404 */
[----:B------:R-:W-:-:S02]  /*8580*/  IMAD.U32 R25, RZ, RZ, UR4 ;  /* 0x00000004ff197e24 */ /* 0x000fc4000f8e00ff */
[----:B------:R-:W1:Y:S01]  /*8590*/  S2R R27, SR_TID.X ;  /* 0x00000000001b7919 */ /* 0x000e620000002100 */
[----:B------:R-:W-:Y:S01]  /*85a0*/  ULDC.64 UR6, c[0x0][0x3a0] ;  /* 0x0000e80000067ab9 */ /* 0x000fe20000000a00 */
[----:B------:R-:W-:Y:S01]  /*85b0*/  BSSY B0, `(.L_x_263) ;  /* 0x000002c000007945 */ /* 0x000fe20003800000 */
[----:B------:R-:W-:Y:S01]  /*85c0*/  UIMAD UR5, UR8, UR6, URZ ;  /* 0x00000006080572a4 */ /* 0x000fe2000f8e023f */
[----:B------:R-:W3:Y:S03]  /*85d0*/  S2R R64, SR_TID.X ;  /* 0x0000000000407919 */ /* 0x000ee60000002100 */
[----:B------:R-:W-:-:S03]  /*85e0*/  UIMAD UR5, UR4, UR7, UR5 ;  /* 0x00000007040572a4 */ /* 0x000fc6000f8e0205 */
[----:B------:R-:W-:-:S03]  /*85f0*/  ULDC.64 UR6, c[0x0][0x3b8] ;  /* 0x0000ee0000067ab9 */ /* 0x000fc60000000a00 */
[----:B------:R-:W-:Y:S01]  /*8600*/  IMAD.U32 R3, RZ, RZ, UR5 ;  /* 0x00000005ff037e24 */ /* 0x000fe2000f8e00ff */
[----:B------:R-:W-:Y:S01]  /*8610*/  UIMAD UR5, UR60, UR6, URZ ;  /* 0x000000063c0572a4 */ /* 0x000fe2000f8e023f */
[----:B------:R4:W2:Y:S03]  /*8620*/  LDS.128 R36, [R0+0xa000] ;  /* 0x00a0000000247984 */ /* 0x0008a60000000c00 */
[----:B------:R-:W-:Y:S01]  /*8630*/  UIMAD UR5, UR36, UR7, UR5 ;  /* 0x00000007240572a4 */ /* 0x000fe2000f8e0205 */
[----:B------:R4:W2:Y:S01]  /*8640*/  LDS.128 R32, [R0+0xc000] ;  /* 0x00c0000000207984 */ /* 0x0008a20000000c00 */
[----:B-1----:R-:W-:-:S03]  /*8650*/  SHF.R.S32.HI R27, RZ, 0x1f, R27 ;  /* 0x0000001fff1b7819 */ /* 0x002fc6000001141b */
[----:B------:R4:W1:Y:S01]  /*8660*/  LDS.128 R28, [R0+0xe000] ;  /* 0x00e00000001c7984 */ /* 0x0008620000000c00 */
[----:B---3--:R-:W-:-:S03]  /*8670*/  LEA.HI R27, R27, R64, RZ, 0x2 ;  /* 0x000000401b1b7211 */ /* 0x008fc600078f10ff */
[----:B------:R4:W3:Y:S01]  /*8680*/  LDS.128 R48, [R0+0xf000] ;  /* 0x00f0000000307984 */ /* 0x0008e20000000c00 */
[----:B------:R-:W-:-:S03]  /*8690*/  SHF.R.S32.HI R27, RZ, 0x2, R27 ;  /* 0x00000002ff1b7819 */ /* 0x000fc6000001141b */
[----:B------:R4:W1:Y:S01]  /*86a0*/  LDS.128 R60, [R0+0x10000] ;  /* 0x01000000003c7984 */ /* 0x0008620000000c00 */
[----:B------:R-:W-:-:S03]  /*86b0*/  ISETP.GE.AND P2, PT, R27, UR17, PT ;  /* 0x000000111b007c0c */ /* 0x000fc6000bf46270 */
[----:B------:R4:W1:Y:S01]  /*86c0*/  LDS.128 R44, [R0+0x11000] ;  /* 0x01100000002c7984 */ /* 0x0008620000000c00 */
[----:B------:R-:W-:-:S03]  /*86d0*/  SHF.R.S32.HI R26, RZ, 0x1f, R27 ;  /* 0x0000001fff1a7819 */ /* 0x000fc6000001141b */
[----:B------:R4:W1:Y:S04]  /*86e0*/  LDS.128 R56, [R0+0x12000] ;  /* 0x0120000000387984 */ /* 0x0008680000000c00 */
[----:B------:R4:W1:Y:S04]  /*86f0*/  LDS.128 R40, [R0+0x13000] ;  /* 0x0130000000287984 */ /* 0x0008680000000c00 */
[----:B------:R4:W1:Y:S01]  /*8700*/  LDS.128 R52, [R0+0x14000] ;  /* 0x0140000000347984 */ /* 0x0008620000000c00 */
[--C-:B--2---:R-:W-:Y:S01]  /*8710*/  SHF.R.S32.HI R7, RZ, 0x1f, R4.reuse ;  /* 0x0000001fff077819 */ /* 0x104fe20000011404 */
[----:B------:R-:W-:-:S04]  /*8720*/  IMAD.MOV.U32 R6, RZ, RZ, R4 ;  /* 0x000000ffff067224 */ /* 0x000fc800078e0004 */
[----:B------:R-:W-:-:S05]  /*8730*/  IMAD.WIDE.U32 R4, R25, c[0x0][0x3a0], R6 ;  /* 0x0000e80019047a25 */ /* 0x000fca00078e0006 */
[----:B------:R-:W-:-:S04]  /*8740*/  IADD3 R4, P0, R4, UR11, RZ ;  /* 0x0000000b04047c10 */ /* 0x000fc8000ff1e0ff */
[----:B------:R-:W-:-:S05]  /*8750*/  IADD3.X R5, R5, UR12, R3, P0, !PT ;  /* 0x0000000c05057c10 */ /* 0x000fca00087fe403 */
[----:B------:R-:W-:-:S05]  /*8760*/  IMAD.WIDE.U32 R8, R8, c[0x0][0x3b8], R4 ;  /* 0x0000ee0008087a25 */ /* 0x000fca00078e0004 */
[----:B------:R-:W-:Y:S01]  /*8770*/  IADD3 R24, R9, UR5, RZ ;  /* 0x0000000509187c10 */ /* 0x000fe2000fffe0ff */
[----:B------:R-:W-:Y:S05]  /*8780*/  @P2 BRA `(.L_x_264) ;  /* 0x000000e000002947 */ /* 0x000fea0003800000 */
[----:B-1-34-:R-:W1:Y:S01]  /*8790*/  LDS.128 R20, [R0+0xb000] ;  /* 0x00b0000000147984 */ /* 0x01ae620000000c00 */
[----:B------:R-:W-:Y:S02]  /*87a0*/  MOV R4, R8 ;  /* 0x0000000800047202 */ /* 0x000fe40000000f00 */
[----:B------:R-:W-:Y:S01]  /*87b0*/  MOV R5, R24 ;  /* 0x0000001800057202 */ /* 0x000fe20000000f00 */
[----:B------:R-:W2:Y:S04]  /*87c0*/  LDS.128 R16, [R0+0x9000] ;  /* 0x0090000000107984 */ /* 0x000ea80000000c00 */
[----:B------:R3:W4:Y:S01]  /*87d0*/  LDS.128 R12, [R0+0xd000] ;  /* 0x00d00000000c7984 */ /* 0x0007220000000c00 */
[----:B------:R-:W-:-:S05]  /*87e0*/  IMAD.WIDE.U32 R10, R27, c[0x0][0x3a0], R4 ;  /* 0x0000e8001b0a7a25 */ /* 0x000fca00078e0004 */
[----:B------:R-:W-:Y:S01]  /*87f0*/  LEA R4, P0, R10, c[0x0][0x340], 0x1 ;  /* 0x0000d0000a047a11 */ /* 0x000fe200078008ff */
[----:B---3--:R-:W-:-:S04]  /*8800*/  IMAD R0, R26, c[0x0][0x3a0], RZ ;  /* 0x0000e8001a007a24 */ /* 0x008fc800078e02ff */
[----:B------:R-:W-:-:S05]  /*8810*/  IMAD R0, R27, c[0x0][0x3a4], R0 ;  /* 0x0000e9001b007a24 */ /* 0x000fca00078e0200 */
[----:B------:R-:W-:-:S04]  /*8820*/  IADD3 R0, R11, R0, RZ ;  /* 0x000000000b007210 */ /* 0x000fc80007ffe0ff */
[----:B------:R-:W-:-:S05]  /*8830*/  LEA.HI.X R5, R10, c[0x0][0x344], R0, 0x1, P0 ;  /* 0x0000d1000a057a11 */ /* 0x000fca00000f0c00 */
[----:B-1----:R1:W-:Y:S04]  /*8840*/  STG.E.128 [R4.64+0x40], R20 ;  /* 0x0000401404007986 */ /* 0x0023e8000c101d0e */
[----:B--2---:R1:W-:Y:S04]  /*8850*/  STG.E.128 [R4.64], R16 ;  /* 0x0000001004007986 */ /* 0x0043e8000c101d0e */
[----:B----4-:R1:W-:Y:S02]  /*8860*/  STG.E.128 [R4.64+0x80], R12 ;  /* 0x0000800c04007986 */ /* 0x0103e4000c101d0e */
.L_x_264:
[----:B-1-34-:R-:W-:Y:S05]  /*8870*/  BSYNC B0 ;  /* 0x0000000000007941 */ /* 0x01afea0003800000 */
.L_x_263:
[----:B------:R-:W-:Y:S01]  /*8880*/  IADD3 R0, R27, 0x40, RZ ;  /* 0x000000401b007810 */ /* 0x000fe20007ffe0ff */
        /* <DEDUP_REMOVED lines=16> */
.L_x_266:
[----:B------:R-:W-:Y:S05]  /*8990*/  BSYNC B0 ;  /* 0x0000000000007941 */ /* 0x000fea0003800000 */
.L_x_265:
        /* <DEDUP_REMOVED lines=23> */
[----:B------:R1:W-:Y:S04]  /*8b10*/  STG.E.128 [R4.64], R48 ;  /* 0x0000003004007986 */ /* 0x0003e8000c101d0e */
[----:B------:R1:W-:Y:S04]  /*8b20*/  STG.E.128 [R4.64+0x40], R44 ;  /* 0x0000402c04007986 */ /* 0x0003e8000c101d0e */
[----:B------:R1:W-:Y:S02]  /*8b30*/  STG.E.128 [R4.64+0x80], R40 ;  /* 0x0000802804007986 */ /* 0x0003e4000c101d0e */
.L_x_268:
[----:B------:R-:W-:Y:S05]  /*8b40*/  BSYNC B0 ;  /* 0x0000000000007941 */ /* 0x000fea0003800000 */
.L_x_267:
        /* <DEDUP_REMOVED lines=14> */
.L_x_257:
[----:B--2---:R-:W-:Y:S02]  /*8c30*/  UISETP.NE.AND UP0, UPT, UR22, -0x1, UPT ;  /* 0xffffffff1600788c */ /* 0x004fe4000bf05270 */
        /* <DEDUP_REMOVED lines=19> */
.L_x_270:
        /* <DEDUP_REMOVED lines=18> */
.L_x_271:
[----:B------:R-:W2:Y:S01]  /*8e90*/  LDL.64 R14, [R1+0x38] ;  /* 0x00003800010e7983 */ /* 0x000ea20000100a00 */
[----:B------:R-:W-:Y:S01]  /*8ea0*/  USHF.L.U32 UR4, UR18, 0x7, URZ ;  /* 0x0000000712047899 */ /* 0x000fe2000800063f */
[----:B------:R-:W-:Y:S01]  /*8eb0*/  BSSY B0, `(.L_x_272) ;  /* 0x0000024000007945 */ /* 0x000fe20003800000 */
[----:B------:R-:W-:Y:S01]  /*8ec0*/  ULDC.64 UR6, c[0x0][0x3a0] ;  /* 0x0000e80000067ab9 */ /* 0x000fe20000000a00 */
[----:B------:R-:W1:Y:S01]  /*8ed0*/  S2R R12, SR_TID.X ;  /* 0x00000000000c7919 */ /* 0x000e620000002100 */
[----:B------:R-:W-:Y:S02]  /*8ee0*/  USHF.R.S32.HI UR8, URZ, 0x1f, UR4 ;  /* 0x0000001f3f087899 */ /* 0x000fe40008011404 */
[----:B------:R-:W-:Y:S01]  /*8ef0*/  IMAD.U32 R10, RZ, RZ, UR4 ;  /* 0x00000004ff0a7e24 */ /* 0x000fe2000f8e00ff */
[----:B------:R-:W3:Y:S01]  /*8f00*/  S2R R13, SR_TID.X ;  /* 0x00000000000d7919 */ /* 0x000ee20000002100 */
[----:B------:R-:W-:-:S02]  /*8f10*/  UIMAD UR5, UR8, UR6, URZ ;  /* 0x00000006080572a4 */ /* 0x000fc4000f8e023f */
[----:B------:R-:W-:Y:S02]  /*8f20*/  UIMAD UR17, UR18, -0x80, UR17 ;  /* 0xffffff80121178a4 */ /* 0x000fe4000f8e0211 */
[----:B------:R-:W-:-:S03]  /*8f30*/  UIMAD UR5, UR4, UR7, UR5 ;  /* 0x00000007040572a4 */ /* 0x000fc6000f8e0205 */
[----:B------:R-:W-:-:S03]  /*8f40*/  ULDC.64 UR6, c[0x0][0x3b8] ;  /* 0x0000ee0000067ab9 */ /* 0x000fc60000000a00 */
[----:B------:R-:W-:Y:S01]  /*8f50*/  IMAD.U32 R0, RZ, RZ, UR5 ;  /* 0x00000005ff007e24 */ /* 0x000fe2000f8e00ff */
[----:B------:R-:W-:-:S04]  /*8f60*/  UIMAD UR5, UR58, UR6, URZ ;  /* 0x000000063a0572a4 */ /* 0x000fc8000f8e023f */
[----:B------:R-:W-:Y:S01]  /*8f70*/  UIMAD UR5, UR36, UR7, UR5 ;  /* 0x00000007240572a4 */ /* 0x000fe2000f8e0205 */
[----:B-1----:R-:W-:-:S04]  /*8f80*/  SHF.R.S32.HI R12, RZ, 0x1f, R12 ;  /* 0x0000001fff0c7819 */ /* 0x002fc8000001140c */
[----:B---3--:R-:W-:-:S04]  /*8f90*/  LEA.HI R12, R12, R13, RZ, 0x2 ;  /* 0x0000000d0c0c7211 */ /* 0x008fc800078f10ff */
[----:B------:R-:W-:-:S04]  /*8fa0*/  SHF.R.S32.HI R12, RZ, 0x2, R12 ;  /* 0x00000002ff0c7819 */ /* 0x000fc8000001140c */
[----:B------:R-:W-:Y:S02]  /*8fb0*/  ISETP.GE.AND P2, PT, R12, UR17, PT ;  /* 0x000000110c007c0c */ /* 0x000fe4000bf46270 */
[----:B------:R-:W-:Y:S01]  /*8fc0*/  SHF.R.S32.HI R11, RZ, 0x1f, R12 ;  /* 0x0000001fff0b7819 */ /* 0x000fe2000001140c */
[----:B--2---:R-:W-:-:S05]  /*8fd0*/  IMAD.WIDE.U32 R4, R10, c[0x0][0x3a0], R14 ;  /* 0x0000e8000a047a25 */ /* 0x004fca00078e000e */
[----:B------:R-:W-:-:S04]  /*8fe0*/  IADD3 R6, P0, R4, UR11, RZ ;  /* 0x0000000b04067c10 */ /* 0x000fc8000ff1e0ff */
[----:B------:R-:W-:Y:S01]  /*8ff0*/  IADD3.X R7, R5, UR12, R0, P0, !PT ;  /* 0x0000000c05077c10 */ /* 0x000fe200087fe400 */
[----:B------:R-:W-:-:S04]  /*9000*/  IMAD.U32 R0, RZ, RZ, UR36 ;  /* 0x00000024ff007e24 */ /* 0x000fc8000f8e00ff */
        /* <DEDUP_REMOVED lines=14> */
.L_x_273:
[----:B------:R-:W-:Y:S05]  /*90f0*/  BSYNC B0 ;  /* 0x0000000000007941 */ /* 0x000fea0003800000 */
.L_x_272:
        /* <DEDUP_REMOVED lines=16> */
.L_x_275:
[----:B------:R-:W-:Y:S05]  /*9200*/  BSYNC B0 ;  /* 0x0000000000007941 */ /* 0x000fea0003800000 */
.L_x_274:
        /* <DEDUP_REMOVED lines=26> */
.L_x_277:
[----:B------:R-:W-:Y:S05]  /*93b0*/  BSYNC B0 ;  /* 0x0000000000007941 */ /* 0x000fea0003800000 */
.L_x_276:
        /* <DEDUP_REMOVED lines=13> */
.L_x_269:
[----:B------:R-:W-:Y:S05]  /*9490*/  BSYNC B1 ;  /* 0x0000000000017941 */ /* 0x000fea0003800000 */
.L_x_252:
        /* <DEDUP_REMOVED lines=11> */
.L_x_278:
[----:B------:R-:W-:Y:S05]  /*9550*/  EXIT ;  /* 0x000000000000794d */ /* 0x000fea0003800000 */
.L_x_280:
        /* <DEDUP_REMOVED lines=10> */
.L_x_1282:


//--------------------- .text._ZN5flash44flash_bwd_dq_dk_dv_loop_seqk_parallel_kernelI23Flash_bwd_kernel_traitsILi96ELi64ELi128ELi8ELi2ELi4ELi4ELb1ELb0EN7cutlass6half_tE19Flash_kernel_traitsILi96ELi64ELi128ELi8ES3_EELb0ELb0ELb0ELb0ELb0ELb1ELb1EEEvNS_16Flash_bwd_paramsE --------------------------
	.section	.text._ZN5flash44flash_bwd_dq_dk_dv_loop_seqk_parallel_kernelI23Flash_bwd_kernel_traitsILi96ELi64ELi128ELi8ELi2ELi4ELi4ELb1ELb0EN7cutlass6half_tE19Flash_kernel_traitsILi96ELi64ELi128ELi8ES3_EELb0ELb0ELb0ELb0ELb0ELb1ELb1EEEvNS_16Flash_bwd_paramsE,"ax",@progbits
	.sectioninfo	@"SHI_REGISTERS=255"
	.align	128
        .global         _ZN5flash44flash_bwd_dq_dk_dv_loop_seqk_parallel_kernelI23Flash_bwd_kernel_traitsILi96ELi64ELi128ELi8ELi2ELi4ELi4ELb1ELb0EN7cutlass6half_tE19Flash_kernel_traitsILi96ELi64ELi128ELi8ES3_EELb0ELb0ELb0ELb0ELb0ELb1ELb1EEEvNS_16Flash_bwd_paramsE
        .type           _ZN5flash44flash_bwd_dq_dk_dv_loop_seqk_parallel_kernelI23Flash_bwd_kernel_traitsILi96ELi64ELi128ELi8ELi2ELi4ELi4ELb1ELb0EN7cutlass6half_tE19Flash_kernel_traitsILi96ELi64ELi128ELi8ES3_EELb0ELb0ELb0ELb0ELb0ELb1ELb1EEEvNS_16Flash_bwd_paramsE,@function
        .size           _ZN5flash44flash_bwd_dq_dk_dv_loop_seqk_parallel_kernelI23Flash_bwd_kernel_traitsILi96ELi64ELi128ELi8ELi2ELi4ELi4ELb1ELb0EN7cutlass6half_tE19Flash_kernel_traitsILi96ELi64ELi128ELi8ES3_EELb0ELb0ELb0ELb0ELb0ELb1ELb1EEEvNS_16Flash_bwd_paramsE,(.L_x_1283 - _ZN5flash44flash_bwd_dq_dk_dv_loop_seqk_parallel_kernelI23Flash_bwd_kernel_traitsILi96ELi64ELi128ELi8ELi2ELi4ELi4ELb1ELb0EN7cutlass6half_tE19Flash_kernel_traitsILi96ELi64ELi128ELi8ES3_EELb0ELb0ELb0ELb0ELb0ELb1ELb1EEEvNS_16Flash_bwd_paramsE)
        .other          _ZN5flash44flash_bwd_dq_dk_dv_loop_seqk_parallel_kernelI23Flash_bwd_kernel_traitsILi96ELi64ELi128ELi8ELi2ELi4ELi4ELb1ELb0EN7cutlass6half_tE19Flash_kernel_traitsILi96ELi64ELi128ELi8ES3_EELb0ELb0ELb0ELb0ELb0ELb1ELb1EEEvNS_16Flash_bwd_paramsE,@"STO_CUDA_ENTRY STV_DEFAULT"
_ZN5flash44flash_bwd_dq_dk_dv_loop_seqk_parallel_kernelI23Flash_bwd_kernel_traitsILi96ELi64ELi128ELi8ELi2ELi4ELi4ELb1ELb0EN7cutlass6half_tE19Flash_kernel_traitsILi96ELi64ELi128ELi8ES3_EELb0ELb0ELb0ELb0ELb0ELb1ELb1EEEvNS_16Flash_bwd_paramsE:
.text._ZN5flash44flash_bwd_dq_dk_dv_loop_seqk_parallel_kernelI23Flash_bwd_kernel_traitsILi96ELi64ELi128ELi8ELi2ELi4ELi4ELb1ELb0EN7cutlass6half_tE19Flash_kernel_traitsILi96ELi64ELi128ELi8ES3_EELb0ELb0ELb0ELb0ELb0ELb1ELb1EEEvNS_16Flash_bwd_paramsE:
        /* <DEDUP_REMOVED lines=35> */
[----:B------:R-:W-:Y:S01]  /*0230*/  LOP3.LUT R0, R5, 0xffffffe0, RZ, 0xc0, !PT ;  /* 0xffffffe005007812 */ /* 0x000fe200078ec0ff */
[----:B---3--:R-:W-:Y:S01]  /*0240*/  UIMAD UR47, UR38, UR46, URZ ;  /* 0x0000002e262f72a4 */ /* 0x008fe2000f8e023f */
[----:B------:R-:W-:Y:S01]  /*0250*/  SHF.R.S32.HI R4, RZ, 0x4, R11 ;  /* 0x00000004ff047819 */ /* 0x000fe2000001140b */
[----:B------:R-:W-:Y:S01]  /*0260*/  UIMAD UR46, UR46, UR12, URZ ;  /* 0x0000000c2e2e72a4 */ /* 0x000fe2000f8e023f */
[----:B------:R-:W-:Y:S01]  /*0270*/  LEA.HI R10, R19, R20, RZ, 0x2 ;  /* 0x00000014130a7211 */ /* 0x000fe200078f10ff */
[----:B------:R-:W-:Y:S01]  /*0280*/  IMAD.IADD R0, R20, 0x1, -R0 ;  /* 0x0000000114007824 */ /* 0x000fe200078e0a00 */
[----:B------:R-:W-:Y:S01]  /*0290*/  LEA.HI R2, R11, R4, RZ, 0x1 ;  /* 0x000000040b027211 */ /* 0x000fe200078f08ff */
[----:B------:R-:W-:Y:S01]  /*02a0*/  UIMAD UR55, UR8, UR6, UR55 ;  /* 0x00000006083772a4 */ /* 0x000fe2000f8e0237 */
[----:B------:R-:W-:Y:S01]  /*02b0*/  LEA.HI R16, R19, R20, RZ, 0x3 ;  /* 0x0000001413107211 */ /* 0x000fe200078f18ff */
[----:B------:R-:W-:Y:S01]  /*02c0*/  UIMAD UR52, UR7, UR31, URZ ;  /* 0x0000001f073472a4 */ /* 0x000fe2000f8e023f */
[----:B------:R-:W-:Y:S01]  /*02d0*/  LOP3.LUT R2, R2, 0xfffffffe, RZ, 0xc0, !PT ;  /* 0xfffffffe02027812 */ /* 0x000fe200078ec0ff */
[----:B------:R-:W-:Y:S01]  /*02e0*/  UIMAD UR6, UR31, UR11, UR38 ;  /* 0x0000000b1f0672a4 */ /* 0x000fe2000f8e0226 */
[----:B------:R-:W-:Y:S01]  /*02f0*/  SHF.R.S32.HI R3, RZ, 0x1f, R0 ;  /* 0x0000001fff037819 */ /* 0x000fe20000011400 */
[----:B------:R-:W-:Y:S01]  /*0300*/  @!UP5 UIMAD UR7, UR31, UR13, UR38 ;  /* 0x0000000d1f07d2a4 */ /* 0x000fe2000f8e0226 */
[----:B------:R-:W-:Y:S01]  /*0310*/  SHF.R.S32.HI R15, RZ, 0x2, R10 ;  /* 0x00000002ff0f7819 */ /* 0x000fe2000001140a */
[----:B------:R-:W-:Y:S01]  /*0320*/  IMAD.IADD R14, R4, 0x1, -R2 ;  /* 0x00000001040e7824 */ /* 0x000fe200078e0a02 */
[----:B------:R-:W-:Y:S01]  /*0330*/  LEA.HI R22, R3, R0, RZ, 0x2 ;  /* 0x0000000003167211 */ /* 0x000fe200078f10ff */
[----:B------:R-:W-:Y:S01]  /*0340*/  USHF.L.U32 UR41, UR46, 0x6, URZ ;  /* 0x000000062e297899 */ /* 0x000fe2000800063f */
[--C-:B------:R-:W-:Y:S01]  /*0350*/  SHF.R.S32.HI R0, RZ, 0x5, R5.reuse ;  /* 0x00000005ff007819 */ /* 0x100fe20000011405 */
[----:B------:R-:W-:Y:S01]  /*0360*/  ULDC UR49, c[0x0][0x214] ;  /* 0x0000850000317ab9 */ /* 0x000fe20000000800 */
[----:B------:R-:W-:Y:S01]  /*0370*/  SHF.R.S32.HI R8, RZ, 0x3, R16 ;  /* 0x00000003ff087819 */ /* 0x000fe20000011410 */
[----:B------:R-:W-:Y:S01]  /*0380*/  ULDC UR56, c[0x0][0x1c8] ;  /* 0x0000720000387ab9 */ /* 0x000fe20000000800 */
[----:B------:R-:W-:Y:S01]  /*0390*/  SHF.R.S32.HI R2, RZ, 0x1f, R5 ;  /* 0x0000001fff027819 */ /* 0x000fe20000011405 */
[----:B------:R-:W-:Y:S01]  /*03a0*/  ULDC.U8 UR10, c[0x0][0x3d0] ;  /* 0x0000f400000a7ab9 */ /* 0x000fe20000000000 */
[----:B------:R-:W-:Y:S01]  /*03b0*/  LOP3.LUT R4, R16, 0xfffffff8, RZ, 0xc0, !PT ;  /* 0xfffffff810047812 */ /* 0x000fe200078ec0ff */
[----:B------:R-:W-:Y:S01]  /*03c0*/  ULDC UR50, c[0x0][0x224] ;  /* 0x0000890000327ab9 */ /* 0x000fe20000000800 */
[C---:B------:R-:W-:Y:S01]  /*03d0*/  LOP3.LUT R9, R10.reuse, 0xfffffffc, RZ, 0xc0, !PT ;  /* 0xfffffffc0a097812 */ /* 0x040fe200078ec0ff */
[----:B------:R-:W-:Y:S01]  /*03e0*/  @UP5 UIMAD UR54, UR31, UR49, URZ ;  /* 0x000000311f3652a4 */ /* 0x000fe2000f8e023f */
[----:B------:R-:W-:Y:S01]  /*03f0*/  LEA.HI R6, R10, R15, RZ, 0x1 ;  /* 0x0000000f0a067211 */ /* 0x000fe200078f08ff */
[----:B------:R-:W-:Y:S01]  /*0400*/  IMAD.IADD R7, R20, 0x1, -R4 ;  /* 0x0000000114077824 */ /* 0x000fe200078e0a04 */
[-C--:B------:R-:W-:Y:S01]  /*0410*/  LEA.HI R3, R5, R0.reuse, RZ, 0x1 ;  /* 0x0000000005037211 */ /* 0x080fe200078f08ff */
[----:B------:R-:W-:Y:S01]  /*0420*/  IMAD.SHL.U32 R5, R8, 0x40, RZ ;  /* 0x0000004008057824 */ /* 0x000fe200078e00ff */
[----:B------:R-:W-:Y:S01]  /*0430*/  LEA.HI R2, R2, R0, RZ, 0x2 ;  /* 0x0000000002027211 */ /* 0x000fe200078f10ff */
[----:B------:R-:W-:Y:S01]  /*0440*/  IMAD.IADD R18, R20, 0x1, -R9 ;  /* 0x0000000114127824 */ /* 0x000fe200078e0a09 */
[----:B------:R-:W-:Y:S01]  /*0450*/  LOP3.LUT R6, R6, 0x7fffffe, RZ, 0xc0, !PT ;  /* 0x07fffffe06067812 */ /* 0x000fe200078ec0ff */
[----:B------:R-:W-:Y:S01]  /*0460*/  ULDC.64 UR4, c[0x0][0x118] ;  /* 0x0000460000047ab9 */ /* 0x000fe20000000a00 */
[----:B------:R-:W-:Y:S01]  /*0470*/  LOP3.LUT R4, R3, 0xfffffffe, RZ, 0xc0, !PT ;  /* 0xfffffffe03047812 */ /* 0x000fe200078ec0ff */
[----:B------:R-:W-:Y:S01]  /*0480*/  IMAD.SHL.U32 R24, R18, 0x8, RZ ;  /* 0x0000000812187824 */ /* 0x000fe200078e00ff */
[----:B------:R-:W-:Y:S01]  /*0490*/  LOP3.LUT R3, R2, 0xfffffffc, RZ, 0xc0, !PT ;  /* 0xfffffffc02037812 */ /* 0x000fe200078ec0ff */
[----:B------:R-:W-:Y:S01]  /*04a0*/  ULOP3.LUT UR56, UR38, UR56, URZ, 0x3c, !UPT ;  /* 0x0000003826387292 */ /* 0x000fe2000f8e3c3f */
[----:B------:R-:W-:Y:S01]  /*04b0*/  LOP3.LUT R2, R5, 0xc0, RZ, 0xc0, !PT ;  /* 0x000000c005027812 */ /* 0x000fe200078ec0ff */
[----:B------:R-:W-:Y:S01]  /*04c0*/  IMAD.IADD R5, R15, 0x1, -R6 ;  /* 0x000000010f057824 */ /* 0x000fe200078e0a06 */
[----:B------:R-:W-:Y:S01]  /*04d0*/  LEA.HI R8, R7, R7, RZ, 0x1 ;  /* 0x0000000707087211 */ /* 0x000fe200078f08ff */
[C---:B------:R-:W-:Y:S01]  /*04e0*/  IMAD.IADD R231, R0.reuse, 0x1, -R4 ;  /* 0x0000000100e77824 */ /* 0x040fe200078e0a04 */
[-C--:B------:R-:W-:Y:S01]  /*04f0*/  LEA.HI R13, R19, R20.reuse, RZ, 0x6 ;  /* 0x00000014130d7211 */ /* 0x080fe200078f30ff */
[C---:B------:R-:W-:Y:S01]  /*0500*/  IMAD.IADD R12, R0.reuse, 0x1, -R3 ;  /* 0x00000001000c7824 */ /* 0x040fe200078e0a03 */
[----:B------:R-:W-:Y:S01]  /*0510*/  SHF.R.U32.HI R3, RZ, 0x3, R2 ;  /* 0x00000003ff037819 */ /* 0x000fe20000011602 */
[----:B------:R-:W-:Y:S01]  /*0520*/  IMAD R4, R0, 0x8, R5 ;  /* 0x0000000800047824 */ /* 0x000fe200078e0205 */
[----:B------:R-:W-:Y:S01]  /*0530*/  LOP3.LUT R2, R2, 0x18, R24, 0xf8, !PT ;  /* 0x0000001802027812 */ /* 0x000fe200078ef818 */
[----:B------:R-:W-:Y:S01]  /*0540*/  STL [R1+0x40], R24 ;  /* 0x0000401801007387 */ /* 0x000fe20000100800 */
[----:B------:R-:W-:Y:S01]  /*0550*/  LOP3.LUT R0, R8, 0x3fffffe, RZ, 0xc0, !PT ;  /* 0x03fffffe08007812 */ /* 0x000fe200078ec0ff */
[----:B------:R-:W-:Y:S01]  /*0560*/  USHF.R.S32.HI UR61, URZ, 0x1f, UR38 ;  /* 0x0000001f3f3d7899 */ /* 0x000fe20008011426 */
[----:B------:R-:W-:Y:S01]  /*0570*/  SHF.R.S32.HI R13, RZ, 0x6, R13 ;  /* 0x00000006ff0d7819 */ /* 0x000fe2000001140d */
[----:B------:R-:W-:Y:S01]  /*0580*/  UISETP.NE.AND UP6, UPT, UR10, URZ, UPT ;  /* 0x0000003f0a00728c */ /* 0x000fe2000bfc5270 */
[----:B------:R-:W-:Y:S01]  /*0590*/  LOP3.LUT R3, R2, R3, RZ, 0x3c, !PT ;  /* 0x0000000302037212 */ /* 0x000fe200078e3cff */
[----:B------:R-:W-:Y:S01]  /*05a0*/  IMAD.IADD R2, R7, 0x1, -R0 ;  /* 0x0000000107027824 */ /* 0x000fe200078e0a00 */
[----:B------:R-:W-:Y:S01]  /*05b0*/  LEA.HI R9, R19, R20, RZ, 0x7 ;  /* 0x0000001413097211 */ /* 0x000fe200078f38ff */
[----:B------:R-:W-:Y:S01]  /*05c0*/  IMAD R0, R13, 0x4, R14 ;  /* 0x000000040d007824 */ /* 0x000fe200078e020e */
[----:B------:R-:W-:Y:S01]  /*05d0*/  USHF.R.S32.HI UR60, URZ, 0x1f, UR31 ;  /* 0x0000001f3f3c7899 */ /* 0x000fe2000801141f */
[----:B------:R-:W-:Y:S01]  /*05e0*/  IMAD.U32 R3, R4, 0x20, R3 ;  /* 0x0000002004037824 */ /* 0x000fe200078e0003 */
[----:B------:R-:W-:Y:S01]  /*05f0*/  USHF.R.S32.HI UR59, URZ, 0x1f, UR38 ;  /* 0x0000001f3f3b7899 */ /* 0x000fe20008011426 */
[----:B------:R-:W-:Y:S01]  /*0600*/  IMAD R21, R0, 0x8, R2 ;  /* 0x0000000800157824 */ /* 0x000fe200078e0202 */
[----:B------:R-:W-:Y:S01]  /*0610*/  LOP3.LUT R0, R11, 0xfffffff0, RZ, 0xc0, !PT ;  /* 0xfffffff00b007812 */ /* 0x000fe200078ec0ff */
[----:B------:R-:W-:Y:S01]  /*0620*/  USHF.R.S32.HI UR58, URZ, 0x1f, UR31 ;  /* 0x0000001f3f3a7899 */ /* 0x000fe2000801141f */
[----:B------:R-:W-:Y:S01]  /*0630*/  SHF.R.S32.HI R2, RZ, 0x1f, R10 ;  /* 0x0000001fff027819 */ /* 0x000fe2000001140a */
[----:B------:R1:W-:Y:S01]  /*0640*/  STL [R1+0x28], R3 ;  /* 0x0000280301007387 */ /* 0x0003e20000100800 */
[----:B------:R-:W-:Y:S01]  /*0650*/  USHF.R.S32.HI UR57, URZ, 0x1f, UR38 ;  /* 0x0000001f3f397899 */ /* 0x000fe20008011426 */
[----:B------:R-:W-:Y:S01]  /*0660*/  IMAD.IADD R0, R20, 0x1, -R0 ;  /* 0x0000000114007824 */ /* 0x000fe200078e0a00 */
[----:B------:R-:W-:Y:S01]  /*0670*/  LEA.HI R2, R2, R15, RZ, 0x3 ;  /* 0x0000000f02027211 */ /* 0x000fe200078f18ff */
[----:B------:R-:W-:Y:S01]  /*0680*/  IMAD.SHL.U32 R20, R20, 0x2, RZ ;  /* 0x0000000214147824 */ /* 0x000fe200078e00ff */
[----:B------:R-:W-:-:S02]  /*0690*/  UIMAD.WIDE.U32 UR42, UR36, UR44, URZ ;  /* 0x0000002c242a72a5 */ /* 0x000fc4000f8e003f */
[----:B------:R-:W-:Y:S01]  /*06a0*/  SHF.R.S32.HI R4, RZ, 0x1f, R0 ;  /* 0x0000001fff047819 */ /* 0x000fe20000011400 */
[----:B------:R-:W-:Y:S01]  /*06b0*/  UIMAD UR51, UR37, UR44, URZ ;  /* 0x0000002c253372a4 */ /* 0x000fe2000f8e023f */
[----:B------:R-:W-:Y:S01]  /*06c0*/  LOP3.LUT R2, R2, 0xfffffff8, RZ, 0xc0, !PT ;  /* 0xfffffff802027812 */ /* 0x000fe200078ec0ff */
[----:B------:R-:W-:Y:S01]  /*06d0*/  USHF.R.S32.HI UR53, URZ, 0x1f, UR47 ;  /* 0x0000001f3f357899 */ /* 0x000fe2000801142f */
[----:B------:R-:W-:Y:S01]  /*06e0*/  LEA.HI R10, R4, R0, RZ, 0x3 ;  /* 0x00000000040a7211 */ /* 0x000fe200078f18ff */
[----:B------:R-:W-:Y:S02]  /*06f0*/  UIMAD UR50, UR6, UR50, URZ ;  /* 0x00000032063272a4 */ /* 0x000fe4000f8e023f */
[----:B------:R-:W-:Y:S01]  /*0700*/  IMAD.IADD R6, R15, 0x1, -R2 ;  /* 0x000000010f067824 */ /* 0x000fe200078e0a02 */
[----:B------:R-:W-:Y:S01]  /*0710*/  LOP3.LUT R2, R10, 0xfffffff8, RZ, 0xc0, !PT ;  /* 0xfffffff80a027812 */ /* 0x000fe200078ec0ff */
[----:B------:R-:W-:Y:S02]  /*0720*/  @!UP5 UIMAD UR49, UR7, UR49, URZ ;  /* 0x000000310731d2a4 */ /* 0x000fe4000f8e023f */
[----:B------:R-:W-:Y:S01]  /*0730*/  USHF.R.S32.HI UR48, URZ, 0x1f, UR41 ;  /* 0x0000001f3f307899 */ /* 0x000fe20008011429 */
[----:B------:R-:W-:Y:S01]  /*0740*/  LOP3.LUT R4, R6, 0x1, RZ, 0xc0, !PT ;  /* 0x0000000106047812 */ /* 0x000fe200078ec0ff */
[----:B------:R-:W-:Y:S01]  /*0750*/  IMAD.IADD R15, R0, 0x1, -R2 ;  /* 0x00000001000f7824 */ /* 0x000fe200078e0a02 */
[----:B------:R-:W-:Y:S01]  /*0760*/  SHF.R.S32.HI R2, RZ, 0x1, R8 ;  /* 0x00000001ff027819 */ /* 0x000fe20000011408 */
[----:B------:R-:W-:Y:S01]  /*0770*/  UMOV UR40, 0xffffd000 ;  /* 0xffffd00000287882 */ /* 0x000fe20000000000 */
[----:B------:R-:W-:-:S02]  /*0780*/  ISETP.NE.U32.AND P5, PT, R4, 0x1, PT ;  /* 0x000000010400780c */ /* 0x000fc40003fa5070 */
[----:B-1----:R-:W-:Y:S02]  /*0790*/  LEA.HI R3, R0, R0, RZ, 0x1 ;  /* 0x0000000000037211 */ /* 0x002fe400078f08ff */
[----:B------:R-:W-:Y:S02]  /*07a0*/  LOP3.LUT P6, RZ, R2, 0x2, RZ, 0xc0, !PT ;  /* 0x0000000202ff7812 */ /* 0x000fe400078cc0ff */
[----:B------:R-:W-:Y:S02]  /*07b0*/  LOP3.LUT R5, R3, 0x7fffffe, RZ, 0xc0, !PT ;  /* 0x07fffffe03057812 */ /* 0x000fe400078ec0ff */
[----:B------:R-:W-:Y:S02]  /*07c0*/  SHF.R.S32.HI R4, RZ, 0x1f, R3 ;  /* 0x0000001fff047819 */ /* 0x000fe40000011403 */
[----:B------:R-:W-:Y:S01]  /*07d0*/  LOP3.LUT P4, RZ, R6, 0x2, RZ, 0xc0, !PT ;  /* 0x0000000206ff7812 */ /* 0x000fe2000788c0ff */
[----:B------:R-:W-:Y:S01]  /*07e0*/  IMAD.IADD R17, R0, 0x1, -R5 ;  /* 0x0000000100117824 */ /* 0x000fe200078e0a05 */
[----:B------:R-:W-:Y:S01]  /*07f0*/  SEL R221, R230, 0xffffffe0, !P6 ;  /* 0xffffffe0e6dd7807 */ /* 0x000fe20007000000 */
[----:B------:R-:W-:Y:S01]  /*0800*/  IMAD.SHL.U32 R0, R7, 0x40, RZ ;  /* 0x0000004007007824 */ /* 0x000fe200078e00ff */
[----:B------:R-:W-:Y:S01]  /*0810*/  SHF.R.S32.HI R7, RZ, 0x1, R3 ;  /* 0x00000001ff077819 */ /* 0x000fe20000011403 */
[----:B------:R-:W-:Y:S01]  /*0820*/  IMAD.SHL.U32 R3, R2, 0x40, RZ ;  /* 0x0000004002037824 */ /* 0x000fe200078e00ff */
[----:B------:R-:W-:-:S02]  /*0830*/  SEL R232, R232, 0x10, !P5 ;  /* 0x00000010e8e87807 */ /* 0x000fc40006800000 */
[----:B------:R-:W-:Y:S01]  /*0840*/  LOP3.LUT R5, R0, 0x1c0, RZ, 0xc0, !PT ;  /* 0x000001c000057812 */ /* 0x000fe200078ec0ff */
[----:B------:R-:W-:Y:S01]  /*0850*/  IMAD.SHL.U32 R0, R12, 0x10, RZ ;  /* 0x000000100c007824 */ /* 0x000fe200078e00ff */
[----:B------:R-:W-:-:S04]  /*0860*/  LEA.HI R4, R4, R7, RZ, 0x2 ;  /* 0x0000000704047211 */ /* 0x000fc800078f10ff */
        /* <DEDUP_REMOVED lines=92> */
.L_x_309:
        /* <DEDUP_REMOVED lines=53> */
.L_x_281:
        /* <DEDUP_REMOVED lines=58> */
.L_x_283:
        /* <DEDUP_REMOVED lines=18> */
.L_x_284:
        /* <DEDUP_REMOVED lines=70> */
.L_x_285:
[----:B------:R-:W-:Y:S02]  /*1aa0*/  UMOV UR11, UR50 ;  /* 0x00000032000b7c82 */ /* 0x000fe40008000000 */
.L_x_286:
[----:B------:R-:W2:Y:S04]  /*1ab0*/  LDL.64 R4, [R1+0x40] ;  /* 0x0000400001047983 */ /* 0x000ea80000100a00 */
[----:B------:R1:W3:Y:S01]  /*1ac0*/  LDL.64 R12, [R1+0x40] ;  /* 0x00004000010c7983 */ /* 0x0002e20000100a00 */
[----:B------:R-:W-:Y:S01]  /*1ad0*/  UIADD3 UR8, UP3, UP2, UR8, UR41, UR47 ;  /* 0x0000002908087290 */ /* 0x000fe2000fa7e02f */
[----:B------:R-:W-:Y:S01]  /*1ae0*/  BSSY B1, `(.L_x_282) ;  /* 0x000075b000017945 */ /* 0x000fe20003800000 */
[----:B------:R-:W-:Y:S01]  /*1af0*/  UISETP.GE.AND UP4, UPT, UR28, 0x1, UPT ;  /* 0x000000011c00788c */ /* 0x000fe2000bf86270 */
[----:B------:R-:W4:Y:S01]  /*1b00*/  S2R R22, SR_TID.X ;  /* 0x0000000000167919 */ /* 0x000f220000002100 */
[----:B------:R-:W-:-:S02]  /*1b10*/  UIADD3 UR15, UP1, UP0, UR12, UR8, UR15 ;  /* 0x000000080c0f7290 */ /* 0x000fc4000f83e00f */
[----:B------:R-:W-:Y:S01]  /*1b20*/  UMOV UR17, 0x4 ;  /* 0x0000000400117882 */ /* 0x000fe20000000000 */
[----:B------:R-:W5:Y:S01]  /*1b30*/  S2R R23, SR_TID.X ;  /* 0x0000000000177919 */ /* 0x000f620000002100 */
[----:B------:R-:W-:Y:S02]  /*1b40*/  ULDC.64 UR8, c[0x0][0x1a8] ;  /* 0x00006a0000087ab9 */ /* 0x000fe40000000a00 */
[----:B------:R-:W-:Y:S01]  /*1b50*/  UIMAD UR7, UR61, UR8, URZ ;  /* 0x000000083d0772a4 */ /* 0x000fe2000f8e023f */
[----:B------:R-:W1:Y:S03]  /*1b60*/  S2R R8, SR_TID.X ;  /* 0x0000000000087919 */ /* 0x000e660000002100 */
[----:B------:R-:W-:-:S03]  /*1b70*/  UIMAD UR12, UR38, UR9, UR7 ;  /* 0x00000009260c72a4 */ /* 0x000fc6000f8e0207 */
[----:B------:R-:W-:Y:S02]  /*1b80*/  ULDC.64 UR8, c[0x0][0x378] ;  /* 0x0000de0000087ab9 */ /* 0x000fe40000000a00 */
[----:B------:R-:W-:-:S04]  /*1b90*/  UIMAD UR7, UR61, UR8, URZ ;  /* 0x000000083d0772a4 */ /* 0x000fc8000f8e023f */
[----:B------:R-:W-:-:S03]  /*1ba0*/  UIMAD UR10, UR38, UR9, UR7 ;  /* 0x00000009260a72a4 */ /* 0x000fc6000f8e0207 */
[----:B------:R-:W-:Y:S01]  /*1bb0*/  ULDC.64 UR8, c[0x0][0x370] ;  /* 0x0000dc0000087ab9 */ /* 0x000fe20000000a00 */
[----:B----4-:R-:W-:Y:S01]  /*1bc0*/  SHF.R.S32.HI R22, RZ, 0x1f, R22 ;  /* 0x0000001fff167819 */ /* 0x010fe20000011416 */
[----:B------:R-:W-:Y:S02]  /*1bd0*/  UIMAD UR7, UR27, UR8, URZ ;  /* 0x000000081b0772a4 */ /* 0x000fe4000f8e023f */
[----:B------:R-:W-:Y:S01]  /*1be0*/  UIADD3 UR8, UR14, UR13, URZ ;  /* 0x0000000d0e087290 */ /* 0x000fe2000fffe03f */
[----:B-----5:R-:W-:Y:S01]  /*1bf0*/  LEA.HI R22, R22, R23, RZ, 0x2 ;  /* 0x0000001716167211 */ /* 0x020fe200078f10ff */
[----:B------:R-:W-:Y:S02]  /*1c00*/  UIMAD UR7, UR14, UR9, UR7 ;  /* 0x000000090e0772a4 */ /* 0x000fe4000f8e0207 */
[----:B------:R-:W-:Y:S01]  /*1c10*/  UIADD3 UR9, UR14, UR11, URZ ;  /* 0x0000000b0e097290 */ /* 0x000fe2000fffe03f */
[----:B------:R-:W-:Y:S01]  /*1c20*/  SHF.R.S32.HI R22, RZ, 0x2, R22 ;  /* 0x00000002ff167819 */ /* 0x000fe20000011416 */
[----:B------:R-:W-:-:S03]  /*1c30*/  ULEA.HI.SX32 UR11, UR32, 0xffffffff, 0x1a ;  /* 0xffffffff200b7891 */ /* 0x000fc6000f8fd23f */
[----:B------:R-:W-:Y:S02]  /*1c40*/  SHF.R.S32.HI R14, RZ, 0x1f, R22 ;  /* 0x0000001fff0e7819 */ /* 0x000fe40000011416 */
[----:B------:R-:W-:-:S04]  /*1c50*/  IADD3 R3, P1, R22, UR14, RZ ;  /* 0x0000000e16037c10 */ /* 0x000fc8000ff3e0ff */
        /* <DEDUP_REMOVED lines=9> */
[----:B------:R-:W-:Y:S02]  /*1cf0*/  IADD3.X R5, R13, UR25, RZ, P0, !PT ;  /* 0x000000190d057c10 */ /* 0x000fe400087fe4ff */
[----:B------:R-:W-:Y:S01]  /*1d00*/  IADD3.X R7, R7, UR34, R3, P1, !PT ;  /* 0x0000002207077c10 */ /* 0x000fe20008ffe403 */
[----:B------:R-:W-:-:S04]  /*1d10*/  IMAD.U32 R3, RZ, RZ, UR14 ;  /* 0x0000000eff037e24 */ /* 0x000fc8000f8e00ff */
[----:B------:R-:W-:-:S04]  /*1d20*/  IMAD.WIDE.U32 R4, R3, c[0x0][0x370], R4 ;  /* 0x0000dc0003047a25 */ /* 0x000fc800078e0004 */
[----:B------:R-:W-:Y:S01]  /*1d30*/  IMAD.U32 R3, RZ, RZ, UR38 ;  /* 0x00000026ff037e24 */ /* 0x000fe2000f8e00ff */
[----:B------:R-:W-:Y:S01]  /*1d40*/  IADD3 R5, R5, UR7, RZ ;  /* 0x0000000705057c10 */ /* 0x000fe2000fffe0ff */
[----:B------:R-:W-:-:S03]  /*1d50*/  UIADD3.X UR7, UR24, UR48, UR53, UP3, UP2 ;  /* 0x0000003018077290 */ /* 0x000fc60009fe4435 */
[----:B------:R-:W-:Y:S01]  /*1d60*/  ULDC.64 UR24, c[0x0][0x3c8] ;  /* 0x0000f20000187ab9 */ /* 0x000fe20000000a00 */
[----:B------:R-:W-:Y:S01]  /*1d70*/  IMAD.WIDE.U32 R4, R3, c[0x0][0x378], R4 ;  /* 0x0000de0003047a25 */ /* 0x000fe200078e0004 */
[----:B-1----:R-:W-:Y:S01]  /*1d80*/  SHF.R.S32.HI R3, RZ, 0x1f, R8 ;  /* 0x0000001fff037819 */ /* 0x002fe20000011408 */
[----:B------:R-:W-:-:S03]  /*1d90*/  UIADD3.X UR7, UR26, UR7, UR22, UP1, UP0 ;  /* 0x000000071a077290 */ /* 0x000fc60008fe0416 */
[----:B------:R-:W-:Y:S02]  /*1da0*/  LEA.HI R3, R3, R8, RZ, 0x5 ;  /* 0x0000000803037211 */ /* 0x000fe400078f28ff */
[----:B------:R-:W-:Y:S02]  /*1db0*/  IADD3 R5, R5, UR10, RZ ;  /* 0x0000000a05057c10 */ /* 0x000fe4000fffe0ff */
[----:B------:R-:W-:-:S03]  /*1dc0*/  LOP3.LUT R9, R3, 0xffffffe0, RZ, 0xc0, !PT ;  /* 0xffffffe003097812 */ /* 0x000fc600078ec0ff */
[----:B------:R-:W-:-:S04]  /*1dd0*/  IMAD.WIDE.U32 R4, R22, c[0x0][0x370], R4 ;  /* 0x0000dc0016047a25 */ /* 0x000fc800078e0004 */
[----:B------:R-:W-:Y:S01]  /*1de0*/  IMAD.IADD R9, R8, 0x1, -R9 ;  /* 0x0000000108097824 */ /* 0x000fe200078e0a09 */
[----:B------:R-:W-:Y:S01]  /*1df0*/  SHF.R.S32.HI R8, RZ, 0x5, R3 ;  /* 0x00000005ff087819 */ /* 0x000fe20000011403 */
[----:B------:R-:W-:Y:S01]  /*1e00*/  IMAD.U32 R3, RZ, RZ, UR38 ;  /* 0x00000026ff037e24 */ /* 0x000fe2000f8e00ff */
[----:B------:R-:W-:-:S03]  /*1e10*/  LEA R236, P3, R4, c[0x0][0x330], 0x1 ;  /* 0x0000cc0004ec7a11 */ /* 0x000fc600078608ff */
[----:B------:R-:W-:-:S04]  /*1e20*/  IMAD.WIDE.U32 R6, R3, c[0x0][0x1a8], R6 ;  /* 0x00006a0003067a25 */ /* 0x000fc800078e0006 */
[----:B------:R-:W-:Y:S01]  /*1e30*/  IMAD R8, R8, UR46, R9 ;  /* 0x0000002e08087c24 */ /* 0x000fe2000f8e0209 */
[----:B------:R-:W-:Y:S01]  /*1e40*/  IADD3 R9, R7, UR12, RZ ;  /* 0x0000000c07097c10 */ /* 0x000fe2000fffe0ff */
[----:B------:R-:W-:Y:S01]  /*1e50*/  IMAD R3, R14, c[0x0][0x370], RZ ;  /* 0x0000dc000e037a24 */ /* 0x000fe200078e02ff */
[----:B------:R-:W-:Y:S01]  /*1e60*/  LEA R238, P0, R6, c[0x0][0x160], 0x1 ;  /* 0x0000580006ee7a11 */ /* 0x000fe200078008ff */
[----:B------:R-:W-:Y:S02]  /*1e70*/  ULDC.64 UR12, c[0x0][0x200] ;  /* 0x00008000000c7ab9 */ /* 0x000fe40000000a00 */
[----:B------:R-:W-:Y:S01]  /*1e80*/  IMAD R7, R22, c[0x0][0x374], R3 ;  /* 0x0000dd0016077a24 */ /* 0x000fe200078e0203 */
[----:B------:R-:W-:Y:S01]  /*1e90*/  LEA.HI.X R239, R6, c[0x0][0x164], R9, 0x1, P0 ;  /* 0x0000590006ef7a11 */ /* 0x000fe200000f0c09 */
[----:B------:R-:W-:Y:S01]  /*1ea0*/  UIMAD.WIDE UR12, UR8, UR17, UR12 ;  /* 0x00000011080c72a5 */ /* 0x000fe2000f8e020c */
        /* <DEDUP_REMOVED lines=9> */
[----:B--2---:R-:W2:Y:S01]  /*1f40*/  LDL R20, [R1+0x48] ;  /* 0x0000480001147983 */ /* 0x004ea20000100800 */
[----:B------:R-:W-:Y:S01]  /*1f50*/  ULDC.64 UR8, c[0x0][0x1a0] ;  /* 0x0000680000087ab9 */ /* 0x000fe20000000a00 */
[----:B------:R-:W-:Y:S01]  /*1f60*/  IMAD.U32 R3, RZ, RZ, UR23 ;  /* 0x00000017ff037e24 */ /* 0x000fe2000f8e00ff */
[----:B------:R-:W-:Y:S01]  /*1f70*/  UIMAD UR7, UR20, UR8, URZ ;  /* 0x00000008140772a4 */ /* 0x000fe2000f8e023f */
[----:B------:R-:W3:Y:S01]  /*1f80*/  LDL R21, [R1+0x28] ;  /* 0x0000280001157983 */ /* 0x000ee20000100800 */
[----:B------:R-:W-:Y:S01]  /*1f90*/  IADD3 R9, R22, 0x40, RZ ;  /* 0x0000004016097810 */ /* 0x000fe20007ffe0ff */
[----:B------:R-:W-:Y:S01]  /*1fa0*/  IMAD.WIDE.U32 R6, R3, c[0x0][0x1a0], R12 ;  /* 0x0000680003067a25 */ /* 0x000fe200078e000c */
[----:B------:R-:W-:-:S03]  /*1fb0*/  UIMAD UR10, UR23, UR9, UR7 ;  /* 0x00000009170a72a4 */ /* 0x000fc6000f8e0207 */
[----:B------:R-:W-:Y:S01]  /*1fc0*/  ULDC.64 UR8, c[0x0][0x198] ;  /* 0x0000660000087ab9 */ /* 0x000fe20000000a00 */
[----:B------:R-:W-:Y:S01]  /*1fd0*/  IMAD.WIDE.U32 R4, R3, c[0x0][0x198], R12 ;  /* 0x0000660003047a25 */ /* 0x000fe200078e000c */
[----:B------:R-:W-:-:S04]  /*1fe0*/  UIMAD UR7, UR20, UR8, URZ ;  /* 0x00000008140772a4 */ /* 0x000fc8000f8e023f */
[----:B------:R-:W-:Y:S02]  /*1ff0*/  UIMAD UR7, UR23, UR9, UR7 ;  /* 0x00000009170772a4 */ /* 0x000fe4000f8e0207 */
[----:B------:R-:W-:Y:S01]  /*2000*/  UIMAD UR9, UR18, -0x80, UR6 ;  /* 0xffffff80120978a4 */ /* 0x000fe2000f8e0206 */
[----:B------:R-:W-:Y:S01]  /*2010*/  IMAD.U32 R8, RZ, RZ, UR10 ;  /* 0x0000000aff087e24 */ /* 0x000fe2000f8e00ff */
[----:B------:R-:W-:Y:S02]  /*2020*/  IADD3 R6, P2, R6, UR29, RZ ;  /* 0x0000001d06067c10 */ /* 0x000fe4000ff5e0ff */
[----:B------:R-:W-:Y:S02]  /*2030*/  IMAD.U32 R3, RZ, RZ, UR7 ;  /* 0x00000007ff037e24 */ /* 0x000fe4000f8e00ff */
[----:B------:R-:W-:Y:S02]  /*2040*/  ISETP.GE.AND P1, PT, R9, UR9, PT ;  /* 0x0000000909007c0c */ /* 0x000fe4000bf26270 */
[----:B------:R-:W-:-:S02]  /*2050*/  IADD3 R4, P0, R4, UR33, RZ ;  /* 0x0000002104047c10 */ /* 0x000fc4000ff1e0ff */
        /* <DEDUP_REMOVED lines=124> */
[----:B------:R-:W-:-:S02]  /*2820*/  ISETP.GE.AND P2, PT, R3, UR8, PT ;  /* 0x0000000803007c0c */ /* 0x000fc4000bf46270 */
[----:B------:R-:W-:Y:S01]  /*2830*/  SHF.R.S32.HI R8, RZ, 0x1f, R20 ;  /* 0x0000001fff087819 */ /* 0x000fe20000011414 */
[----:B------:R-:W-:Y:S01]  /*2840*/  @P1 STS.128 [R0+0xa000], RZ ;  /* 0x00a000ff00001388 */ /* 0x000fe20000000c00 */
[----:B------:R-:W-:-:S03]  /*2850*/  ISETP.GE.AND P4, PT, R20, UR8, PT ;  /* 0x0000000814007c0c */ /* 0x000fc6000bf86270 */
[----:B------:R-:W-:Y:S04]  /*2860*/  @P1 STS.128 [R0+0xc000], RZ ;  /* 0x00c000ff00001388 */ /* 0x000fe80000000c00 */
[----:B------:R2:W-:Y:S04]  /*2870*/  @P1 STS.128 [R0+0xe000], RZ ;  /* 0x00e000ff00001388 */ /* 0x0005e80000000c00 */
[----:B------:R-:W-:Y:S01]  /*2880*/  @!PT LDS RZ, [RZ] ;  /* 0x00000000fffff984 */ /* 0x000fe20000000800 */
[----:B------:R-:W-:Y:S01]  /*2890*/  @!PT LDS RZ, [RZ] ;  /* 0x00000000fffff984 */ /* 0x000fe20000000800 */
[----:B------:R-:W-:Y:S01]  /*28a0*/  @!PT LDS RZ, [RZ] ;  /* 0x00000000fffff984 */ /* 0x000fe20000000800 */
[----:B------:R5:W-:Y:S04]  /*28b0*/  @!P1 LDGSTS.E.BYPASS.LTC128B.128 [R0+0xa000], [R4.64] ;  /* 0x0a00000004009fae */ /* 0x000be8000b901d44 */
[----:B------:R5:W-:Y:S01]  /*28c0*/  @!P1 LDGSTS.E.BYPASS.LTC128B.128 [R0+0xc000], [R4.64+0x40] ;  /* 0x0c00004004009fae */ /* 0x000be2000b901d44 */
[----:B----4-:R-:W-:-:S03]  /*28d0*/  IMAD.SHL.U32 R6, R20, 0x4, RZ ;  /* 0x0000000414067824 */ /* 0x010fc600078e00ff */
[----:B------:R5:W-:Y:S01]  /*28e0*/  @!P1 LDGSTS.E.BYPASS.LTC128B.128 [R0+0xe000], [R4.64+0x80] ;  /* 0x0e00008004009fae */ /* 0x000be2000b901d44 */
[----:B------:R-:W-:Y:S01]  /*28f0*/  UMOV UR8, UR13 ;  /* 0x0000000d00087c82 */ /* 0x000fe20008000000 */
[----:B------:R-:W-:Y:S01]  /*2900*/  IMAD.MOV.U32 R12, RZ, RZ, 0x7f800000 ;  /* 0x7f800000ff0c7424 */ /* 0x000fe200078e00ff */
[----:B-1----:R-:W-:Y:S01]  /*2910*/  MOV R10, 0x7f800000 ;  /* 0x7f800000000a7802 */ /* 0x002fe20000000f00 */
[----:B------:R-:W-:Y:S01]  /*2920*/  IMAD.MOV.U32 R11, RZ, RZ, 0x7f800000 ;  /* 0x7f800000ff0b7424 */ /* 0x000fe200078e00ff */
[----:B------:R-:W0:Y:S01]  /*2930*/  LDGDEPBAR ;  /* 0x00000000000079af */ /* 0x000e220000000000 */
[----:B------:R-:W-:Y:S01]  /*2940*/  IMAD.MOV.U32 R9, RZ, RZ, 0x7f800000 ;  /* 0x7f800000ff097424 */ /* 0x000fe200078e00ff */
[----:B-----5:R-:W-:Y:S02]  /*2950*/  IADD3 R4, P3, R6, UR9, RZ ;  /* 0x0000000906047c10 */ /* 0x020fe4000ff7e0ff */
[----:B------:R-:W-:Y:S01]  /*2960*/  SHF.L.U64.HI R5, R20, 0x2, R8 ;  /* 0x0000000214057819 */ /* 0x000fe20000010208 */
[----:B------:R-:W-:-:S04]  /*2970*/  DEPBAR.LE SB0, 0x1 ;  /* 0x000080400000791a */ /* 0x000fc80000000000 */
[----:B--2---:R-:W-:Y:S02]  /*2980*/  SHF.R.S32.HI R0, RZ, 0x1f, R3 ;  /* 0x0000001fff007819 */ /* 0x004fe40000011403 */
[----:B------:R-:W-:Y:S02]  /*2990*/  @!P2 LEA R6, P1, R3, UR9, 0x2 ;  /* 0x000000090306ac11 */ /* 0x000fe4000f8210ff */
[----:B------:R-:W-:Y:S02]  /*29a0*/  IADD3.X R5, R5, UR8, RZ, P3, !PT ;  /* 0x0000000805057c10 */ /* 0x000fe40009ffe4ff */
[----:B------:R-:W-:-:S03]  /*29b0*/  @!P2 LEA.HI.X R7, R3, UR8, R0, 0x2, P1 ;  /* 0x000000080307ac11 */ /* 0x000fc600088f1400 */
[----:B------:R1:W2:Y:S04]  /*29c0*/  @!P4 LDG.E R12, [R4.64] ;  /* 0x00000004040cc981 */ /* 0x0002a8000c1e1900 */
[----:B------:R1:W4:Y:S04]  /*29d0*/  @!P6 LDG.E R11, [R4.64+0x20] ;  /* 0x00002004040be981 */ /* 0x000328000c1e1900 */
[----:B------:R1:W5:Y:S04]  /*29e0*/  @!P5 LDG.E R10, [R4.64+0x80] ;  /* 0x00008004040ad981 */ /* 0x000368000c1e1900 */
[----:B------:R3:W5:Y:S01]  /*29f0*/  @!P2 LDG.E R9, [R6.64] ;  /* 0x000000040609a981 */ /* 0x000762000c1e1900 */
[----:B------:R-:W-:-:S02]  /*2a00*/  IADD3 R3, R231, 0x1800, RZ ;  /* 0x00001800e7037810 */ /* 0x000fc40007ffe0ff */
[----:B------:R-:W-:Y:S01]  /*2a10*/  IADD3 R0, R229, 0x1800, RZ ;  /* 0x00001800e5007810 */ /* 0x000fe20007ffe0ff */
[----:B------:R-:W-:Y:S01]  /*2a20*/  BAR.SYNC.DEFER_BLOCKING 0x0 ;  /* 0x0000000000007b1d */ /* 0x000fe20000010000 */
[----:B------:R-:W-:Y:S02]  /*2a30*/  SEL R3, R3, R231, !P0 ;  /* 0x000000e703037207 */ /* 0x000fe40004000000 */
[----:B------:R-:W-:-:S03]  /*2a40*/  SEL R0, R0, R229, !P0 ;  /* 0x000000e500007207 */ /* 0x000fc60004000000 */
[----:B------:R-:W-:Y:S02]  /*2a50*/  IMAD.SHL.U32 R220, R3, 0x2, RZ ;  /* 0x0000000203dc7824 */ /* 0x000fe400078e00ff */
[----:B------:R-:W-:Y:S01]  /*2a60*/  IMAD.SHL.U32 R3, R0, 0x2, RZ ;  /* 0x0000000200037824 */ /* 0x000fe200078e00ff */
[----:B------:R-:W-:-:S05]  /*2a70*/  MOV R0, c[0x0][0x22c] ;  /* 0x00008b0000007a02 */ /* 0x000fca0000000f00 */
[----:B------:R-:W-:-:S04]  /*2a80*/  IMAD R0, R0, c[0x0][0x1c0], RZ ;  /* 0x0000700000007a24 */ /* 0x000fc800078e02ff */
[----:B-1----:R-:W-:Y:S01]  /*2a90*/  IMAD.SHL.U32 R4, R0, 0x8, RZ ;  /* 0x0000000800047824 */ /* 0x002fe200078e00ff */
[----:B---3--:R-:W-:Y:S01]  /*2aa0*/  SHF.L.U64.HI R6, R20, 0x2, R8 ;  /* 0x0000000214067819 */ /* 0x008fe20000010208 */
[----:B------:R-:W1:Y:S04]  /*2ab0*/  LDSM.16.M88.4 R172, [R222+0xf000] ;  /* 0x00f00000deac783b */ /* 0x000e680000000200 */
[----:B------:R-:W3:Y:S04]  /*2ac0*/  LDSM.16.M88.4 R176, [R222+0xf400] ;  /* 0x00f40000deb0783b */ /* 0x000ee80000000200 */
        /* <DEDUP_REMOVED lines=64> */
[----:B--2---:R-:W-:Y:S04]  /*2ed0*/  STL [R1+0x8], R12 ;  /* 0x0000080c01007387 */ /* 0x004fe80000100800 */
[----:B----4-:R-:W-:Y:S04]  /*2ee0*/  STL [R1+0xc], R11 ;  /* 0x00000c0b01007387 */ /* 0x010fe80000100800 */
[----:B-----5:R-:W-:Y:S04]  /*2ef0*/  STL [R1], R10 ;  /* 0x0000000a01007387 */ /* 0x020fe80000100800 */
[----:B------:R2:W-:Y:S04]  /*2f00*/  STL [R1+0x4], R9 ;  /* 0x0000040901007387 */ /* 0x0005e80000100800 */
[----:B------:R4:W-:Y:S01]  /*2f10*/  STL [R1+0x30], R6 ;  /* 0x0000300601007387 */ /* 0x0009e20000100800 */
[----:B--2---:R-:W-:-:S05]  /*2f20*/  IMAD.SHL.U32 R9, R0, 0x10, RZ ;  /* 0x0000001000097824 */ /* 0x004fca00078e00ff */
[C---:B------:R-:W-:Y:S01]  /*2f30*/  IADD3 R5, R9.reuse, 0x20, RZ ;  /* 0x0000002009057810 */ /* 0x040fe20007ffe0ff */
[----:B----4-:R-:W-:Y:S01]  /*2f40*/  IMAD.SHL.U32 R6, R20, 0x4, RZ ;  /* 0x0000000414067824 */ /* 0x010fe200078e00ff */
[----:B------:R-:W-:Y:S02]  /*2f50*/  IADD3 R0, R9, 0x40, RZ ;  /* 0x0000004009007810 */ /* 0x000fe40007ffe0ff */
[C---:B------:R-:W-:Y:S02]  /*2f60*/  IADD3 R5, R4.reuse, R5, RZ ;  /* 0x0000000504057210 */ /* 0x040fe40007ffe0ff */
[----:B------:R2:W-:Y:S01]  /*2f70*/  STL [R1+0x2c], R6 ;  /* 0x00002c0601007387 */ /* 0x0005e20000100800 */
[C---:B------:R-:W-:Y:S01]  /*2f80*/  IMAD.IADD R0, R4.reuse, 0x1, R0 ;  /* 0x0000000104007824 */ /* 0x040fe200078e0200 */
[----:B--2---:R-:W-:-:S03]  /*2f90*/  IADD3 R6, R4, R5, RZ ;  /* 0x0000000504067210 */ /* 0x004fc60007ffe0ff */
[C---:B------:R-:W-:Y:S02]  /*2fa0*/  IMAD.IADD R5, R4.reuse, 0x1, R0 ;  /* 0x0000000104057824 */ /* 0x040fe400078e0200 */
[----:B------:R-:W-:-:S03]  /*2fb0*/  IMAD.IADD R6, R4, 0x1, R6 ;  /* 0x0000000104067824 */ /* 0x000fc600078e0206 */
[C---:B------:R-:W-:Y:S01]  /*2fc0*/  IADD3 R5, R4.reuse, R5, RZ ;  /* 0x0000000504057210 */ /* 0x040fe20007ffe0ff */
[----:B------:R-:W-:-:S04]  /*2fd0*/  IMAD.IADD R6, R4, 0x1, R6 ;  /* 0x0000000104067824 */ /* 0x000fc800078e0206 */
[C---:B------:R-:W-:Y:S01]  /*2fe0*/  IMAD.IADD R5, R4.reuse, 0x1, R5 ;  /* 0x0000000104057824 */ /* 0x040fe200078e0205 */
[----:B------:R2:W-:Y:S03]  /*2ff0*/  STL [R1+0x14], R6 ;  /* 0x0000140601007387 */ /* 0x0005e60000100800 */
[C---:B------:R-:W-:Y:S01]  /*3000*/  IMAD.IADD R0, R4.reuse, 0x1, R5 ;  /* 0x0000000104007824 */ /* 0x040fe200078e0205 */
[----:B------:R4:W-:Y:S01]  /*3010*/  STL [R1+0x10], R5 ;  /* 0x0000100501007387 */ /* 0x0009e20000100800 */
[----:B--2---:R-:W-:-:S05]  /*3020*/  IADD3 R6, R4, R6, RZ ;  /* 0x0000000604067210 */ /* 0x004fca0007ffe0ff */
[----:B------:R4:W-:Y:S04]  /*3030*/  STL [R1+0x1c], R6 ;  /* 0x00001c0601007387 */ /* 0x0009e80000100800 */
[----:B-1-3--:R4:W-:Y:S02]  /*3040*/  STL [R1+0x18], R0 ;  /* 0x0000180001007387 */ /* 0x00a9e40000100800 */
.L_x_290:
[----:B------:R-:W0:Y:S01]  /*3050*/  LDGDEPBAR ;  /* 0x00000000000079af */ /* 0x000e220000000000 */
[----:B----4-:R-:W-:Y:S01]  /*3060*/  IADD3 R0, R230, R220, RZ ;  /* 0x000000dce6007210 */ /* 0x010fe20007ffe0ff */
[----:B------:R-:W-:Y:S01]  /*3070*/  UISETP.GE.AND UP3, UPT, UR7, 0x1, UPT ;  /* 0x000000010700788c */ /* 0x000fe2000bf66270 */
[----:B------:R-:W-:Y:S02]  /*3080*/  PLOP3.LUT P1, PT, PT, PT, UP0, 0x80, 0x0 ;  /* 0x000000000000781c */ /* 0x000fe40003f2f008 */
[----:B------:R-:W-:Y:S02]  /*3090*/  PLOP3.LUT P3, PT, PT, PT, UP0, 0x80, 0x0 ;  /* 0x000000000000781c */ /* 0x000fe40003f6f008 */
[----:B------:R-:W-:Y:S01]  /*30a0*/  PLOP3.LUT P0, PT, PT, PT, UP0, 0x80, 0x0 ;  /* 0x000000000000781c */ /* 0x000fe20003f0f008 */
[----:B------:R-:W2:Y:S01]  /*30b0*/  LDL R245, [R1+0x3c] ;  /* 0x00003c0001f57983 */ /* 0x000ea20000100800 */
[----:B------:R-:W-:Y:S02]  /*30c0*/  PLOP3.LUT P4, PT, PT, PT, UP0, 0x80, 0x0 ;  /* 0x000000000000781c */ /* 0x000fe40003f8f008 */
[----:B------:R-:W-:Y:S01]  /*30d0*/  PLOP3.LUT P6, PT, PT, PT, UP0, 0x80, 0x0 ;  /* 0x000000000000781c */ /* 0x000fe20003fcf008 */
[----:B------:R-:W3:Y:S01]  /*30e0*/  LDL R244, [R1+0x8] ;  /* 0x0000080001f47983 */ /* 0x000ee20000100800 */
[----:B------:R-:W-:Y:S03]  /*30f0*/  PLOP3.LUT P5, PT, PT, PT, UP0, 0x80, 0x0 ;  /* 0x000000000000781c */ /* 0x000fe60003faf008 */
[----:B------:R-:W4:Y:S04]  /*3100*/  LDL R243, [R1+0xc] ;  /* 0x00000c0001f37983 */ /* 0x000f280000100800 */
[----:B------:R-:W-:Y:S04]  /*3110*/  STL [R1+0xac], R58 ;  /* 0x0000ac3a01007387 */ /* 0x000fe80000100800 */
        /* <DEDUP_REMOVED lines=22> */
[----:B------:R1:W-:Y:S04]  /*3280*/  STL [R1+0x50], R3 ;  /* 0x0000500301007387 */ /* 0x0003e80000100800 */
[----:B------:R-:W-:Y:S04]  /*3290*/  STL [R1+0x4c], R2 ;  /* 0x00004c0201007387 */ /* 0x000fe80000100800 */
[----:B-1----:R-:W2:Y:S01]  /*32a0*/  LDL R3, [R1+0x4] ;  /* 0x0000040001037983 */ /* 0x002ea20000100800 */
        /* <DEDUP_REMOVED lines=17> */
[----:B------:R-:W-:Y:S02]  /*33c0*/  LDSM.16.M88.4 R160, [R222+0xb400] ;  /* 0x00b40000dea0783b */ /* 0x000fe40000000200 */
[C---:B------:R-:W-:Y:S06]  /*33d0*/  HMMA.16816.F32 R24, R28.reuse, R132, RZ ;  /* 0x000000841c18723c */ /* 0x040fec00000018ff */
[----:B------:R-:W-:Y:S02]  /*33e0*/  LDSM.16.M88.4 R164, [R0+0x1000] ;  /* 0x0010000000a4783b */ /* 0x000fe40000000200 */
[-C--:B------:R-:W-:Y:S06]  /*33f0*/  HMMA.16816.F32 R28, R28, R134.reuse, RZ ;  /* 0x000000861c1c723c */ /* 0x080fec00000018ff */
[----:B------:R-:W-:Y:S02]  /*3400*/  LDSM.16.M88.4 R168, [R221+0xb000] ;  /* 0x00b00000dda8783b */ /* 0x000fe40000000200 */
[----:B------:R-:W-:Y:S06]  /*3410*/  HMMA.16816.F32 R32, R32, R134, RZ ;  /* 0x000000862020723c */ /* 0x000fec00000018ff */
[----:B------:R-:W3:Y:S02]  /*3420*/  LDSM.16.M88.4 R132, [R220+0x1800] ;  /* 0x00180000dc84783b */ /* 0x000ee40000000200 */
[-C--:B------:R-:W-:Y:S08]  /*3430*/  HMMA.16816.F32 R4, R136, R140.reuse, R4 ;  /* 0x0000008c8804723c */ /* 0x080ff00000001804 */
[C---:B-1----:R-:W-:Y:S08]  /*3440*/  HMMA.16816.F32 R8, R144.reuse, R140, R8 ;  /* 0x0000008c9008723c */ /* 0x042ff00000001808 */
[-C--:B------:R-:W-:Y:S08]  /*3450*/  HMMA.16816.F32 R12, R144, R142.reuse, R12 ;  /* 0x0000008e900c723c */ /* 0x080ff0000000180c */
[C---:B------:R-:W-:Y:S01]  /*3460*/  HMMA.16816.F32 R16, R136.reuse, R142, R16 ;  /* 0x0000008e8810723c */ /* 0x040fe20000001810 */
[----:B------:R-:W-:Y:S07]  /*3470*/  LDSM.16.M88.4 R140, [R221+0xb400] ;  /* 0x00b40000dd8c783b */ /* 0x000fee0000000200 */
[-C--:B------:R-:W-:Y:S01]  /*3480*/  HMMA.16816.F32 R20, R136, R148.reuse, R20 ;  /* 0x000000948814723c */ /* 0x080fe20000001814 */
[----:B---3--:R-:W-:Y:S07]  /*3490*/  FSETP.NEU.FTZ.AND P2, PT, R244, -INF , PT ;  /* 0xff800000f400780b */ /* 0x008fee0003f5d000 */
[C---:B------:R-:W-:Y:S08]  /*34a0*/  HMMA.16816.F32 R24, R144.reuse, R148, R24 ;  /* 0x000000949018723c */ /* 0x040ff00000001818 */
[-C--:B------:R-:W-:Y:S01]  /*34b0*/  HMMA.16816.F32 R28, R144, R150.reuse, R28 ;  /* 0x00000096901c723c */ /* 0x080fe2000000181c */
[----:B------:R-:W-:Y:S07]  /*34c0*/  LDSM.16.M88.4 R144, [R220+0x2000] ;  /* 0x00200000dc90783b */ /* 0x000fee0000000200 */
[----:B------:R-:W-:Y:S01]  /*34d0*/  HMMA.16816.F32 R32, R136, R150, R32 ;  /* 0x000000968820723c */ /* 0x000fe20000001820 */
[----:B------:R-:W1:Y:S07]  /*34e0*/  LDSM.16.M88.4 R136, [R0+0x1800] ;  /* 0x001800000088783b */ /* 0x000e6e0000000200 */
[-C--:B------:R-:W-:Y:S01]  /*34f0*/  HMMA.16816.F32 R4, R152, R156.reuse, R4 ;  /* 0x0000009c9804723c */ /* 0x080fe20000001804 */
[----:B------:R-:W3:Y:S07]  /*3500*/  LDSM.16.M88.4 R148, [R222+0xd000] ;  /* 0x00d00000de94783b */ /* 0x000eee0000000200 */
[C---:B------:R-:W-:Y:S08]  /*3510*/  HMMA.16816.F32 R8, R132.reuse, R156, R8 ;  /* 0x0000009c8408723c */ /* 0x040ff00000001808 */
[-C--:B------:R-:W-:Y:S08]  /*3520*/  HMMA.16816.F32 R12, R132, R158.reuse, R12 ;  /* 0x0000009e840c723c */ /* 0x080ff0000000180c */
[C---:B------:R-:W-:Y:S01]  /*3530*/  HMMA.16816.F32 R16, R152.reuse, R158, R16 ;  /* 0x0000009e9810723c */ /* 0x040fe20000001810 */
[----:B------:R-:W-:Y:S07]  /*3540*/  LDSM.16.M88.4 R156, [R0+0x2000] ;  /* 0x00200000009c783b */ /* 0x000fee0000000200 */
[-C--:B------:R-:W-:Y:S08]  /*3550*/  HMMA.16816.F32 R20, R152, R160.reuse, R20 ;  /* 0x000000a09814723c */ /* 0x080ff00000001814 */
[C---:B------:R-:W-:Y:S08]  /*3560*/  HMMA.16816.F32 R24, R132.reuse, R160, R24 ;  /* 0x000000a08418723c */ /* 0x040ff00000001818 */
[-C--:B------:R-:W-:Y:S01]  /*3570*/  HMMA.16816.F32 R28, R132, R162.reuse, R28 ;  /* 0x000000a2841c723c */ /* 0x080fe2000000181c */
[----:B------:R-:W2:Y:S07]  /*3580*/  LDSM.16.M88.4 R132, [R220+0x2800] ;  /* 0x00280000dc84783b */ /* 0x000eae0000000200 */
[----:B------:R-:W-:Y:S01]  /*3590*/  HMMA.16816.F32 R32, R152, R162, R32 ;  /* 0x000000a29820723c */ /* 0x000fe20000001820 */
[----:B------:R-:W2:Y:S07]  /*35a0*/  LDSM.16.M88.4 R152, [R222+0xd400] ;  /* 0x00d40000de98783b */ /* 0x000eae0000000200 */
[-C--:B------:R-:W-:Y:S01]  /*35b0*/  HMMA.16816.F32 R4, R164, R168.reuse, R4 ;  /* 0x000000a8a404723c */ /* 0x080fe20000001804 */
[----:B------:R-:W2:Y:S07]  /*35c0*/  LDSM.16.M88.4 R160, [R221+0xd000] ;  /* 0x00d00000dda0783b */ /* 0x000eae0000000200 */
[C---:B-1----:R-:W-:Y:S08]  /*35d0*/  HMMA.16816.F32 R8, R136.reuse, R168, R8 ;  /* 0x000000a88808723c */ /* 0x042ff00000001808 */
[-C--:B------:R-:W-:Y:S08]  /*35e0*/  HMMA.16816.F32 R12, R136, R170.reuse, R12 ;  /* 0x000000aa880c723c */ /* 0x080ff0000000180c */
[C---:B------:R-:W-:Y:S08]  /*35f0*/  HMMA.16816.F32 R16, R164.reuse, R170, R16 ;  /* 0x000000aaa410723c */ /* 0x040ff00000001810 */
[-C--:B------:R-:W-:Y:S08]  /*3600*/  HMMA.16816.F32 R20, R164, R140.reuse, R20 ;  /* 0x0000008ca414723c */ /* 0x080ff00000001814 */
[C---:B------:R-:W-:Y:S01]  /*3610*/  HMMA.16816.F32 R24, R136.reuse, R140, R24 ;  /* 0x0000008c8818723c */ /* 0x040fe20000001818 */
[----:B------:R-:W4:Y:S07]  /*3620*/  LDL R140, [R1+0x30] ;  /* 0x00003000018c7983 */ /* 0x000f2e0000100800 */
[-C--:B------:R-:W-:Y:S01]  /*3630*/  HMMA.16816.F32 R28, R136, R142.reuse, R28 ;  /* 0x0000008e881c723c */ /* 0x080fe2000000181c */
[----:B------:R-:W1:Y:S07]  /*3640*/  LDSM.16.M88.4 R136, [R0+0x2800] ;  /* 0x002800000088783b */ /* 0x000e6e0000000200 */
[----:B------:R-:W-:Y:S01]  /*3650*/  HMMA.16816.F32 R32, R164, R142, R32 ;  /* 0x0000008ea420723c */ /* 0x000fe20000001820 */
[----:B------:R-:W4:Y:S07]  /*3660*/  LDL R142, [R1+0x2c] ;  /* 0x00002c00018e7983 */ /* 0x000f2e0000100800 */
[-C--:B---3--:R-:W-:Y:S08]  /*3670*/  HMMA.16816.F32 R4, R144, R148.reuse, R4 ;  /* 0x000000949004723c */ /* 0x088ff00000001804 */
[C---:B--2---:R-:W-:Y:S08]  /*3680*/  HMMA.16816.F32 R8, R132.reuse, R148, R8 ;  /* 0x000000948408723c */ /* 0x044ff00000001808 */
[-C--:B------:R-:W-:Y:S08]  /*3690*/  HMMA.16816.F32 R12, R132, R150.reuse, R12 ;  /* 0x00000096840c723c */ /* 0x080ff0000000180c */
[C---:B------:R-:W-:Y:S08]  /*36a0*/  HMMA.16816.F32 R16, R144.reuse, R150, R16 ;  /* 0x000000969010723c */ /* 0x040ff00000001810 */
[-C--:B------:R-:W-:Y:S08]  /*36b0*/  HMMA.16816.F32 R20, R144, R152.reuse, R20 ;  /* 0x000000989014723c */ /* 0x080ff00000001814 */
[C---:B------:R-:W-:Y:S08]  /*36c0*/  HMMA.16816.F32 R24, R132.reuse, R152, R24 ;  /* 0x000000988418723c */ /* 0x040ff00000001818 */
[-C--:B------:R-:W-:Y:S08]  /*36d0*/  HMMA.16816.F32 R28, R132, R154.reuse, R28 ;  /* 0x0000009a841c723c */ /* 0x080ff0000000181c */
[----:B------:R-:W-:Y:S08]  /*36e0*/  HMMA.16816.F32 R32, R144, R154, R32 ;  /* 0x0000009a9020723c */ /* 0x000ff00000001820 */
[-C--:B------:R-:W-:Y:S08]  /*36f0*/  HMMA.16816.F32 R4, R156, R160.reuse, R4 ;  /* 0x000000a09c04723c */ /* 0x080ff00000001804 */
[C---:B-1----:R-:W-:Y:S08]  /*3700*/  HMMA.16816.F32 R8, R136.reuse, R160, R8 ;  /* 0x000000a08808723c */ /* 0x042ff00000001808 */
[-C--:B------:R-:W-:Y:S08]  /*3710*/  HMMA.16816.F32 R12, R136, R162.reuse, R12 ;  /* 0x000000a2880c723c */ /* 0x080ff0000000180c */
[----:B------:R-:W-:Y:S01]  /*3720*/  FMUL.FTZ R4, R4, c[0x0][0x2ec] ;  /* 0x0000bb0004047a20 */ /* 0x000fe20000410000 */
[C---:B------:R-:W-:Y:S03]  /*3730*/  HMMA.16816.F32 R16, R156.reuse, R162, R16 ;  /* 0x000000a29c10723c */ /* 0x040fe60000001810 */
[----:B------:R-:W1:Y:S01]  /*3740*/  MUFU.TANH R141, R4 ;  /* 0x00000004008d7308 */ /* 0x000e620000002400 */
[----:B------:R-:W-:Y:S02]  /*3750*/  FMUL.FTZ R5, R5, c[0x0][0x2ec] ;  /* 0x0000bb0005057a20 */ /* 0x000fe40000410000 */
[----:B------:R-:W-:Y:S02]  /*3760*/  FMUL.FTZ R6, R6, c[0x0][0x2ec] ;  /* 0x0000bb0006067a20 */ /* 0x000fe40000410000 */
[----:B------:R-:W-:Y:S04]  /*3770*/  FMUL.FTZ R11, R11, c[0x0][0x2ec] ;  /* 0x0000bb000b0b7a20 */ /* 0x000fe80000410000 */
[----:B------:R-:W-:Y:S01]  /*3780*/  FMUL.FTZ R7, R7, c[0x0][0x2ec] ;  /* 0x0000bb0007077a20 */ /* 0x000fe20000410000 */
[----:B------:R2:W-:Y:S01]  /*3790*/  MUFU.TANH R41, R11 ;  /* 0x0000000b00297308 */ /* 0x0005e20000002400 */
[----:B------:R-:W-:Y:S02]  /*37a0*/  FMUL.FTZ R9, R9, c[0x0][0x2ec] ;  /* 0x0000bb0009097a20 */ /* 0x000fe40000410000 */
[----:B------:R-:W-:Y:S02]  /*37b0*/  FMUL.FTZ R8, R8, c[0x0][0x2ec] ;  /* 0x0000bb0008087a20 */ /* 0x000fe40000410000 */
[----:B------:R-:W-:Y:S02]  /*37c0*/  FMUL.FTZ R10, R10, c[0x0][0x2ec] ;  /* 0x0000bb000a0a7a20 */ /* 0x000fe40000410000 */
[----:B------:R-:W-:Y:S02]  /*37d0*/  FMUL.FTZ R14, R14, c[0x0][0x2ec] ;  /* 0x0000bb000e0e7a20 */ /* 0x000fe40000410000 */
[----:B------:R-:W-:Y:S01]  /*37e0*/  FMUL.FTZ R15, R15, c[0x0][0x2ec] ;  /* 0x0000bb000f0f7a20 */ /* 0x000fe20000410000 */
[----:B------:R-:W-:Y:S01]  /*37f0*/  MUFU.TANH R42, R10 ;  /* 0x0000000a002a7308 */ /* 0x000fe20000002400 */
[----:B------:R-:W-:Y:S02]  /*3800*/  FMUL.FTZ R12, R12, c[0x0][0x2ec] ;  /* 0x0000bb000c0c7a20 */ /* 0x000fe40000410000 */
[----:B------:R-:W-:Y:S02]  /*3810*/  FMUL.FTZ R13, R13, c[0x0][0x2ec] ;  /* 0x0000bb000d0d7a20 */ /* 0x000fe40000410000 */
[----:B------:R-:W-:Y:S02]  /*3820*/  FMUL.FTZ R16, R16, c[0x0][0x2ec] ;  /* 0x0000bb0010107a20 */ /* 0x000fe40000410000 */
[----:B------:R-:W-:Y:S02]  /*3830*/  FMUL.FTZ R17, R17, c[0x0][0x2ec] ;  /* 0x0000bb0011117a20 */ /* 0x000fe40000410000 */
[----:B------:R-:W-:Y:S01]  /*3840*/  FMUL.FTZ R18, R18, c[0x0][0x2ec] ;  /* 0x0000bb0012127a20 */ /* 0x000fe20000410000 */
[----:B------:R-:W3:Y:S01]  /*3850*/  MUFU.TANH R160, R5 ;  /* 0x0000000500a07308 */ /* 0x000ee20000002400 */
[----:B------:R-:W-:Y:S01]  /*3860*/  FMUL.FTZ R19, R19, c[0x0][0x2ec] ;  /* 0x0000bb0013137a20 */ /* 0x000fe20000410000 */
[----:B--2---:R-:W2:Y:S08]  /*3870*/  LDL R11, [R1] ;  /* 0x00000000010b7983 */ /* 0x004eb00000100800 */
[----:B------:R-:W1:Y:S10]  /*3880*/  MUFU.TANH R171, R6 ;  /* 0x0000000600ab7308 */ /* 0x000e740000002400 */
[----:B------:R1:W-:Y:S10]  /*3890*/  MUFU.TANH R170, R7 ;  /* 0x0000000700aa7308 */ /* 0x0003f40000002400 */
[----:B------:R3:W-:Y:S10]  /*38a0*/  MUFU.TANH R51, R9 ;  /* 0x0000000900337308 */ /* 0x0007f40000002400 */
[----:B------:R3:W-:Y:S01]  /*38b0*/  MUFU.TANH R52, R8 ;  /* 0x0000000800347308 */ /* 0x0007e20000002400 */
[----:B-1----:R-:W1:Y:S09]  /*38c0*/  LDSM.16.M88.4 R4, [R221+0xd400] ;  /* 0x00d40000dd04783b */ /* 0x002e720000000200 */
[----:B------:R-:W-:Y:S01]  /*38d0*/  MUFU.TANH R252, R12 ;  /* 0x0000000c00fc7308 */ /* 0x000fe20000002400 */
[----:B---3--:R-:W-:Y:S04]  /*38e0*/  MOV R9, UR18 ;  /* 0x0000001200097c02 */ /* 0x008fe80008000f00 */
[----:B------:R-:W-:Y:S05]  /*38f0*/  @P1 LEA R9, R9, R245, 0x7 ;  /* 0x000000f509091211 */ /* 0x000fea00078e38ff */
[----:B------:R-:W-:Y:S01]  /*3900*/  MUFU.TANH R250, R13 ;  /* 0x0000000d00fa7308 */ /* 0x000fe20000002400 */
[----:B------:R-:W-:Y:S02]  /*3910*/  PLOP3.LUT P1, PT, PT, PT, UP0, 0x80, 0x0 ;  /* 0x000000000000781c */ /* 0x000fe40003f2f008 */
[C---:B------:R-:W-:Y:S01]  /*3920*/  @P3 ISETP.GE.AND P3, PT, R9.reuse, UR6, PT ;  /* 0x0000000609003c0c */ /* 0x040fe2000bf66270 */
[----:B------:R-:W-:Y:S01]  /*3930*/  FMUL.FTZ R8, R244, 1.4426950216293334961 ;  /* 0x3fb8aa3bf4087820 */ /* 0x000fe20000410000 */
[----:B------:R-:W-:Y:S02]  /*3940*/  @P0 IADD3 R0, R9, 0x1, RZ ;  /* 0x0000000109000810 */ /* 0x000fe40007ffe0ff */
[----:B------:R-:W-:Y:S02]  /*3950*/  PLOP3.LUT P0, PT, PT, PT, UP0, 0x80, 0x0 ;  /* 0x000000000000781c */ /* 0x000fe40003f0f008 */
[----:B------:R-:W-:Y:S01]  /*3960*/  @P4 ISETP.GE.AND P4, PT, R0, UR6, PT ;  /* 0x0000000600004c0c */ /* 0x000fe2000bf86270 */
[----:B------:R-:W3:Y:S01]  /*3970*/  MUFU.TANH R40, R14 ;  /* 0x0000000e00287308 */ /* 0x000ee20000002400 */
[----:B------:R-:W-:Y:S02]  /*3980*/  MOV R0, R141 ;  /* 0x0000008d00007202 */ /* 0x000fe40000000f00 */
[----:B------:R-:W-:Y:S02]  /*3990*/  FSEL R8, R8, RZ, P2 ;  /* 0x000000ff08087208 */ /* 0x000fe40001000000 */
[----:B----4-:R-:W-:Y:S02]  /*39a0*/  FSETP.NEU.FTZ.AND P2, PT, R243, -INF , PT ;  /* 0xff800000f300780b */ /* 0x010fe40003f5d000 */
[----:B------:R-:W-:Y:S02]  /*39b0*/  @P1 FSEL R0, R141, -INF , !P3 ;  /* 0xff8000008d001808 */ /* 0x000fe40005800000 */
[----:B------:R-:W-:Y:S01]  /*39c0*/  PLOP3.LUT P1, PT, PT, PT, UP0, 0x80, 0x0 ;  /* 0x000000000000781c */ /* 0x000fe20003f2f008 */
[----:B------:R-:W4:Y:S02]  /*39d0*/  MUFU.TANH R39, R15 ;  /* 0x0000000f00277308 */ /* 0x000f240000002400 */
[--C-:B------:R-:W-:Y:S01]  /*39e0*/  FFMA.FTZ R10, R0, c[0x0][0x23c], -R8.reuse ;  /* 0x00008f00000a7a23 */ /* 0x100fe20000010808 */
[----:B------:R-:W-:Y:S01]  /*39f0*/  MOV R0, R160 ;  /* 0x000000a000007202 */ /* 0x000fe20000000f00 */
[-C--:B-1----:R-:W-:Y:S01]  /*3a00*/  HMMA.16816.F32 R20, R156, R4.reuse, R20 ;  /* 0x000000049c14723c */ /* 0x082fe20000001814 */
[----:B------:R-:W-:Y:S02]  /*3a10*/  @P0 FSEL R0, R160, -INF , !P4 ;  /* 0xff800000a0000808 */ /* 0x000fe40006000000 */
[----:B------:R-:W-:Y:S03]  /*3a20*/  PLOP3.LUT P0, PT, PT, PT, UP0, 0x80, 0x0 ;  /* 0x000000000000781c */ /* 0x000fe60003f0f008 */
[----:B------:R-:W-:Y:S02]  /*3a30*/  MUFU.EX2 R248, R10 ;  /* 0x0000000a00f87308 */ /* 0x000fe40000000800 */
[C---:B------:R-:W-:Y:S07]  /*3a40*/  HMMA.16816.F32 R24, R136.reuse, R4, R24 ;  /* 0x000000048818723c */ /* 0x040fee0000001818 */
[----:B------:R-:W-:Y:S01]  /*3a50*/  FFMA.FTZ R4, R0, c[0x0][0x23c], -R8 ;  /* 0x00008f0000047a23 */ /* 0x000fe20000010808 */
[----:B------:R-:W1:Y:S01]  /*3a60*/  MUFU.TANH R150, R16 ;  /* 0x0000001000967308 */ /* 0x000e620000002400 */
[-C--:B------:R-:W-:Y:S03]  /*3a70*/  HMMA.16816.F32 R28, R136, R6.reuse, R28 ;  /* 0x00000006881c723c */ /* 0x080fe6000000181c */
[----:B------:R-:W-:Y:S01]  /*3a80*/  FMUL.FTZ R5, R243, 1.4426950216293334961 ;  /* 0x3fb8aa3bf3057820 */ /* 0x000fe20000410000 */
[----:B------:R-:W-:Y:S02]  /*3a90*/  MOV R0, R171 ;  /* 0x000000ab00007202 */ /* 0x000fe40000000f00 */
[----:B------:R-:W-:Y:S01]  /*3aa0*/  @P1 FSEL R0, R171, -INF , !P3 ;  /* 0xff800000ab001808 */ /* 0x000fe20005800000 */
[----:B------:R-:W-:Y:S01]  /*3ab0*/  FMUL.FTZ R20, R20, c[0x0][0x2ec] ;  /* 0x0000bb0014147a20 */ /* 0x000fe20000410000 */
[----:B------:R-:W-:Y:S01]  /*3ac0*/  PLOP3.LUT P1, PT, PT, PT, UP0, 0x80, 0x0 ;  /* 0x000000000000781c */ /* 0x000fe20003f2f008 */
[----:B------:R1:W-:Y:S01]  /*3ad0*/  MUFU.EX2 R144, R4 ;  /* 0x0000000400907308 */ /* 0x0003e20000000800 */
[----:B------:R-:W-:Y:S02]  /*3ae0*/  HMMA.16816.F32 R32, R156, R6, R32 ;  /* 0x000000069c20723c */ /* 0x000fe40000001820 */
[----:B------:R-:W-:Y:S01]  /*3af0*/  FSEL R5, R5, RZ, P2 ;  /* 0x000000ff05057208 */ /* 0x000fe20001000000 */
[----:B------:R-:W-:Y:S02]  /*3b00*/  FMUL.FTZ R21, R21, c[0x0][0x2ec] ;  /* 0x0000bb0015157a20 */ /* 0x000fe40000410000 */
[----:B------:R-:W-:Y:S02]  /*3b10*/  FMUL.FTZ R26, R26, c[0x0][0x2ec] ;  /* 0x0000bb001a1a7a20 */ /* 0x000fe40000410000 */
[----:B---3--:R-:W-:Y:S01]  /*3b20*/  MOV R6, R40 ;  /* 0x0000002800067202 */ /* 0x008fe20000000f00 */
[----:B------:R-:W-:Y:S01]  /*3b30*/  FMUL.FTZ R22, R22, c[0x0][0x2ec] ;  /* 0x0000bb0016167a20 */ /* 0x000fe20000410000 */
[----:B------:R-:W3:Y:S03]  /*3b40*/  MUFU.TANH R149, R17 ;  /* 0x0000001100957308 */ /* 0x000ee60000002400 */
[----:B------:R-:W-:Y:S02]  /*3b50*/  FMUL.FTZ R23, R23, c[0x0][0x2ec] ;  /* 0x0000bb0017177a20 */ /* 0x000fe40000410000 */
[----:B------:R-:W-:Y:S02]  /*3b60*/  FMUL.FTZ R28, R28, c[0x0][0x2ec] ;  /* 0x0000bb001c1c7a20 */ /* 0x000fe40000410000 */
[----:B------:R-:W-:Y:S02]  /*3b70*/  FMUL.FTZ R29, R29, c[0x0][0x2ec] ;  /* 0x0000bb001d1d7a20 */ /* 0x000fe40000410000 */
[----:B------:R-:W-:Y:S01]  /*3b80*/  FMUL.FTZ R30, R30, c[0x0][0x2ec] ;  /* 0x0000bb001e1e7a20 */ /* 0x000fe20000410000 */
[----:B------:R-:W2:Y:S01]  /*3b90*/  MUFU.TANH R165, R18 ;  /* 0x0000001200a57308 */ /* 0x000ea20000002400 */
[----:B------:R-:W-:Y:S02]  /*3ba0*/  FMUL.FTZ R31, R31, c[0x0][0x2ec] ;  /* 0x0000bb001f1f7a20 */ /* 0x000fe40000410000 */
[----:B------:R-:W-:Y:S02]  /*3bb0*/  FMUL.FTZ R24, R24, c[0x0][0x2ec] ;  /* 0x0000bb0018187a20 */ /* 0x000fe40000410000 */
[--C-:B-1----:R-:W-:Y:S01]  /*3bc0*/  FFMA.FTZ R4, R0, c[0x0][0x23c], -R5.reuse ;  /* 0x00008f0000047a23 */ /* 0x102fe20000010805 */
[----:B------:R-:W-:Y:S01]  /*3bd0*/  MOV R0, R170 ;  /* 0x000000aa00007202 */ /* 0x000fe20000000f00 */
[----:B------:R-:W-:Y:S01]  /*3be0*/  FMUL.FTZ R32, R32, c[0x0][0x2ec] ;  /* 0x0000bb0020207a20 */ /* 0x000fe20000410000 */
[----:B------:R-:W-:Y:S01]  /*3bf0*/  @P0 FSEL R0, R170, -INF , !P4 ;  /* 0xff800000aa000808 */ /* 0x000fe20006000000 */
[----:B------:R-:W-:Y:S01]  /*3c00*/  FMUL.FTZ R33, R33, c[0x0][0x2ec] ;  /* 0x0000bb0021217a20 */ /* 0x000fe20000410000 */
[----:B------:R-:W-:Y:S01]  /*3c10*/  MUFU.EX2 R58, R4 ;  /* 0x00000004003a7308 */ /* 0x000fe20000000800 */
[----:B------:R-:W-:Y:S01]  /*3c20*/  PLOP3.LUT P0, PT, PT, PT, UP0, 0x80, 0x0 ;  /* 0x000000000000781c */ /* 0x000fe20003f0f008 */
[----:B------:R-:W-:Y:S02]  /*3c30*/  FMUL.FTZ R34, R34, c[0x0][0x2ec] ;  /* 0x0000bb0022227a20 */ /* 0x000fe40000410000 */
[--C-:B------:R-:W-:Y:S02]  /*3c40*/  FFMA.FTZ R0, R0, c[0x0][0x23c], -R5.reuse ;  /* 0x00008f0000007a23 */ /* 0x100fe40000010805 */
[----:B------:R-:W-:Y:S02]  /*3c50*/  FMUL.FTZ R35, R35, c[0x0][0x2ec] ;  /* 0x0000bb0023237a20 */ /* 0x000fe40000410000 */
[----:B------:R-:W-:Y:S02]  /*3c60*/  FMUL.FTZ R25, R25, c[0x0][0x2ec] ;  /* 0x0000bb0019197a20 */ /* 0x000fe40000410000 */
[----:B------:R1:W-:Y:S01]  /*3c70*/  MUFU.EX2 R57, R0 ;  /* 0x0000000000397308 */ /* 0x0003e20000000800 */
[----:B------:R-:W-:Y:S09]  /*3c80*/  FMUL.FTZ R27, R27, c[0x0][0x2ec] ;  /* 0x0000bb001b1b7a20 */ /* 0x000ff20000410000 */
[----:B------:R-:W2:Y:S10]  /*3c90*/  MUFU.TANH R163, R19 ;  /* 0x0000001300a37308 */ /* 0x000eb40000002400 */
[----:B------:R-:W2:Y:S01]  /*3ca0*/  MUFU.TANH R153, R20 ;  /* 0x0000001400997308 */ /* 0x000ea20000002400 */
[----:B-1----:R-:W-:Y:S02]  /*3cb0*/  MOV R0, R52 ;  /* 0x0000003400007202 */ /* 0x002fe40000000f00 */
[----:B------:R-:W-:Y:S02]  /*3cc0*/  @P1 FSEL R0, R52, -INF , !P3 ;  /* 0xff80000034001808 */ /* 0x000fe40005800000 */
[----:B------:R-:W-:Y:S05]  /*3cd0*/  PLOP3.LUT P1, PT, PT, PT, UP0, 0x80, 0x0 ;  /* 0x000000000000781c */ /* 0x000fea0003f2f008 */
[----:B------:R-:W1:Y:S10]  /*3ce0*/  MUFU.TANH R152, R21 ;  /* 0x0000001500987308 */ /* 0x000e740000002400 */
        /* <DEDUP_REMOVED lines=11> */
[----:B------:R-:W1:Y:S01]  /*3da0*/  MUFU.TANH R148, R34 ;  /* 0x0000002200947308 */ /* 0x000e620000002400 */
[C---:B--2---:R-:W-:Y:S01]  /*3db0*/  FMUL.FTZ R4, R11.reuse, 1.4426950216293334961 ;  /* 0x3fb8aa3b0b047820 */ /* 0x044fe20000410000 */
[----:B------:R-:W-:Y:S01]  /*3dc0*/  FSETP.NEU.FTZ.AND P2, PT, R11, -INF , PT ;  /* 0xff8000000b00780b */ /* 0x000fe20003f5d000 */
[C---:B------:R-:W-:Y:S03]  /*3dd0*/  FMUL.FTZ R11, R3.reuse, 1.4426950216293334961 ;  /* 0x3fb8aa3b030b7820 */ /* 0x040fe60000410000 */
[----:B------:R-:W-:Y:S04]  /*3de0*/  FSEL R4, R4, RZ, P2 ;  /* 0x000000ff04047208 */ /* 0x000fe80001000000 */
[----:B------:R-:W-:Y:S01]  /*3df0*/  MUFU.TANH R147, R35 ;  /* 0x0000002300937308 */ /* 0x000fe20000002400 */
[----:B------:R-:W-:Y:S01]  /*3e00*/  FSETP.NEU.FTZ.AND P2, PT, R3, -INF , PT ;  /* 0xff8000000300780b */ /* 0x000fe20003f5d000 */
[--C-:B------:R-:W-:Y:S01]  /*3e10*/  FFMA.FTZ R10, R0, c[0x0][0x23c], -R4.reuse ;  /* 0x00008f00000a7a23 */ /* 0x100fe20000010804 */
[----:B------:R-:W-:Y:S02]  /*3e20*/  MOV R0, R51 ;  /* 0x0000003300007202 */ /* 0x000fe40000000f00 */
[----:B------:R-:W-:Y:S02]  /*3e30*/  @P0 FSEL R0, R51, -INF , !P4 ;  /* 0xff80000033000808 */ /* 0x000fe40006000000 */
[----:B------:R-:W-:Y:S03]  /*3e40*/  PLOP3.LUT P0, PT, PT, PT, UP0, 0x80, 0x0 ;  /* 0x000000000000781c */ /* 0x000fe60003f0f008 */
[----:B------:R2:W-:Y:S01]  /*3e50*/  MUFU.EX2 R56, R10 ;  /* 0x0000000a00387308 */ /* 0x0005e20000000800 */
[----:B------:R-:W-:Y:S01]  /*3e60*/  FFMA.FTZ R12, R0, c[0x0][0x23c], -R4 ;  /* 0x00008f00000c7a23 */ /* 0x000fe20000010804 */
[----:B------:R-:W-:Y:S02]  /*3e70*/  FSEL R0, R11, RZ, P2 ;  /* 0x000000ff0b007208 */ /* 0x000fe40001000000 */
[----:B------:R-:W-:Y:S06]  /*3e80*/  PLOP3.LUT P2, PT, PT, PT, UP0, 0x80, 0x0 ;  /* 0x000000000000781c */ /* 0x000fec0003f4f008 */
[----:B------:R-:W-:Y:S10]  /*3e90*/  MUFU.TANH R243, R31 ;  /* 0x0000001f00f37308 */ /* 0x000ff40000002400 */
[----:B------:R-:W-:Y:S01]  /*3ea0*/  MUFU.EX2 R55, R12 ;  /* 0x0000000c00377308 */ /* 0x000fe20000000800 */
[----:B--2---:R-:W-:Y:S02]  /*3eb0*/  MOV R10, R42 ;  /* 0x0000002a000a7202 */ /* 0x004fe40000000f00 */
[----:B------:R-:W-:Y:S02]  /*3ec0*/  @P1 FSEL R10, R42, -INF , !P3 ;  /* 0xff8000002a0a1808 */ /* 0x000fe40005800000 */
[----:B------:R-:W-:Y:S02]  /*3ed0*/  PLOP3.LUT P1, PT, PT, PT, UP0, 0x80, 0x0 ;  /* 0x000000000000781c */ /* 0x000fe40003f2f008 */
[----:B------:R-:W-:Y:S01]  /*3ee0*/  PLOP3.LUT P3, PT, PT, PT, UP0, 0x80, 0x0 ;  /* 0x000000000000781c */ /* 0x000fe20003f6f008 */
[--C-:B------:R-:W-:Y:S01]  /*3ef0*/  FFMA.FTZ R11, R10, c[0x0][0x23c], -R0.reuse ;  /* 0x00008f000a0b7a23 */ /* 0x100fe20000010800 */
[----:B------:R-:W-:Y:S02]  /*3f00*/  MOV R10, R41 ;  /* 0x00000029000a7202 */ /* 0x000fe40000000f00 */
[----:B------:R-:W-:Y:S01]  /*3f10*/  @P0 FSEL R10, R41, -INF , !P4 ;  /* 0xff800000290a0808 */ /* 0x000fe20006000000 */
[----:B------:R-:W-:Y:S01]  /*3f20*/  MUFU.EX2 R46, R11 ;  /* 0x0000000b002e7308 */ /* 0x000fe20000000800 */
[----:B------:R-:W-:Y:S02]  /*3f30*/  PLOP3.LUT P0, PT, PT, PT, UP0, 0x80, 0x0 ;  /* 0x000000000000781c */ /* 0x000fe40003f0f008 */
[----:B------:R-:W-:Y:S01]  /*3f40*/  PLOP3.LUT P4, PT, PT, PT, UP0, 0x80, 0x0 ;  /* 0x000000000000781c */ /* 0x000fe20003f8f008 */
[----:B------:R-:W-:Y:S06]  /*3f50*/  FFMA.FTZ R10, R10, c[0x0][0x23c], -R0 ;  /* 0x00008f000a0a7a23 */ /* 0x000fec0000010800 */
[----:B------:R2:W-:Y:S02]  /*3f60*/  MUFU.EX2 R45, R10 ;  /* 0x0000000a002d7308 */ /* 0x0005e40000000800 */
[C---:B--2---:R-:W-:Y:S02]  /*3f70*/  @P1 IADD3 R10, R9.reuse, 0x8, RZ ;  /* 0x00000008090a1810 */ /* 0x044fe40007ffe0ff */
[----:B------:R-:W-:Y:S02]  /*3f80*/  PLOP3.LUT P1, PT, PT, PT, UP0, 0x80, 0x0 ;  /* 0x000000000000781c */ /* 0x000fe40003f2f008 */
[----:B------:R-:W-:Y:S02]  /*3f90*/  @P6 ISETP.GE.AND P6, PT, R10, UR6, PT ;  /* 0x000000060a006c0c */ /* 0x000fe4000bfc6270 */
[C---:B------:R-:W-:Y:S02]  /*3fa0*/  @P0 IADD3 R10, R9.reuse, 0x9, RZ ;  /* 0x00000009090a0810 */ /* 0x040fe40007ffe0ff */
[----:B------:R-:W-:Y:S02]  /*3fb0*/  PLOP3.LUT P0, PT, PT, PT, UP0, 0x80, 0x0 ;  /* 0x000000000000781c */ /* 0x000fe40003f0f008 */
[----:B------:R-:W-:Y:S02]  /*3fc0*/  @P3 ISETP.GE.AND P3, PT, R10, UR6, PT ;  /* 0x000000060a003c0c */ /* 0x000fe4000bf66270 */
[----:B------:R-:W-:Y:S05]  /*3fd0*/  MOV R10, R252 ;  /* 0x000000fc000a7202 */ /* 0x000fea0000000f00 */
[----:B------:R-:W-:Y:S02]  /*3fe0*/  @P1 FSEL R10, R252, -INF , !P6 ;  /* 0xff800000fc0a1808 */ /* 0x000fe40007000000 */
[----:B------:R-:W-:Y:S03]  /*3ff0*/  PLOP3.LUT P1, PT, PT, PT, UP0, 0x80, 0x0 ;  /* 0x000000000000781c */ /* 0x000fe60003f2f008 */
[--C-:B------:R-:W-:Y:S01]  /*4000*/  FFMA.FTZ R11, R10, c[0x0][0x23c], -R4.reuse ;  /* 0x00008f000a0b7a23 */ /* 0x100fe20000010804 */
[----:B------:R-:W-:Y:S02]  /*4010*/  MOV R10, R250 ;  /* 0x000000fa000a7202 */ /* 0x000fe40000000f00 */
[----:B------:R-:W-:Y:S01]  /*4020*/  @P0 FSEL R10, R250, -INF , !P3 ;  /* 0xff800000fa0a0808 */ /* 0x000fe20005800000 */
[----:B------:R-:W-:Y:S01]  /*4030*/  MUFU.EX2 R54, R11 ;  /* 0x0000000b00367308 */ /* 0x000fe20000000800 */
[----:B------:R-:W-:Y:S03]  /*4040*/  PLOP3.LUT P0, PT, PT, PT, UP0, 0x80, 0x0 ;  /* 0x000000000000781c */ /* 0x000fe60003f0f008 */
[----:B------:R-:W-:Y:S01]  /*4050*/  FFMA.FTZ R7, R10, c[0x0][0x23c], -R4 ;  /* 0x00008f000a077a23 */ /* 0x000fe20000010804 */
[C---:B------:R-:W-:Y:S02]  /*4060*/  @P4 IADD3 R10, R9.reuse, 0x10, RZ ;  /* 0x00000010090a4810 */ /* 0x040fe40007ffe0ff */
[----:B------:R-:W-:Y:S02]  /*4070*/  @P1 FSEL R6, R40, -INF , !P6 ;  /* 0xff80000028061808 */ /* 0x000fe40007000000 */
[----:B------:R-:W-:Y:S01]  /*4080*/  PLOP3.LUT P1, PT, PT, PT, UP0, 0x80, 0x0 ;  /* 0x000000000000781c */ /* 0x000fe20003f2f008 */
[----:B------:R2:W1:Y:S01]  /*4090*/  MUFU.EX2 R53, R7 ;  /* 0x0000000700357308 */ /* 0x0004620000000800 */
[----:B------:R-:W-:Y:S02]  /*40a0*/  @P5 ISETP.GE.AND P5, PT, R10, UR6, PT ;  /* 0x000000060a005c0c */ /* 0x000fe4000bfa6270 */
[----:B------:R-:W-:Y:S02]  /*40b0*/  @P2 IADD3 R10, R9, 0x11, RZ ;  /* 0x00000011090a2810 */ /* 0x000fe40007ffe0ff */
[----:B------:R-:W-:Y:S02]  /*40c0*/  PLOP3.LUT P2, PT, PT, PT, UP0, 0x80, 0x0 ;  /* 0x000000000000781c */ /* 0x000fe40003f4f008 */
[----:B------:R-:W-:Y:S01]  /*40d0*/  PLOP3.LUT P4, PT, PT, PT, UP0, 0x80, 0x0 ;  /* 0x000000000000781c */ /* 0x000fe20003f8f008 */
[--C-:B--2---:R-:W-:Y:S01]  /*40e0*/  FFMA.FTZ R7, R6, c[0x0][0x23c], -R0.reuse ;  /* 0x00008f0006077a23 */ /* 0x104fe20000010800 */
[----:B----4-:R-:W-:Y:S02]  /*40f0*/  MOV R6, R39 ;  /* 0x0000002700067202 */ /* 0x010fe40000000f00 */
[----:B------:R-:W-:Y:S01]  /*4100*/  @P0 FSEL R6, R39, -INF , !P3 ;  /* 0xff80000027060808 */ /* 0x000fe20005800000 */
[----:B------:R-:W-:Y:S01]  /*4110*/  MUFU.EX2 R44, R7 ;  /* 0x00000007002c7308 */ /* 0x000fe20000000800 */
[----:B------:R-:W-:Y:S03]  /*4120*/  PLOP3.LUT P0, PT, PT, PT, UP0, 0x80, 0x0 ;  /* 0x000000000000781c */ /* 0x000fe60003f0f008 */
[----:B------:R-:W-:Y:S06]  /*4130*/  FFMA.FTZ R6, R6, c[0x0][0x23c], -R0 ;  /* 0x00008f0006067a23 */ /* 0x000fec0000010800 */
[----:B------:R2:W-:Y:S02]  /*4140*/  MUFU.EX2 R43, R6 ;  /* 0x00000006002b7308 */ /* 0x0005e40000000800 */
[----:B--2---:R-:W-:Y:S02]  /*4150*/  MOV R6, R150 ;  /* 0x0000009600067202 */ /* 0x004fe40000000f00 */
[----:B------:R-:W-:Y:S02]  /*4160*/  @P0 FSEL R6, R150, -INF , !P6 ;  /* 0xff80000096060808 */ /* 0x000fe40007000000 */
[----:B------:R-:W-:Y:S03]  /*4170*/  PLOP3.LUT P0, PT, PT, PT, UP0, 0x80, 0x0 ;  /* 0x000000000000781c */ /* 0x000fe60003f0f008 */
[--C-:B------:R-:W-:Y:S01]  /*4180*/  FFMA.FTZ R7, R6, c[0x0][0x23c], -R8.reuse ;  /* 0x00008f0006077a23 */ /* 0x100fe20000010808 */
[----:B---3--:R-:W-:Y:S02]  /*4190*/  MOV R6, R149 ;  /* 0x0000009500067202 */ /* 0x008fe40000000f00 */
[----:B------:R-:W-:Y:S01]  /*41a0*/  @P1 FSEL R6, R149, -INF , !P3 ;  /* 0xff80000095061808 */ /* 0x000fe20005800000 */
[----:B------:R2:W-:Y:S01]  /*41b0*/  MUFU.EX2 R158, R7 ;  /* 0x00000007009e7308 */ /* 0x0005e20000000800 */
[----:B------:R-:W-:Y:S03]  /*41c0*/  PLOP3.LUT P1, PT, PT, PT, UP0, 0x80, 0x0 ;  /* 0x000000000000781c */ /* 0x000fe60003f2f008 */
[--C-:B--2---:R-:W-:Y:S01]  /*41d0*/  FFMA.FTZ R7, R6, c[0x0][0x23c], -R8.reuse ;  /* 0x00008f0006077a23 */ /* 0x104fe20000010808 */
[----:B------:R-:W-:Y:S02]  /*41e0*/  MOV R6, R165 ;  /* 0x000000a500067202 */ /* 0x000fe40000000f00 */
[----:B------:R-:W-:Y:S03]  /*41f0*/  @P0 FSEL R6, R165, -INF , !P6 ;  /* 0xff800000a5060808 */ /* 0x000fe60007000000 */
[----:B------:R2:W3:Y:S01]  /*4200*/  MUFU.EX2 R157, R7 ;  /* 0x00000007009d7308 */ /* 0x0004e20000000800 */
[----:B------:R-:W-:Y:S02]  /*4210*/  PLOP3.LUT P0, PT, PT, PT, UP0, 0x80, 0x0 ;  /* 0x000000000000781c */ /* 0x000fe40003f0f008 */
[----:B------:R-:W-:Y:S11]  /*4220*/  PLOP3.LUT P6, PT, PT, PT, UP0, 0x80, 0x0 ;  /* 0x000000000000781c */ /* 0x000ff60003fcf008 */
[----:B------:R-:W-:Y:S02]  /*4230*/  @!UPT UIADD3 URZ, URZ, URZ, URZ ;  /* 0x0000003f3f3ff290 */ /* 0x000fe4000fffe03f */
[----:B------:R-:W-:Y:S01]  /*4240*/  @P6 ISETP.GE.AND P6, PT, R10, UR6, PT ;  /* 0x000000060a006c0c */ /* 0x000fe2000bfc6270 */
[--C-:B--2---:R-:W-:Y:S01]  /*4250*/  FFMA.FTZ R7, R6, c[0x0][0x23c], -R5.reuse ;  /* 0x00008f0006077a23 */ /* 0x104fe20000010805 */
[----:B------:R-:W-:Y:S02]  /*4260*/  MOV R6, R163 ;  /* 0x000000a300067202 */ /* 0x000fe40000000f00 */
[----:B------:R-:W-:Y:S01]  /*4270*/  @P1 FSEL R6, R163, -INF , !P3 ;  /* 0xff800000a3061808 */ /* 0x000fe20005800000 */
[----:B------:R2:W-:Y:S01]  /*4280*/  MUFU.EX2 R249, R7 ;  /* 0x0000000700f97308 */ /* 0x0005e20000000800 */
[----:B------:R-:W-:Y:S02]  /*4290*/  PLOP3.LUT P1, PT, PT, PT, UP0, 0x80, 0x0 ;  /* 0x000000000000781c */ /* 0x000fe40003f2f008 */
[----:B------:R-:W-:Y:S11]  /*42a0*/  PLOP3.LUT P3, PT, PT, PT, UP0, 0x80, 0x0 ;  /* 0x000000000000781c */ /* 0x000ff60003f6f008 */
[----:B------:R-:W-:Y:S02]  /*42b0*/  @!UPT UIADD3 URZ, URZ, URZ, URZ ;  /* 0x0000003f3f3ff290 */ /* 0x000fe4000fffe03f */
[C---:B------:R-:W-:Y:S02]  /*42c0*/  @P3 IADD3 R10, R9.reuse, 0x18, RZ ;  /* 0x00000018090a3810 */ /* 0x040fe40007ffe0ff */
[----:B------:R-:W-:Y:S01]  /*42d0*/  @P4 IADD3 R9, R9, 0x19, RZ ;  /* 0x0000001909094810 */ /* 0x000fe20007ffe0ff */
[--C-:B--2---:R-:W-:Y:S01]  /*42e0*/  FFMA.FTZ R7, R6, c[0x0][0x23c], -R5.reuse ;  /* 0x00008f0006077a23 */ /* 0x104fe20000010805 */
[----:B------:R-:W-:Y:S02]  /*42f0*/  MOV R6, R153 ;  /* 0x0000009900067202 */ /* 0x000fe40000000f00 */
[----:B------:R-:W-:Y:S01]  /*4300*/  @P0 FSEL R6, R153, -INF , !P5 ;  /* 0xff80000099060808 */ /* 0x000fe20006800000 */
[----:B------:R2:W4:Y:S01]  /*4310*/  MUFU.EX2 R247, R7 ;  /* 0x0000000700f77308 */ /* 0x0005220000000800 */
[----:B------:R-:W-:Y:S03]  /*4320*/  PLOP3.LUT P0, PT, PT, PT, UP0, 0x80, 0x0 ;  /* 0x000000000000781c */ /* 0x000fe60003f0f008 */
[--C-:B--2---:R-:W-:Y:S01]  /*4330*/  FFMA.FTZ R7, R6, c[0x0][0x23c], -R8.reuse ;  /* 0x00008f0006077a23 */ /* 0x104fe20000010808 */
[----:B-1----:R-:W-:Y:S02]  /*4340*/  MOV R6, R152 ;  /* 0x0000009800067202 */ /* 0x002fe40000000f00 */
[----:B------:R-:W-:Y:S03]  /*4350*/  @P1 FSEL R6, R152, -INF , !P6 ;  /* 0xff80000098061808 */ /* 0x000fe60007000000 */
[----:B------:R1:W-:Y:S01]  /*4360*/  MUFU.EX2 R156, R7 ;  /* 0x00000007009c7308 */ /* 0x0003e20000000800 */
[----:B------:R-:W-:Y:S01]  /*4370*/  PLOP3.LUT P1, PT, PT, PT, UP0, 0x80, 0x0 ;  /* 0x000000000000781c */ /* 0x000fe20003f2f008 */
[----:B-1----:R-:W-:Y:S01]  /*4380*/  FFMA.FTZ R7, R6, c[0x0][0x23c], -R8 ;  /* 0x00008f0006077a23 */ /* 0x002fe20000010808 */
[----:B------:R-:W-:Y:S02]  /*4390*/  MOV R6, R166 ;  /* 0x000000a600067202 */ /* 0x000fe40000000f00 */
[----:B------:R-:W-:Y:S05]  /*43a0*/  @P0 FSEL R6, R166, -INF , !P5 ;  /* 0xff800000a6060808 */ /* 0x000fea0006800000 */
[----:B------:R1:W-:Y:S01]  /*43b0*/  MUFU.EX2 R155, R7 ;  /* 0x00000007009b7308 */ /* 0x0003e20000000800 */
[----:B------:R-:W-:Y:S01]  /*43c0*/  PLOP3.LUT P0, PT, PT, PT, UP0, 0x80, 0x0 ;  /* 0x000000000000781c */ /* 0x000fe20003f0f008 */
[--C-:B-1----:R-:W-:Y:S01]  /*43d0*/  FFMA.FTZ R7, R6, c[0x0][0x23c], -R5.reuse ;  /* 0x00008f0006077a23 */ /* 0x102fe20000010805 */
[----:B------:R-:W-:Y:S02]  /*43e0*/  MOV R6, R164 ;  /* 0x000000a400067202 */ /* 0x000fe40000000f00 */
[----:B------:R-:W-:Y:S05]  /*43f0*/  @P1 FSEL R6, R164, -INF , !P6 ;  /* 0xff800000a4061808 */ /* 0x000fea0007000000 */
[----:B------:R1:W-:Y:S01]  /*4400*/  MUFU.EX2 R246, R7 ;  /* 0x0000000700f67308 */ /* 0x0003e20000000800 */
[----:B------:R-:W-:Y:S01]  /*4410*/  PLOP3.LUT P1, PT, PT, PT, UP0, 0x80, 0x0 ;  /* 0x000000000000781c */ /* 0x000fe20003f2f008 */
[--C-:B-1----:R-:W-:Y:S01]  /*4420*/  FFMA.FTZ R7, R6, c[0x0][0x23c], -R5.reuse ;  /* 0x00008f0006077a23 */ /* 0x102fe20000010805 */
[----:B------:R-:W-:Y:S02]  /*4430*/  MOV R6, R169 ;  /* 0x000000a900067202 */ /* 0x000fe40000000f00 */
[----:B------:R-:W-:Y:S05]  /*4440*/  @P2 FSEL R6, R169, -INF , !P5 ;  /* 0xff800000a9062808 */ /* 0x000fea0006800000 */
[----:B------:R1:W2:Y:S01]  /*4450*/  MUFU.EX2 R245, R7 ;  /* 0x0000000700f57308 */ /* 0x0002a20000000800 */
[----:B------:R-:W-:Y:S11]  /*4460*/  PLOP3.LUT P2, PT, PT, PT, UP0, 0x80, 0x0 ;  /* 0x000000000000781c */ /* 0x000ff60003f4f008 */
[----:B------:R-:W-:Y:S02]  /*4470*/  @!UPT UIADD3 URZ, URZ, URZ, URZ ;  /* 0x0000003f3f3ff290 */ /* 0x000fe4000fffe03f */
[----:B------:R-:W-:Y:S02]  /*4480*/  @P2 ISETP.GE.AND P3, PT, R10, UR6, PT ;  /* 0x000000060a002c0c */ /* 0x000fe4000bf66270 */
[----:B------:R-:W-:Y:S01]  /*4490*/  PLOP3.LUT P2, PT, PT, PT, UP0, 0x80, 0x0 ;  /* 0x000000000000781c */ /* 0x000fe20003f4f008 */
[--C-:B-1----:R-:W-:Y:S01]  /*44a0*/  FFMA.FTZ R7, R6, c[0x0][0x23c], -R4.reuse ;  /* 0x00008f0006077a23 */ /* 0x102fe20000010804 */
[----:B------:R-:W-:Y:S02]  /*44b0*/  MOV R6, R168 ;  /* 0x000000a800067202 */ /* 0x000fe40000000f00 */
[----:B------:R-:W-:Y:S01]  /*44c0*/  @P0 FSEL R6, R168, -INF , !P6 ;  /* 0xff800000a8060808 */ /* 0x000fe20007000000 */
[----:B------:R1:W-:Y:S01]  /*44d0*/  MUFU.EX2 R50, R7 ;  /* 0x0000000700327308 */ /* 0x0003e20000000800 */
[----:B------:R-:W-:Y:S03]  /*44e0*/  PLOP3.LUT P0, PT, PT, PT, UP0, 0x80, 0x0 ;  /* 0x000000000000781c */ /* 0x000fe60003f0f008 */
[----:B-1----:R-:W-:Y:S01]  /*44f0*/  FFMA.FTZ R7, R6, c[0x0][0x23c], -R4 ;  /* 0x00008f0006077a23 */ /* 0x002fe20000010804 */
[----:B------:R-:W-:Y:S02]  /*4500*/  MOV R6, R2 ;  /* 0x0000000200067202 */ /* 0x000fe40000000f00 */
[----:B------:R-:W-:Y:S03]  /*4510*/  @P1 FSEL R6, R2, -INF , !P5 ;  /* 0xff80000002061808 */ /* 0x000fe60006800000 */
[----:B------:R1:W-:Y:S01]  /*4520*/  MUFU.EX2 R49, R7 ;  /* 0x0000000700317308 */ /* 0x0003e20000000800 */
[----:B------:R-:W-:Y:S11]  /*4530*/  PLOP3.LUT P1, PT, PT, PT, UP0, 0x80, 0x0 ;  /* 0x000000000000781c */ /* 0x000ff60003f2f008 */
[----:B------:R-:W-:Y:S02]  /*4540*/  @!UPT UIADD3 URZ, URZ, URZ, URZ ;  /* 0x0000003f3f3ff290 */ /* 0x000fe4000fffe03f */
[----:B------:R-:W-:Y:S01]  /*4550*/  @P1 ISETP.GE.AND P1, PT, R9, UR6, PT ;  /* 0x0000000609001c0c */ /* 0x000fe2000bf26270 */
        /* <DEDUP_REMOVED lines=9> */
[----:B------:R-:W-:Y:S01]  /*45f0*/  PLOP3.LUT P2, PT, PT, PT, UP0, 0x80, 0x0 ;  /* 0x000000000000781c */ /* 0x000fe20003f4f008 */
[--C-:B-1----:R-:W-:Y:S01]  /*4600*/  FFMA.FTZ R7, R6, c[0x0][0x23c], -R4.reuse ;  /* 0x00008f0006077a23 */ /* 0x102fe20000010804 */
[----:B------:R-:W-:Y:S02]  /*4610*/  MOV R6, R161 ;  /* 0x000000a100067202 */ /* 0x000fe40000000f00 */
[----:B------:R-:W-:Y:S05]  /*4620*/  @P0 FSEL R6, R161, -INF , !P1 ;  /* 0xff800000a1060808 */ /* 0x000fea0004800000 */
[----:B------:R1:W-:Y:S01]  /*4630*/  MUFU.EX2 R48, R7 ;  /* 0x0000000700307308 */ /* 0x0003e20000000800 */
[----:B------:R-:W-:Y:S01]  /*4640*/  PLOP3.LUT P0, PT, PT, PT, UP0, 0x80, 0x0 ;  /* 0x000000000000781c */ /* 0x000fe20003f0f008 */
[----:B------:R-:W-:Y:S01]  /*4650*/  FFMA.FTZ R4, R6, c[0x0][0x23c], -R4 ;  /* 0x00008f0006047a23 */ /* 0x000fe20000010804 */
[----:B------:R-:W-:Y:S02]  /*4660*/  MOV R6, R244 ;  /* 0x000000f400067202 */ /* 0x000fe40000000f00 */
[----:B------:R-:W-:Y:S02]  /*4670*/  @P2 FSEL R6, R244, -INF , !P3 ;  /* 0xff800000f4062808 */ /* 0x000fe40005800000 */
[----:B------:R-:W-:Y:S03]  /*4680*/  PLOP3.LUT P2, PT, PT, PT, UP0, 0x80, 0x0 ;  /* 0x000000000000781c */ /* 0x000fe60003f4f008 */
[----:B------:R2:W-:Y:S01]  /*4690*/  MUFU.EX2 R47, R4 ;  /* 0x00000004002f7308 */ /* 0x0005e20000000800 */
[----:B------:R-:W-:Y:S09]  /*46a0*/  FFMA.FTZ R6, R6, c[0x0][0x23c], -R0 ;  /* 0x00008f0006067a23 */ /* 0x000ff20000010800 */
[----:B------:R3:W-:Y:S01]  /*46b0*/  MUFU.EX2 R36, R6 ;  /* 0x0000000600247308 */ /* 0x0007e20000000800 */
[----:B-1----:R-:W-:Y:S05]  /*46c0*/  F2FP.PACK_AB R7, R57, R58 ;  /* 0x0000003a3907723e */ /* 0x002fea00000000ff */
[----:B------:R1:W-:Y:S01]  /*46d0*/  STS [R235+0x13400], R7 ;  /* 0x01340007eb007388 */ /* 0x0003e20000000800 */
[----:B--2---:R-:W-:Y:S02]  /*46e0*/  MOV R4, R146 ;  /* 0x0000009200047202 */ /* 0x004fe40000000f00 */
[----:B------:R-:W-:Y:S02]  /*46f0*/  @P0 FSEL R4, R146, -INF , !P3 ;  /* 0xff80000092040808 */ /* 0x000fe40005800000 */
[----:B------:R-:W-:Y:S03]  /*4700*/  PLOP3.LUT P0, PT, PT, PT, UP0, 0x80, 0x0 ;  /* 0x000000000000781c */ /* 0x000fe60003f0f008 */
[--C-:B---3--:R-:W-:Y:S01]  /*4710*/  FFMA.FTZ R6, R4, c[0x0][0x23c], -R8.reuse ;  /* 0x00008f0004067a23 */ /* 0x108fe20000010808 */
[----:B------:R-:W-:Y:S02]  /*4720*/  MOV R4, R145 ;  /* 0x0000009100047202 */ /* 0x000fe40000000f00 */
[----:B------:R-:W-:Y:S01]  /*4730*/  @P2 FSEL R4, R145, -INF , !P1 ;  /* 0xff80000091042808 */ /* 0x000fe20004800000 */
[----:B------:R2:W-:Y:S01]  /*4740*/  MUFU.EX2 R154, R6 ;  /* 0x00000006009a7308 */ /* 0x0005e20000000800 */
[----:B------:R-:W-:Y:S03]  /*4750*/  PLOP3.LUT P2, PT, PT, PT, UP0, 0x80, 0x0 ;  /* 0x000000000000781c */ /* 0x000fe60003f4f008 */
[----:B------:R-:W-:Y:S01]  /*4760*/  FFMA.FTZ R8, R4, c[0x0][0x23c], -R8 ;  /* 0x00008f0004087a23 */ /* 0x000fe20000010808 */
[----:B------:R-:W-:Y:S02]  /*4770*/  MOV R4, R148 ;  /* 0x0000009400047202 */ /* 0x000fe40000000f00 */
[----:B------:R-:W-:Y:S02]  /*4780*/  @P0 FSEL R4, R148, -INF , !P3 ;  /* 0xff80000094040808 */ /* 0x000fe40005800000 */
[----:B------:R-:W-:Y:S01]  /*4790*/  PLOP3.LUT P0, PT, PT, PT, UP0, 0x80, 0x0 ;  /* 0x000000000000781c */ /* 0x000fe20003f0f008 */
[----:B------:R-:W3:Y:S01]  /*47a0*/  MUFU.EX2 R151, R8 ;  /* 0x0000000800977308 */ /* 0x000ee20000000800 */
[----:B-1----:R-:W-:Y:S01]  /*47b0*/  F2FP.PACK_AB R7, R53, R54 ;  /* 0x000000363507723e */ /* 0x002fe200000000ff */
[--C-:B--2---:R-:W-:Y:S01]  /*47c0*/  FFMA.FTZ R6, R4, c[0x0][0x23c], -R5.reuse ;  /* 0x00008f0004067a23 */ /* 0x104fe20000010805 */
[----:B------:R-:W-:Y:S02]  /*47d0*/  MOV R4, R147 ;  /* 0x0000009300047202 */ /* 0x000fe40000000f00 */
[----:B------:R-:W-:Y:S05]  /*47e0*/  @P2 FSEL R4, R147, -INF , !P1 ;  /* 0xff80000093042808 */ /* 0x000fea0004800000 */
[----:B------:R1:W-:Y:S01]  /*47f0*/  MUFU.EX2 R167, R6 ;  /* 0x0000000600a77308 */ /* 0x0003e20000000800 */
[----:B------:R-:W-:Y:S01]  /*4800*/  FFMA.FTZ R5, R4, c[0x0][0x23c], -R5 ;  /* 0x00008f0004057a23 */ /* 0x000fe20000010805 */
[----:B------:R-:W-:Y:S05]  /*4810*/  F2FP.PACK_AB R4, R144, R248 ;  /* 0x000000f89004723e */ /* 0x000fea00000000ff */
[----:B------:R2:W-:Y:S03]  /*4820*/  STS [R235+0x13000], R4 ;  /* 0x01300004eb007388 */ /* 0x0005e60000000800 */
[----:B------:R2:W2:Y:S01]  /*4830*/  MUFU.EX2 R159, R5 ;  /* 0x00000005009f7308 */ /* 0x0004a20000000800 */
[----:B-1----:R-:W-:Y:S02]  /*4840*/  MOV R6, R243 ;  /* 0x000000f300067202 */ /* 0x002fe40000000f00 */
[----:B------:R-:W-:Y:S02]  /*4850*/  @P0 FSEL R6, R243, -INF , !P1 ;  /* 0xff800000f3060808 */ /* 0x000fe40004800000 */
[----:B------:R-:W-:Y:S03]  /*4860*/  IADD3 R142, P0, R142, UR11, RZ ;  /* 0x0000000b8e8e7c10 */ /* 0x000fe6000ff1e0ff */
[----:B------:R-:W-:Y:S01]  /*4870*/  FFMA.FTZ R0, R6, c[0x0][0x23c], -R0 ;  /* 0x00008f0006007a23 */ /* 0x000fe20000010800 */
[----:B------:R-:W-:Y:S02]  /*4880*/  F2FP.PACK_AB R6, R55, R56 ;  /* 0x000000383706723e */ /* 0x000fe400000000ff */
[----:B------:R-:W-:Y:S01]  /*4890*/  IADD3.X R143, R140, UR10, RZ, P0, !PT ;  /* 0x0000000a8c8f7c10 */ /* 0x000fe200087fe4ff */
[----:B------:R4:W1:Y:S01]  /*48a0*/  MUFU.EX2 R3, R0 ;  /* 0x0000000000037308 */ /* 0x0008620000000800 */
[----:B--2---:R-:W-:Y:S02]  /*48b0*/  F2FP.PACK_AB R4, R157, R158 ;  /* 0x0000009e9d04723e */ /* 0x004fe400000000ff */
[----:B------:R-:W-:Y:S01]  /*48c0*/  F2FP.PACK_AB R5, R45, R46 ;  /* 0x0000002e2d05723e */ /* 0x000fe200000000ff */
[----:B------:R-:W2:Y:S01]  /*48d0*/  LDG.E R140, [R142.64] ;  /* 0x000000048e8c7981 */ /* 0x000ea2000c1e1900 */
[----:B------:R-:W-:Y:S03]  /*48e0*/  PLOP3.LUT P0, PT, PT, PT, UP3, 0x80, 0x0 ;  /* 0x000000000000781c */ /* 0x000fe60003f0f038 */
[----:B------:R1:W-:Y:S01]  /*48f0*/  STS [R234+0x13000], R4 ;  /* 0x01300004ea007388 */ /* 0x0003e20000000800 */
[----:B----4-:R-:W-:Y:S05]  /*4900*/  F2FP.PACK_AB R0, R247, R249 ;  /* 0x000000f9f700723e */ /* 0x010fea00000000ff */
[----:B------:R3:W-:Y:S04]  /*4910*/  STS [R234+0x13400], R0 ;  /* 0x01340000ea007388 */ /* 0x0007e80000000800 */
[----:B------:R4:W-:Y:S01]  /*4920*/  STS [R235+0x14000], R6 ;  /* 0x01400006eb007388 */ /* 0x0009e20000000800 */
[----:B-1----:R-:W-:Y:S03]  /*4930*/  F2FP.PACK_AB R4, R245, R246 ;  /* 0x000000f6f504723e */ /* 0x002fe600000000ff */
[----:B------:R1:W-:Y:S04]  /*4940*/  STS [R235+0x14400], R5 ;  /* 0x01440005eb007388 */ /* 0x0003e80000000800 */
[----:B------:R1:W-:Y:S01]  /*4950*/  STS [R234+0x14000], R7 ;  /* 0x01400007ea007388 */ /* 0x0003e20000000800 */
[----:B---3--:R-:W-:Y:S02]  /*4960*/  F2FP.PACK_AB R0, R151, R154 ;  /* 0x0000009a9700723e */ /* 0x008fe400000000ff */
[----:B----4-:R-:W-:Y:S02]  /*4970*/  F2FP.PACK_AB R6, R43, R44 ;  /* 0x0000002c2b06723e */ /* 0x010fe400000000ff */
[----:B-1----:R-:W-:Y:S03]  /*4980*/  F2FP.PACK_AB R5, R155, R156 ;  /* 0x0000009c9b05723e */ /* 0x002fe600000000ff */
[----:B------:R1:W-:Y:S01]  /*4990*/  STS [R234+0x14400], R6 ;  /* 0x01440006ea007388 */ /* 0x0003e20000000800 */
[----:B------:R-:W-:Y:S03]  /*49a0*/  F2FP.PACK_AB R7, R49, R50 ;  /* 0x000000323107723e */ /* 0x000fe600000000ff */
[----:B------:R3:W-:Y:S04]  /*49b0*/  STS [R233+0x13000], R5 ;  /* 0x01300005e9007388 */ /* 0x0007e80000000800 */
[----:B------:R4:W-:Y:S04]  /*49c0*/  STS [R233+0x13400], R4 ;  /* 0x01340004e9007388 */ /* 0x0009e80000000800 */
[----:B------:R4:W-:Y:S01]  /*49d0*/  STS [R232+0x13000], R0 ;  /* 0x01300000e8007388 */ /* 0x0009e20000000800 */
[----:B-1----:R-:W-:Y:S02]  /*49e0*/  F2FP.PACK_AB R6, R37, R38 ;  /* 0x000000262506723e */ /* 0x002fe400000000ff */
[----:B---3--:R-:W-:Y:S02]  /*49f0*/  F2FP.PACK_AB R5, R159, R167 ;  /* 0x000000a79f05723e */ /* 0x008fe400000000ff */
[----:B----4-:R-:W-:Y:S03]  /*4a00*/  F2FP.PACK_AB R4, R47, R48 ;  /* 0x000000302f04723e */ /* 0x010fe600000000ff */
[----:B------:R-:W-:Y:S01]  /*4a10*/  STS [R232+0x13400], R5 ;  /* 0x01340005e8007388 */ /* 0x000fe20000000800 */
[----:B------:R-:W-:Y:S03]  /*4a20*/  F2FP.PACK_AB R0, R3, R36 ;  /* 0x000000240300723e */ /* 0x000fe600000000ff */
[----:B------:R-:W-:Y:S04]  /*4a30*/  STS [R233+0x14000], R7 ;  /* 0x01400007e9007388 */ /* 0x000fe80000000800 */
[----:B------:R-:W-:Y:S04]  /*4a40*/  STS [R233+0x14400], R6 ;  /* 0x01440006e9007388 */ /* 0x000fe80000000800 */
[----:B------:R-:W-:Y:S04]  /*4a50*/  STS [R232+0x14000], R4 ;  /* 0x01400004e8007388 */ /* 0x000fe80000000800 */
[----:B------:R1:W-:Y:S04]  /*4a60*/  STS [R232+0x14400], R0 ;  /* 0x01440000e8007388 */ /* 0x0003e80000000800 */
[----:B------:R-:W3:Y:S08]  /*4a70*/  LDSM.16.M88.4 R32, [R223+0x6000] ;  /* 0x00600000df20783b */ /* 0x000ef00000000200 */
[----:B------:R-:W4:Y:S08]  /*4a80*/  LDSM.16.M88.4 R28, [R223+0x6800] ;  /* 0x00680000df1c783b */ /* 0x000f300000000200 */
[----:B------:R-:W4:Y:S01]  /*4a90*/  LDSM.16.M88.4 R132, [R224+0x6000] ;  /* 0x00600000e084783b */ /* 0x000f220000000200 */
[----:B-1----:R-:W-:Y:S07]  /*4aa0*/  FFMA.FTZ R0, -R141, R141, 1 ;  /* 0x3f8000008d007423 */ /* 0x002fee000001018d */
[----:B------:R-:W1:Y:S01]  /*4ab0*/  LDSM.16.M88.4 R136, [R224+0x6800] ;  /* 0x00680000e088783b */ /* 0x000e620000000200 */
[----:B------:R-:W-:Y:S01]  /*4ac0*/  FMUL.FTZ R0, R0, c[0x0][0x2ec] ;  /* 0x0000bb0000007a20 */ /* 0x000fe20000410000 */
[-C--:B---3--:R-:W-:Y:S08]  /*4ad0*/  HMMA.16816.F32 R4, R32, R172.reuse, RZ ;  /* 0x000000ac2004723c */ /* 0x088ff000000018ff */
[C---:B----4-:R-:W-:Y:S08]  /*4ae0*/  HMMA.16816.F32 R8, R28.reuse, R172, RZ ;  /* 0x000000ac1c08723c */ /* 0x050ff000000018ff */
[-C--:B------:R-:W-:Y:S08]  /*4af0*/  HMMA.16816.F32 R12, R28, R174.reuse, RZ ;  /* 0x000000ae1c0c723c */ /* 0x080ff000000018ff */
[C---:B------:R-:W-:Y:S08]  /*4b00*/  HMMA.16816.F32 R16, R32.reuse, R174, RZ ;  /* 0x000000ae2010723c */ /* 0x040ff000000018ff */
[-C--:B------:R-:W-:Y:S08]  /*4b10*/  HMMA.16816.F32 R20, R32, R176.reuse, RZ ;  /* 0x000000b02014723c */ /* 0x080ff000000018ff */
[C---:B------:R-:W-:Y:S08]  /*4b20*/  HMMA.16816.F32 R24, R28.reuse, R176, RZ ;  /* 0x000000b01c18723c */ /* 0x040ff000000018ff */
[-C--:B------:R-:W-:Y:S08]  /*4b30*/  HMMA.16816.F32 R28, R28, R178.reuse, RZ ;  /* 0x000000b21c1c723c */ /* 0x080ff000000018ff */
[----:B------:R-:W-:Y:S08]  /*4b40*/  HMMA.16816.F32 R32, R32, R178, RZ ;  /* 0x000000b22020723c */ /* 0x000ff000000018ff */
[-C--:B------:R-:W-:Y:S08]  /*4b50*/  HMMA.16816.F32 R4, R132, R180.reuse, R4 ;  /* 0x000000b48404723c */ /* 0x080ff00000001804 */
        /* <DEDUP_REMOVED lines=42> */
[----:B--2---:R-:W-:Y:S01]  /*4e00*/  FADD.FTZ R5, -R140, R5 ;  /* 0x000000058c057221 */ /* 0x004fe20000010100 */
[C---:B------:R-:W-:Y:S03]  /*4e10*/  HMMA.16816.F32 R16, R132.reuse, R214, R16 ;  /* 0x000000d68410723c */ /* 0x040fe60000001810 */
[----:B------:R-:W-:Y:S02]  /*4e20*/  FMUL.FTZ R141, R144, R5 ;  /* 0x00000005908d7220 */ /* 0x000fe40000410000 */
[----:B------:R-:W-:Y:S01]  /*4e30*/  FADD.FTZ R4, -R140, R4 ;  /* 0x000000048c047221 */ /* 0x000fe20000010100 */
[----:B------:R1:W2:Y:S02]  /*4e40*/  LDG.E R5, [R142.64+0x20] ;  /* 0x000020048e057981 */ /* 0x0002a4000c1e1900 */
[-C--:B------:R-:W-:Y:S01]  /*4e50*/  HMMA.16816.F32 R20, R132, R216.reuse, R20 ;  /* 0x000000d88414723c */ /* 0x080fe20000001814 */
[----:B------:R-:W-:Y:S04]  /*4e60*/  FMUL.FTZ R4, R248, R4 ;  /* 0x00000004f8047220 */ /* 0x000fe80000410000 */
[----:B------:R-:W-:Y:S02]  /*4e70*/  FMUL.FTZ R144, R4, R0 ;  /* 0x0000000004907220 */ /* 0x000fe40000410000 */
[----:B------:R1:W3:Y:S01]  /*4e80*/  LDG.E R4, [R142.64+0x80] ;  /* 0x000080048e047981 */ /* 0x0002e2000c1e1900 */
[C---:B------:R-:W-:Y:S03]  /*4e90*/  HMMA.16816.F32 R24, R136.reuse, R216, R24 ;  /* 0x000000d88818723c */ /* 0x040fe60000001818 */
[----:B------:R1:W4:Y:S05]  /*4ea0*/  LDG.E R0, [R142.64+0xa0] ;  /* 0x0000a0048e007981 */ /* 0x00032a000c1e1900 */
[C---:B------:R-:W-:Y:S01]  /*4eb0*/  FADD.FTZ R17, -R140.reuse, R17 ;  /* 0x000000118c117221 */ /* 0x040fe20000010100 */
[-C--:B------:R-:W-:Y:S03]  /*4ec0*/  HMMA.16816.F32 R28, R136, R218.reuse, R28 ;  /* 0x000000da881c723c */ /* 0x080fe6000000181c */
[C---:B------:R-:W-:Y:S04]  /*4ed0*/  FADD.FTZ R16, -R140.reuse, R16 ;  /* 0x000000108c107221 */ /* 0x040fe80000010100 */
[C---:B------:R-:W-:Y:S01]  /*4ee0*/  FADD.FTZ R20, -R140.reuse, R20 ;  /* 0x000000148c147221 */ /* 0x040fe20000010100 */
[----:B------:R-:W-:Y:S01]  /*4ef0*/  HMMA.16816.F32 R32, R132, R218, R32 ;  /* 0x000000da8420723c */ /* 0x000fe20000001820 */
[----:B------:R-:W-:Y:S06]  /*4f00*/  FADD.FTZ R21, -R140, R21 ;  /* 0x000000158c157221 */ /* 0x000fec0000010100 */
[----:B------:R-:W-:Y:S02]  /*4f10*/  FFMA.FTZ R132, -R160, R160, 1 ;  /* 0x3f800000a0847423 */ /* 0x000fe400000101a0 */
[----:B------:R-:W-:Y:S03]  /*4f20*/  FMUL.FTZ R133, R158, R16 ;  /* 0x000000109e857220 */ /* 0x000fe60000410000 */
[----:B------:R-:W-:Y:S02]  /*4f30*/  FMUL.FTZ R132, R132, c[0x0][0x2ec] ;  /* 0x0000bb0084847a20 */ /* 0x000fe40000410000 */
[----:B------:R-:W-:Y:S02]  /*4f40*/  FFMA.FTZ R16, -R149, R149, 1 ;  /* 0x3f80000095107423 */ /* 0x000fe40000010195 */
[----:B-1----:R-:W-:Y:S02]  /*4f50*/  FMUL.FTZ R142, R141, R132 ;  /* 0x000000848d8e7220 */ /* 0x002fe40000410000 */
[----:B------:R-:W-:Y:S02]  /*4f60*/  FMUL.FTZ R132, R157, R17 ;  /* 0x000000119d847220 */ /* 0x000fe40000410000 */
[----:B------:R-:W-:Y:S02]  /*4f70*/  FFMA.FTZ R17, -R150, R150, 1 ;  /* 0x3f80000096117423 */ /* 0x000fe40000010196 */
[----:B------:R-:W-:Y:S02]  /*4f80*/  FMUL.FTZ R135, R156, R20 ;  /* 0x000000149c877220 */ /* 0x000fe40000410000 */
[----:B------:R-:W-:Y:S02]  /*4f90*/  FMUL.FTZ R17, R17, c[0x0][0x2ec] ;  /* 0x0000bb0011117a20 */ /* 0x000fe40000410000 */
[----:B------:R-:W-:Y:S02]  /*4fa0*/  FMUL.FTZ R134, R155, R21 ;  /* 0x000000159b867220 */ /* 0x000fe40000410000 */
[----:B------:R-:W-:Y:S02]  /*4fb0*/  FMUL.FTZ R16, R16, c[0x0][0x2ec] ;  /* 0x0000bb0010107a20 */ /* 0x000fe40000410000 */
[----:B------:R-:W-:Y:S02]  /*4fc0*/  FADD.FTZ R20, -R140, R32 ;  /* 0x000000208c147221 */ /* 0x000fe40000010100 */
[----:B------:R-:W-:Y:S02]  /*4fd0*/  FMUL.FTZ R141, R133, R17 ;  /* 0x00000011858d7220 */ /* 0x000fe40000410000 */
[----:B------:R-:W-:Y:S02]  /*4fe0*/  FFMA.FTZ R21, -R153, R153, 1 ;  /* 0x3f80000099157423 */ /* 0x000fe40000010199 */
[----:B------:R-:W-:Y:S01]  /*4ff0*/  FFMA.FTZ R17, -R146, R146, 1 ;  /* 0x3f80000092117423 */ /* 0x000fe20000010192 */
[----:B------:R-:W-:Y:S01]  /*5000*/  MOV R146, R241 ;  /* 0x000000f100927202 */ /* 0x000fe20000000f00 */
[----:B------:R-:W-:Y:S02]  /*5010*/  FADD.FTZ R32, -R140, R33 ;  /* 0x000000218c207221 */ /* 0x000fe40000010100 */
[----:B------:R-:W-:Y:S02]  /*5020*/  FMUL.FTZ R140, R132, R16 ;  /* 0x00000010848c7220 */ /* 0x000fe40000410000 */
[----:B------:R-:W-:Y:S02]  /*5030*/  FMUL.FTZ R33, R154, R20 ;  /* 0x000000149a217220 */ /* 0x000fe40000410000 */
[----:B------:R-:W-:Y:S02]  /*5040*/  FFMA.FTZ R20, -R152, R152, 1 ;  /* 0x3f80000098147423 */ /* 0x000fe40000010198 */
[----:B------:R-:W-:Y:S02]  /*5050*/  FFMA.FTZ R16, -R145, R145, 1 ;  /* 0x3f80000091107423 */ /* 0x000fe40000010191 */
[----:B------:R-:W-:Y:S02]  /*5060*/  FMUL.FTZ R21, R21, c[0x0][0x2ec] ;  /* 0x0000bb0015157a20 */ /* 0x000fe40000410000 */
[----:B------:R-:W-:Y:S02]  /*5070*/  FMUL.FTZ R17, R17, c[0x0][0x2ec] ;  /* 0x0000bb0011117a20 */ /* 0x000fe40000410000 */
[----:B------:R-:W-:Y:S02]  /*5080*/  FFMA.FTZ R133, -R171, R171, 1 ;  /* 0x3f800000ab857423 */ /* 0x000fe400000101ab */
[----:B------:R-:W-:Y:S02]  /*5090*/  FMUL.FTZ R32, R151, R32 ;  /* 0x0000002097207220 */ /* 0x000fe40000410000 */
[----:B------:R-:W-:Y:S02]  /*50a0*/  FMUL.FTZ R20, R20, c[0x0][0x2ec] ;  /* 0x0000bb0014147a20 */ /* 0x000fe40000410000 */
[----:B------:R-:W-:Y:S02]  /*50b0*/  FMUL.FTZ R16, R16, c[0x0][0x2ec] ;  /* 0x0000bb0010107a20 */ /* 0x000fe40000410000 */
[----:B------:R-:W-:Y:S02]  /*50c0*/  FMUL.FTZ R139, R135, R21 ;  /* 0x00000015878b7220 */ /* 0x000fe40000410000 */
[----:B------:R-:W-:Y:S02]  /*50d0*/  FMUL.FTZ R137, R33, R17 ;  /* 0x0000001121897220 */ /* 0x000fe40000410000 */
[----:B------:R-:W-:Y:S02]  /*50e0*/  FMUL.FTZ R133, R133, c[0x0][0x2ec] ;  /* 0x0000bb0085857a20 */ /* 0x000fe40000410000 */
[----:B------:R-:W-:Y:S02]  /*50f0*/  FFMA.FTZ R33, -R165, R165, 1 ;  /* 0x3f800000a5217423 */ /* 0x000fe400000101a5 */
[----:B------:R-:W-:Y:S02]  /*5100*/  FFMA.FTZ R135, -R148, R148, 1 ;  /* 0x3f80000094877423 */ /* 0x000fe40000010194 */
[----:B------:R-:W-:Y:S02]  /*5110*/  FMUL.FTZ R138, R134, R20 ;  /* 0x00000014868a7220 */ /* 0x000fe40000410000 */
[----:B------:R-:W-:Y:S02]  /*5120*/  FMUL.FTZ R136, R32, R16 ;  /* 0x0000001020887220 */ /* 0x000fe40000410000 */
[----:B------:R-:W-:Y:S02]  /*5130*/  FMUL.FTZ R33, R33, c[0x0][0x2ec] ;  /* 0x0000bb0021217a20 */ /* 0x000fe40000410000 */
[----:B------:R-:W-:Y:S01]  /*5140*/  FFMA.FTZ R134, -R147, R147, 1 ;  /* 0x3f80000093867423 */ /* 0x000fe20000010193 */
[----:B------:R-:W-:Y:S01]  /*5150*/  MOV R147, R240 ;  /* 0x000000f000937202 */ /* 0x000fe20000000f00 */
[----:B------:R-:W-:Y:S02]  /*5160*/  FMUL.FTZ R135, R135, c[0x0][0x2ec] ;  /* 0x0000bb0087877a20 */ /* 0x000fe40000410000 */
[----:B------:R-:W-:Y:S02]  /*5170*/  FMUL.FTZ R134, R134, c[0x0][0x2ec] ;  /* 0x0000bb0086867a20 */ /* 0x000fe40000410000 */
[----:B------:R-:W-:Y:S02]  /*5180*/  FFMA.FTZ R132, -R170, R170, 1 ;  /* 0x3f800000aa847423 */ /* 0x000fe400000101aa */
[----:B------:R-:W-:Y:S02]  /*5190*/  FFMA.FTZ R32, -R163, R163, 1 ;  /* 0x3f800000a3207423 */ /* 0x000fe400000101a3 */
[----:B------:R-:W-:Y:S02]  /*51a0*/  FMUL.FTZ R132, R132, c[0x0][0x2ec] ;  /* 0x0000bb0084847a20 */ /* 0x000fe40000410000 */
[----:B------:R-:W-:Y:S02]  /*51b0*/  FMUL.FTZ R32, R32, c[0x0][0x2ec] ;  /* 0x0000bb0020207a20 */ /* 0x000fe40000410000 */
[----:B------:R-:W-:Y:S02]  /*51c0*/  FFMA.FTZ R21, -R250, R250, 1 ;  /* 0x3f800000fa157423 */ /* 0x000fe400000101fa */
[----:B------:R-:W-:Y:S02]  /*51d0*/  FFMA.FTZ R20, -R244, R244, 1 ;  /* 0x3f800000f4147423 */ /* 0x000fe400000101f4 */
[----:B------:R-:W-:Y:S02]  /*51e0*/  FMUL.FTZ R21, R21, c[0x0][0x2ec] ;  /* 0x0000bb0015157a20 */ /* 0x000fe40000410000 */
[----:B------:R-:W-:Y:S02]  /*51f0*/  FMUL.FTZ R20, R20, c[0x0][0x2ec] ;  /* 0x0000bb0014147a20 */ /* 0x000fe40000410000 */
[C---:B--2---:R-:W-:Y:S02]  /*5200*/  FADD.FTZ R6, -R5.reuse, R6 ;  /* 0x0000000605067221 */ /* 0x044fe40000010100 */
[C---:B------:R-:W-:Y:S02]  /*5210*/  FADD.FTZ R18, -R5.reuse, R18 ;  /* 0x0000001205127221 */ /* 0x040fe40000010100 */
[----:B------:R-:W-:Y:S02]  /*5220*/  FMUL.FTZ R6, R58, R6 ;  /* 0x000000063a067220 */ /* 0x000fe40000410000 */
[C---:B------:R-:W-:Y:S01]  /*5230*/  FADD.FTZ R34, -R5.reuse, R34 ;  /* 0x0000002205227221 */ /* 0x040fe20000010100 */
[----:B------:R1:W5:Y:S01]  /*5240*/  LDL.LU R58, [R1+0xac] ;  /* 0x0000ac00013a7983 */ /* 0x0003620000300800 */
[C---:B------:R-:W-:Y:S02]  /*5250*/  FADD.FTZ R7, -R5.reuse, R7 ;  /* 0x0000000705077221 */ /* 0x040fe40000010100 */
[----:B------:R-:W-:Y:S02]  /*5260*/  FADD.FTZ R19, -R5, R19 ;  /* 0x0000001305137221 */ /* 0x000fe40000010100 */
[----:B------:R-:W-:Y:S02]  /*5270*/  FMUL.FTZ R133, R6, R133 ;  /* 0x0000008506857220 */ /* 0x000fe40000410000 */
[----:B------:R-:W-:Y:S02]  /*5280*/  FMUL.FTZ R6, R249, R18 ;  /* 0x00000012f9067220 */ /* 0x000fe40000410000 */
[C---:B------:R-:W-:Y:S02]  /*5290*/  FADD.FTZ R16, -R5.reuse, R22 ;  /* 0x0000001605107221 */ /* 0x040fe40000010100 */
[C---:B------:R-:W-:Y:S02]  /*52a0*/  FADD.FTZ R17, -R5.reuse, R23 ;  /* 0x0000001705117221 */ /* 0x040fe40000010100 */
[----:B------:R-:W-:Y:S02]  /*52b0*/  FADD.FTZ R35, -R5, R35 ;  /* 0x0000002305237221 */ /* 0x000fe40000010100 */
[----:B------:R-:W-:Y:S02]  /*52c0*/  FMUL.FTZ R5, R167, R34 ;  /* 0x00000022a7057220 */ /* 0x000fe40000410000 */
[----:B------:R-:W-:Y:S02]  /*52d0*/  FMUL.FTZ R7, R57, R7 ;  /* 0x0000000739077220 */ /* 0x000fe40000410000 */
[----:B------:R-:W-:Y:S01]  /*52e0*/  FMUL.FTZ R33, R6, R33 ;  /* 0x0000002106217220 */ /* 0x000fe20000410000 */
[----:B------:R1:W5:Y:S01]  /*52f0*/  LDL.LU R57, [R1+0xa8] ;  /* 0x0000a80001397983 */ /* 0x0003620000300800 */
[----:B------:R-:W-:Y:S02]  /*5300*/  FMUL.FTZ R6, R159, R35 ;  /* 0x000000239f067220 */ /* 0x000fe40000410000 */
[----:B------:R-:W-:Y:S02]  /*5310*/  FMUL.FTZ R135, R5, R135 ;  /* 0x0000008705877220 */ /* 0x000fe40000410000 */
[----:B---3--:R-:W-:Y:S02]  /*5320*/  FADD.FTZ R5, -R4, R8 ;  /* 0x0000000804057221 */ /* 0x008fe40000010100 */
[----:B------:R-:W-:Y:S02]  /*5330*/  FMUL.FTZ R134, R6, R134 ;  /* 0x0000008606867220 */ /* 0x000fe40000410000 */
[----:B------:R-:W-:Y:S02]  /*5340*/  FADD.FTZ R6, -R4, R9 ;  /* 0x0000000904067221 */ /* 0x000fe40000010100 */
[----:B------:R-:W-:Y:S02]  /*5350*/  FMUL.FTZ R5, R56, R5 ;  /* 0x0000000538057220 */ /* 0x000fe40000410000 */
[C---:B------:R-:W-:Y:S01]  /*5360*/  FADD.FTZ R9, -R4.reuse, R12 ;  /* 0x0000000c04097221 */ /* 0x040fe20000010100 */
[----:B------:R1:W5:Y:S01]  /*5370*/  LDL.LU R56, [R1+0xa4] ;  /* 0x0000a40001387983 */ /* 0x0003620000300800 */
[----:B------:R-:W-:Y:S02]  /*5380*/  FMUL.FTZ R6, R55, R6 ;  /* 0x0000000637067220 */ /* 0x000fe40000410000 */
[----:B------:R-:W-:Y:S01]  /*5390*/  FADD.FTZ R12, -R4, R13 ;  /* 0x0000000d040c7221 */ /* 0x000fe20000010100 */
[----:B------:R1:W5:Y:S01]  /*53a0*/  LDL.LU R55, [R1+0xa0] ;  /* 0x0000a00001377983 */ /* 0x0003620000300800 */
[----:B------:R-:W-:Y:S02]  /*53b0*/  FMUL.FTZ R9, R54, R9 ;  /* 0x0000000936097220 */ /* 0x000fe40000410000 */
[----:B------:R-:W-:Y:S01]  /*53c0*/  FMUL.FTZ R132, R7, R132 ;  /* 0x0000008407847220 */ /* 0x000fe20000410000 */
[----:B------:R1:W5:Y:S01]  /*53d0*/  LDL.LU R54, [R1+0x9c] ;  /* 0x00009c0001367983 */ /* 0x0003620000300800 */
[----:B------:R-:W-:Y:S02]  /*53e0*/  FMUL.FTZ R7, R247, R19 ;  /* 0x00000013f7077220 */ /* 0x000fe40000410000 */
[----:B------:R-:W-:Y:S02]  /*53f0*/  FMUL.FTZ R12, R53, R12 ;  /* 0x0000000c350c7220 */ /* 0x000fe40000410000 */
[----:B------:R-:W-:Y:S01]  /*5400*/  FMUL.FTZ R32, R7, R32 ;  /* 0x0000002007207220 */ /* 0x000fe20000410000 */
[----:B------:R1:W5:Y:S01]  /*5410*/  LDL.LU R53, [R1+0x98] ;  /* 0x0000980001357983 */ /* 0x0003620000300800 */
[----:B------:R-:W-:Y:S02]  /*5420*/  FFMA.FTZ R8, -R52, R52, 1 ;  /* 0x3f80000034087423 */ /* 0x000fe40000010134 */
[----:B------:R-:W-:Y:S01]  /*5430*/  FFMA.FTZ R7, -R51, R51, 1 ;  /* 0x3f80000033077423 */ /* 0x000fe20000010133 */
[----:B------:R1:W5:Y:S01]  /*5440*/  LDL.LU R52, [R1+0x94] ;  /* 0x0000940001347983 */ /* 0x0003620000300800 */
[----:B------:R-:W-:Y:S02]  /*5450*/  FFMA.FTZ R22, -R252, R252, 1 ;  /* 0x3f800000fc167423 */ /* 0x000fe400000101fc */
[----:B------:R-:W-:Y:S01]  /*5460*/  FMUL.FTZ R8, R8, c[0x0][0x2ec] ;  /* 0x0000bb0008087a20 */ /* 0x000fe20000410000 */
[----:B------:R1:W5:Y:S01]  /*5470*/  LDL.LU R51, [R1+0x90] ;  /* 0x0000900001337983 */ /* 0x0003620000300800 */
[----:B------:R-:W-:Y:S02]  /*5480*/  FMUL.FTZ R7, R7, c[0x0][0x2ec] ;  /* 0x0000bb0007077a20 */ /* 0x000fe40000410000 */
[----:B------:R-:W-:Y:S02]  /*5490*/  FMUL.FTZ R22, R22, c[0x0][0x2ec] ;  /* 0x0000bb0016167a20 */ /* 0x000fe40000410000 */
[----:B------:R-:W-:Y:S02]  /*54a0*/  FADD.FTZ R24, -R4, R24 ;  /* 0x0000001804187221 */ /* 0x000fe40000010100 */
[----:B------:R-:W-:Y:S02]  /*54b0*/  FMUL.FTZ R8, R5, R8 ;  /* 0x0000000805087220 */ /* 0x000fe40000410000 */
[----:B------:R-:W-:Y:S02]  /*54c0*/  FMUL.FTZ R7, R6, R7 ;  /* 0x0000000706077220 */ /* 0x000fe40000410000 */
[----:B------:R-:W-:Y:S02]  /*54d0*/  FMUL.FTZ R22, R9, R22 ;  /* 0x0000001609167220 */ /* 0x000fe40000410000 */
[C---:B------:R-:W-:Y:S02]  /*54e0*/  FADD.FTZ R5, -R4.reuse, R25 ;  /* 0x0000001904057221 */ /* 0x040fe40000010100 */
[C---:B------:R-:W-:Y:S02]  /*54f0*/  FADD.FTZ R6, -R4.reuse, R28 ;  /* 0x0000001c04067221 */ /* 0x040fe40000010100 */
[----:B------:R-:W-:Y:S02]  /*5500*/  FADD.FTZ R9, -R4, R29 ;  /* 0x0000001d04097221 */ /* 0x000fe40000010100 */
[----:B------:R-:W-:Y:S02]  /*5510*/  FMUL.FTZ R4, R50, R24 ;  /* 0x0000001832047220 */ /* 0x000fe40000410000 */
[----:B------:R-:W-:Y:S01]  /*5520*/  FMUL.FTZ R5, R49, R5 ;  /* 0x0000000531057220 */ /* 0x000fe20000410000 */
[----:B------:R1:W5:Y:S01]  /*5530*/  LDL.LU R50, [R1+0x8c] ;  /* 0x00008c0001327983 */ /* 0x0003620000300800 */
[----:B------:R-:W-:Y:S02]  /*5540*/  FFMA.FTZ R24, -R169, R169, 1 ;  /* 0x3f800000a9187423 */ /* 0x000fe400000101a9 */
[----:B------:R-:W-:Y:S01]  /*5550*/  FMUL.FTZ R6, R48, R6 ;  /* 0x0000000630067220 */ /* 0x000fe20000410000 */
[----:B------:R1:W5:Y:S01]  /*5560*/  LDL.LU R49, [R1+0x88] ;  /* 0x0000880001317983 */ /* 0x0003620000300800 */
[----:B------:R-:W-:Y:S02]  /*5570*/  FMUL.FTZ R24, R24, c[0x0][0x2ec] ;  /* 0x0000bb0018187a20 */ /* 0x000fe40000410000 */
[----:B------:R-:W-:Y:S01]  /*5580*/  FMUL.FTZ R9, R47, R9 ;  /* 0x000000092f097220 */ /* 0x000fe20000410000 */
[----:B------:R1:W5:Y:S01]  /*5590*/  LDL.LU R48, [R1+0x84] ;  /* 0x0000840001307983 */ /* 0x0003620000300800 */
[----:B------:R-:W-:Y:S02]  /*55a0*/  FMUL.FTZ R24, R4, R24 ;  /* 0x0000001804187220 */ /* 0x000fe40000410000 */
[C---:B----4-:R-:W-:Y:S01]  /*55b0*/  FADD.FTZ R4, -R0.reuse, R10 ;  /* 0x0000000a00047221 */ /* 0x050fe20000010100 */
[----:B------:R1:W5:Y:S01]  /*55c0*/  LDL.LU R47, [R1+0x80] ;  /* 0x00008000012f7983 */ /* 0x0003620000300800 */
[----:B------:R-:W-:Y:S02]  /*55d0*/  FADD.FTZ R10, -R0, R11 ;  /* 0x0000000b000a7221 */ /* 0x000fe40000010100 */
[----:B------:R-:W-:Y:S02]  /*55e0*/  FMUL.FTZ R4, R46, R4 ;  /* 0x000000042e047220 */ /* 0x000fe40000410000 */
[----:B------:R-:W-:Y:S01]  /*55f0*/  FADD.FTZ R11, -R0, R14 ;  /* 0x0000000e000b7221 */ /* 0x000fe20000010100 */
[----:B------:R1:W5:Y:S01]  /*5600*/  LDL.LU R46, [R1+0x7c] ;  /* 0x00007c00012e7983 */ /* 0x0003620000300800 */
[----:B------:R-:W-:Y:S02]  /*5610*/  FMUL.FTZ R10, R45, R10 ;  /* 0x0000000a2d0a7220 */ /* 0x000fe40000410000 */
[----:B------:R-:W-:Y:S01]  /*5620*/  FMUL.FTZ R21, R12, R21 ;  /* 0x000000150c157220 */ /* 0x000fe20000410000 */
[----:B------:R1:W5:Y:S01]  /*5630*/  LDL.LU R45, [R1+0x78] ;  /* 0x00007800012d7983 */ /* 0x0003620000300800 */
[----:B------:R-:W-:Y:S02]  /*5640*/  FFMA.FTZ R23, -R168, R168, 1 ;  /* 0x3f800000a8177423 */ /* 0x000fe400000101a8 */
[----:B------:R-:W-:Y:S02]  /*5650*/  FADD.FTZ R12, -R0, R15 ;  /* 0x0000000f000c7221 */ /* 0x000fe40000010100 */
[----:B------:R-:W-:Y:S02]  /*5660*/  FMUL.FTZ R11, R44, R11 ;  /* 0x0000000b2c0b7220 */ /* 0x000fe40000410000 */
[----:B------:R-:W-:Y:S01]  /*5670*/  FMUL.FTZ R23, R23, c[0x0][0x2ec] ;  /* 0x0000bb0017177a20 */ /* 0x000fe20000410000 */
[----:B------:R1:W5:Y:S01]  /*5680*/  LDL.LU R44, [R1+0x74] ;  /* 0x00007400012c7983 */ /* 0x0003620000300800 */
[----:B------:R-:W-:Y:S02]  /*5690*/  FMUL.FTZ R12, R43, R12 ;  /* 0x0000000c2b0c7220 */ /* 0x000fe40000410000 */
[----:B------:R-:W-:Y:S01]  /*56a0*/  FFMA.FTZ R28, -R162, R162, 1 ;  /* 0x3f800000a21c7423 */ /* 0x000fe200000101a2 */
[----:B------:R1:W5:Y:S01]  /*56b0*/  LDL.LU R43, [R1+0x70] ;  /* 0x00007000012b7983 */ /* 0x0003620000300800 */
[----:B------:R-:W-:Y:S02]  /*56c0*/  FMUL.FTZ R23, R5, R23 ;  /* 0x0000001705177220 */ /* 0x000fe40000410000 */
[----:B------:R-:W-:Y:S02]  /*56d0*/  FFMA.FTZ R5, -R42, R42, 1 ;  /* 0x3f8000002a057423 */ /* 0x000fe4000001012a */
[----:B------:R-:W-:Y:S01]  /*56e0*/  FFMA.FTZ R25, -R161, R161, 1 ;  /* 0x3f800000a1197423 */ /* 0x000fe200000101a1 */
[----:B------:R1:W5:Y:S01]  /*56f0*/  LDL.LU R42, [R1+0x6c] ;  /* 0x00006c00012a7983 */ /* 0x0003620000300800 */
[----:B------:R-:W-:Y:S02]  /*5700*/  FMUL.FTZ R28, R28, c[0x0][0x2ec] ;  /* 0x0000bb001c1c7a20 */ /* 0x000fe40000410000 */
[----:B------:R-:W-:Y:S02]  /*5710*/  FFMA.FTZ R13, -R41, R41, 1 ;  /* 0x3f800000290d7423 */ /* 0x000fe40000010129 */
[----:B------:R-:W-:Y:S01]  /*5720*/  FMUL.FTZ R25, R25, c[0x0][0x2ec] ;  /* 0x0000bb0019197a20 */ /* 0x000fe20000410000 */
[----:B------:R1:W5:Y:S01]  /*5730*/  LDL.LU R41, [R1+0x68] ;  /* 0x0000680001297983 */ /* 0x0003620000300800 */
[----:B------:R-:W-:Y:S02]  /*5740*/  FMUL.FTZ R28, R6, R28 ;  /* 0x0000001c061c7220 */ /* 0x000fe40000410000 */
[----:B------:R-:W-:Y:S02]  /*5750*/  FFMA.FTZ R6, -R40, R40, 1 ;  /* 0x3f80000028067423 */ /* 0x000fe40000010128 */
[----:B------:R-:W-:Y:S01]  /*5760*/  FMUL.FTZ R25, R9, R25 ;  /* 0x0000001909197220 */ /* 0x000fe20000410000 */
        /* <DEDUP_REMOVED lines=16> */
[----:B------:R-:W-:Y:S02]  /*5870*/  FMUL.FTZ R10, R36, R10 ;  /* 0x0000000a240a7220 */ /* 0x000fe40000410000 */
[----:B------:R-:W-:Y:S01]  /*5880*/  FMUL.FTZ R11, R3, R11 ;  /* 0x0000000b030b7220 */ /* 0x000fe20000410000 */
[----:B------:R1:W5:Y:S01]  /*5890*/  LDL.LU R37, [R1+0x58] ;  /* 0x0000580001257983 */ /* 0x0003620000300800 */
[----:B------:R-:W-:Y:S02]  /*58a0*/  FFMA.FTZ R18, -R2, R2, 1 ;  /* 0x3f80000002127423 */ /* 0x000fe40000010102 */
[----:B------:R-:W-:Y:S01]  /*58b0*/  FFMA.FTZ R34, -R164, R164, 1 ;  /* 0x3f800000a4227423 */ /* 0x000fe200000101a4 */
[----:B------:R1:W5:Y:S01]  /*58c0*/  LDL.LU R36, [R1+0x54] ;  /* 0x0000540001247983 */ /* 0x0003620000300800 */
[----:B------:R-:W-:Y:S02]  /*58d0*/  FMUL.FTZ R17, R245, R17 ;  /* 0x00000011f5117220 */ /* 0x000fe40000410000 */
[----:B------:R-:W-:Y:S01]  /*58e0*/  FMUL.FTZ R34, R34, c[0x0][0x2ec] ;  /* 0x0000bb0022227a20 */ /* 0x000fe20000410000 */
[----:B------:R1:W5:Y:S01]  /*58f0*/  LDL.LU R3, [R1+0x50] ;  /* 0x0000500001037983 */ /* 0x0003620000300800 */
[----:B------:R-:W-:Y:S02]  /*5900*/  FFMA.FTZ R35, -R166, R166, 1 ;  /* 0x3f800000a6237423 */ /* 0x000fe400000101a6 */
[----:B------:R-:W-:Y:S01]  /*5910*/  FMUL.FTZ R34, R17, R34 ;  /* 0x0000002211227220 */ /* 0x000fe20000410000 */
[----:B------:R1:W5:Y:S01]  /*5920*/  LDL.LU R2, [R1+0x4c] ;  /* 0x00004c0001027983 */ /* 0x0003620000300800 */
[----:B------:R-:W-:Y:S02]  /*5930*/  FFMA.FTZ R17, -R251, R251, 1 ;  /* 0x3f800000fb117423 */ /* 0x000fe400000101fb */
[----:B------:R-:W-:Y:S02]  /*5940*/  FFMA.FTZ R19, -R243, R243, 1 ;  /* 0x3f800000f3137423 */ /* 0x000fe400000101f3 */
[----:B------:R-:W-:Y:S02]  /*5950*/  FMUL.FTZ R16, R246, R16 ;  /* 0x00000010f6107220 */ /* 0x000fe40000410000 */
[----:B------:R-:W-:Y:S02]  /*5960*/  FMUL.FTZ R35, R35, c[0x0][0x2ec] ;  /* 0x0000bb0023237a20 */ /* 0x000fe40000410000 */
[----:B------:R-:W-:Y:S02]  /*5970*/  FMUL.FTZ R9, R9, c[0x0][0x2ec] ;  /* 0x0000bb0009097a20 */ /* 0x000fe40000410000 */
[----:B------:R-:W-:Y:S02]  /*5980*/  FMUL.FTZ R18, R18, c[0x0][0x2ec] ;  /* 0x0000bb0012127a20 */ /* 0x000fe40000410000 */
[----:B------:R-:W-:Y:S02]  /*5990*/  FMUL.FTZ R17, R17, c[0x0][0x2ec] ;  /* 0x0000bb0011117a20 */ /* 0x000fe40000410000 */
[----:B------:R-:W-:Y:S02]  /*59a0*/  FMUL.FTZ R19, R19, c[0x0][0x2ec] ;  /* 0x0000bb0013137a20 */ /* 0x000fe40000410000 */
[----:B------:R-:W-:Y:S02]  /*59b0*/  FMUL.FTZ R35, R16, R35 ;  /* 0x0000002310237220 */ /* 0x000fe40000410000 */
[----:B------:R-:W-:Y:S02]  /*59c0*/  FMUL.FTZ R9, R12, R9 ;  /* 0x000000090c097220 */ /* 0x000fe40000410000 */
[----:B------:R-:W-:Y:S02]  /*59d0*/  FMUL.FTZ R18, R0, R18 ;  /* 0x0000001200127220 */ /* 0x000fe40000410000 */
[----:B------:R-:W-:Y:S02]  /*59e0*/  FMUL.FTZ R17, R4, R17 ;  /* 0x0000001104117220 */ /* 0x000fe40000410000 */
[----:B------:R-:W-:Y:S02]  /*59f0*/  FMUL.FTZ R20, R10, R20 ;  /* 0x000000140a147220 */ /* 0x000fe40000410000 */
[----:B------:R-:W-:Y:S01]  /*5a00*/  FMUL.FTZ R19, R11, R19 ;  /* 0x000000130b137220 */ /* 0x000fe20000410000 */
[----:B------:R-:W-:-:S05]  /*5a10*/  @!P0 BRA `(.L_x_288) ;  /* 0x0000012000008947 */ /* 0x000fca0003800000 */
[----:B-1----:R-:W-:Y:S01]  /*5a20*/  IMAD.MOV.U32 R0, RZ, RZ, c[0x0][0x190] ;  /* 0x00006400ff007624 */ /* 0x002fe200078e00ff */
        /* <DEDUP_REMOVED lines=17> */
.L_x_288:
        /* <DEDUP_REMOVED lines=35> */
[----:B-----5:R-:W-:Y:S04]  /*5d70*/  LDSM.16.MT88.4 R4, [R2+0x13000] ;  /* 0x013000000204783b */ /* 0x020fe80000004200 */
        /* <DEDUP_REMOVED lines=70> */
[----:B------:R-:W-:Y:S03]  /*61e0*/  IMAD.SHL.U32 R4, R145, 0x2, RZ ;  /* 0x0000000291047824 */ /* 0x000fe600078e00ff */
        /* <DEDUP_REMOVED lines=12> */
.L_x_289:
        /* <DEDUP_REMOVED lines=9> */
[----:B------:R-:W4:Y:S02]  /*6340*/  LDSM.16.MT88.4 R28, [R0+0xd000] ;  /* 0x00d00000001c783b */ /* 0x000f240000004200 */
[C---:B------:R-:W-:Y:S02]  /*6350*/  LEA R241, P1, R144.reuse, R146, 0x2 ;  /* 0x0000009290f17211 */ /* 0x040fe400078210ff */
[----:B------:R-:W5:Y:S02]  /*6360*/  LDL R153, [R1+0x34] ;  /* 0x0000340001997983 */ /* 0x000f640000100800 */
[----:B------:R-:W-:Y:S01]  /*6370*/  LEA.HI.X.SX32 R240, R144, R147, 0x2, P1 ;  /* 0x0000009390f07211 */ /* 0x000fe200008f16ff */
[----:B------:R-:W-:Y:S01]  /*6380*/  IMAD.MOV.U32 R144, RZ, RZ, c[0x0][0x22c] ;  /* 0x00008b00ff907624 */ /* 0x000fe200078e00ff */
[----:B------:R-:W-:Y:S03]  /*6390*/  LDSM.16.M88.4 R32, [R226] ;  /* 0x00000000e220783b */ /* 0x000fe60000000200 */
[----:B------:R-:W-:Y:S01]  /*63a0*/  IMAD R144, R144, c[0x0][0x1c0], RZ ;  /* 0x0000700090907a24 */ /* 0x000fe200078e02ff */
[----:B------:R-:W5:Y:S03]  /*63b0*/  LDL R152, [R1+0x38] ;  /* 0x0000380001987983 */ /* 0x000f660000100800 */
[----:B------:R-:W-:Y:S01]  /*63c0*/  IMAD.SHL.U32 R144, R144, 0x8, RZ ;  /* 0x0000000890907824 */ /* 0x000fe200078e00ff */
[----:B------:R-:W1:Y:S04]  /*63d0*/  LDSM.16.MT88.4 R132, [R0+0x9400] ;  /* 0x009400000084783b */ /* 0x000e680000004200 */
[----:B------:R1:W5:Y:S04]  /*63e0*/  LDL R148, [R1+0xc] ;  /* 0x00000c0001947983 */ /* 0x0003680000100800 */
[----:B------:R-:W1:Y:S04]  /*63f0*/  LDSM.16.MT88.4 R136, [R0+0xb400] ;  /* 0x00b400000088783b */ /* 0x000e680000004200 */
[----:B------:R1:W5:Y:S02]  /*6400*/  LDL R149, [R1+0x4] ;  /* 0x0000040001957983 */ /* 0x0003640000100800 */
[C---:B-12---:R-:W-:Y:S02]  /*6410*/  HMMA.16816.F32 R4, R24.reuse, R8, RZ ;  /* 0x000000081804723c */ /* 0x046fe400000018ff */
[----:B------:R-:W1:Y:S04]  /*6420*/  LDSM.16.MT88.4 R140, [R0+0xd400] ;  /* 0x00d40000008c783b */ /* 0x000e680000004200 */
[----:B------:R2:W2:Y:S02]  /*6430*/  LDL R150, [R1] ;  /* 0x0000000001967983 */ /* 0x0004a40000100800 */
[C---:B------:R-:W-:Y:S02]  /*6440*/  HMMA.16816.F32 R8, R24.reuse, R10, RZ ;  /* 0x0000000a1808723c */ /* 0x040fe400000018ff */
[----:B------:R1:W2:Y:S06]  /*6450*/  LDL R151, [R1+0x8] ;  /* 0x0000080001977983 */ /* 0x0002ac0000100800 */
[C---:B---3--:R-:W-:Y:S08]  /*6460*/  HMMA.16816.F32 R12, R24.reuse, R16, RZ ;  /* 0x00000010180c723c */ /* 0x048ff000000018ff */
[C---:B------:R-:W-:Y:S08]  /*6470*/  HMMA.16816.F32 R16, R24.reuse, R18, RZ ;  /* 0x000000121810723c */ /* 0x040ff000000018ff */
[C---:B----4-:R-:W-:Y:S08]  /*6480*/  HMMA.16816.F32 R20, R24.reuse, R28, RZ ;  /* 0x0000001c1814723c */ /* 0x050ff000000018ff */
[----:B------:R-:W-:Y:S01]  /*6490*/  HMMA.16816.F32 R24, R24, R30, RZ ;  /* 0x0000001e1818723c */ /* 0x000fe200000018ff */
[----:B------:R-:W-:Y:S07]  /*64a0*/  LDSM.16.M88.4 R28, [R228] ;  /* 0x00000000e41c783b */ /* 0x000fee0000000200 */
[C---:B------:R-:W-:Y:S08]  /*64b0*/  HMMA.16816.F32 R4, R32.reuse, R132, R4 ;  /* 0x000000842004723c */ /* 0x040ff00000001804 */
[C---:B------:R-:W-:Y:S01]  /*64c0*/  HMMA.16816.F32 R8, R32.reuse, R134, R8 ;  /* 0x000000862008723c */ /* 0x040fe20000001808 */
[----:B------:R-:W3:Y:S07]  /*64d0*/  LDSM.16.MT88.4 R132, [R0+0x9800] ;  /* 0x009800000084783b */ /* 0x000eee0000004200 */
[C---:B------:R-:W-:Y:S08]  /*64e0*/  HMMA.16816.F32 R12, R32.reuse, R136, R12 ;  /* 0x00000088200c723c */ /* 0x040ff0000000180c */
[C---:B------:R-:W-:Y:S01]  /*64f0*/  HMMA.16816.F32 R16, R32.reuse, R138, R16 ;  /* 0x0000008a2010723c */ /* 0x040fe20000001810 */
[----:B------:R-:W4:Y:S07]  /*6500*/  LDSM.16.MT88.4 R136, [R0+0xb800] ;  /* 0x00b800000088783b */ /* 0x000f2e0000004200 */
[C---:B-1----:R-:W-:Y:S08]  /*6510*/  HMMA.16816.F32 R20, R32.reuse, R140, R20 ;  /* 0x0000008c2014723c */ /* 0x042ff00000001814 */
[----:B------:R-:W-:Y:S01]  /*6520*/  HMMA.16816.F32 R24, R32, R142, R24 ;  /* 0x0000008e2018723c */ /* 0x000fe20000001818 */
[----:B------:R-:W1:Y:S04]  /*6530*/  LDSM.16.MT88.4 R32, [R0+0xd800] ;  /* 0x00d800000020783b */ /* 0x000e680000004200 */
[----:B------:R-:W-:Y:S03]  /*6540*/  LDSM.16.MT88.4 R140, [R0+0x9c00] ;  /* 0x009c0000008c783b */ /* 0x000fe60000004200 */
[C---:B---3--:R-:W-:Y:S08]  /*6550*/  HMMA.16816.F32 R4, R28.reuse, R132, R4 ;  /* 0x000000841c04723c */ /* 0x048ff00000001804 */
[C---:B------:R-:W-:Y:S01]  /*6560*/  HMMA.16816.F32 R8, R28.reuse, R134, R8 ;  /* 0x000000861c08723c */ /* 0x040fe20000001808 */
[----:B------:R-:W3:Y:S07]  /*6570*/  LDSM.16.M88.4 R132, [R227] ;  /* 0x00000000e384783b */ /* 0x000eee0000000200 */
[C---:B----4-:R-:W-:Y:S08]  /*6580*/  HMMA.16816.F32 R12, R28.reuse, R136, R12 ;  /* 0x000000881c0c723c */ /* 0x050ff0000000180c */
[C---:B------:R-:W-:Y:S01]  /*6590*/  HMMA.16816.F32 R16, R28.reuse, R138, R16 ;  /* 0x0000008a1c10723c */ /* 0x040fe20000001810 */
[----:B------:R-:W4:Y:S07]  /*65a0*/  LDSM.16.MT88.4 R136, [R0+0xbc00] ;  /* 0x00bc00000088783b */ /* 0x000f2e0000004200 */
[C---:B-1----:R-:W-:Y:S08]  /*65b0*/  HMMA.16816.F32 R20, R28.reuse, R32, R20 ;  /* 0x000000201c14723c */ /* 0x042ff00000001814 */
[----:B------:R-:W-:Y:S01]  /*65c0*/  HMMA.16816.F32 R24, R28, R34, R24 ;  /* 0x000000221c18723c */ /* 0x000fe20000001818 */
[----:B------:R-:W1:Y:S04]  /*65d0*/  LDSM.16.MT88.4 R28, [R0+0xdc00] ;  /* 0x00dc0000001c783b */ /* 0x000e680000004200 */
[----:B------:R-:W-:Y:S03]  /*65e0*/  LDSM.16.M88.4 R32, [R225+0x2000] ;  /* 0x00200000e120783b */ /* 0x000fe60000000200 */
[C---:B---3--:R-:W-:Y:S08]  /*65f0*/  HMMA.16816.F32 R4, R132.reuse, R140, R4 ;  /* 0x0000008c8404723c */ /* 0x048ff00000001804 */
[C---:B------:R-:W-:Y:S01]  /*6600*/  HMMA.16816.F32 R8, R132.reuse, R142, R8 ;  /* 0x0000008e8408723c */ /* 0x040fe20000001808 */
[----:B------:R-:W3:Y:S07]  /*6610*/  LDSM.16.MT88.4 R140, [R0+0xa000] ;  /* 0x00a00000008c783b */ /* 0x000eee0000004200 */
        /* <DEDUP_REMOVED lines=35> */
[----:B------:R1:W2:Y:S06]  /*6850*/  LDSM.16.MT88.4 R28, [R0+0xec00] ;  /* 0x00ec0000001c783b */ /* 0x0002ac0000004200 */
[----:B-----5:R-:W-:Y:S01]  /*6860*/  @P0 IADD3 R34, P2, R153, UR9, RZ ;  /* 0x0000000999220c10 */ /* 0x020fe2000ff5e0ff */
[----:B------:R-:W-:Y:S01]  /*6870*/  IMAD.MOV.U32 R32, RZ, RZ, R241 ;  /* 0x000000ffff207224 */ /* 0x000fe200078e00f1 */
[C---:B---3--:R-:W-:Y:S01]  /*6880*/  HMMA.16816.F32 R4, R132.reuse, R140, R4 ;  /* 0x0000008c8404723c */ /* 0x048fe20000001804 */
[----:B------:R-:W-:Y:S04]  /*6890*/  @UP3 UIADD3 UR9, UP2, UR9, -0x100, URZ ;  /* 0xffffff0009093890 */ /* 0x000fe8000ff5e03f */
[----:B------:R-:W-:Y:S01]  /*68a0*/  @P0 IADD3.X R35, R152, UR8, RZ, P2, !PT ;  /* 0x0000000898230c10 */ /* 0x000fe200097fe4ff */
[----:B------:R-:W-:Y:S01]  /*68b0*/  IMAD.MOV.U32 R33, RZ, RZ, R240 ;  /* 0x000000ffff217224 */ /* 0x000fe200078e00f0 */
[----:B------:R-:W-:Y:S01]  /*68c0*/  @UP3 UIADD3.X UR8, UR8, -0x1, URZ, UP2, !UPT ;  /* 0xffffffff08083890 */ /* 0x000fe200097fe43f */
[C---:B------:R-:W-:Y:S01]  /*68d0*/  HMMA.16816.F32 R8, R132.reuse, R142, R8 ;  /* 0x0000008e8408723c */ /* 0x040fe20000001808 */
[----:B------:R-:W-:Y:S01]  /*68e0*/  IMAD.MOV.U32 R141, RZ, RZ, c[0x0][0x22c] ;  /* 0x00008b00ff8d7624 */ /* 0x000fe200078e00ff */
[----:B------:R-:W3:Y:S02]  /*68f0*/  @P0 LDG.E R148, [R34.64+0x20] ;  /* 0x0000200422940981 */ /* 0x000ee4000c1e1900 */
[----:B------:R-:W-:Y:S02]  /*6900*/  IMAD.MOV.U32 R140, RZ, RZ, c[0x0][0x22c] ;  /* 0x00008b00ff8c7624 */ /* 0x000fe400078e00ff */
[----:B------:R-:W5:Y:S01]  /*6910*/  @P0 LDG.E R149, [R34.64+0xa0] ;  /* 0x0000a00422950981 */ /* 0x000f62000c1e1900 */
[----:B-1----:R-:W-:Y:S01]  /*6920*/  IMAD.MOV.U32 R0, RZ, RZ, c[0x0][0x22c] ;  /* 0x00008b00ff007624 */ /* 0x002fe200078e00ff */
[C---:B----4-:R-:W-:Y:S01]  /*6930*/  HMMA.16816.F32 R12, R132.reuse, R136, R12 ;  /* 0x00000088840c723c */ /* 0x050fe2000000180c */
[----:B------:R-:W-:Y:S01]  /*6940*/  IMAD.MOV.U32 R142, RZ, RZ, c[0x0][0x22c] ;  /* 0x00008b00ff8e7624 */ /* 0x000fe200078e00ff */
[----:B--2---:R-:W2:Y:S02]  /*6950*/  @P0 LDG.E R150, [R34.64+0x80] ;  /* 0x0000800422960981 */ /* 0x004ea4000c1e1900 */
[----:B------:R-:W-:Y:S02]  /*6960*/  IMAD R0, R0, c[0x0][0x1c0], RZ ;  /* 0x0000700000007a24 */ /* 0x000fe400078e02ff */
[----:B------:R-:W4:Y:S01]  /*6970*/  @P0 LDG.E R151, [R34.64] ;  /* 0x0000000422970981 */ /* 0x000f22000c1e1900 */
[----:B------:R-:W-:Y:S01]  /*6980*/  IMAD R142, R142, c[0x0][0x1c0], RZ ;  /* 0x000070008e8e7a24 */ /* 0x000fe200078e02ff */
[C---:B------:R-:W-:Y:S02]  /*6990*/  HMMA.16816.F32 R16, R132.reuse, R138, R16 ;  /* 0x0000008a8410723c */ /* 0x040fe40000001810 */
[----:B------:R-:W-:Y:S02]  /*69a0*/  RED.E.ADD.F32.FTZ.RN.STRONG.GPU [R32.64], R4 ;  /* 0x000000042000798e */ /* 0x000fe4000c10e784 */
[----:B------:R-:W-:Y:S02]  /*69b0*/  IMAD R0, R0, 0x30, RZ ;  /* 0x0000003000007824 */ /* 0x000fe400078e02ff */
[----:B------:R-:W-:Y:S02]  /*69c0*/  IMAD.SHL.U32 R142, R142, 0x20, RZ ;  /* 0x000000208e8e7824 */ /* 0x000fe400078e00ff */
[C---:B------:R-:W-:Y:S04]  /*69d0*/  HMMA.16816.F32 R20, R132.reuse, R28, R20 ;  /* 0x0000001c8414723c */ /* 0x040fe80000001814 */
[----:B------:R-:W-:Y:S02]  /*69e0*/  IMAD R141, R141, c[0x0][0x1c0], RZ ;  /* 0x000070008d8d7a24 */ /* 0x000fe400078e02ff */
[----:B------:R-:W-:Y:S01]  /*69f0*/  IMAD R140, R140, c[0x0][0x1c0], RZ ;  /* 0x000070008c8c7a24 */ /* 0x000fe200078e02ff */
[CC--:B------:R-:W-:Y:S01]  /*6a00*/  LEA R28, P1, R144.reuse, R32.reuse, 0x2 ;  /* 0x00000020901c7211 */ /* 0x0c0fe200078210ff */
[----:B------:R-:W-:Y:S04]  /*6a10*/  HMMA.16816.F32 R24, R132, R30, R24 ;  /* 0x0000001e8418723c */ /* 0x000fe80000001818 */
[-C--:B------:R-:W-:Y:S01]  /*6a20*/  LEA.HI.X.SX32 R29, R144, R33.reuse, 0x2, P1 ;  /* 0x00000021901d7211 */ /* 0x080fe200008f16ff */
[----:B------:R-:W-:Y:S02]  /*6a30*/  IMAD R141, R141, 0x28, RZ ;  /* 0x000000288d8d7824 */ /* 0x000fe400078e02ff */
[----:B------:R-:W-:Y:S02]  /*6a40*/  IMAD R140, R140, 0x38, RZ ;  /* 0x000000388c8c7824 */ /* 0x000fe400078e02ff */
[----:B------:R-:W-:Y:S03]  /*6a50*/  RED.E.ADD.F32.FTZ.RN.STRONG.GPU [R28.64], R5 ;  /* 0x000000051c00798e */ /* 0x000fe6000c10e784 */
[CC--:B------:R-:W-:Y:S04]  /*6a60*/  LEA R30, P2, R141.reuse, R32.reuse, 0x2 ;  /* 0x000000208d1e7211 */ /* 0x0c0fe800078410ff */
[-C--:B------:R-:W-:Y:S01]  /*6a70*/  LEA.HI.X.SX32 R31, R141, R33.reuse, 0x2, P2 ;  /* 0x000000218d1f7211 */ /* 0x080fe200010f16ff */
[----:B---3--:R1:W-:Y:S04]  /*6a80*/  @P0 STL [R1+0xc], R148 ;  /* 0x00000c9401000387 */ /* 0x0083e80000100800 */
[----:B------:R-:W3:Y:S04]  /*6a90*/  LDL R139, [R1+0x14] ;  /* 0x00001400018b7983 */ /* 0x000ee80000100800 */
[----:B------:R-:W3:Y:S04]  /*6aa0*/  LDL R138, [R1+0x1c] ;  /* 0x00001c00018a7983 */ /* 0x000ee80000100800 */
[----:B-----5:R5:W-:Y:S04]  /*6ab0*/  @P0 STL [R1+0x4], R149 ;  /* 0x0000049501000387 */ /* 0x020be80000100800 */
[----:B--2---:R2:W-:Y:S04]  /*6ac0*/  @P0 STL [R1], R150 ;  /* 0x0000009601000387 */ /* 0x0045e80000100800 */
[----:B----4-:R4:W-:Y:S01]  /*6ad0*/  @P0 STL [R1+0x8], R151 ;  /* 0x0000089701000387 */ /* 0x0109e20000100800 */
[----:B-1----:R-:W-:Y:S04]  /*6ae0*/  IMAD.MOV.U32 R148, RZ, RZ, c[0x0][0x22c] ;  /* 0x00008b00ff947624 */ /* 0x002fe800078e00ff */
[----:B------:R-:W-:Y:S04]  /*6af0*/  IMAD R148, R148, c[0x0][0x1c0], RZ ;  /* 0x0000700094947a24 */ /* 0x000fe800078e02ff */
[----:B------:R-:W-:Y:S02]  /*6b00*/  IMAD.SHL.U32 R148, R148, 0x10, RZ ;  /* 0x0000001094947824 */ /* 0x000fe400078e00ff */
[----:B-----5:R-:W-:Y:S03]  /*6b10*/  IMAD.MOV.U32 R149, RZ, RZ, c[0x0][0x22c] ;  /* 0x00008b00ff957624 */ /* 0x020fe600078e00ff */
[CC--:B------:R-:W-:Y:S02]  /*6b20*/  LEA R136, P0, R148.reuse, R32.reuse, 0x2 ;  /* 0x0000002094887211 */ /* 0x0c0fe400078010ff */
[C---:B------:R-:W-:Y:S01]  /*6b30*/  IADD3 R134, R148.reuse, 0x40, RZ ;  /* 0x0000004094867810 */ /* 0x040fe20007ffe0ff */
[----:B------:R-:W-:Y:S01]  /*6b40*/  IMAD R149, R149, c[0x0][0x1c0], RZ ;  /* 0x0000700095957a24 */ /* 0x000fe200078e02ff */
[-C--:B------:R-:W-:Y:S01]  /*6b50*/  LEA.HI.X.SX32 R137, R148, R33.reuse, 0x2, P0 ;  /* 0x0000002194897211 */ /* 0x080fe200000f16ff */
[----:B--2---:R-:W-:Y:S01]  /*6b60*/  IMAD.MOV.U32 R150, RZ, RZ, c[0x0][0x22c] ;  /* 0x00008b00ff967624 */ /* 0x004fe200078e00ff */
[CC--:B------:R-:W-:Y:S01]  /*6b70*/  LEA R34, P0, R142.reuse, R32.reuse, 0x2 ;  /* 0x000000208e227211 */ /* 0x0c0fe200078010ff */
[----:B------:R-:W-:Y:S02]  /*6b80*/  IMAD R149, R149, 0x18, RZ ;  /* 0x0000001895957824 */ /* 0x000fe400078e02ff */
[----:B------:R1:W-:Y:S01]  /*6b90*/  RED.E.ADD.F32.FTZ.RN.STRONG.GPU [R136.64], R6 ;  /* 0x000000068800798e */ /* 0x0003e2000c10e784 */
[-C--:B------:R-:W-:Y:S01]  /*6ba0*/  LEA.HI.X.SX32 R35, R142, R33.reuse, 0x2, P0 ;  /* 0x000000218e237211 */ /* 0x080fe200000f16ff */
[----:B----4-:R-:W-:Y:S01]  /*6bb0*/  IMAD.MOV.U32 R151, RZ, RZ, c[0x0][0x22c] ;  /* 0x00008b00ff977624 */ /* 0x010fe200078e00ff */
[-C--:B------:R-:W-:Y:S01]  /*6bc0*/  LEA R132, P1, R149, R32.reuse, 0x2 ;  /* 0x0000002095847211 */ /* 0x080fe200078210ff */
[----:B------:R-:W-:Y:S02]  /*6bd0*/  IMAD R150, R150, c[0x0][0x1c0], RZ ;  /* 0x0000700096967a24 */ /* 0x000fe400078e02ff */
[----:B------:R-:W-:Y:S01]  /*6be0*/  IMAD R151, R151, c[0x0][0x1c0], RZ ;  /* 0x0000700097977a24 */ /* 0x000fe200078e02ff */
[-C--:B------:R-:W-:Y:S01]  /*6bf0*/  LEA.HI.X.SX32 R133, R149, R33.reuse, 0x2, P1 ;  /* 0x0000002195857211 */ /* 0x080fe200008f16ff */
[----:B------:R-:W-:Y:S01]  /*6c00*/  IMAD.MOV.U32 R149, RZ, RZ, c[0x0][0x22c] ;  /* 0x00008b00ff957624 */ /* 0x000fe200078e00ff */
[CC--:B------:R-:W-:Y:S01]  /*6c10*/  LEA R4, P1, R0.reuse, R32.reuse, 0x2 ;  /* 0x0000002000047211 */ /* 0x0c0fe200078210ff */
[----:B------:R-:W-:Y:S02]  /*6c20*/  IMAD.SHL.U32 R151, R151, 0x10, RZ ;  /* 0x0000001097977824 */ /* 0x000fe400078e00ff */
[----:B------:R2:W-:Y:S01]  /*6c30*/  RED.E.ADD.F32.FTZ.RN.STRONG.GPU [R132.64], R7 ;  /* 0x000000078400798e */ /* 0x0005e2000c10e784 */
[-C--:B------:R-:W-:Y:S01]  /*6c40*/  LEA.HI.X.SX32 R5, R0, R33.reuse, 0x2, P1 ;  /* 0x0000002100057211 */ /* 0x080fe200008f16ff */
[----:B------:R-:W-:Y:S02]  /*6c50*/  IMAD.SHL.U32 R150, R150, 0x10, RZ ;  /* 0x0000001096967824 */ /* 0x000fe400078e00ff */
[----:B------:R-:W4:Y:S01]  /*6c60*/  LDL R0, [R1+0x18] ;  /* 0x0000180001007983 */ /* 0x000f220000100800 */
[----:B------:R-:W-:Y:S02]  /*6c70*/  IMAD R149, R149, c[0x0][0x1c0], RZ ;  /* 0x0000700095957a24 */ /* 0x000fe400078e02ff */
[C---:B------:R-:W-:Y:S01]  /*6c80*/  IADD3 R142, R150.reuse, 0x20, RZ ;  /* 0x00000020968e7810 */ /* 0x040fe20007ffe0ff */
[----:B------:R5:W-:Y:S01]  /*6c90*/  RED.E.ADD.F32.FTZ.RN.STRONG.GPU [R34.64], R8 ;  /* 0x000000082200798e */ /* 0x000be2000c10e784 */
[----:B------:R-:W-:Y:S01]  /*6ca0*/  IADD3 R141, R150, 0x20, RZ ;  /* 0x00000020968d7810 */ /* 0x000fe20007ffe0ff */
[----:B------:R-:W-:Y:S02]  /*6cb0*/  IMAD.SHL.U32 R149, R149, 0x8, RZ ;  /* 0x0000000895957824 */ /* 0x000fe400078e00ff */
[----:B------:R5:W-:Y:S02]  /*6cc0*/  RED.E.ADD.F32.FTZ.RN.STRONG.GPU [R30.64], R9 ;  /* 0x000000091e00798e */ /* 0x000be4000c10e784 */
[C---:B------:R-:W-:Y:S01]  /*6cd0*/  IMAD.IADD R142, R149.reuse, 0x1, R142 ;  /* 0x00000001958e7824 */ /* 0x040fe200078e028e */
[CC--:B-1----:R-:W-:Y:S01]  /*6ce0*/  LEA R6, P0, R140.reuse, R32.reuse, 0x2 ;  /* 0x000000208c067211 */ /* 0x0c2fe200078010ff */
[----:B------:R1:W-:Y:S01]  /*6cf0*/  RED.E.ADD.F32.FTZ.RN.STRONG.GPU [R4.64], R10 ;  /* 0x0000000a0400798e */ /* 0x0003e2000c10e784 */
[C---:B------:R-:W-:Y:S04]  /*6d00*/  IMAD.IADD R141, R149.reuse, 0x1, R141 ;  /* 0x00000001958d7824 */ /* 0x040fe800078e028d */
[----:B------:R-:W-:Y:S01]  /*6d10*/  IMAD.IADD R141, R149, 0x1, R141 ;  /* 0x00000001958d7824 */ /* 0x000fe200078e028d */
[----:B--2---:R-:W2:Y:S01]  /*6d20*/  LDL R132, [R1+0x10] ;  /* 0x0000100001847983 */ /* 0x004ea20000100800 */
[-C--:B------:R-:W-:Y:S02]  /*6d30*/  LEA.HI.X.SX32 R7, R140, R33.reuse, 0x2, P0 ;  /* 0x000000218c077211 */ /* 0x080fe400000f16ff */
[----:B------:R-:W-:Y:S02]  /*6d40*/  IADD3 R140, R151, 0x20, RZ ;  /* 0x00000020978c7810 */ /* 0x000fe40007ffe0ff */
[C---:B------:R-:W-:Y:S01]  /*6d50*/  IADD3 R133, R148.reuse, 0x40, RZ ;  /* 0x0000004094857810 */ /* 0x040fe20007ffe0ff */
[----:B------:R1:W-:Y:S01]  /*6d60*/  RED.E.ADD.F32.FTZ.RN.STRONG.GPU [R6.64], R11 ;  /* 0x0000000b0600798e */ /* 0x0003e2000c10e784 */
[C---:B-----5:R-:W-:Y:S03]  /*6d70*/  IADD3 R35, R148.reuse, 0x40, RZ ;  /* 0x0000004094237810 */ /* 0x060fe60007ffe0ff */
[----:B------:R5:W-:Y:S01]  /*6d80*/  RED.E.ADD.F32.FTZ.RN.STRONG.GPU [R32.64+0x80], R12 ;  /* 0x0000800c2000798e */ /* 0x000be2000c10e784 */
[----:B------:R-:W-:Y:S01]  /*6d90*/  IADD3 R34, R148, 0x40, RZ ;  /* 0x0000004094227810 */ /* 0x000fe20007ffe0ff */
[----:B------:R-:W-:Y:S01]  /*6da0*/  IMAD.IADD R133, R144, 0x1, R133 ;  /* 0x0000000190857824 */ /* 0x000fe200078e0285 */
[-C--:B------:R-:W-:Y:S01]  /*6db0*/  LEA R30, P1, R142, R32.reuse, 0x2 ;  /* 0x000000208e1e7211 */ /* 0x080fe200078210ff */
[----:B------:R5:W-:Y:S01]  /*6dc0*/  RED.E.ADD.F32.FTZ.RN.STRONG.GPU [R28.64+0x80], R13 ;  /* 0x0000800d1c00798e */ /* 0x000be2000c10e784 */
[----:B------:R-:W-:Y:S01]  /*6dd0*/  IMAD.IADD R35, R144, 0x1, R35 ;  /* 0x0000000190237824 */ /* 0x000fe200078e0223 */
[-C--:B-1----:R-:W-:Y:S01]  /*6de0*/  LEA R4, P0, R140, R32.reuse, 0x2 ;  /* 0x000000208c047211 */ /* 0x082fe200078010ff */
        /* <DEDUP_REMOVED lines=14> */
[CC--:B-----5:R-:W-:Y:S01]  /*6ed0*/  LEA R12, P4, R35.reuse, R32.reuse, 0x2 ;  /* 0x00000020230c7211 */ /* 0x0e0fe200078810ff */
[----:B------:R5:W-:Y:S03]  /*6ee0*/  RED.E.ADD.F32.FTZ.RN.STRONG.GPU [R10.64], R16 ;  /* 0x000000100a00798e */ /* 0x000be6000c10e784 */
[CC--:B------:R-:W-:Y:S02]  /*6ef0*/  LEA R8, P2, R140.reuse, R32.reuse, 0x2 ;  /* 0x000000208c087211 */ /* 0x0c0fe400078410ff */
[-C--:B------:R-:W-:Y:S02]  /*6f00*/  LEA.HI.X.SX32 R13, R35, R33.reuse, 0x2, P4 ;  /* 0x00000021230d7211 */ /* 0x080fe400020f16ff */
[-C--:B------:R-:W-:Y:S02]  /*6f10*/  LEA.HI.X.SX32 R9, R140, R33.reuse, 0x2, P2 ;  /* 0x000000218c097211 */ /* 0x080fe400010f16ff */
[----:B------:R-:W-:Y:S04]  /*6f20*/  LDSM.16.MT88.4 R140, [R3+0x1c00] ;  /* 0x001c0000038c783b */ /* 0x000fe80000004200 */
[----:B------:R5:W-:Y:S01]  /*6f30*/  RED.E.ADD.F32.FTZ.RN.STRONG.GPU [R8.64], R17 ;  /* 0x000000110800798e */ /* 0x000be2000c10e784 */
[CC--:B-1----:R-:W-:Y:S04]  /*6f40*/  LEA R14, P5, R134.reuse, R32.reuse, 0x2 ;  /* 0x00000020860e7211 */ /* 0x0c2fe800078a10ff */
[-C--:B------:R-:W-:Y:S02]  /*6f50*/  LEA.HI.X.SX32 R15, R134, R33.reuse, 0x2, P5 ;  /* 0x00000021860f7211 */ /* 0x080fe400028f16ff */
[CC--:B-----5:R-:W-:Y:S04]  /*6f60*/  LEA R10, P3, R34.reuse, R32.reuse, 0x2 ;  /* 0x00000020220a7211 */ /* 0x0e0fe800078610ff */
[-C--:B------:R-:W-:Y:S02]  /*6f70*/  LEA.HI.X.SX32 R11, R34, R33.reuse, 0x2, P3 ;  /* 0x00000021220b7211 */ /* 0x080fe400018f16ff */
[CC--:B------:R-:W-:Y:S04]  /*6f80*/  LEA R8, P2, R133.reuse, R32.reuse, 0x2 ;  /* 0x0000002085087211 */ /* 0x0c0fe800078410ff */
[-C--:B------:R-:W-:Y:S02]  /*6f90*/  LEA.HI.X.SX32 R9, R133, R33.reuse, 0x2, P2 ;  /* 0x0000002185097211 */ /* 0x080fe400010f16ff */
[CC--:B---3--:R-:W-:Y:S02]  /*6fa0*/  LEA R6, P1, R139.reuse, R32.reuse, 0x2 ;  /* 0x000000208b067211 */ /* 0x0c8fe400078210ff */
        /* <DEDUP_REMOVED lines=16> */
[CC--:B----4-:R-:W-:Y:S03]  /*70b0*/  LEA R4, P0, R0.reuse, R32.reuse, 0x2 ;  /* 0x0000002000047211 */ /* 0x0d0fe600078010ff */
[----:B------:R-:W-:Y:S01]  /*70c0*/  LDSM.16.MT88.4 R20, [R3+0x400] ;  /* 0x000400000314783b */ /* 0x000fe20000004200 */
[-C--:B------:R-:W-:Y:S02]  /*70d0*/  LEA.HI.X.SX32 R5, R0, R33.reuse, 0x2, P0 ;  /* 0x0000002100057211 */ /* 0x080fe400000f16ff */
[----:B------:R-:W-:Y:S01]  /*70e0*/  PLOP3.LUT P0, PT, PT, PT, UP1, 0x80, 0x0 ;  /* 0x000000000000781c */ /* 0x000fe20003f0f018 */
[----:B------:R-:W-:Y:S01]  /*70f0*/  @UP3 UIADD3 UR11, UP1, UR11, -0x100, URZ ;  /* 0xffffff000b0b3890 */ /* 0x000fe2000ff3e03f */
[C---:B------:R-:W-:Y:S03]  /*7100*/  IADD3 R0, R3.reuse, -0x3000, RZ ;  /* 0xffffd00003007810 */ /* 0x040fe60007ffe0ff */
[----:B------:R-:W-:Y:S08]  /*7110*/  @UP3 UIADD3.X UR10, UR10, -0x1, URZ, UP1, !UPT ;  /* 0xffffffff0a0a3890 */ /* 0x000ff00008ffe43f */
[----:B------:R-:W-:Y:S02]  /*7120*/  @P0 IADD3 R0, R3, 0x3000, RZ ;  /* 0x0000300003000810 */ /* 0x000fe40007ffe0ff */
[C---:B--2---:R-:W-:Y:S04]  /*7130*/  LEA R6, P1, R132.reuse, R32, 0x2 ;  /* 0x0000002084067211 */ /* 0x044fe800078210ff */
        /* <DEDUP_REMOVED lines=25> */
[----:B------:R-:W5:Y:S03]  /*72d0*/  LDSM.16.MT88.4 R28, [R3+0x1800] ;  /* 0x00180000031c783b */ /* 0x000f660000004200 */
        /* <DEDUP_REMOVED lines=21> */
[-C--:B-----5:R-:W-:Y:S08]  /*7430*/  HMMA.16816.F32 R100, R4, R28.reuse, R100 ;  /* 0x0000001c0464723c */ /* 0x0a0ff00000001864 */
        /* <DEDUP_REMOVED lines=187> */
.L_x_291:
        /* <DEDUP_REMOVED lines=18> */
.L_x_292:
[----:B-1----:R-:W2:Y:S01]  /*8110*/  LDL.64 R4, [R1+0x40] ;  /* 0x0000400001047983 */ /* 0x002ea20000100a00 */
[----:B------:R-:W-:Y:S01]  /*8120*/  IMAD.SHL.U32 R0, R145, 0x2, RZ ;  /* 0x0000000291007824 */ /* 0x000fe200078e00ff */
        /* <DEDUP_REMOVED lines=11> */
[----:B------:R-:W-:-:S06]  /*81e0*/  UIMAD UR8, UR7, UR9, UR8 ;  /* 0x00000009070872a4 */ /* 0x000fcc000f8e0208 */
[----:B------:R-:W-:Y:S01]  /*81f0*/  IMAD.U32 R3, RZ, RZ, UR8 ;  /* 0x00000008ff037e24 */ /* 0x000fe2000f8e00ff */
[----:B------:R-:W-:Y:S02]  /*8200*/  ULDC.64 UR8, c[0x0][0x3b8] ;  /* 0x0000ee0000087ab9 */ /* 0x000fe40000000a00 */
        /* <DEDUP_REMOVED lines=38> */
.L_x_294:
[----:B-1-34-:R-:W-:Y:S05]  /*8470*/  BSYNC B0 ;  /* 0x0000000000007941 */ /* 0x01afea0003800000 */
.L_x_293:
        /* <DEDUP_REMOVED lines=17> */
.L_x_296:
[----:B------:R-:W-:Y:S05]  /*8590*/  BSYNC B0 ;  /* 0x0000000000007941 */ /* 0x000fea0003800000 */
.L_x_295:
        /* <DEDUP_REMOVED lines=26> */
.L_x_298:
[----:B------:R-:W-:Y:S05]  /*8740*/  BSYNC B0 ;  /* 0x0000000000007941 */ /* 0x000fea0003800000 */
.L_x_297:
        /* <DEDUP_REMOVED lines=14> */
.L_x_287:
        /* <DEDUP_REMOVED lines=20> */
.L_x_300:
        /* <DEDUP_REMOVED lines=18> */
.L_x_301:
        /* <DEDUP_REMOVED lines=10> */
[----:B------:R-:W-:-:S06]  /*8b30*/  UIMAD UR8, UR7, UR9, UR8 ;  /* 0x00000009070872a4 */ /* 0x000fcc000f8e0208 */
[----:B------:R-:W-:Y:S01]  /*8b40*/  IMAD.U32 R0, RZ, RZ, UR8 ;  /* 0x00000008ff007e24 */ /* 0x000fe2000f8e00ff */
[----:B------:R-:W-:Y:S02]  /*8b50*/  ULDC.64 UR8, c[0x0][0x3b8] ;  /* 0x0000ee0000087ab9 */ /* 0x000fe40000000a00 */
        /* <DEDUP_REMOVED lines=25> */
.L_x_303:
[----:B------:R-:W-:Y:S05]  /*8cf0*/  BSYNC B0 ;  /* 0x0000000000007941 */ /* 0x000fea0003800000 */
.L_x_302:
        /* <DEDUP_REMOVED lines=16> */
.L_x_305:
[----:B------:R-:W-:Y:S05]  /*8e00*/  BSYNC B0 ;  /* 0x0000000000007941 */ /* 0x000fea0003800000 */
.L_x_304:
        /* <DEDUP_REMOVED lines=26> */
.L_x_307:
[----:B------:R-:W-:Y:S05]  /*8fb0*/  BSYNC B0 ;  /* 0x0000000000007941 */ /* 0x000fea0003800000 */
.L_x_306:
        /* <DEDUP_REMOVED lines=13> */
.L_x_299:
[----:B------:R-:W-:Y:S05]  /*9090*/  BSYNC B1 ;  /* 0x0000000000017941 */ /* 0x000fea0003800000 */
.L_x_282:
        /* <DEDUP_REMOVED lines=11> */
.L_x_308:
[----:B------:R-:W-:Y:S05]  /*9150*/  EXIT ;  /* 0x000000000000794d */ /* 0x000fea0003800000 */
.L_x_310:
        /* <DEDUP_REMOVED lines=10> */
.L_x_1283:


//--------------------- .text._ZN5flash44flash_bwd_dq_dk_dv_loop_seqk_parallel_kernelI23Flash_bwd_kernel_traitsILi96ELi64ELi128ELi8ELi2ELi4ELi4ELb1ELb0EN7cutlass6half_tE19Flash_kernel_traitsILi96ELi64ELi128ELi8ES3_EELb1ELb0ELb0ELb0ELb0ELb0ELb0EEEvNS_16Flash_bwd_paramsE --------------------------
	.section	.text._ZN5flash44flash_bwd_dq_dk_dv_loop_seqk_parallel_kernelI23Flash_bwd_kernel_traitsILi96ELi64ELi128ELi8ELi2ELi4ELi4ELb1ELb0EN7cutlass6half_tE19Flash_kernel_traitsILi96ELi64ELi128ELi8ES3_EELb1ELb0ELb0ELb0ELb0ELb0ELb0EEEvNS_16Flash_bwd_paramsE,"ax",@progbits
	.sectioninfo	@"SHI_REGISTERS=255"
	.align	128
        .global         _ZN5flash44flash_bwd_dq_dk_dv_loop_seqk_parallel_kernelI23Flash_bwd_kernel_traitsILi96ELi64ELi128ELi8ELi2ELi4ELi4ELb1ELb0EN7cutlass6half_tE19Flash_kernel_traitsILi96ELi64ELi128ELi8ES3_EELb1ELb0ELb0ELb0ELb0ELb0ELb0EEEvNS_16Flash_bwd_paramsE
        .type           _ZN5flash44flash_bwd_dq_dk_dv_loop_seqk_parallel_kernelI23Flash_bwd_kernel_traitsILi96ELi64ELi128ELi8ELi2ELi4ELi4ELb1ELb0EN7cutlass6half_tE19Flash_kernel_traitsILi96ELi64ELi128ELi8ES3_EELb1ELb0ELb0ELb0ELb0ELb0ELb0EEEvNS_16Flash_bwd_paramsE,@function
        .size           _ZN5flash44flash_bwd_dq_dk_dv_loop_seqk_parallel_kernelI23Flash_bwd_kernel_traitsILi96ELi64ELi128ELi8ELi2ELi4ELi4ELb1ELb0EN7cutlass6half_tE19Flash_kernel_traitsILi96ELi64ELi128ELi8ES3_EELb1ELb0ELb0ELb0ELb0ELb0ELb0EEEvNS_16Flash_bwd_paramsE,(.L_x_1284 - _ZN5flash44flash_bwd_dq_dk_dv_loop_seqk_parallel_kernelI23Flash_bwd_kernel_traitsILi96ELi64ELi128ELi8ELi2ELi4ELi4ELb1ELb0EN7cutlass6half_tE19Flash_kernel_traitsILi96ELi64ELi128ELi8ES3_EELb1ELb0ELb0ELb0ELb0ELb0ELb0EEEvNS_16Flash_bwd_paramsE)
        .other          _ZN5flash44flash_bwd_dq_dk_dv_loop_seqk_parallel_kernelI23Flash_bwd_kernel_traitsILi96ELi64ELi128ELi8ELi2ELi4ELi4ELb1ELb0EN7cutlass6half_tE19Flash_kernel_traitsILi96ELi64ELi128ELi8ES3_EELb1ELb0ELb0ELb0ELb0ELb0ELb0EEEvNS_16Flash_bwd_paramsE,@"STO_CUDA_ENTRY STV_DEFAULT"
_ZN5flash44flash_bwd_dq_dk_dv_loop_seqk_parallel_kernelI23Flash_bwd_kernel_traitsILi96ELi64ELi128ELi8ELi2ELi4ELi4ELb1ELb0EN7cutlass6half_tE19Flash_kernel_traitsILi96ELi64ELi128ELi8ES3_EELb1ELb0ELb0ELb0ELb0ELb0ELb0EEEvNS_16Flash_bwd_paramsE:
.text._ZN5flash44flash_bwd_dq_dk_dv_loop_seqk_parallel_kernelI23Flash_bwd_kernel_traitsILi96ELi64ELi128ELi8ELi2ELi4ELi4ELb1ELb0EN7cutlass6half_tE19Flash_kernel_traitsILi96ELi64ELi128ELi8ES3_EELb1ELb0ELb0ELb0ELb0ELb0ELb0EEEvNS_16Flash_bwd_paramsE:
        /* <DEDUP_REMOVED lines=38> */
[----:B------:R-:W-:Y:S01]  /*0260*/  USHF.R.S32.HI UR9, URZ, 0x1f, UR32 ;  /* 0x0000001f3f097899 */ /* 0x000fe20008011420 */
[CC--:B------:R-:W-:Y:S01]  /*0270*/  LEA.HI R15, R0.reuse, R8.reuse, RZ, 0x6 ;  /* 0x00000008000f7211 */ /* 0x0c0fe200078f30ff */
[----:B------:R-:W-:Y:S01]  /*0280*/  UIMAD UR6, UR32, UR13, UR35 ;  /* 0x0000000d200672a4 */ /* 0x000fe2000f8e0223 */
[----:B------:R-:W-:Y:S01]  /*0290*/  LEA.HI R18, R0, R8, RZ, 0x7 ;  /* 0x0000000800127211 */ /* 0x000fe200078f38ff */
[----:B------:R-:W-:Y:S01]  /*02a0*/  ULDC UR14, c[0x0][0x1c0] ;  /* 0x00007000000e7ab9 */ /* 0x000fe20000000800 */
[----:B------:R-:W-:Y:S01]  /*02b0*/  LOP3.LUT R6, R5, 0xffffffe0, RZ, 0xc0, !PT ;  /* 0xffffffe005067812 */ /* 0x000fe200078ec0ff */
[----:B------:R-:W-:Y:S01]  /*02c0*/  ULDC UR11, c[0x0][0x1c0] ;  /* 0x00007000000b7ab9 */ /* 0x000fe20000000800 */
[----:B------:R-:W-:Y:S01]  /*02d0*/  LOP3.LUT R0, R13, 0xfffffff8, RZ, 0xc0, !PT ;  /* 0xfffffff80d007812 */ /* 0x000fe200078ec0ff */
[----:B------:R-:W-:Y:S01]  /*02e0*/  UIMAD UR7, UR32, UR11, UR35 ;  /* 0x0000000b200772a4 */ /* 0x000fe2000f8e0223 */
[----:B------:R-:W-:Y:S01]  /*02f0*/  LOP3.LUT R7, R2, 0xfffffffc, RZ, 0xc0, !PT ;  /* 0xfffffffc02077812 */ /* 0x000fe200078ec0ff */
[C---:B------:R-:W-:Y:S01]  /*0300*/  IMAD.IADD R10, R8.reuse, 0x1, -R6 ;  /* 0x00000001080a7824 */ /* 0x040fe200078e0a06 */
[C---:B------:R-:W-:Y:S01]  /*0310*/  LOP3.LUT R4, R3.reuse, 0xfffffff0, RZ, 0xc0, !PT ;  /* 0xfffffff003047812 */ /* 0x040fe200078ec0ff */
[C---:B------:R-:W-:Y:S01]  /*0320*/  IMAD.IADD R12, R8.reuse, 0x1, -R0 ;  /* 0x00000001080c7824 */ /* 0x040fe200078e0a00 */
[----:B------:R-:W-:Y:S01]  /*0330*/  SHF.R.S32.HI R0, RZ, 0x2, R2 ;  /* 0x00000002ff007819 */ /* 0x000fe20000011402 */
[C---:B------:R-:W-:Y:S01]  /*0340*/  IMAD.IADD R16, R8.reuse, 0x1, -R7 ;  /* 0x0000000108107824 */ /* 0x040fe200078e0a07 */
[----:B------:R-:W-:Y:S01]  /*0350*/  SHF.R.S32.HI R6, RZ, 0x4, R3 ;  /* 0x00000004ff067819 */ /* 0x000fe20000011403 */
[----:B------:R-:W-:Y:S01]  /*0360*/  IMAD.IADD R8, R8, 0x1, -R4 ;  /* 0x0000000108087824 */ /* 0x000fe200078e0a04 */
[----:B------:R-:W-:Y:S01]  /*0370*/  SHF.R.S32.HI R4, RZ, 0x1f, R2 ;  /* 0x0000001fff047819 */ /* 0x000fe20000011402 */
[----:B------:R-:W-:Y:S01]  /*0380*/  IMAD.SHL.U32 R250, R16, 0x8, RZ ;  /* 0x0000000810fa7824 */ /* 0x000fe200078e00ff */
[-C--:B------:R-:W-:Y:S01]  /*0390*/  LEA.HI R7, R2, R0.reuse, RZ, 0x1 ;  /* 0x0000000002077211 */ /* 0x080fe200078f08ff */
[----:B------:R-:W-:Y:S01]  /*03a0*/  USHF.L.U32 UR46, UR47, 0x6, URZ ;  /* 0x000000062f2e7899 */ /* 0x000fe2000800063f */
[----:B------:R-:W-:Y:S01]  /*03b0*/  LEA.HI R2, R4, R0, RZ, 0x3 ;  /* 0x0000000004027211 */ /* 0x000fe200078f18ff */
[----:B------:R-:W-:Y:S01]  /*03c0*/  USHF.L.U32 UR41, UR6, 0x5, URZ ;  /* 0x0000000506297899 */ /* 0x000fe2000800063f */
[----:B------:R-:W-:Y:S01]  /*03d0*/  LEA.HI R3, R3, R6, RZ, 0x1 ;  /* 0x0000000603037211 */ /* 0x000fe200078f08ff */
[----:B------:R-:W-:Y:S01]  /*03e0*/  ULDC UR51, c[0x0][0x214] ;  /* 0x0000850000337ab9 */ /* 0x000fe20000000800 */
[----:B------:R-:W-:Y:S01]  /*03f0*/  LOP3.LUT R4, R7, 0x7fffffe, RZ, 0xc0, !PT ;  /* 0x07fffffe07047812 */ /* 0x000fe200078ec0ff */
[----:B------:R-:W-:Y:S01]  /*0400*/  ULDC UR58, c[0x0][0x1c8] ;  /* 0x00007200003a7ab9 */ /* 0x000fe20000000800 */
[----:B------:R-:W-:Y:S01]  /*0410*/  LOP3.LUT R2, R2, 0xfffffff8, RZ, 0xc0, !PT ;  /* 0xfffffff802027812 */ /* 0x000fe200078ec0ff */
[----:B------:R-:W-:Y:S01]  /*0420*/  ULDC.U8 UR10, c[0x0][0x3d0] ;  /* 0x0000f400000a7ab9 */ /* 0x000fe20000000000 */
[----:B------:R-:W-:Y:S01]  /*0430*/  LOP3.LUT R3, R3, 0xfffffffe, RZ, 0xc0, !PT ;  /* 0xfffffffe03037812 */ /* 0x000fe200078ec0ff */
[C---:B------:R-:W-:Y:S01]  /*0440*/  IMAD.IADD R9, R0.reuse, 0x1, -R4 ;  /* 0x0000000100097824 */ /* 0x040fe200078e0a04 */
[----:B------:R-:W-:Y:S01]  /*0450*/  SHF.R.S32.HI R20, RZ, 0x6, R15 ;  /* 0x00000006ff147819 */ /* 0x000fe2000001140f */
[----:B------:R-:W-:Y:S01]  /*0460*/  IMAD.IADD R7, R0, 0x1, -R2 ;  /* 0x0000000100077824 */ /* 0x000fe200078e0a02 */
[----:B------:R-:W-:Y:S01]  /*0470*/  SHF.R.S32.HI R0, RZ, 0x5, R5 ;  /* 0x00000005ff007819 */ /* 0x000fe20000011405 */
[----:B------:R-:W-:Y:S01]  /*0480*/  IMAD.IADD R14, R6, 0x1, -R3 ;  /* 0x00000001060e7824 */ /* 0x000fe200078e0a03 */
[----:B------:R-:W-:Y:S01]  /*0490*/  SHF.R.S32.HI R2, RZ, 0x1f, R5 ;  /* 0x0000001fff027819 */ /* 0x000fe20000011405 */
[----:B------:R-:W-:Y:S01]  /*04a0*/  ULDC UR52, c[0x0][0x224] ;  /* 0x0000890000347ab9 */ /* 0x000fe20000000800 */
[----:B------:R-:W-:Y:S01]  /*04b0*/  SHF.R.S32.HI R3, RZ, 0x3, R13 ;  /* 0x00000003ff037819 */ /* 0x000fe2000001140d */
[----:B------:R-:W-:Y:S01]  /*04c0*/  @UP2 UIMAD UR56, UR32, UR51, URZ ;  /* 0x00000033203822a4 */ /* 0x000fe2000f8e023f */
[-C--:B------:R-:W-:Y:S01]  /*04d0*/  LEA.HI R4, R5, R0.reuse, RZ, 0x1 ;  /* 0x0000000005047211 */ /* 0x080fe200078f08ff */
[----:B------:R-:W-:Y:S01]  /*04e0*/  ULDC.64 UR4, c[0x0][0x118] ;  /* 0x0000460000047ab9 */ /* 0x000fe20000000a00 */
[----:B------:R-:W-:Y:S01]  /*04f0*/  LEA.HI R2, R2, R0, RZ, 0x2 ;  /* 0x0000000002027211 */ /* 0x000fe200078f10ff */
[----:B------:R-:W-:Y:S01]  /*0500*/  IMAD.SHL.U32 R3, R3, 0x40, RZ ;  /* 0x0000004003037824 */ /* 0x000fe200078e00ff */
[----:B------:R-:W-:Y:S01]  /*0510*/  LOP3.LUT R5, R4, 0xfffffffe, RZ, 0xc0, !PT ;  /* 0xfffffffe04057812 */ /* 0x000fe200078ec0ff */
[----:B------:R-:W-:Y:S01]  /*0520*/  ULOP3.LUT UR58, UR35, UR58, URZ, 0x3c, !UPT ;  /* 0x0000003a233a7292 */ /* 0x000fe2000f8e3c3f */
[----:B------:R-:W-:Y:S01]  /*0530*/  LOP3.LUT R4, R2, 0xfffffffc, RZ, 0xc0, !PT ;  /* 0xfffffffc02047812 */ /* 0x000fe200078ec0ff */
[----:B------:R-:W-:Y:S01]  /*0540*/  UISETP.NE.AND UP3, UPT, UR10, URZ, UPT ;  /* 0x0000003f0a00728c */ /* 0x000fe2000bf65270 */
[----:B------:R-:W-:Y:S01]  /*0550*/  LOP3.LUT R2, R3, 0xc0, RZ, 0xc0, !PT ;  /* 0x000000c003027812 */ /* 0x000fe200078ec0ff */
[----:B------:R-:W-:Y:S01]  /*0560*/  IMAD.IADD R19, R0, 0x1, -R5 ;  /* 0x0000000100137824 */ /* 0x000fe200078e0a05 */
[----:B------:R-:W-:Y:S01]  /*0570*/  LEA.HI R5, R12, R12, RZ, 0x1 ;  /* 0x0000000c0c057211 */ /* 0x000fe200078f08ff */
[C---:B------:R-:W-:Y:S01]  /*0580*/  IMAD.IADD R11, R0.reuse, 0x1, -R4 ;  /* 0x00000001000b7824 */ /* 0x040fe200078e0a04 */
[----:B------:R-:W-:Y:S01]  /*0590*/  SHF.R.U32.HI R3, RZ, 0x3, R2 ;  /* 0x00000003ff037819 */ /* 0x000fe20000011602 */
[----:B------:R-:W-:Y:S01]  /*05a0*/  IMAD R4, R0, 0x8, R9 ;  /* 0x0000000800047824 */ /* 0x000fe200078e0209 */
[----:B------:R-:W-:Y:S01]  /*05b0*/  LOP3.LUT R0, R2, 0x18, R250, 0xf8, !PT ;  /* 0x0000001802007812 */ /* 0x000fe200078ef8fa */
[----:B------:R-:W-:Y:S01]  /*05c0*/  STL [R1+0x44], R19 ;  /* 0x0000441301007387 */ /* 0x000fe20000100800 */
[----:B------:R-:W-:Y:S01]  /*05d0*/  SHF.R.S32.HI R2, RZ, 0x1f, R10 ;  /* 0x0000001fff027819 */ /* 0x000fe2000001140a */
[----:B------:R-:W-:Y:S01]  /*05e0*/  USHF.R.S32.HI UR61, URZ, 0x1f, UR35 ;  /* 0x0000001f3f3d7899 */ /* 0x000fe20008011423 */
[----:B------:R-:W-:Y:S01]  /*05f0*/  LOP3.LUT R0, R0, R3, RZ, 0x3c, !PT ;  /* 0x0000000300007212 */ /* 0x000fe200078e3cff */
[----:B------:R-:W-:Y:S01]  /*0600*/  USHF.R.S32.HI UR60, URZ, 0x1f, UR32 ;  /* 0x0000001f3f3c7899 */ /* 0x000fe20008011420 */
[----:B------:R-:W-:Y:S01]  /*0610*/  LEA.HI R17, R2, R10, RZ, 0x2 ;  /* 0x0000000a02117211 */ /* 0x000fe200078f10ff */
[----:B------:R-:W-:Y:S01]  /*0620*/  USHF.R.S32.HI UR59, URZ, 0x1f, UR35 ;  /* 0x0000001f3f3b7899 */ /* 0x000fe20008011423 */
[----:B------:R-:W-:Y:S01]  /*0630*/  SHF.R.S32.HI R2, RZ, 0x1f, R8 ;  /* 0x0000001fff027819 */ /* 0x000fe20000011408 */
[----:B------:R-:W-:Y:S01]  /*0640*/  IMAD.U32 R3, R4, 0x20, R0 ;  /* 0x0000002004037824 */ /* 0x000fe200078e0000 */
[-C--:B------:R-:W-:Y:S01]  /*0650*/  LEA.HI R0, R8, R8.reuse, RZ, 0x1 ;  /* 0x0000000808007211 */ /* 0x080fe200078f08ff */
[----:B------:R-:W-:Y:S01]  /*0660*/  UIMAD.WIDE.U32 UR42, UR36, UR44, URZ ;  /* 0x0000002c242a72a5 */ /* 0x000fe2000f8e003f */
[----:B------:R-:W-:Y:S01]  /*0670*/  LEA.HI R9, R2, R8, RZ, 0x3 ;  /* 0x0000000802097211 */ /* 0x000fe200078f18ff */
[----:B------:R-:W-:Y:S01]  /*0680*/  UIMAD UR53, UR37, UR44, URZ ;  /* 0x0000002c253572a4 */ /* 0x000fe2000f8e023f */
[----:B------:R1:W-:Y:S01]  /*0690*/  STL [R1+0x34], R3 ;  /* 0x0000340301007387 */ /* 0x0003e20000100800 */
[----:B------:R-:W-:Y:S01]  /*06a0*/  LOP3.LUT R4, R0, 0x7fffffe, RZ, 0xc0, !PT ;  /* 0x07fffffe00047812 */ /* 0x000fe200078ec0ff */
[----:B------:R-:W-:Y:S01]  /*06b0*/  USHF.R.S32.HI UR55, URZ, 0x1f, UR48 ;  /* 0x0000001f3f377899 */ /* 0x000fe20008011430 */
[----:B------:R-:W-:Y:S01]  /*06c0*/  LOP3.LUT R2, R9, 0xfffffff8, RZ, 0xc0, !PT ;  /* 0xfffffff809027812 */ /* 0x000fe200078ec0ff */
[----:B------:R-:W-:Y:S01]  /*06d0*/  UIMAD UR52, UR7, UR52, URZ ;  /* 0x00000034073472a4 */ /* 0x000fe2000f8e023f */
[----:B------:R-:W-:Y:S01]  /*06e0*/  SHF.R.S32.HI R6, RZ, 0x1, R0 ;  /* 0x00000001ff067819 */ /* 0x000fe20000011400 */
[C---:B------:R-:W-:Y:S01]  /*06f0*/  IMAD.IADD R15, R8.reuse, 0x1, -R4 ;  /* 0x00000001080f7824 */ /* 0x040fe200078e0a04 */
[----:B------:R-:W-:Y:S01]  /*0700*/  SHF.R.S32.HI R0, RZ, 0x1f, R0 ;  /* 0x0000001fff007819 */ /* 0x000fe20000011400 */
[----:B------:R-:W-:Y:S01]  /*0710*/  IMAD.IADD R10, R8, 0x1, -R2 ;  /* 0x00000001080a7824 */ /* 0x000fe200078e0a02 */
[----:B------:R-:W-:Y:S01]  /*0720*/  LOP3.LUT P2, RZ, R7, 0x2, RZ, 0xc0, !PT ;  /* 0x0000000207ff7812 */ /* 0x000fe2000784c0ff */
[----:B------:R-:W-:Y:S01]  /*0730*/  IMAD R2, R20, 0x4, R14 ;  /* 0x0000000414027824 */ /* 0x000fe200078e020e */
[----:B------:R-:W-:-:S02]  /*0740*/  USHF.R.S32.HI UR50, URZ, 0x1f, UR46 ;  /* 0x0000001f3f327899 */ /* 0x000fc4000801142e */
[C---:B------:R-:W-:Y:S01]  /*0750*/  LOP3.LUT P5, RZ, R10.reuse, 0x2, RZ, 0xc0, !PT ;  /* 0x000000020aff7812 */ /* 0x040fe200078ac0ff */
[----:B------:R-:W-:Y:S01]  /*0760*/  USHF.R.S32.HI UR49, URZ, 0x1f, UR41 ;  /* 0x0000001f3f317899 */ /* 0x000fe20008011429 */
[----:B------:R-:W-:Y:S01]  /*0770*/  LOP3.LUT P6, RZ, R10, 0x4, RZ, 0xc0, !PT ;  /* 0x000000040aff7812 */ /* 0x000fe200078cc0ff */
[----:B------:R-:W-:Y:S01]  /*0780*/  UMOV UR40, 0xffffd000 ;  /* 0xffffd00000287882 */ /* 0x000fe20000000000 */
[----:B------:R-:W-:Y:S02]  /*0790*/  SEL R226, R230, 0xffffffe0, !P5 ;  /* 0xffffffe0e6e27807 */ /* 0x000fe40006800000 */
[----:B------:R-:W-:Y:S02]  /*07a0*/  SEL R227, R227, 0xffffffc0, !P6 ;  /* 0xffffffc0e3e37807 */ /* 0x000fe40007000000 */
[----:B-1----:R-:W-:-:S05]  /*07b0*/  LOP3.LUT R3, R5, 0x7fffffe, RZ, 0xc0, !PT ;  /* 0x07fffffe05037812 */ /* 0x002fca00078ec0ff */
[----:B------:R-:W-:-:S04]  /*07c0*/  IMAD.IADD R3, R12, 0x1, -R3 ;  /* 0x000000010c037824 */ /* 0x000fc800078e0a03 */
[----:B------:R-:W-:Y:S01]  /*07d0*/  IMAD R8, R2, 0x8, R3 ;  /* 0x0000000802087824 */ /* 0x000fe200078e0203 */
[----:B------:R-:W-:Y:S01]  /*07e0*/  LOP3.LUT R2, R7, 0x1, RZ, 0xc0, !PT ;  /* 0x0000000107027812 */ /* 0x000fe200078ec0ff */
[----:B------:R-:W-:-:S03]  /*07f0*/  IMAD.SHL.U32 R3, R12, 0x40, RZ ;  /* 0x000000400c037824 */ /* 0x000fc600078e00ff */
        /* <DEDUP_REMOVED lines=8> */
[----:B------:R-:W-:-:S02]  /*0880*/  SEL R239, R239, 0x10, !P3 ;  /* 0x00000010efef7807 */ /* 0x000fc40005800000 */
[----:B------:R-:W-:Y:S01]  /*0890*/  LOP3.LUT R0, R0, 0xc0, RZ, 0xc0, !PT ;  /* 0x000000c000007812 */ /* 0x000fe200078ec0ff */
[----:B------:R-:W-:Y:S01]  /*08a0*/  IMAD.IADD R12, R6, 0x1, -R3 ;  /* 0x00000001060c7824 */ /* 0x000fe200078e0a03 */
[----:B------:R-:W-:Y:S02]  /*08b0*/  LOP3.LUT R2, R4, 0x30, R2, 0xf8, !PT ;  /* 0x0000003004027812 */ /* 0x000fe400078ef802 */
[--C-:B------:R-:W-:Y:S02]  /*08c0*/  LOP3.LUT R3, R0, 0x8, R13.reuse, 0xf8, !PT ;  /* 0x0000000800037812 */ /* 0x100fe400078ef80d */
[----:B------:R-:W-:Y:S02]  /*08d0*/  SHF.R.U32.HI R0, RZ, 0x3, R0 ;  /* 0x00000003ff007819 */ /* 0x000fe40000011600 */
[----:B------:R-:W-:Y:S02]  /*08e0*/  LEA.HI R6, R7, R7, RZ, 0x1 ;  /* 0x0000000707067211 */ /* 0x000fe400078f08ff */
[----:B------:R-:W-:-:S02]  /*08f0*/  LOP3.LUT R5, R2, 0x8, R13, 0xf8, !PT ;  /* 0x0000000802057812 */ /* 0x000fc400078ef80d */
[----:B------:R-:W-:Y:S01]  /*0900*/  LOP3.LUT R221, R3, R0, RZ, 0x3c, !PT ;  /* 0x0000000003dd7212 */ /* 0x000fe200078e3cff */
[----:B------:R-:W-:Y:S01]  /*0910*/  IMAD.SHL.U32 R3, R20, 0x20, RZ ;  /* 0x0000002014037824 */ /* 0x000fe200078e00ff */
[----:B------:R-:W-:Y:S01]  /*0920*/  SHF.R.U32.HI R2, RZ, 0x3, R4 ;  /* 0x00000003ff027819 */ /* 0x000fe20000011604 */
[----:B------:R-:W-:Y:S01]  /*0930*/  IMAD.U32 R4, RZ, RZ, UR8 ;  /* 0x00000008ff047e24 */ /* 0x000fe2000f8e00ff */
[----:B------:R-:W-:Y:S01]  /*0940*/  LOP3.LUT R0, R6, 0x3fffffe, RZ, 0xc0, !PT ;  /* 0x03fffffe06007812 */ /* 0x000fe200078ec0ff */
[----:B------:R-:W-:Y:S01]  /*0950*/  USHF.R.S32.HI UR8, URZ, 0x1f, UR15 ;  /* 0x0000001f3f087899 */ /* 0x000fe2000801140f */
[----:B------:R-:W-:Y:S01]  /*0960*/  LOP3.LUT R13, R5, R2, RZ, 0x3c, !PT ;  /* 0x00000002050d7212 */ /* 0x000fe200078e3cff */
[----:B------:R-:W-:Y:S01]  /*0970*/  USHF.L.U32 UR15, UR32, 0x7, URZ ;  /* 0x00000007200f7899 */ /* 0x000fe2000800063f */
[----:B------:R-:W-:Y:S01]  /*0980*/  SHF.R.S32.HI R2, RZ, 0x3, R9 ;  /* 0x00000003ff027819 */ /* 0x000fe20000011409 */
[C---:B------:R-:W-:Y:S01]  /*0990*/  IMAD.IADD R5, R7.reuse, 0x1, -R0 ;  /* 0x0000000107057824 */ /* 0x040fe200078e0a00 */
[----:B------:R-:W-:Y:S01]  /*09a0*/  SEL R222, R230, 0xffffffe0, !P4 ;  /* 0xffffffe0e6de7807 */ /* 0x000fe20006000000 */
[----:B------:R-:W-:Y:S01]  /*09b0*/  IMAD.SHL.U32 R0, R7, 0x40, RZ ;  /* 0x0000004007007824 */ /* 0x000fe200078e00ff */
[----:B------:R-:W-:Y:S01]  /*09c0*/  LOP3.LUT P0, RZ, R12, 0x2, RZ, 0xc0, !PT ;  /* 0x000000020cff7812 */ /* 0x000fe2000780c0ff */
[----:B------:R-:W-:Y:S01]  /*09d0*/  IMAD.SHL.U32 R4, R16, 0x2, RZ ;  /* 0x0000000210047824 */ /* 0x000fe200078e00ff */
[----:B------:R-:W-:Y:S01]  /*09e0*/  UIMAD UR54, UR8, UR32, URZ ;  /* 0x00000020083672a4 */ /* 0x000fe2000f8e023f */
[----:B------:R-:W-:Y:S01]  /*09f0*/  IMAD R15, R2, 0x8, R15 ;  /* 0x00000008020f7824 */ /* 0x000fe200078e020f */
[----:B------:R-:W-:Y:S01]  /*0a00*/  LOP3.LUT R0, R0, 0x1c0, RZ, 0xc0, !PT ;  /* 0x000001c000007812 */ /* 0x000fe200078ec0ff */
[C---:B------:R-:W-:Y:S01]  /*0a10*/  IMAD R225, R11.reuse, 0x2, R2 ;  /* 0x000000020be17824 */ /* 0x040fe200078e0202 */
[----:B------:R-:W-:Y:S01]  /*0a20*/  @!UP2 UIMAD UR8, UR32, UR14, UR35 ;  /* 0x0000000e2008a2a4 */ /* 0x000fe2000f8e0223 */
[----:B------:R-:W-:Y:S01]  /*0a30*/  IMAD R2, R11, 0x200, R4 ;  /* 0x000002000b027824 */ /* 0x000fe200078e0204 */
[----:B------:R-:W-:Y:S01]  /*0a40*/  LOP3.LUT R3, R0, 0x20, R3, 0xf8, !PT ;  /* 0x0000002000037812 */ /* 0x000fe200078ef803 */
[----:B------:R-:W-:Y:S01]  /*0a50*/  IMAD.U32 R221, R8, 0x20, R221 ;  /* 0x0000002008dd7824 */ /* 0x000fe200078e00dd */
[----:B------:R-:W-:Y:S01]  /*0a60*/  SHF.R.U32.HI R0, RZ, 0x3, R0 ;  /* 0x00000003ff007819 */ /* 0x000fe20000011600 */
[----:B------:R-:W-:Y:S01]  /*0a70*/  IMAD R9, R5, 0x20, R2 ;  /* 0x0000002005097824 */ /* 0x000fe200078e0202 */
[----:B------:R-:W-:Y:S01]  /*0a80*/  SHF.R.S32.HI R2, RZ, 0x7, R18 ;  /* 0x00000007ff027819 */ /* 0x000fe20000011412 */
[----:B------:R-:W-:Y:S01]  /*0a90*/  IMAD.SHL.U32 R221, R221, 0x2, RZ ;  /* 0x00000002dddd7824 */ /* 0x000fe200078e00ff */
[----:B------:R-:W-:Y:S01]  /*0aa0*/  LOP3.LUT R7, R3, R0, RZ, 0x3c, !PT ;  /* 0x0000000003077212 */ /* 0x000fe200078e3cff */
[----:B------:R-:W-:Y:S01]  /*0ab0*/  IMAD.U32 R0, RZ, RZ, UR15 ;  /* 0x0000000fff007e24 */ /* 0x000fe2000f8e00ff */
[----:B------:R-:W-:Y:S01]  /*0ac0*/  SHF.R.S32.HI R0, RZ, 0x1, R6 ;  /* 0x00000001ff007819 */ /* 0x000fe20000011406 */
[----:B------:R-:W-:Y:S01]  /*0ad0*/  IMAD R3, R2, 0x1000, R4 ;  /* 0x0000100002037824 */ /* 0x000fe200078e0204 */
[----:B------:R-:W-:Y:S01]  /*0ae0*/  SEL R230, R230, 0xffffffe0, !P0 ;  /* 0xffffffe0e6e67807 */ /* 0x000fe20004000000 */
[----:B------:R-:W-:Y:S01]  /*0af0*/  IMAD.SHL.U32 R2, R2, 0x8, RZ ;  /* 0x0000000802027824 */ /* 0x000fe200078e00ff */
[C---:B------:R-:W-:Y:S01]  /*0b00*/  LOP3.LUT P1, RZ, R0.reuse, 0x2, RZ, 0xc0, !PT ;  /* 0x0000000200ff7812 */ /* 0x040fe2000782c0ff */
[----:B------:R-:W-:Y:S01]  /*0b10*/  IMAD.SHL.U32 R0, R0, 0x40, RZ ;  /* 0x0000004000007824 */ /* 0x000fe200078e00ff */
[----:B------:R-:W-:Y:S01]  /*0b20*/  @!UP2 UIMAD UR51, UR8, UR51, URZ ;  /* 0x000000330833a2a4 */ /* 0x000fe2000f8e023f */
[----:B------:R-:W-:Y:S01]  /*0b30*/  IMAD R5, R19, 0x400, R3 ;  /* 0x0000040013057824 */ /* 0x000fe200078e0203 */
[----:B------:R-:W-:Y:S01]  /*0b40*/  LOP3.LUT R2, R2, 0x8, RZ, 0xc0, !PT ;  /* 0x0000000802027812 */ /* 0x000fe200078ec0ff */
[----:B------:R-:W-:Y:S01]  /*0b50*/  IMAD.SHL.U32 R4, R14, 0x10, RZ ;  /* 0x000000100e047824 */ /* 0x000fe200078e00ff */
[----:B------:R-:W-:Y:S01]  /*0b60*/  LOP3.LUT R0, R0, 0xc0, RZ, 0xc0, !PT ;  /* 0x000000c000007812 */ /* 0x000fe200078ec0ff */
[----:B------:R-:W-:-:S02]  /*0b70*/  IMAD.IADD R242, R7, 0x1, R5 ;  /* 0x0000000107f27824 */ /* 0x000fc400078e0205 */
[----:B------:R-:W-:Y:S01]  /*0b80*/  IMAD.SHL.U32 R5, R14, 0x8, RZ ;  /* 0x000000080e057824 */ /* 0x000fe200078e00ff */
[----:B------:R-:W-:Y:S01]  /*0b90*/  SHF.R.U32.HI R3, RZ, 0x3, R0 ;  /* 0x00000003ff037819 */ /* 0x000fe20000011600 */
[----:B------:R-:W-:Y:S01]  /*0ba0*/  IMAD.SHL.U32 R242, R242, 0x2, RZ ;  /* 0x00000002f2f27824 */ /* 0x000fe200078e00ff */
[----:B------:R-:W-:Y:S01]  /*0bb0*/  LOP3.LUT R7, R2, 0x10, R4, 0xf8, !PT ;  /* 0x0000001002077812 */ /* 0x000fe200078ef804 */
[----:B------:R-:W-:Y:S01]  /*0bc0*/  IMAD.U32 R4, RZ, RZ, UR9 ;  /* 0x00000009ff047e24 */ /* 0x000fe2000f8e00ff */
        /* <DEDUP_REMOVED lines=10> */
[----:B------:R-:W-:Y:S01]  /*0c70*/  SHF.R.U32.HI R6, RZ, 0x3, R0 ;  /* 0x00000003ff067819 */ /* 0x000fe20000011600 */
[----:B------:R-:W-:Y:S01]  /*0c80*/  IMAD.IADD R222, R221, 0x1, R222 ;  /* 0x00000001ddde7824 */ /* 0x000fe200078e02de */
[----:B------:R-:W-:-:S02]  /*0c90*/  SHF.R.U32.HI R4, RZ, 0x3, R2 ;  /* 0x00000003ff047819 */ /* 0x000fc40000011602 */
[--C-:B------:R-:W-:Y:S01]  /*0ca0*/  LOP3.LUT R6, R6, R0, R5.reuse, 0x1e, !PT ;  /* 0x0000000006067212 */ /* 0x100fe200078e1e05 */
[----:B------:R-:W-:Y:S01]  /*0cb0*/  IMAD.SHL.U32 R0, R15, 0x20, RZ ;  /* 0x000000200f007824 */ /* 0x000fe200078e00ff */
[C---:B------:R-:W-:Y:S02]  /*0cc0*/  LOP3.LUT R5, R4.reuse, R2, R5, 0x1e, !PT ;  /* 0x0000000204057212 */ /* 0x040fe400078e1e05 */
[----:B------:R-:W-:Y:S01]  /*0cd0*/  LOP3.LUT R2, R4, R7, R2, 0x1e, !PT ;  /* 0x0000000704027212 */ /* 0x000fe200078e1e02 */
[----:B------:R-:W-:Y:S01]  /*0ce0*/  IMAD R231, R19, 0x200, R0 ;  /* 0x0000020013e77824 */ /* 0x000fe200078e0200 */
[----:B------:R-:W-:Y:S01]  /*0cf0*/  IADD3 R4, R250, 0x20, RZ ;  /* 0x00000020fa047810 */ /* 0x000fe20007ffe0ff */
[----:B------:R-:W-:Y:S01]  /*0d00*/  IMAD.U32 R225, R225, 0x200, R6 ;  /* 0x00000200e1e17824 */ /* 0x000fe200078e0006 */
[----:B------:R-:W-:Y:S01]  /*0d10*/  @P2 IADD3 R240, R242, -0x20, RZ ;  /* 0xffffffe0f2f02810 */ /* 0x000fe20007ffe0ff */
[----:B------:R-:W-:Y:S01]  /*0d20*/  IMAD.IADD R229, R0, 0x1, R2 ;  /* 0x0000000100e57824 */ /* 0x000fe200078e0202 */
[----:B------:R-:W-:Y:S01]  /*0d30*/  SHF.R.S32.HI R0, RZ, 0x2, R17 ;  /* 0x00000002ff007819 */ /* 0x000fe20000011411 */
[----:B------:R1:W-:Y:S01]  /*0d40*/  STL [R1+0xc], R4 ;  /* 0x00000c0401007387 */ /* 0x0003e20000100800 */
[----:B------:R-:W-:Y:S01]  /*0d50*/  IADD3 R2, R250, 0x40, RZ ;  /* 0x00000040fa027810 */ /* 0x000fe20007ffe0ff */
[----:B------:R-:W-:Y:S01]  /*0d60*/  IMAD.IADD R231, R231, 0x1, R5 ;  /* 0x00000001e7e77824 */ /* 0x000fe200078e0205 */
[----:B------:R-:W-:Y:S01]  /*0d70*/  LEA R225, R225, 0xf000, 0x1 ;  /* 0x0000f000e1e17811 */ /* 0x000fe200078e08ff */
[----:B------:R-:W-:-:S02]  /*0d80*/  IMAD R0, R19, 0x10, R0 ;  /* 0x0000001013007824 */ /* 0x000fc400078e0200 */
[----:B------:R2:W-:Y:S01]  /*0d90*/  STL [R1+0x10], R2 ;  /* 0x0000100201007387 */ /* 0x0005e20000100800 */
[----:B------:R-:W-:Y:S02]  /*0da0*/  IMAD.IADD R239, R239, 0x1, R240 ;  /* 0x00000001efef7824 */ /* 0x000fe400078e02f0 */
[C---:B------:R-:W-:Y:S01]  /*0db0*/  IMAD.IADD R226, R225.reuse, 0x1, R226 ;  /* 0x00000001e1e27824 */ /* 0x040fe200078e02e2 */
[----:B------:R3:W-:Y:S01]  /*0dc0*/  STL [R1+0x14], R0 ;  /* 0x0000140001007387 */ /* 0x0007e20000100800 */
[--C-:B------:R-:W-:Y:S02]  /*0dd0*/  IMAD.IADD R228, R225, 0x1, R227.reuse ;  /* 0x00000001e1e47824 */ /* 0x100fe400078e02e3 */
[----:B------:R-:W-:Y:S01]  /*0de0*/  IMAD.IADD R227, R226, 0x1, R227 ;  /* 0x00000001e2e37824 */ /* 0x000fe200078e02e3 */
[----:B-1----:R-:W-:-:S05]  /*0df0*/  LEA R4, R8, 0x9000, 0x1 ;  /* 0x0000900008047811 */ /* 0x002fca00078e08ff */
[----:B------:R1:W-:Y:S01]  /*0e00*/  STL [R1+0x38], R4 ;  /* 0x0000380401007387 */ /* 0x0003e20000100800 */
[----:B--2---:R-:W-:Y:S01]  /*0e10*/  IMAD.SHL.U32 R2, R3, 0x2, RZ ;  /* 0x0000000203027824 */ /* 0x004fe200078e00ff */
[C---:B---3--:R-:W-:Y:S02]  /*0e20*/  IADD3 R0, R4.reuse, 0x20, RZ ;  /* 0x0000002004007810 */ /* 0x048fe40007ffe0ff */
[----:B------:R-:W-:-:S05]  /*0e30*/  @P1 IADD3 R0, R4, -0x20, RZ ;  /* 0xffffffe004001810 */ /* 0x000fca0007ffe0ff */
[----:B------:R1:W-:Y:S02]  /*0e40*/  STL [R1+0x3c], R0 ;  /* 0x00003c0001007387 */ /* 0x0003e40000100800 */
.L_x_352:
        /* <DEDUP_REMOVED lines=53> */
.L_x_311:
        /* <DEDUP_REMOVED lines=23> */
[----:B------:R-:W-:Y:S02]  /*1310*/  UISETP.NE.AND UP1, UPT, UR15, -0x1, UPT ;  /* 0xffffffff0f00788c */ /* 0x000fe4000bf25270 */
[----:B------:R-:W-:Y:S01]  /*1320*/  ULDC.64 UR12, c[0x0][0x178] ;  /* 0x00005e00000c7ab9 */ /* 0x000fe20000000a00 */
[----:B------:R-:W-:Y:S01]  /*1330*/  PLOP3.LUT P0, PT, PT, PT, UP0, 0x80, 0x0 ;  /* 0x000000000000781c */ /* 0x000fe20003f0f008 */
[----:B------:R-:W-:Y:S02]  /*1340*/  UIMAD UR14, UR38, UR12, URZ ;  /* 0x0000000c260e72a4 */ /* 0x000fe4000f8e023f */
[----:B------:R-:W-:-:S02]  /*1350*/  ULDC.64 UR10, c[0x0][0x190] ;  /* 0x00006400000a7ab9 */ /* 0x000fc40000000a00 */
[----:B------:R-:W-:Y:S02]  /*1360*/  USHF.R.S32.HI UR16, URZ, 0x1f, UR7 ;  /* 0x0000001f3f107899 */ /* 0x000fe40008011407 */
[----:B------:R-:W-:Y:S02]  /*1370*/  UIMAD.WIDE.U32 UR8, UR15, UR10, URZ ;  /* 0x0000000a0f0872a5 */ /* 0x000fe4000f8e003f */
[----:B------:R-:W-:Y:S02]  /*1380*/  UIMAD UR20, UR15, UR11, URZ ;  /* 0x0000000b0f1472a4 */ /* 0x000fe4000f8e023f */
[----:B------:R-:W-:Y:S02]  /*1390*/  UIMAD.WIDE.U32 UR10, UR32, UR12, URZ ;  /* 0x0000000c200a72a5 */ /* 0x000fe4000f8e003f */
[----:B------:R-:W-:Y:S02]  /*13a0*/  UIMAD UR13, UR32, UR13, UR14 ;  /* 0x0000000d200d72a4 */ /* 0x000fe4000f8e020e */
[----:B------:R-:W-:-:S02]  /*13b0*/  ULEA.HI UR33, UR16, UR7, URZ, 0x6 ;  /* 0x0000000710217291 */ /* 0x000fc4000f8f303f */
[----:B------:R-:W-:Y:S02]  /*13c0*/  @UP0 UIADD3 UR7, UR19, UR22, URZ ;  /* 0x0000001613070290 */ /* 0x000fe4000fffe03f */
[----:B------:R-:W-:Y:S02]  /*13d0*/  ULDC.64 UR16, c[0x0][0x198] ;  /* 0x0000660000107ab9 */ /* 0x000fe40000000a00 */
[----:B------:R-:W-:Y:S02]  /*13e0*/  UIADD3 UR34, UR11, UR13, URZ ;  /* 0x0000000d0b227290 */ /* 0x000fe4000fffe03f */
[----:B------:R-:W-:Y:S02]  /*13f0*/  USEL UR39, UR10, UR8, !UP1 ;  /* 0x000000080a277287 */ /* 0x000fe4000c800000 */
        /* <DEDUP_REMOVED lines=20> */
.L_x_313:
        /* <DEDUP_REMOVED lines=18> */
.L_x_314:
        /* <DEDUP_REMOVED lines=52> */
[----:B------:R-:W-:Y:S02]  /*19a0*/  UIADD3 UR10, UR9, UR10, URZ ;  /* 0x0000000a090a7290 */ /* 0x000fe4000fffe03f */
[----:B------:R-:W-:-:S03]  /*19b0*/  USHF.R.S32.HI UR12, URZ, 0x1f, UR21 ;  /* 0x0000001f3f0c7899 */ /* 0x000fc60008011415 */
        /* <DEDUP_REMOVED lines=17> */
.L_x_315:
[----:B------:R-:W-:Y:S02]  /*1ad0*/  UMOV UR11, UR52 ;  /* 0x00000034000b7c82 */ /* 0x000fe40008000000 */
.L_x_316:
[----:B------:R-:W1:Y:S01]  /*1ae0*/  S2R R16, SR_TID.X ;  /* 0x0000000000107919 */ /* 0x000e620000002100 */
[----:B------:R-:W-:Y:S01]  /*1af0*/  UIADD3 UR8, UP5, UP4, UR8, UR46, UR48 ;  /* 0x0000002e08087290 */ /* 0x000fe2000fcbe030 */
[----:B------:R-:W-:Y:S01]  /*1b00*/  SHF.R.S32.HI R251, RZ, 0x1f, R250 ;  /* 0x0000001ffffb7819 */ /* 0x000fe200000114fa */
[----:B------:R-:W-:Y:S01]  /*1b10*/  USHF.R.S32.HI UR15, URZ, 0x1f, UR35 ;  /* 0x0000001f3f0f7899 */ /* 0x000fe20008011423 */
[----:B------:R-:W-:Y:S01]  /*1b20*/  IADD3 R4, P0, R250, UR27, RZ ;  /* 0x0000001bfa047c10 */ /* 0x000fe2000ff1e0ff */
[----:B------:R-:W-:Y:S01]  /*1b30*/  UIADD3 UR23, UP1, UP0, UR17, UR8, UR23 ;  /* 0x0000000811177290 */ /* 0x000fe2000f83e017 */
[----:B------:R-:W-:Y:S01]  /*1b40*/  IMAD.U32 R9, RZ, RZ, UR35 ;  /* 0x00000023ff097e24 */ /* 0x000fe2000f8e00ff */
[----:B------:R-:W-:Y:S01]  /*1b50*/  UIADD3.X UR7, UR10, UR50, UR55, UP5, UP4 ;  /* 0x000000320a077290 */ /* 0x000fe2000afe8437 */
[----:B------:R-:W-:Y:S01]  /*1b60*/  BSSY B1, `(.L_x_312) ;  /* 0x000088d000017945 */ /* 0x000fe20003800000 */
        /* <DEDUP_REMOVED lines=8> */
[----:B-1----:R-:W-:-:S03]  /*1bf0*/  SHF.R.S32.HI R8, RZ, 0x1f, R16 ;  /* 0x0000001fff087819 */ /* 0x002fc60000011410 */
[----:B------:R-:W-:Y:S01]  /*1c00*/  UIMAD UR10, UR35, UR9, UR7 ;  /* 0x00000009230a72a4 */ /* 0x000fe2000f8e0207 */
[----:B------:R-:W-:Y:S02]  /*1c10*/  LEA.HI R3, R8, R16, RZ, 0x2 ;  /* 0x0000001008037211 */ /* 0x000fe400078f10ff */
[----:B------:R-:W-:Y:S02]  /*1c20*/  ULDC.64 UR8, c[0x0][0x370] ;  /* 0x0000dc0000087ab9 */ /* 0x000fe40000000a00 */
[----:B------:R-:W-:Y:S01]  /*1c30*/  SHF.R.S32.HI R3, RZ, 0x2, R3 ;  /* 0x00000002ff037819 */ /* 0x000fe20000011403 */
[----:B------:R-:W-:Y:S02]  /*1c40*/  UIMAD UR7, UR29, UR8, URZ ;  /* 0x000000081d0772a4 */ /* 0x000fe4000f8e023f */
[----:B------:R-:W-:Y:S01]  /*1c50*/  UIADD3 UR8, UR20, UR16, URZ ;  /* 0x0000001014087290 */ /* 0x000fe2000fffe03f */
[----:B------:R-:W-:Y:S01]  /*1c60*/  SHF.R.S32.HI R18, RZ, 0x1f, R3 ;  /* 0x0000001fff127819 */ /* 0x000fe20000011403 */
[----:B------:R-:W-:Y:S01]  /*1c70*/  UIMAD UR7, UR20, UR9, UR7 ;  /* 0x00000009140772a4 */ /* 0x000fe2000f8e0207 */
[----:B------:R-:W-:Y:S01]  /*1c80*/  IADD3 R0, P1, R3, UR20, RZ ;  /* 0x0000001403007c10 */ /* 0x000fe2000ff3e0ff */
[----:B------:R-:W-:-:S02]  /*1c90*/  UIADD3 UR9, UR20, UR11, URZ ;  /* 0x0000000b14097290 */ /* 0x000fc4000fffe03f */
[----:B------:R-:W-:Y:S01]  /*1ca0*/  ULEA.HI.SX32 UR16, UR33, 0xffffffff, 0x1a ;  /* 0xffffffff21107891 */ /* 0x000fe2000f8fd23f */
[----:B------:R-:W-:Y:S01]  /*1cb0*/  IADD3.X R5, R18, UR29, RZ, P1, !PT ;  /* 0x0000001d12057c10 */ /* 0x000fe20008ffe4ff */
[----:B------:R-:W-:-:S04]  /*1cc0*/  IMAD.WIDE.U32 R6, R0, c[0x0][0x190], R250 ;  /* 0x0000640000067a25 */ /* 0x000fc800078e00fa */
[----:B------:R-:W-:Y:S01]  /*1cd0*/  IMAD R5, R5, c[0x0][0x190], RZ ;  /* 0x0000640005057a24 */ /* 0x000fe200078e02ff */
[----:B------:R-:W-:Y:S01]  /*1ce0*/  IADD3 R6, P1, R6, UR39, RZ ;  /* 0x0000002706067c10 */ /* 0x000fe2000ff3e0ff */
[----:B------:R-:W-:Y:S02]  /*1cf0*/  ULDC.64 UR38, c[0x0][0x200] ;  /* 0x0000800000267ab9 */ /* 0x000fe40000000a00 */
[----:B------:R-:W-:Y:S01]  /*1d00*/  IMAD R0, R0, c[0x0][0x194], R5 ;  /* 0x0000650000007a24 */ /* 0x000fe200078e0205 */
[----:B------:R-:W-:Y:S01]  /*1d10*/  IADD3.X R5, R251, UR28, RZ, P0, !PT ;  /* 0x0000001cfb057c10 */ /* 0x000fe200087fe4ff */
[----:B------:R-:W-:Y:S01]  /*1d20*/  ULDC.64 UR28, c[0x0][0x3c8] ;  /* 0x0000f200001c7ab9 */ /* 0x000fe20000000a00 */
[----:B------:R-:W-:Y:S02]  /*1d30*/  PLOP3.LUT P0, PT, PT, PT, UP0, 0x80, 0x0 ;  /* 0x000000000000781c */ /* 0x000fe40003f0f008 */
[----:B------:R-:W-:Y:S01]  /*1d40*/  IADD3.X R7, R7, UR34, R0, P1, !PT ;  /* 0x0000002207077c10 */ /* 0x000fe20008ffe400 */
[----:B------:R-:W-:-:S04]  /*1d50*/  IMAD.U32 R0, RZ, RZ, UR20 ;  /* 0x00000014ff007e24 */ /* 0x000fc8000f8e00ff */
[----:B------:R-:W-:-:S04]  /*1d60*/  IMAD.WIDE.U32 R4, R0, c[0x0][0x370], R4 ;  /* 0x0000dc0000047a25 */ /* 0x000fc800078e0004 */
[----:B------:R-:W-:Y:S01]  /*1d70*/  IMAD.U32 R0, RZ, RZ, UR35 ;  /* 0x00000023ff007e24 */ /* 0x000fe2000f8e00ff */
[----:B------:R-:W-:Y:S01]  /*1d80*/  IADD3 R5, R5, UR7, RZ ;  /* 0x0000000705057c10 */ /* 0x000fe2000fffe0ff */
[----:B------:R-:W-:-:S04]  /*1d90*/  IMAD.WIDE.U32 R6, R9, c[0x0][0x1a8], R6 ;  /* 0x00006a0009067a25 */ /* 0x000fc800078e0006 */
[----:B------:R-:W-:Y:S01]  /*1da0*/  IMAD.WIDE.U32 R4, R0, c[0x0][0x378], R4 ;  /* 0x0000de0000047a25 */ /* 0x000fe200078e0004 */
[----:B------:R-:W-:Y:S02]  /*1db0*/  LEA.HI R0, R8, R16, RZ, 0x5 ;  /* 0x0000001008007211 */ /* 0x000fe400078f28ff */
[----:B------:R-:W-:Y:S01]  /*1dc0*/  IADD3 R15, R7, UR13, RZ ;  /* 0x0000000d070f7c10 */ /* 0x000fe2000fffe0ff */
[----:B------:R-:W-:Y:S01]  /*1dd0*/  IMAD R7, R18, c[0x0][0x370], RZ ;  /* 0x0000dc0012077a24 */ /* 0x000fe200078e02ff */
[----:B------:R-:W-:Y:S02]  /*1de0*/  LOP3.LUT R8, R0, 0xffffffe0, RZ, 0xc0, !PT ;  /* 0xffffffe000087812 */ /* 0x000fe400078ec0ff */
[----:B------:R-:W-:Y:S01]  /*1df0*/  IADD3 R5, R5, UR10, RZ ;  /* 0x0000000a05057c10 */ /* 0x000fe2000fffe0ff */
[C---:B------:R-:W-:Y:S01]  /*1e00*/  IMAD R7, R3.reuse, c[0x0][0x374], R7 ;  /* 0x0000dd0003077a24 */ /* 0x040fe200078e0207 */
[----:B------:R-:W-:Y:S01]  /*1e10*/  UIMAD.WIDE UR10, UR9, UR14, UR28 ;  /* 0x0000000e090a72a5 */ /* 0x000fe2000f8e021c */
[----:B------:R-:W-:Y:S01]  /*1e20*/  IMAD.IADD R16, R16, 0x1, -R8 ;  /* 0x0000000110107824 */ /* 0x000fe200078e0a08 */
[----:B------:R-:W-:Y:S01]  /*1e30*/  SHF.R.S32.HI R8, RZ, 0x5, R0 ;  /* 0x00000005ff087819 */ /* 0x000fe20000011400 */
[----:B------:R-:W-:Y:S01]  /*1e40*/  IMAD.WIDE.U32 R4, R3, c[0x0][0x370], R4 ;  /* 0x0000dc0003047a25 */ /* 0x000fe200078e0004 */
[----:B------:R-:W-:Y:S01]  /*1e50*/  LEA R10, P3, R6, c[0x0][0x160], 0x1 ;  /* 0x00005800060a7a11 */ /* 0x000fe200078608ff */
[----:B------:R-:W-:-:S02]  /*1e60*/  UIMAD.WIDE UR14, UR8, UR14, UR38 ;  /* 0x0000000e080e72a5 */ /* 0x000fc4000f8e0226 */
[----:B------:R-:W-:Y:S01]  /*1e70*/  IMAD R8, R8, UR47, R16 ;  /* 0x0000002f08087c24 */ /* 0x000fe2000f8e0210 */
[----:B------:R-:W-:Y:S01]  /*1e80*/  LEA R12, P2, R4, c[0x0][0x330], 0x1 ;  /* 0x0000cc00040c7a11 */ /* 0x000fe200078408ff */
[----:B------:R-:W-:-:S03]  /*1e90*/  IMAD.IADD R5, R5, 0x1, R7 ;  /* 0x0000000105057824 */ /* 0x000fc600078e0207 */
[----:B------:R-:W-:Y:S02]  /*1ea0*/  IADD3 R0, P1, R8, UR23, RZ ;  /* 0x0000001708007c10 */ /* 0x000fe4000ff3e0ff */
[----:B------:R-:W-:Y:S02]  /*1eb0*/  LEA.HI.X R9, R4, c[0x0][0x334], R5, 0x1, P2 ;  /* 0x0000cd0004097a11 */ /* 0x000fe400010f0c05 */
[----:B------:R-:W-:Y:S02]  /*1ec0*/  LEA.HI.X.SX32 R8, R8, UR17, 0x1, P1 ;  /* 0x0000001108087c11 */ /* 0x000fe400088f0eff */
[----:B------:R-:W-:-:S04]  /*1ed0*/  LEA R13, P1, R0, c[0x0][0x350], 0x2 ;  /* 0x0000d400000d7a11 */ /* 0x000fc800078210ff */
[----:B------:R-:W-:Y:S02]  /*1ee0*/  LEA.HI.X R11, R0, c[0x0][0x354], R8, 0x2, P1 ;  /* 0x0000d500000b7a11 */ /* 0x000fe400008f1408 */
[----:B------:R-:W-:Y:S01]  /*1ef0*/  LEA.HI.X R8, R6, c[0x0][0x164], R15, 0x1, P3 ;  /* 0x0000590006087a11 */ /* 0x000fe200018f0c0f */
[----:B------:R-:W-:Y:S05]  /*1f00*/  @!P0 BRA `(.L_x_317) ;  /* 0x00007c0000008947 */ /* 0x000fea0003800000 */
[----:B------:R-:W2:Y:S01]  /*1f10*/  LDL R19, [R1+0x34] ;  /* 0x0000340001137983 */ /* 0x000ea20000100800 */
[----:B------:R-:W-:Y:S01]  /*1f20*/  PLOP3.LUT P0, PT, PT, PT, UP3, 0x80, 0x0 ;  /* 0x000000000000781c */ /* 0x000fe20003f0f038 */
[----:B------:R-:W-:Y:S01]  /*1f30*/  ULDC.64 UR8, c[0x0][0x1a0] ;  /* 0x0000680000087ab9 */ /* 0x000fe20000000a00 */
[----:B------:R-:W-:Y:S01]  /*1f40*/  IMAD.U32 R4, RZ, RZ, UR21 ;  /* 0x00000015ff047e24 */ /* 0x000fe2000f8e00ff */
[----:B------:R-:W-:Y:S01]  /*1f50*/  UIMAD UR7, UR12, UR8, URZ ;  /* 0x000000080c0772a4 */ /* 0x000fe2000f8e023f */
[----:B------:R-:W-:Y:S01]  /*1f60*/  BSSY B0, `(.L_x_318) ;  /* 0x0000044000007945 */ /* 0x000fe20003800000 */
[----:B------:R-:W-:Y:S01]  /*1f70*/  UIMAD UR8, UR18, -0x80, UR6 ;  /* 0xffffff80120878a4 */ /* 0x000fe2000f8e0206 */
[----:B------:R-:W-:Y:S01]  /*1f80*/  IMAD.WIDE.U32 R4, R4, c[0x0][0x1a0], R250 ;  /* 0x0000680004047a25 */ /* 0x000fe200078e00fa */
[----:B------:R-:W-:Y:S01]  /*1f90*/  UIMAD UR7, UR21, UR9, UR7 ;  /* 0x00000009150772a4 */ /* 0x000fe2000f8e0207 */
[----:B------:R-:W-:Y:S01]  /*1fa0*/  MOV R247, R8 ;  /* 0x0000000800f77202 */ /* 0x000fe20000000f00 */
[----:B------:R-:W-:Y:S01]  /*1fb0*/  UMOV UR17, UR10 ;  /* 0x0000000a00117c82 */ /* 0x000fe20008000000 */
[----:B------:R-:W-:Y:S01]  /*1fc0*/  IMAD.MOV.U32 R244, RZ, RZ, R13 ;  /* 0x000000fffff47224 */ /* 0x000fe200078e000d */
[----:B------:R-:W-:Y:S01]  /*1fd0*/  ISETP.GE.AND P1, PT, R3, UR8, PT ;  /* 0x0000000803007c0c */ /* 0x000fe2000bf26270 */
[----:B------:R-:W-:Y:S01]  /*1fe0*/  IMAD.MOV.U32 R248, RZ, RZ, R10 ;  /* 0x000000fffff87224 */ /* 0x000fe200078e000a */
[----:B------:R-:W-:Y:S01]  /*1ff0*/  @P0 BAR.SYNC.DEFER_BLOCKING 0x0 ;  /* 0x0000000000000b1d */ /* 0x000fe20000010000 */
[----:B------:R-:W-:Y:S01]  /*2000*/  IMAD.U32 R7, RZ, RZ, UR7 ;  /* 0x00000007ff077e24 */ /* 0x000fe2000f8e00ff */
[----:B------:R-:W-:Y:S01]  /*2010*/  IADD3 R6, P2, R4, UR30, RZ ;  /* 0x0000001e04067c10 */ /* 0x000fe2000ff5e0ff */
[----:B------:R-:W-:Y:S01]  /*2020*/  IMAD R4, R17, c[0x0][0x1b8], RZ ;  /* 0x00006e0011047a24 */ /* 0x000fe200078e02ff */
[----:B------:R-:W-:Y:S01]  /*2030*/  MOV R245, R9 ;  /* 0x0000000900f57202 */ /* 0x000fe20000000f00 */
[----:B------:R-:W-:Y:S01]  /*2040*/  IMAD.MOV.U32 R246, RZ, RZ, R12 ;  /* 0x000000fffff67224 */ /* 0x000fe200078e000c */
[----:B------:R-:W-:Y:S01]  /*2050*/  UMOV UR7, UR16 ;  /* 0x0000001000077c82 */ /* 0x000fe20008000000 */
[----:B------:R-:W-:Y:S01]  /*2060*/  IADD3.X R7, R5, UR31, R7, P2, !PT ;  /* 0x0000001f05077c10 */ /* 0x000fe200097fe407 */
[----:B------:R-:W-:Y:S01]  /*2070*/  ULEA.HI UR9, UR7, UR7, URZ, 0x1 ;  /* 0x0000000707097291 */ /* 0x000fe2000f8f083f */
[C---:B------:R-:W-:Y:S01]  /*2080*/  IMAD R4, R14.reuse, c[0x0][0x1bc], R4 ;  /* 0x00006f000e047a24 */ /* 0x040fe200078e0204 */
[----:B------:R-:W-:Y:S01]  /*2090*/  UMOV UR16, UR11 ;  /* 0x0000000b00107c82 */ /* 0x000fe20008000000 */
[----:B------:R-:W-:Y:S01]  /*20a0*/  MOV R243, R11 ;  /* 0x0000000b00f37202 */ /* 0x000fe20000000f00 */
[----:B------:R-:W-:Y:S01]  /*20b0*/  ULOP3.LUT UR9, UR9, 0xfffffffe, URZ, 0xc0, !UPT ;  /* 0xfffffffe09097892 */ /* 0x000fe2000f8ec03f */
[----:B------:R-:W-:-:S03]  /*20c0*/  IMAD.WIDE.U32 R6, R14, c[0x0][0x1b8], R6 ;  /* 0x00006e000e067a25 */ /* 0x000fc600078e0006 */
[----:B------:R-:W-:Y:S02]  /*20d0*/  UIADD3 UR9, UR7, -UR9, URZ ;  /* 0x8000000907097290 */ /* 0x000fe4000fffe03f */
[----:B------:R-:W-:Y:S02]  /*20e0*/  IADD3 R13, R7, R4, RZ ;  /* 0x00000004070d7210 */ /* 0x000fe40007ffe0ff */
        /* <DEDUP_REMOVED lines=43> */
.L_x_319:
[----:B------:R-:W-:Y:S05]  /*23a0*/  BSYNC B0 ;  /* 0x0000000000007941 */ /* 0x000fea0003800000 */
.L_x_318:
        /* <DEDUP_REMOVED lines=41> */
.L_x_321:
[----:B------:R-:W-:Y:S05]  /*2640*/  BSYNC B0 ;  /* 0x0000000000007941 */ /* 0x000fea0003800000 */
.L_x_320:
        /* <DEDUP_REMOVED lines=39> */
.L_x_323:
[----:B------:R-:W-:Y:S05]  /*28c0*/  BSYNC B0 ;  /* 0x0000000000007941 */ /* 0x000fea0003800000 */
.L_x_322:
        /* <DEDUP_REMOVED lines=19> */
.L_x_325:
        /* <DEDUP_REMOVED lines=36> */
.L_x_326:
[----:B------:R-:W-:Y:S05]  /*2c40*/  BSYNC B0 ;  /* 0x0000000000007941 */ /* 0x000fea0003800000 */
.L_x_324:
[----:B--2-4-:R-:W2:Y:S01]  /*2c50*/  LDL R9, [R1+0x14] ;  /* 0x0000140001097983 */ /* 0x014ea20000100800 */
[----:B-1----:R-:W-:Y:S01]  /*2c60*/  IMAD.MOV.U32 R7, RZ, RZ, 0x4 ;  /* 0x00000004ff077424 */ /* 0x002fe200078e00ff */
[----:B------:R-:W-:Y:S01]  /*2c70*/  MOV R8, 0x7f800000 ;  /* 0x7f80000000087802 */ /* 0x000fe20000000f00 */
[----:B------:R-:W-:Y:S02]  /*2c80*/  IMAD.MOV.U32 R10, RZ, RZ, 0x7f800000 ;  /* 0x7f800000ff0a7424 */ /* 0x000fe400078e00ff */
[----:B------:R-:W-:Y:S01]  /*2c90*/  IMAD.MOV.U32 R252, RZ, RZ, 0x7f800000 ;  /* 0x7f800000fffc7424 */ /* 0x000fe200078e00ff */
[C---:B--2---:R-:W-:Y:S02]  /*2ca0*/  IADD3 R6, R9.reuse, 0x28, RZ ;  /* 0x0000002809067810 */ /* 0x044fe40007ffe0ff */
[----:B------:R-:W-:Y:S02]  /*2cb0*/  IADD3 R5, R9, 0x8, RZ ;  /* 0x0000000809057810 */ /* 0x000fe40007ffe0ff */
[----:B------:R-:W-:-:S02]  /*2cc0*/  ISETP.GE.AND P2, PT, R6, UR8, PT ;  /* 0x0000000806007c0c */ /* 0x000fc4000bf46270 */
[----:B------:R-:W-:Y:S02]  /*2cd0*/  IADD3 R4, R9, 0x20, RZ ;  /* 0x0000002009047810 */ /* 0x000fe40007ffe0ff */
[----:B------:R-:W-:Y:S02]  /*2ce0*/  ISETP.GE.AND P4, PT, R5, UR8, PT ;  /* 0x0000000805007c0c */ /* 0x000fe4000bf86270 */
[----:B------:R-:W-:Y:S02]  /*2cf0*/  ISETP.GE.AND P6, PT, R9, UR8, PT ;  /* 0x0000000809007c0c */ /* 0x000fe4000bfc6270 */
[----:B------:R-:W-:Y:S01]  /*2d00*/  ISETP.GE.AND P3, PT, R4, UR8, PT ;  /* 0x0000000804007c0c */ /* 0x000fe2000bf66270 */
[----:B------:R-:W-:Y:S01]  /*2d10*/  IMAD.MOV.U32 R4, RZ, RZ, 0x4 ;  /* 0x00000004ff047424 */ /* 0x000fe200078e00ff */
[----:B------:R-:W-:-:S03]  /*2d20*/  ULDC.64 UR8, c[0x0][0x198] ;  /* 0x0000660000087ab9 */ /* 0x000fc60000000a00 */
[----:B------:R-:W-:Y:S01]  /*2d30*/  IMAD.WIDE R4, R9, R4, UR14 ;  /* 0x0000000e09047e25 */ /* 0x000fe2000f8e0204 */
[----:B------:R-:W-:-:S03]  /*2d40*/  MOV R9, 0x7f800000 ;  /* 0x7f80000000097802 */ /* 0x000fc60000000f00 */
[----:B------:R-:W-:Y:S02]  /*2d50*/  @!P2 IMAD.WIDE R6, R6, R7, UR14 ;  /* 0x0000000e0606ae25 */ /* 0x000fe4000f8e0207 */
[----:B------:R1:W2:Y:S04]  /*2d60*/  @!P6 LDG.E R10, [R4.64] ;  /* 0x00000004040ae981 */ /* 0x0002a8000c1e1900 */
[----:B---3--:R4:W3:Y:S04]  /*2d70*/  @!P2 LDG.E R8, [R6.64] ;  /* 0x000000040608a981 */ /* 0x0088e8000c1e1900 */
[----:B------:R1:W2:Y:S01]  /*2d80*/  @!P4 LDG.E R9, [R4.64+0x20] ;  /* 0x000020040409c981 */ /* 0x0002a2000c1e1900 */
[----:B------:R-:W-:-:S03]  /*2d90*/  UIMAD UR8, UR12, UR8, URZ ;  /* 0x000000080c0872a4 */ /* 0x000fc6000f8e023f */
[----:B------:R1:W5:Y:S01]  /*2da0*/  @!P3 LDG.E R252, [R4.64+0x80] ;  /* 0x0000800404fcb981 */ /* 0x000362000c1e1900 */
[----:B------:R-:W-:-:S03]  /*2db0*/  UIMAD UR8, UR21, UR9, UR8 ;  /* 0x00000009150872a4 */ /* 0x000fc6000f8e0208 */
[----:B------:R2:W-:Y:S04]  /*2dc0*/  @P1 STS [R0+0x9000], RZ ;  /* 0x009000ff00001388 */ /* 0x0005e80000000800 */
[----:B------:R2:W-:Y:S04]  /*2dd0*/  @P1 STS [R0+0x9004], RZ ;  /* 0x009004ff00001388 */ /* 0x0005e80000000800 */
[----:B------:R2:W-:Y:S04]  /*2de0*/  @P1 STS.64 [R0+0x9008], RZ ;  /* 0x009008ff00001388 */ /* 0x0005e80000000a00 */
[----:B------:R2:W-:Y:S01]  /*2df0*/  @P1 STS.128 [R0+0xb000], RZ ;  /* 0x00b000ff00001388 */ /* 0x0005e20000000c00 */
[----:B-1----:R-:W-:-:S03]  /*2e00*/  MOV R4, UR21 ;  /* 0x0000001500047c02 */ /* 0x002fc60008000f00 */
[----:B------:R1:W-:Y:S02]  /*2e10*/  @P1 STS.128 [R0+0xd000], RZ ;  /* 0x00d000ff00001388 */ /* 0x0003e40000000c00 */
[----:B------:R-:W-:-:S05]  /*2e20*/  IMAD.WIDE.U32 R4, R4, c[0x0][0x198], R250 ;  /* 0x0000660004047a25 */ /* 0x000fca00078e00fa */
[----:B----4-:R-:W-:Y:S01]  /*2e30*/  IADD3 R6, P2, R4, UR24, RZ ;  /* 0x0000001804067c10 */ /* 0x010fe2000ff5e0ff */
[----:B------:R-:W-:-:S05]  /*2e40*/  IMAD.U32 R4, RZ, RZ, UR8 ;  /* 0x00000008ff047e24 */ /* 0x000fca000f8e00ff */
[----:B------:R-:W-:Y:S01]  /*2e50*/  IADD3.X R7, R5, UR25, R4, P2, !PT ;  /* 0x0000001905077c10 */ /* 0x000fe200097fe404 */
[----:B------:R-:W-:Y:S01]  /*2e60*/  IMAD R4, R17, c[0x0][0x1b0], RZ ;  /* 0x00006c0011047a24 */ /* 0x000fe200078e02ff */
[----:B------:R-:W-:Y:S03]  /*2e70*/  BSSY B0, `(.L_x_327) ;  /* 0x000002b000007945 */ /* 0x000fe60003800000 */
[C---:B------:R-:W-:Y:S02]  /*2e80*/  IMAD R4, R14.reuse, c[0x0][0x1b4], R4 ;  /* 0x00006d000e047a24 */ /* 0x040fe400078e0204 */
[----:B------:R-:W-:-:S05]  /*2e90*/  IMAD.WIDE.U32 R6, R14, c[0x0][0x1b0], R6 ;  /* 0x00006c000e067a25 */ /* 0x000fca00078e0006 */
[----:B------:R-:W-:Y:S01]  /*2ea0*/  IADD3 R13, R7, R4, RZ ;  /* 0x00000004070d7210 */ /* 0x000fe20007ffe0ff */
[----:B---3--:R1:W-:Y:S04]  /*2eb0*/  STL [R1], R8 ;  /* 0x0000000801007387 */ /* 0x0083e80000100800 */
[----:B--2---:R1:W-:Y:S04]  /*2ec0*/  STL [R1+0x8], R9 ;  /* 0x0000080901007387 */ /* 0x0043e80000100800 */
[----:B------:R1:W-:Y:S01]  /*2ed0*/  STL [R1+0x4], R10 ;  /* 0x0000040a01007387 */ /* 0x0003e20000100800 */
        /* <DEDUP_REMOVED lines=36> */
.L_x_328:
[----:B------:R-:W-:Y:S05]  /*3120*/  BSYNC B0 ;  /* 0x0000000000007941 */ /* 0x000fea0003800000 */
.L_x_327:
[----:B------:R2:W-:Y:S01]  /*3130*/  @P5 STS.128 [R0+0xa000], RZ ;  /* 0x00a000ff00005388 */ /* 0x0005e20000000c00 */
[----:B------:R-:W-:Y:S03]  /*3140*/  BSSY B0, `(.L_x_329) ;  /* 0x0000025000007945 */ /* 0x000fe60003800000 */
[----:B------:R2:W-:Y:S04]  /*3150*/  @P5 STS.128 [R0+0xc000], RZ ;  /* 0x00c000ff00005388 */ /* 0x0005e80000000c00 */
[----:B------:R2:W-:Y:S01]  /*3160*/  @P5 STS.128 [R0+0xe000], RZ ;  /* 0x00e000ff00005388 */ /* 0x0005e20000000c00 */
[----:B------:R-:W-:Y:S05]  /*3170*/  @P5 BRA `(.L_x_330) ;  /* 0x0000021000005947 */ /* 0x000fea0003800000 */
[----:B-1----:R-:W3:Y:S04]  /*3180*/  LDL R8, [R1+0xc] ;  /* 0x00000c0001087983 */ /* 0x002ee80000100800 */
        /* <DEDUP_REMOVED lines=10> */
[----:B---3--:R-:W-:Y:S02]  /*3230*/  ISETP.GE.AND P4, PT, R8, c[0x0][0x220], PT ;  /* 0x0000880008007a0c */ /* 0x008fe40003f86270 */
[C---:B------:R-:W-:Y:S02]  /*3240*/  @!P5 LEA R8, P6, R10.reuse, c[0x0][0x168], 0x1 ;  /* 0x00005a000a08da11 */ /* 0x040fe400078c08ff */
[----:B----4-:R-:W-:Y:S02]  /*3250*/  ISETP.GE.AND P2, PT, R5, c[0x0][0x220], PT ;  /* 0x0000880005007a0c */ /* 0x010fe40003f46270 */
[----:B------:R-:W-:-:S05]  /*3260*/  @!P5 LEA.HI.X R9, R10, c[0x0][0x16c], R3, 0x1, P6 ;  /* 0x00005b000a09da11 */ /* 0x000fca00030f0c03 */
[----:B------:R-:W-:Y:S01]  /*3270*/  @!PT LDS RZ, [RZ] ;  /* 0x00000000fffff984 */ /* 0x000fe20000000800 */
[----:B------:R-:W-:Y:S01]  /*3280*/  @!PT LDS RZ, [RZ] ;  /* 0x00000000fffff984 */ /* 0x000fe20000000800 */
[----:B------:R-:W-:Y:S01]  /*3290*/  @!PT LDS RZ, [RZ] ;  /* 0x00000000fffff984 */ /* 0x000fe20000000800 */
[----:B------:R1:W-:Y:S02]  /*32a0*/  @!P5 LDGSTS.E.BYPASS.LTC128B.128 [R0+0xa000], [R8.64] ;  /* 0x0a0000000800dfae */ /* 0x0003e4000b901d44 */
[C---:B------:R-:W-:Y:S02]  /*32b0*/  @!P4 LEA R6, P3, R10.reuse, c[0x0][0x168], 0x1 ;  /* 0x00005a000a06ca11 */ /* 0x040fe400078608ff */
[----:B------:R1:W-:Y:S02]  /*32c0*/  @P4 STS.128 [R0+0xc000], RZ ;  /* 0x00c000ff00004388 */ /* 0x0003e40000000c00 */
[C---:B------:R-:W-:Y:S02]  /*32d0*/  @!P2 LEA R4, P1, R10.reuse, c[0x0][0x168], 0x1 ;  /* 0x00005a000a04aa11 */ /* 0x040fe400078208ff */
[C-C-:B------:R-:W-:Y:S02]  /*32e0*/  @!P4 LEA.HI.X R7, R10.reuse, c[0x0][0x16c], R3.reuse, 0x1, P3 ;  /* 0x00005b000a07ca11 */ /* 0x140fe400018f0c03 */
[----:B------:R-:W-:-:S03]  /*32f0*/  @!P2 LEA.HI.X R5, R10, c[0x0][0x16c], R3, 0x1, P1 ;  /* 0x00005b000a05aa11 */ /* 0x000fc600008f0c03 */
        /* <DEDUP_REMOVED lines=8> */
[----:B------:R1:W-:Y:S02]  /*3380*/  @!P2 LDGSTS.E.BYPASS.LTC128B.128 [R0+0xe000], [R4.64+0x80] ;  /* 0x0e0000800400afae */ /* 0x0003e4000b901d44 */
.L_x_330:
[----:B------:R-:W-:Y:S05]  /*3390*/  BSYNC B0 ;  /* 0x0000000000007941 */ /* 0x000fea0003800000 */
.L_x_329:
[----:B------:R-:W0:Y:S01]  /*33a0*/  LDGDEPBAR ;  /* 0x00000000000079af */ /* 0x000e220000000000 */
[----:B-1----:R-:W-:Y:S02]  /*33b0*/  IMAD.MOV.U32 R6, RZ, RZ, c[0x0][0x308] ;  /* 0x0000c200ff067624 */ /* 0x002fe400078e00ff */
[----:B------:R-:W-:Y:S01]  /*33c0*/  IMAD.MOV.U32 R7, RZ, RZ, c[0x0][0x30c] ;  /* 0x0000c300ff077624 */ /* 0x000fe200078e00ff */
[----:B------:R-:W-:-:S04]  /*33d0*/  DEPBAR.LE SB0, 0x1 ;  /* 0x000080400000791a */ /* 0x000fc80000000000 */
[----:B------:R-:W-:Y:S06]  /*33e0*/  BAR.SYNC.DEFER_BLOCKING 0x0 ;  /* 0x0000000000007b1d */ /* 0x000fec0000010000 */
[----:B------:R1:W3:Y:S01]  /*33f0*/  LDG.E.64 R4, [R6.64+0x8] ;  /* 0x0000080406047981 */ /* 0x0002e2000c1e1b00 */
[----:B--2---:R-:W-:-:S03]  /*3400*/  SHF.R.S32.HI R0, RZ, 0x1f, R16 ;  /* 0x0000001fff007819 */ /* 0x004fc60000011410 */
[----:B------:R-:W2:Y:S01]  /*3410*/  S2R R8, SR_TID.X ;  /* 0x0000000000087919 */ /* 0x000ea20000002100 */
[----:B------:R-:W-:-:S03]  /*3420*/  IADD3 R3, R231, 0x1800, RZ ;  /* 0x00001800e7037810 */ /* 0x000fc60007ffe0ff */
[----:B------:R-:W4:Y:S04]  /*3430*/  LDSM.16.M88.4 R172, [R221+0xf000] ;  /* 0x00f00000ddac783b */ /* 0x000f280000000200 */
[----:B------:R-:W2:Y:S04]  /*3440*/  LDSM.16.M88.4 R176, [R221+0xf400] ;  /* 0x00f40000ddb0783b */ /* 0x000ea80000000200 */
[----:B------:R-:W2:Y:S04]  /*3450*/  LDSM.16.M88.4 R180, [R222+0xf000] ;  /* 0x00f00000deb4783b */ /* 0x000ea80000000200 */
[----:B------:R-:W2:Y:S04]  /*3460*/  LDSM.16.M88.4 R184, [R222+0xf400] ;  /* 0x00f40000deb8783b */ /* 0x000ea80000000200 */
[----:B------:R-:W2:Y:S04]  /*3470*/  LDSM.16.M88.4 R188, [R221+0x11000] ;  /* 0x01100000ddbc783b */ /* 0x000ea80000000200 */
[----:B-1----:R-:W2:Y:S01]  /*3480*/  LDG.E.64 R6, [R6.64] ;  /* 0x0000000406067981 */ /* 0x002ea2000c1e1b00 */
[----:B------:R-:W-:Y:S01]  /*3490*/  SEL R3, R3, R231, !P0 ;  /* 0x000000e703037207 */ /* 0x000fe20004000000 */
[----:B------:R-:W-:Y:S01]  /*34a0*/  UIADD3 UR10, UR21, 0x80, URZ ;  /* 0x00000080150a7890 */ /* 0x000fe2000fffe03f */
[----:B------:R-:W-:Y:S01]  /*34b0*/  SHF.L.U32 R223, R231, 0x1, RZ ;  /* 0x00000001e7df7819 */ /* 0x000fe200000006ff */
[----:B------:R-:W1:Y:S01]  /*34c0*/  LDSM.16.M88.4 R192, [R221+0x11400] ;  /* 0x01140000ddc0783b */ /* 0x000e620000000200 */
[----:B------:R-:W-:Y:S01]  /*34d0*/  SHF.L.U32 R220, R3, 0x1, RZ ;  /* 0x0000000103dc7819 */ /* 0x000fe200000006ff */
[----:B------:R-:W-:Y:S01]  /*34e0*/  IMAD.MOV.U32 R249, RZ, RZ, R236 ;  /* 0x000000fffff97224 */ /* 0x000fe200078e00ec */
        /* <DEDUP_REMOVED lines=54> */
[----:B------:R-:W-:Y:S01]  /*3850*/  IADD3 R224, R223, R230, RZ ;  /* 0x000000e6dfe07210 */ /* 0x000fe20007ffe0ff */
[----:B------:R-:W-:Y:S01]  /*3860*/  UISETP.GE.AND UP0, UPT, UR10, UR6, UPT ;  /* 0x000000060a00728c */ /* 0x000fe2000bf06270 */
[----:B---3--:R-:W-:-:S04]  /*3870*/  IADD3 R16, P2, P1, R4, UR41, R16 ;  /* 0x0000002904107c10 */ /* 0x008fc8000f95e010 */
[----:B------:R-:W-:-:S05]  /*3880*/  IADD3.X R0, R5, UR49, R0, P2, P1 ;  /* 0x0000003105007c10 */ /* 0x000fca00097e2400 */
[----:B------:R3:W-:Y:S01]  /*3890*/  STL [R1+0x40], R0 ;  /* 0x0000400001007387 */ /* 0x0007e20000100800 */
[----:B--2---:R2:W1:Y:S01]  /*38a0*/  R2UR UR8, R7 ;  /* 0x00000000070873c2 */ /* 0x00446200000e0000 */
[----:B---3--:R-:W-:-:S07]  /*38b0*/  IADD3 R0, R229, 0x1800, RZ ;  /* 0x00001800e5007810 */ /* 0x008fce0007ffe0ff */
[----:B------:R3:W1:Y:S01]  /*38c0*/  R2UR UR9, R6 ;  /* 0x00000000060973c2 */ /* 0x00066200000e0000 */
[----:B------:R-:W-:-:S05]  /*38d0*/  SEL R0, R0, R229, !P0 ;  /* 0x000000e500007207 */ /* 0x000fca0004000000 */
[----:B------:R-:W-:Y:S02]  /*38e0*/  IMAD.SHL.U32 R3, R0, 0x2, RZ ;  /* 0x0000000200037824 */ /* 0x000fe400078e00ff */
[----:B------:R-:W-:-:S04]  /*38f0*/  IMAD.MOV.U32 R0, RZ, RZ, c[0x0][0x22c] ;  /* 0x00008b00ff007624 */ /* 0x000fc800078e00ff */
[----:B------:R-:W-:Y:S01]  /*3900*/  IMAD R0, R0, c[0x0][0x1c0], RZ ;  /* 0x0000700000007a24 */ /* 0x000fe200078e02ff */
[----:B--2---:R-:W2:Y:S03]  /*3910*/  S2R R7, SR_TID.X ;  /* 0x0000000000077919 */ /* 0x004ea60000002100 */
[C---:B------:R-:W-:Y:S01]  /*3920*/  IMAD.SHL.U32 R4, R0.reuse, 0x8, RZ ;  /* 0x0000000800047824 */ /* 0x040fe200078e00ff */
[----:B---3--:R-:W-:-:S04]  /*3930*/  SHF.L.U32 R6, R0, 0x4, RZ ;  /* 0x0000000400067819 */ /* 0x008fc800000006ff */
[C---:B------:R-:W-:Y:S02]  /*3940*/  IADD3 R5, R6.reuse, 0x20, RZ ;  /* 0x0000002006057810 */ /* 0x040fe40007ffe0ff */
[----:B------:R-:W-:-:S03]  /*3950*/  IADD3 R0, R6, 0x40, RZ ;  /* 0x0000004006007810 */ /* 0x000fc60007ffe0ff */
[C---:B------:R-:W-:Y:S02]  /*3960*/  IMAD.IADD R5, R4.reuse, 0x1, R5 ;  /* 0x0000000104057824 */ /* 0x040fe400078e0205 */
[----:B------:R-:W-:Y:S01]  /*3970*/  IMAD.IADD R0, R4, 0x1, R0 ;  /* 0x0000000104007824 */ /* 0x000fe200078e0200 */
[----:B--2---:R-:W-:-:S04]  /*3980*/  SHF.R.S32.HI R7, RZ, 0x1f, R7 ;  /* 0x0000001fff077819 */ /* 0x004fc80000011407 */
[----:B------:R-:W-:-:S04]  /*3990*/  LEA.HI R7, R7, R8, RZ, 0x6 ;  /* 0x0000000807077211 */ /* 0x000fc800078f30ff */
[----:B------:R-:W-:-:S05]  /*39a0*/  SHF.R.S32.HI R7, RZ, 0x6, R7 ;  /* 0x00000006ff077819 */ /* 0x000fca0000011407 */
[----:B------:R-:W-:-:S05]  /*39b0*/  IMAD.SHL.U32 R7, R7, 0x20, RZ ;  /* 0x0000002007077824 */ /* 0x000fca00078e00ff */
[----:B------:R2:W-:Y:S02]  /*39c0*/  STL [R1+0x48], R7 ;  /* 0x0000480701007387 */ /* 0x0005e40000100800 */
[----:B--2---:R-:W-:-:S05]  /*39d0*/  IMAD.WIDE.U32 R6, R16, -0x2daee0ad, RZ ;  /* 0xd2511f5310067825 */ /* 0x004fca00078e00ff */
[----:B------:R2:W-:Y:S02]  /*39e0*/  STL.64 [R1+0x20], R6 ;  /* 0x0000200601007387 */ /* 0x0005e40000100a00 */
[C---:B--2---:R-:W-:Y:S02]  /*39f0*/  IMAD.IADD R6, R4.reuse, 0x1, R5 ;  /* 0x0000000104067824 */ /* 0x044fe400078e0205 */
[----:B------:R-:W-:-:S03]  /*3a00*/  IMAD.IADD R5, R4, 0x1, R0 ;  /* 0x0000000104057824 */ /* 0x000fc600078e0200 */
[C---:B------:R-:W-:Y:S01]  /*3a10*/  IADD3 R6, R4.reuse, R6, RZ ;  /* 0x0000000604067210 */ /* 0x040fe20007ffe0ff */
[----:B------:R-:W-:-:S04]  /*3a20*/  IMAD.IADD R5, R4, 0x1, R5 ;  /* 0x0000000104057824 */ /* 0x000fc800078e0205 */
[C---:B------:R-:W-:Y:S01]  /*3a30*/  IMAD.IADD R6, R4.reuse, 0x1, R6 ;  /* 0x0000000104067824 */ /* 0x040fe200078e0206 */
[----:B------:R-:W-:-:S04]  /*3a40*/  IADD3 R5, R4, R5, RZ ;  /* 0x0000000504057210 */ /* 0x000fc80007ffe0ff */
[----:B------:R2:W-:Y:S01]  /*3a50*/  STL [R1+0x28], R6 ;  /* 0x0000280601007387 */ /* 0x0005e20000100800 */
[----:B------:R-:W-:-:S03]  /*3a60*/  IADD3 R0, R4, R5, RZ ;  /* 0x0000000504007210 */ /* 0x000fc60007ffe0ff */
[----:B------:R3:W-:Y:S01]  /*3a70*/  STL [R1+0x18], R5 ;  /* 0x0000180501007387 */ /* 0x0007e20000100800 */
[----:B--2---:R-:W-:-:S05]  /*3a80*/  IMAD.IADD R6, R4, 0x1, R6 ;  /* 0x0000000104067824 */ /* 0x004fca00078e0206 */
[----:B------:R3:W-:Y:S04]  /*3a90*/  STL [R1+0x30], R6 ;  /* 0x0000300601007387 */ /* 0x0007e80000100800 */
[----:B-1--4-:R3:W-:Y:S02]  /*3aa0*/  STL [R1+0x2c], R0 ;  /* 0x00002c0001007387 */ /* 0x0127e40000100800 */
.L_x_333:
        /* <DEDUP_REMOVED lines=8> */
[----:B-----5:R-:W2:Y:S01]  /*3b30*/  LDL R237, [R1+0x48] ;  /* 0x0000480001ed7983 */ /* 0x020ea20000100800 */
[----:B------:R-:W-:Y:S01]  /*3b40*/  PLOP3.LUT P4, PT, PT, PT, UP0, 0x80, 0x0 ;  /* 0x000000000000781c */ /* 0x000fe20003f8f008 */
[----:B------:R-:W-:Y:S01]  /*3b50*/  UIADD3 UR12, UR9, 0x1715609d, URZ ;  /* 0x1715609d090c7890 */ /* 0x000fe2000fffe03f */
[----:B------:R-:W-:Y:S01]  /*3b60*/  PLOP3.LUT P6, PT, PT, PT, UP0, 0x80, 0x0 ;  /* 0x000000000000781c */ /* 0x000fe20003fcf008 */
[----:B------:R-:W3:Y:S01]  /*3b70*/  LDL R235, [R1+0x44] ;  /* 0x0000440001eb7983 */ /* 0x000ee20000100800 */
[----:B------:R-:W-:Y:S01]  /*3b80*/  PLOP3.LUT P5, PT, PT, PT, UP0, 0x80, 0x0 ;  /* 0x000000000000781c */ /* 0x000fe20003faf008 */
[----:B------:R-:W-:Y:S02]  /*3b90*/  UISETP.GE.AND UP5, UPT, UR7, 0x1, UPT ;  /* 0x000000010700788c */ /* 0x000fe4000bfa6270 */
[----:B------:R-:W2:Y:S06]  /*3ba0*/  LDL.64 R232, [R1+0x20] ;  /* 0x0000200001e87983 */ /* 0x000eac0000100a00 */
        /* <DEDUP_REMOVED lines=47> */
[----:B------:R-:W4:Y:S04]  /*3ea0*/  LDL R155, [R1+0x8] ;  /* 0x00000800019b7983 */ /* 0x000f280000100800 */
[----:B------:R-:W2:Y:S03]  /*3eb0*/  LDSM.16.M88.4 R132, [R221+0xd400] ;  /* 0x00d40000dd84783b */ /* 0x000ea60000000200 */
[-C--:B-1----:R-:W-:Y:S05]  /*3ec0*/  HMMA.16816.F32 R4, R140, R164.reuse, R4 ;  /* 0x000000a48c04723c */ /* 0x082fea0000001804 */
[----:B------:R-:W1:Y:S01]  /*3ed0*/  @P0 S2R R152, SR_TID.X ;  /* 0x0000000000980919 */ /* 0x000e620000002100 */
[----:B------:R-:W-:Y:S02]  /*3ee0*/  PLOP3.LUT P0, PT, PT, PT, UP0, 0x80, 0x0 ;  /* 0x000000000000781c */ /* 0x000fe40003f0f008 */
        /* <DEDUP_REMOVED lines=12> */
[----:B------:R-:W4:Y:S07]  /*3fb0*/  LDL R156, [R1+0x4] ;  /* 0x00000400019c7983 */ /* 0x000f2e0000100800 */
[-C--:B------:R-:W-:Y:S01]  /*3fc0*/  HMMA.16816.F32 R12, R168, R158.reuse, R12 ;  /* 0x0000009ea80c723c */ /* 0x080fe2000000180c */
[----:B-1----:R-:W-:Y:S01]  /*3fd0*/  @P2 IMAD.SHL.U32 R0, R152, 0x2, RZ ;  /* 0x0000000298002824 */ /* 0x002fe200078e00ff */
[----:B------:R-:W-:Y:S02]  /*3fe0*/  PLOP3.LUT P2, PT, PT, PT, UP0, 0x80, 0x0 ;  /* 0x000000000000781c */ /* 0x000fe40003f4f008 */
[----:B------:R-:W-:Y:S02]  /*3ff0*/  IMAD.U32 R152, RZ, RZ, UR18 ;  /* 0x00000012ff987e24 */ /* 0x000fe4000f8e00ff */
[----:B------:R-:W-:Y:S02]  /*4000*/  @P1 LOP3.LUT R0, R237, 0x6, R0, 0xf8, !PT ;  /* 0x00000006ed001812 */ /* 0x000fe400078ef800 */
[----:B------:R-:W-:Y:S01]  /*4010*/  PLOP3.LUT P1, PT, PT, PT, UP0, 0x80, 0x0 ;  /* 0x000000000000781c */ /* 0x000fe20003f2f008 */
[C---:B------:R-:W-:Y:S01]  /*4020*/  HMMA.16816.F32 R16, R148.reuse, R158, R16 ;  /* 0x0000009e9410723c */ /* 0x040fe20000001810 */
[----:B------:R-:W1:Y:S02]  /*4030*/  S2R R237, SR_TID.X ;  /* 0x0000000000ed7919 */ /* 0x000e640000002100 */
[----:B------:R-:W-:Y:S01]  /*4040*/  @P0 IMAD R152, R152, 0x80, R0 ;  /* 0x0000008098980824 */ /* 0x000fe200078e0200 */
[----:B------:R-:W-:Y:S01]  /*4050*/  PLOP3.LUT P0, PT, PT, PT, UP0, 0x80, 0x0 ;  /* 0x000000000000781c */ /* 0x000fe20003f0f008 */
[----:B------:R-:W-:Y:S03]  /*4060*/  IMAD.U32 R0, RZ, RZ, UR7 ;  /* 0x00000007ff007e24 */ /* 0x000fe6000f8e00ff */
[----:B------:R-:W-:Y:S01]  /*4070*/  @P6 ISETP.GE.AND P6, PT, R152, UR6, PT ;  /* 0x0000000698006c0c */ /* 0x000fe2000bfc6270 */
[-C--:B------:R-:W-:Y:S03]  /*4080*/  HMMA.16816.F32 R20, R148, R132.reuse, R20 ;  /* 0x000000849414723c */ /* 0x080fe60000001814 */
[----:B---3--:R-:W-:Y:S05]  /*4090*/  IMAD R0, R0, 0x4, R235 ;  /* 0x0000000400007824 */ /* 0x008fea00078e02eb */
[C---:B------:R-:W-:Y:S07]  /*40a0*/  HMMA.16816.F32 R24, R168.reuse, R132, R24 ;  /* 0x00000084a818723c */ /* 0x040fee0000001818 */
[----:B------:R-:W-:Y:S01]  /*40b0*/  IMAD.U32 R132, RZ, RZ, UR18 ;  /* 0x00000012ff847e24 */ /* 0x000fe2000f8e00ff */
[----:B-1----:R-:W-:Y:S01]  /*40c0*/  SHF.R.S32.HI R237, RZ, 0x1f, R237 ;  /* 0x0000001fffed7819 */ /* 0x002fe200000114ed */
[-C--:B------:R-:W-:Y:S03]  /*40d0*/  HMMA.16816.F32 R28, R168, R134.reuse, R28 ;  /* 0x00000086a81c723c */ /* 0x080fe6000000181c */
[----:B------:R-:W-:Y:S04]  /*40e0*/  LEA.HI R237, R237, R238, RZ, 0x6 ;  /* 0x000000eeeded7211 */ /* 0x000fe800078f30ff */
[----:B------:R-:W-:Y:S01]  /*40f0*/  SHF.R.S32.HI R237, RZ, 0x6, R237 ;  /* 0x00000006ffed7819 */ /* 0x000fe200000114ed */
[----:B------:R-:W-:Y:S04]  /*4100*/  HMMA.16816.F32 R32, R148, R134, R32 ;  /* 0x000000869420723c */ /* 0x000fe80000001820 */
[----:B------:R-:W-:Y:S03]  /*4110*/  IMAD R132, R132, 0x4, R237 ;  /* 0x0000000484847824 */ /* 0x000fe600078e02ed */
[C---:B------:R-:W-:Y:S01]  /*4120*/  IADD3 R148, R0.reuse, 0x2, RZ ;  /* 0x0000000200947810 */ /* 0x040fe20007ffe0ff */
[----:B------:R-:W-:Y:S01]  /*4130*/  IMAD.WIDE.U32 R134, R0, -0x326172a9, RZ ;  /* 0xcd9e8d5700867825 */ /* 0x000fe200078e00ff */
[----:B------:R-:W-:Y:S01]  /*4140*/  @P0 IADD3 R0, R152, 0x1, RZ ;  /* 0x0000000198000810 */ /* 0x000fe20007ffe0ff */
[-C--:B--2---:R-:W-:Y:S01]  /*4150*/  HMMA.16816.F32 R4, R136, R140.reuse, R4 ;  /* 0x0000008c8804723c */ /* 0x084fe20000001804 */
[----:B------:R-:W-:Y:S01]  /*4160*/  PLOP3.LUT P0, PT, PT, PT, UP0, 0x80, 0x0 ;  /* 0x000000000000781c */ /* 0x000fe20003f0f008 */
[----:B------:R-:W-:Y:S01]  /*4170*/  IMAD.WIDE.U32 R148, R148, -0x326172a9, RZ ;  /* 0xcd9e8d5794947825 */ /* 0x000fe200078e00ff */
[----:B------:R-:W-:Y:S02]  /*4180*/  @P4 ISETP.GE.AND P4, PT, R0, UR6, PT ;  /* 0x0000000600004c0c */ /* 0x000fe4000bf86270 */
[----:B------:R-:W-:Y:S01]  /*4190*/  LOP3.LUT R132, R233, UR8, R132, 0x96, !PT ;  /* 0x00000008e9847c12 */ /* 0x000fe2000f8e9684 */
[----:B------:R-:W2:Y:S01]  /*41a0*/  LDL R0, [R1] ;  /* 0x0000000001007983 */ /* 0x000ea20000100800 */
[----:B------:R-:W-:Y:S01]  /*41b0*/  LOP3.LUT R150, R234, UR9, RZ, 0x3c, !PT ;  /* 0x00000009ea967c12 */ /* 0x000fe2000f8e3cff */
[C---:B------:R-:W-:Y:S04]  /*41c0*/  HMMA.16816.F32 R8, R144.reuse, R140, R8 ;  /* 0x0000008c9008723c */ /* 0x040fe80000001808 */
[-C--:B------:R-:W-:Y:S01]  /*41d0*/  LOP3.LUT R151, R135, R150.reuse, RZ, 0x3c, !PT ;  /* 0x0000009687977212 */ /* 0x080fe200078e3cff */
[----:B------:R-:W-:Y:S01]  /*41e0*/  IMAD.WIDE.U32 R132, R132, -0x326172a9, RZ ;  /* 0xcd9e8d5784847825 */ /* 0x000fe200078e00ff */
[----:B------:R-:W-:Y:S02]  /*41f0*/  LOP3.LUT R149, R149, R150, RZ, 0x3c, !PT ;  /* 0x0000009695957212 */ /* 0x000fe400078e3cff */
[-C--:B------:R-:W-:Y:S01]  /*4200*/  HMMA.16816.F32 R12, R144, R142.reuse, R12 ;  /* 0x0000008e900c723c */ /* 0x080fe2000000180c */
[----:B------:R-:W-:Y:S03]  /*4210*/  IMAD.WIDE.U32 R140, R151, -0x2daee0ad, RZ ;  /* 0xd2511f53978c7825 */ /* 0x000fe600078e00ff */
[C---:B------:R-:W-:Y:S02]  /*4220*/  LOP3.LUT R154, R133.reuse, UR10, R134, 0x96, !PT ;  /* 0x0000000a859a7c12 */ /* 0x040fe4000f8e9686 */
[----:B------:R-:W-:Y:S02]  /*4230*/  @P2 IADD3 R134, R152, 0x8, RZ ;  /* 0x0000000898862810 */ /* 0x000fe40007ffe0ff */
[----:B------:R-:W-:Y:S01]  /*4240*/  LOP3.LUT R148, R133, UR10, R148, 0x96, !PT ;  /* 0x0000000a85947c12 */ /* 0x000fe2000f8e9694 */
[C---:B------:R-:W-:Y:S01]  /*4250*/  HMMA.16816.F32 R16, R136.reuse, R142, R16 ;  /* 0x0000008e8810723c */ /* 0x040fe20000001810 */
[----:B------:R-:W-:Y:S01]  /*4260*/  @P1 ISETP.GE.AND P1, PT, R134, UR6, PT ;  /* 0x0000000686001c0c */ /* 0x000fe2000bf26270 */
[----:B------:R-:W-:Y:S01]  /*4270*/  UIADD3 UR10, UR8, 0x76cf5d0a, URZ ;  /* 0x76cf5d0a080a7890 */ /* 0x000fe2000fffe03f */
[----:B------:R-:W-:Y:S02]  /*4280*/  @P0 FSEL R4, R4, -INF , !P6 ;  /* 0xff80000004040808 */ /* 0x000fe40007000000 */
[----:B------:R-:W-:Y:S02]  /*4290*/  PLOP3.LUT P0, PT, PT, PT, UP0, 0x80, 0x0 ;  /* 0x000000000000781c */ /* 0x000fe40003f0f008 */
[----:B------:R-:W-:Y:S02]  /*42a0*/  @P5 FSEL R5, R5, -INF , !P4 ;  /* 0xff80000005055808 */ /* 0x000fe40006000000 */
[----:B------:R-:W-:Y:S03]  /*42b0*/  PLOP3.LUT P5, PT, PT, PT, UP0, 0x80, 0x0 ;  /* 0x000000000000781c */ /* 0x000fe60003faf008 */
[----:B------:R-:W-:Y:S01]  /*42c0*/  LOP3.LUT R153, R132, UR11, RZ, 0x3c, !PT ;  /* 0x0000000b84997c12 */ /* 0x000fe2000f8e3cff */
[----:B-----5:R-:W-:Y:S01]  /*42d0*/  FMUL.FTZ R132, R252, 1.4426950216293334961 ;  /* 0x3fb8aa3bfc847820 */ /* 0x020fe20000410000 */
[----:B------:R-:W-:Y:S04]  /*42e0*/  UIADD3 UR11, UR8, -0x4498517b, URZ ;  /* 0xbb67ae85080b7890 */ /* 0x000fe8000fffe03f */
[----:B------:R-:W-:Y:S02]  /*42f0*/  @P0 FSEL R8, R8, -INF , !P6 ;  /* 0xff80000008080808 */ /* 0x000fe40007000000 */
[----:B------:R-:W-:Y:S02]  /*4300*/  FSETP.NEU.FTZ.AND P0, PT, R252, -INF , PT ;  /* 0xff800000fc00780b */ /* 0x000fe40003f1d000 */
[----:B------:R-:W-:Y:S02]  /*4310*/  @P5 FSEL R10, R10, -INF , !P6 ;  /* 0xff8000000a0a5808 */ /* 0x000fe40007000000 */
[----:B------:R-:W-:Y:S02]  /*4320*/  FSEL R132, R132, RZ, P0 ;  /* 0x000000ff84847208 */ /* 0x000fe40000000000 */
[----:B------:R-:W-:Y:S02]  /*4330*/  PLOP3.LUT P0, PT, PT, PT, UP0, 0x80, 0x0 ;  /* 0x000000000000781c */ /* 0x000fe40003f0f008 */
[----:B------:R-:W-:Y:S01]  /*4340*/  LOP3.LUT R135, R232, UR11, RZ, 0x3c, !PT ;  /* 0x0000000be8877c12 */ /* 0x000fe2000f8e3cff */
[----:B------:R-:W-:Y:S01]  /*4350*/  FFMA.FTZ R8, R8, c[0x0][0x23c], -R132 ;  /* 0x00008f0008087a23 */ /* 0x000fe20000010884 */
[----:B------:R-:W-:Y:S02]  /*4360*/  UIADD3 UR11, UR9, -0x255992d5, URZ ;  /* 0xdaa66d2b090b7890 */ /* 0x000fe4000fffe03f */
[----:B------:R-:W-:Y:S01]  /*4370*/  LOP3.LUT R151, R135, R141, RZ, 0x3c, !PT ;  /* 0x0000008d87977212 */ /* 0x000fe200078e3cff */
[----:B------:R-:W-:Y:S01]  /*4380*/  MUFU.EX2 R233, R8 ;  /* 0x0000000800e97308 */ /* 0x000fe20000000800 */
[C---:B----4-:R-:W-:Y:S01]  /*4390*/  FSETP.NEU.FTZ.AND P2, PT, R155.reuse, -INF , PT ;  /* 0xff8000009b00780b */ /* 0x050fe20003f5d000 */
[----:B------:R-:W-:Y:S02]  /*43a0*/  FMUL.FTZ R133, R155, 1.4426950216293334961 ;  /* 0x3fb8aa3b9b857820 */ /* 0x000fe40000410000 */
[----:B------:R-:W-:Y:S03]  /*43b0*/  IMAD.WIDE.U32 R154, R154, -0x2daee0ad, RZ ;  /* 0xd2511f539a9a7825 */ /* 0x000fe600078e00ff */
[----:B------:R-:W-:Y:S02]  /*43c0*/  FSEL R133, R133, RZ, P2 ;  /* 0x000000ff85857208 */ /* 0x000fe40001000000 */
[----:B------:R-:W-:Y:S02]  /*43d0*/  PLOP3.LUT P2, PT, PT, PT, UP0, 0x80, 0x0 ;  /* 0x000000000000781c */ /* 0x000fe40003f4f008 */
[----:B------:R-:W-:Y:S11]  /*43e0*/  LOP3.LUT R150, R155, UR10, R140, 0x96, !PT ;  /* 0x0000000a9b967c12 */ /* 0x000ff6000f8e968c */
[----:B------:R-:W-:Y:S02]  /*43f0*/  @P2 FSEL R7, R7, -INF , !P4 ;  /* 0xff80000007072808 */ /* 0x000fe40006000000 */
[----:B------:R-:W-:Y:S03]  /*4400*/  PLOP3.LUT P2, PT, PT, PT, UP0, 0x80, 0x0 ;  /* 0x000000000000781c */ /* 0x000fe60003f4f008 */
[--C-:B------:R-:W-:Y:S06]  /*4410*/  FFMA.FTZ R171, R7, c[0x0][0x23c], -R133.reuse ;  /* 0x00008f0007ab7a23 */ /* 0x100fec0000010885 */
[----:B------:R-:W-:Y:S04]  /*4420*/  MUFU.EX2 R171, R171 ;  /* 0x000000ab00ab7308 */ /* 0x000fe80000000800 */
[----:B------:R-:W-:Y:S02]  /*4430*/  @P2 FSEL R11, R11, -INF , !P4 ;  /* 0xff8000000b0b2808 */ /* 0x000fe40006000000 */
[----:B------:R-:W-:Y:S11]  /*4440*/  PLOP3.LUT P2, PT, PT, PT, UP0, 0x80, 0x0 ;  /* 0x000000000000781c */ /* 0x000ff60003f4f008 */
[----:B------:R-:W-:Y:S02]  /*4450*/  @!UPT UIADD3 URZ, URZ, URZ, URZ ;  /* 0x0000003f3f3ff290 */ /* 0x000fe4000fffe03f */
[----:B------:R-:W-:Y:S02]  /*4460*/  @P2 IADD3 R140, R152, 0x11, RZ ;  /* 0x00000011988c2810 */ /* 0x000fe40007ffe0ff */
[----:B------:R-:W-:Y:S02]  /*4470*/  PLOP3.LUT P2, PT, PT, PT, UP0, 0x80, 0x0 ;  /* 0x000000000000781c */ /* 0x000fe40003f4f008 */
[C---:B------:R-:W-:Y:S01]  /*4480*/  FSETP.NEU.FTZ.AND P3, PT, R156.reuse, -INF , PT ;  /* 0xff8000009c00780b */ /* 0x040fe20003f7d000 */
[----:B------:R-:W-:Y:S05]  /*4490*/  FMUL.FTZ R134, R156, 1.4426950216293334961 ;  /* 0x3fb8aa3b9c867820 */ /* 0x000fea0000410000 */
[----:B------:R-:W-:Y:S02]  /*44a0*/  FSEL R134, R134, RZ, P3 ;  /* 0x000000ff86867208 */ /* 0x000fe40001800000 */
[----:B------:R-:W-:Y:S03]  /*44b0*/  PLOP3.LUT P3, PT, PT, PT, UP0, 0x80, 0x0 ;  /* 0x000000000000781c */ /* 0x000fe60003f6f008 */
[--C-:B------:R-:W-:Y:S02]  /*44c0*/  FFMA.FTZ R4, R4, c[0x0][0x23c], -R134.reuse ;  /* 0x00008f0004047a23 */ /* 0x100fe40000010886 */
[----:B------:R-:W-:Y:S02]  /*44d0*/  FFMA.FTZ R5, R5, c[0x0][0x23c], -R134 ;  /* 0x00008f0005057a23 */ /* 0x000fe40000010886 */
[----:B------:R-:W-:Y:S06]  /*44e0*/  MUFU.EX2 R166, R4 ;  /* 0x0000000400a67308 */ /* 0x000fec0000000800 */
[----:B------:R-:W-:Y:S02]  /*44f0*/  @P3 FSEL R6, R6, -INF , !P6 ;  /* 0xff80000006063808 */ /* 0x000fe40007000000 */
[----:B------:R-:W-:Y:S02]  /*4500*/  PLOP3.LUT P3, PT, PT, PT, UP0, 0x80, 0x0 ;  /* 0x000000000000781c */ /* 0x000fe40003f6f008 */
[----:B------:R-:W-:Y:S01]  /*4510*/  PLOP3.LUT P6, PT, PT, PT, UP0, 0x80, 0x0 ;  /* 0x000000000000781c */ /* 0x000fe20003fcf008 */
[--C-:B------:R-:W-:Y:S01]  /*4520*/  FFMA.FTZ R6, R6, c[0x0][0x23c], -R133.reuse ;  /* 0x00008f0006067a23 */ /* 0x100fe20000010885 */
[----:B------:R1:W-:Y:S09]  /*4530*/  MUFU.EX2 R165, R5 ;  /* 0x0000000500a57308 */ /* 0x0003f20000000800 */
[----:B------:R-:W-:Y:S01]  /*4540*/  @P3 FSEL R9, R9, -INF , !P4 ;  /* 0xff80000009093808 */ /* 0x000fe20006000000 */
[----:B------:R3:W-:Y:S01]  /*4550*/  MUFU.EX2 R164, R6 ;  /* 0x0000000600a47308 */ /* 0x0007e20000000800 */
[----:B------:R-:W-:Y:S02]  /*4560*/  PLOP3.LUT P3, PT, PT, PT, UP0, 0x80, 0x0 ;  /* 0x000000000000781c */ /* 0x000fe40003f6f008 */
[----:B------:R-:W-:Y:S01]  /*4570*/  PLOP3.LUT P4, PT, PT, PT, UP0, 0x80, 0x0 ;  /* 0x000000000000781c */ /* 0x000fe20003f8f008 */
[----:B------:R-:W-:Y:S06]  /*4580*/  FFMA.FTZ R9, R9, c[0x0][0x23c], -R132 ;  /* 0x00008f0009097a23 */ /* 0x000fec0000010884 */
[----:B------:R4:W-:Y:S04]  /*4590*/  MUFU.EX2 R232, R9 ;  /* 0x0000000900e87308 */ /* 0x0009e80000000800 */
[C---:B------:R-:W-:Y:S01]  /*45a0*/  @P3 IADD3 R7, R152.reuse, 0x10, RZ ;  /* 0x0000001098073810 */ /* 0x040fe20007ffe0ff */
[----:B-1----:R-:W-:Y:S01]  /*45b0*/  IMAD.WIDE.U32 R4, R149, -0x2daee0ad, RZ ;  /* 0xd2511f5395047825 */ /* 0x002fe200078e00ff */
[----:B------:R-:W-:Y:S02]  /*45c0*/  PLOP3.LUT P3, PT, PT, PT, UP0, 0x80, 0x0 ;  /* 0x000000000000781c */ /* 0x000fe40003f6f008 */
[----:B------:R-:W-:Y:S01]  /*45d0*/  @P4 IADD3 R141, R152, 0x18, RZ ;  /* 0x00000018988d4810 */ /* 0x000fe20007ffe0ff */
[----:B------:R-:W-:Y:S01]  /*45e0*/  IMAD.WIDE.U32 R148, R148, -0x2daee0ad, RZ ;  /* 0xd2511f5394947825 */ /* 0x000fe200078e00ff */
[----:B------:R-:W-:Y:S02]  /*45f0*/  LOP3.LUT R142, R135, R5, RZ, 0x3c, !PT ;  /* 0x00000005878e7212 */ /* 0x000fe400078e3cff */
[----:B------:R-:W-:Y:S02]  /*4600*/  @P2 ISETP.GE.AND P2, PT, R7, UR6, PT ;  /* 0x0000000607002c0c */ /* 0x000fe4000bf46270 */
[----:B---3--:R-:W-:Y:S01]  /*4610*/  @P6 IADD3 R6, R152, 0x9, RZ ;  /* 0x0000000998066810 */ /* 0x008fe20007ffe0ff */
[----:B------:R-:W-:Y:S01]  /*4620*/  IMAD.WIDE.U32 R142, R142, -0x326172a9, RZ ;  /* 0xcd9e8d578e8e7825 */ /* 0x000fe200078e00ff */
[----:B------:R-:W-:Y:S02]  /*4630*/  PLOP3.LUT P6, PT, PT, PT, UP0, 0x80, 0x0 ;  /* 0x000000000000781c */ /* 0x000fe40003fcf008 */
[----:B------:R-:W-:Y:S01]  /*4640*/  LOP3.LUT R135, R149, UR10, R4, 0x96, !PT ;  /* 0x0000000a95877c12 */ /* 0x000fe2000f8e9604 */
[----:B------:R-:W-:Y:S01]  /*4650*/  IMAD.WIDE.U32 R4, R151, -0x326172a9, RZ ;  /* 0xcd9e8d5797047825 */ /* 0x000fe200078e00ff */
[----:B------:R-:W-:Y:S01]  /*4660*/  @P0 IADD3 R152, R152, 0x19, RZ ;  /* 0x0000001998980810 */ /* 0x000fe20007ffe0ff */
[----:B------:R-:W-:Y:S01]  /*4670*/  UIADD3 UR10, UR8, 0x32370b8f, URZ ;  /* 0x32370b8f080a7890 */ /* 0x000fe2000fffe03f */
[----:B------:R-:W-:Y:S01]  /*4680*/  @P3 ISETP.GE.AND P3, PT, R6, UR6, PT ;  /* 0x0000000606003c0c */ /* 0x000fe2000bf66270 */
[----:B------:R-:W-:Y:S01]  /*4690*/  IMAD.WIDE.U32 R150, R150, -0x326172a9, RZ ;  /* 0xcd9e8d5796967825 */ /* 0x000fe200078e00ff */
[----:B------:R-:W-:Y:S02]  /*46a0*/  LOP3.LUT R8, R153, R5, RZ, 0x3c, !PT ;  /* 0x0000000599087212 */ /* 0x000fe400078e3cff */
[----:B------:R-:W-:Y:S02]  /*46b0*/  PLOP3.LUT P0, PT, PT, PT, UP0, 0x80, 0x0 ;  /* 0x000000000000781c */ /* 0x000fe40003f0f008 */
[C---:B--2---:R-:W-:Y:S01]  /*46c0*/  FSETP.NEU.FTZ.AND P5, PT, R0.reuse, -INF , PT ;  /* 0xff8000000000780b */ /* 0x044fe20003fbd000 */
[----:B------:R-:W-:Y:S01]  /*46d0*/  FMUL.FTZ R0, R0, 1.4426950216293334961 ;  /* 0x3fb8aa3b00007820 */ /* 0x000fe20000410000 */
[----:B------:R-:W-:Y:S01]  /*46e0*/  @P6 FSEL R14, R14, -INF , !P1 ;  /* 0xff8000000e0e6808 */ /* 0x000fe20004800000 */
[----:B----4-:R-:W-:Y:S01]  /*46f0*/  IMAD.WIDE.U32 R8, R8, -0x2daee0ad, RZ ;  /* 0xd2511f5308087825 */ /* 0x010fe200078e00ff */
[----:B------:R-:W-:Y:S02]  /*4700*/  PLOP3.LUT P6, PT, PT, PT, UP0, 0x80, 0x0 ;  /* 0x000000000000781c */ /* 0x000fe40003fcf008 */
[----:B------:R-:W-:Y:S02]  /*4710*/  FSEL R0, R0, RZ, P5 ;  /* 0x000000ff00007208 */ /* 0x000fe40002800000 */
[----:B------:R-:W-:Y:S02]  /*4720*/  PLOP3.LUT P5, PT, PT, PT, UP0, 0x80, 0x0 ;  /* 0x000000000000781c */ /* 0x000fe40003faf008 */
[----:B------:R-:W-:Y:S01]  /*4730*/  PLOP3.LUT P4, PT, PT, PT, UP0, 0x80, 0x0 ;  /* 0x000000000000781c */ /* 0x000fe20003f8f008 */
[--C-:B------:R-:W-:Y:S01]  /*4740*/  FFMA.FTZ R10, R10, c[0x0][0x23c], -R0.reuse ;  /* 0x00008f000a0a7a23 */ /* 0x100fe20000010800 */
[----:B------:R-:W-:Y:S01]  /*4750*/  @P0 FSEL R16, R16, -INF , !P1 ;  /* 0xff80000010100808 */ /* 0x000fe20004800000 */
[--C-:B------:R-:W-:Y:S01]  /*4760*/  FFMA.FTZ R234, R11, c[0x0][0x23c], -R0.reuse ;  /* 0x00008f000bea7a23 */ /* 0x100fe20000010800 */
[----:B------:R-:W-:Y:S01]  /*4770*/  PLOP3.LUT P0, PT, PT, PT, UP0, 0x80, 0x0 ;  /* 0x000000000000781c */ /* 0x000fe20003f0f008 */
[----:B------:R-:W-:Y:S01]  /*4780*/  FFMA.FTZ R14, R14, c[0x0][0x23c], -R0 ;  /* 0x00008f000e0e7a23 */ /* 0x000fe20000010800 */
[----:B------:R-:W-:Y:S01]  /*4790*/  LOP3.LUT R9, R9, UR10, R154, 0x96, !PT ;  /* 0x0000000a09097c12 */ /* 0x000fe2000f8e969a */
[----:B------:R-:W-:Y:S01]  /*47a0*/  FFMA.FTZ R16, R16, c[0x0][0x23c], -R134 ;  /* 0x00008f0010107a23 */ /* 0x000fe20000010886 */
[----:B------:R-:W-:Y:S01]  /*47b0*/  @P6 ISETP.GE.AND P6, PT, R152, UR6, PT ;  /* 0x0000000698006c0c */ /* 0x000fe2000bfc6270 */
[----:B------:R1:W-:Y:S01]  /*47c0*/  MUFU.EX2 R235, R10 ;  /* 0x0000000a00eb7308 */ /* 0x0003e20000000800 */
[----:B------:R-:W-:Y:S02]  /*47d0*/  LOP3.LUT R152, R151, UR11, R4, 0x96, !PT ;  /* 0x0000000b97987c12 */ /* 0x000fe4000f8e9604 */
[----:B------:R-:W-:Y:S01]  /*47e0*/  @P5 FSEL R12, R12, -INF , !P1 ;  /* 0xff8000000c0c5808 */ /* 0x000fe20004800000 */
[----:B------:R-:W2:Y:S01]  /*47f0*/  LDSM.16.M88.4 R4, [R222+0xd400] ;  /* 0x00d40000de04783b */ /* 0x000ea20000000200 */
[----:B------:R-:W-:Y:S02]  /*4800*/  PLOP3.LUT P5, PT, PT, PT, UP0, 0x80, 0x0 ;  /* 0x000000000000781c */ /* 0x000fe40003faf008 */
[----:B------:R-:W-:Y:S01]  /*4810*/  @P4 ISETP.GE.AND P4, PT, R140, UR6, PT ;  /* 0x000000068c004c0c */ /* 0x000fe2000bf86270 */
[----:B------:R-:W-:Y:S01]  /*4820*/  FFMA.FTZ R12, R12, c[0x0][0x23c], -R132 ;  /* 0x00008f000c0c7a23 */ /* 0x000fe20000010884 */
[----:B------:R-:W-:Y:S01]  /*4830*/  LOP3.LUT R140, R153, R143, RZ, 0x3c, !PT ;  /* 0x0000008f998c7212 */ /* 0x000fe200078e3cff */
[----:B------:R-:W-:Y:S01]  /*4840*/  MUFU.EX2 R163, R16 ;  /* 0x0000001000a37308 */ /* 0x000fe20000000800 */
[----:B------:R-:W-:Y:S01]  /*4850*/  @P0 FSEL R18, R18, -INF , !P1 ;  /* 0xff80000012120808 */ /* 0x000fe20004800000 */
[----:B------:R-:W-:Y:S01]  /*4860*/  IMAD.WIDE.U32 R152, R152, -0x2daee0ad, RZ ;  /* 0xd2511f5398987825 */ /* 0x000fe200078e00ff */
[----:B------:R-:W-:Y:S02]  /*4870*/  PLOP3.LUT P0, PT, PT, PT, UP0, 0x80, 0x0 ;  /* 0x000000000000781c */ /* 0x000fe40003f0f008 */
[----:B------:R-:W-:Y:S01]  /*4880*/  PLOP3.LUT P1, PT, PT, PT, UP0, 0x80, 0x0 ;  /* 0x000000000000781c */ /* 0x000fe20003f2f008 */
[--C-:B------:R-:W-:Y:S01]  /*4890*/  FFMA.FTZ R18, R18, c[0x0][0x23c], -R133.reuse ;  /* 0x00008f0012127a23 */ /* 0x100fe20000010885 */
[----:B------:R-:W-:Y:S01]  /*48a0*/  LOP3.LUT R154, R153, UR13, R8, 0x96, !PT ;  /* 0x0000000d999a7c12 */ /* 0x000fe2000f8e9608 */
[----:B------:R-:W-:Y:S01]  /*48b0*/  IMAD.WIDE.U32 R8, R9, -0x326172a9, RZ ;  /* 0xcd9e8d5709087825 */ /* 0x000fe200078e00ff */
[----:B------:R-:W-:Y:S01]  /*48c0*/  @P5 ISETP.GE.AND P5, PT, R141, UR6, PT ;  /* 0x000000068d005c0c */ /* 0x000fe2000bfa6270 */
[----:B------:R3:W-:Y:S02]  /*48d0*/  MUFU.EX2 R170, R12 ;  /* 0x0000000c00aa7308 */ /* 0x0007e40000000800 */
[----:B------:R-:W-:Y:S04]  /*48e0*/  IMAD.WIDE.U32 R140, R140, -0x2daee0ad, RZ ;  /* 0xd2511f538c8c7825 */ /* 0x000fe800078e00ff */
[----:B------:R-:W-:Y:S01]  /*48f0*/  @P0 FSEL R13, R13, -INF , !P3 ;  /* 0xff8000000d0d0808 */ /* 0x000fe20005800000 */
[----:B-1----:R-:W-:Y:S01]  /*4900*/  IMAD.WIDE.U32 R10, R135, -0x326172a9, RZ ;  /* 0xcd9e8d57870a7825 */ /* 0x002fe200078e00ff */
[----:B------:R-:W-:Y:S02]  /*4910*/  PLOP3.LUT P0, PT, PT, PT, UP0, 0x80, 0x0 ;  /* 0x000000000000781c */ /* 0x000fe40003f0f008 */
[----:B------:R-:W-:Y:S01]  /*4920*/  @P1 FSEL R15, R15, -INF , !P3 ;  /* 0xff8000000f0f1808 */ /* 0x000fe20005800000 */
[----:B------:R-:W-:Y:S01]  /*4930*/  FFMA.FTZ R13, R13, c[0x0][0x23c], -R132 ;  /* 0x00008f000d0d7a23 */ /* 0x000fe20000010884 */
[----:B------:R-:W-:Y:S01]  /*4940*/  PLOP3.LUT P1, PT, PT, PT, UP0, 0x80, 0x0 ;  /* 0x000000000000781c */ /* 0x000fe20003f2f008 */
[----:B------:R-:W-:Y:S01]  /*4950*/  MUFU.EX2 R161, R18 ;  /* 0x0000001200a17308 */ /* 0x000fe20000000800 */
[----:B------:R-:W-:Y:S01]  /*4960*/  LOP3.LUT R149, R11, UR11, R142, 0x96, !PT ;  /* 0x0000000b0b957c12 */ /* 0x000fe2000f8e968e */
[----:B------:R-:W-:Y:S01]  /*4970*/  FFMA.FTZ R15, R15, c[0x0][0x23c], -R0 ;  /* 0x00008f000f0f7a23 */ /* 0x000fe20000010800 */
[----:B------:R-:W-:Y:S01]  /*4980*/  LOP3.LUT R142, R141, UR10, R148, 0x96, !PT ;  /* 0x0000000a8d8e7c12 */ /* 0x000fe2000f8e9694 */
[----:B------:R-:W-:Y:S01]  /*4990*/  UIADD3 UR10, UR9, 0x78dde6e4, URZ ;  /* 0x78dde6e4090a7890 */ /* 0x000fe2000fffe03f */
[----:B------:R-:W-:Y:S01]  /*49a0*/  IMAD.WIDE.U32 R154, R154, -0x326172a9, RZ ;  /* 0xcd9e8d579a9a7825 */ /* 0x000fe200078e00ff */
[----:B------:R-:W-:Y:S02]  /*49b0*/  UIADD3 UR11, UR8, -0x56f99767, URZ ;  /* 0xa9066899080b7890 */ /* 0x000fe4000fffe03f */
[----:B------:R-:W-:Y:S01]  /*49c0*/  @P0 FSEL R17, R17, -INF , !P3 ;  /* 0xff80000011110808 */ /* 0x000fe20005800000 */
[----:B------:R-:W-:Y:S01]  /*49d0*/  IMAD.WIDE.U32 R148, R149, -0x2daee0ad, RZ ;  /* 0xd2511f5395947825 */ /* 0x000fe200078e00ff */
[----:B------:R-:W-:Y:S01]  /*49e0*/  PLOP3.LUT P0, PT, PT, PT, UP0, 0x80, 0x0 ;  /* 0x000000000000781c */ /* 0x000fe20003f0f008 */
[-C--:B--2---:R-:W-:Y:S01]  /*49f0*/  HMMA.16816.F32 R20, R136, R4.reuse, R20 ;  /* 0x000000048814723c */ /* 0x084fe20000001814 */
[----:B------:R-:W-:Y:S01]  /*4a00*/  @P1 FSEL R19, R19, -INF , !P3 ;  /* 0xff80000013131808 */ /* 0x000fe20005800000 */
[----:B------:R-:W-:Y:S01]  /*4a10*/  FFMA.FTZ R17, R17, c[0x0][0x23c], -R134 ;  /* 0x00008f0011117a23 */ /* 0x000fe20000010886 */
[----:B------:R-:W-:Y:S01]  /*4a20*/  PLOP3.LUT P1, PT, PT, PT, UP0, 0x80, 0x0 ;  /* 0x000000000000781c */ /* 0x000fe20003f2f008 */
[----:B------:R-:W-:Y:S01]  /*4a30*/  IMAD.WIDE.U32 R142, R142, -0x326172a9, RZ ;  /* 0xcd9e8d578e8e7825 */ /* 0x000fe200078e00ff */
[----:B------:R-:W-:Y:S01]  /*4a40*/  PLOP3.LUT P3, PT, PT, PT, UP0, 0x80, 0x0 ;  /* 0x000000000000781c */ /* 0x000fe20003f6f008 */
[----:B------:R1:W-:Y:S01]  /*4a50*/  MUFU.EX2 R167, R13 ;  /* 0x0000000d00a77308 */ /* 0x0003e20000000800 */
[----:B------:R-:W-:Y:S01]  /*4a60*/  LOP3.LUT R140, R149, UR13, R140, 0x96, !PT ;  /* 0x0000000d958c7c12 */ /* 0x000fe2000f8e968c */
[C---:B------:R-:W-:Y:S01]  /*4a70*/  HMMA.16816.F32 R24, R144.reuse, R4, R24 ;  /* 0x000000049018723c */ /* 0x040fe20000001818 */
[----:B---3--:R-:W-:Y:S03]  /*4a80*/  LOP3.LUT R12, R143, UR10, R10, 0x96, !PT ;  /* 0x0000000a8f0c7c12 */ /* 0x008fe6000f8e960a */
[----:B------:R-:W-:Y:S01]  /*4a90*/  LOP3.LUT R9, R9, UR10, R150, 0x96, !PT ;  /* 0x0000000a09097c12 */ /* 0x000fe2000f8e9696 */
[--C-:B------:R-:W-:Y:S01]  /*4aa0*/  FFMA.FTZ R19, R19, c[0x0][0x23c], -R133.reuse ;  /* 0x00008f0013137a23 */ /* 0x100fe20000010885 */
[----:B------:R-:W-:Y:S01]  /*4ab0*/  LOP3.LUT R10, R155, UR12, R8, 0x96, !PT ;  /* 0x0000000c9b0a7c12 */ /* 0x000fe2000f8e9608 */
[----:B------:R-:W-:Y:S01]  /*4ac0*/  IMAD.WIDE.U32 R140, R140, -0x326172a9, RZ ;  /* 0xcd9e8d578c8c7825 */ /* 0x000fe200078e00ff */
[-C--:B------:R-:W-:Y:S01]  /*4ad0*/  HMMA.16816.F32 R28, R144, R6.reuse, R28 ;  /* 0x00000006901c723c */ /* 0x080fe2000000181c */
[----:B------:R-:W-:Y:S01]  /*4ae0*/  MUFU.EX2 R162, R17 ;  /* 0x0000001100a27308 */ /* 0x000fe20000000800 */
[----:B------:R-:W-:Y:S02]  /*4af0*/  UIADD3 UR10, UR8, 0x646e171e, URZ ;  /* 0x646e171e080a7890 */ /* 0x000fe4000fffe03f */
[----:B------:R-:W-:Y:S01]  /*4b00*/  LOP3.LUT R142, R141, UR12, R142, 0x96, !PT ;  /* 0x0000000c8d8e7c12 */ /* 0x000fe2000f8e968e */
[----:B------:R-:W-:Y:S03]  /*4b10*/  IMAD.WIDE.U32 R10, R10, -0x2daee0ad, RZ ;  /* 0xd2511f530a0a7825 */ /* 0x000fe600078e00ff */
[----:B------:R-:W-:Y:S01]  /*4b20*/  @P0 FSEL R20, R20, -INF , !P2 ;  /* 0xff80000014140808 */ /* 0x000fe20005000000 */
[----:B------:R-:W-:Y:S01]  /*4b30*/  HMMA.16816.F32 R32, R136, R6, R32 ;  /* 0x000000068820723c */ /* 0x000fe20000001820 */
[----:B------:R-:W-:Y:S01]  /*4b40*/  PLOP3.LUT P0, PT, PT, PT, UP0, 0x80, 0x0 ;  /* 0x000000000000781c */ /* 0x000fe20003f0f008 */
[----:B------:R2:W-:Y:S01]  /*4b50*/  MUFU.EX2 R160, R19 ;  /* 0x0000001300a07308 */ /* 0x0005e20000000800 */
[----:B------:R-:W-:Y:S01]  /*4b60*/  SHF.R.U32.HI R238, RZ, 0x10, R10 ;  /* 0x00000010ffee7819 */ /* 0x000fe2000001160a */
[----:B------:R-:W-:Y:S01]  /*4b70*/  FFMA.FTZ R20, R20, c[0x0][0x23c], -R134 ;  /* 0x00008f0014147a23 */ /* 0x000fe20000010886 */
[----:B------:R-:W-:Y:S01]  /*4b80*/  @P3 FSEL R22, R22, -INF , !P2 ;  /* 0xff80000016163808 */ /* 0x000fe20005000000 */
[----:B------:R-:W-:Y:S01]  /*4b90*/  IMAD.WIDE.U32 R8, R9, -0x2daee0ad, RZ ;  /* 0xd2511f5309087825 */ /* 0x000fe200078e00ff */
[----:B------:R-:W-:Y:S02]  /*4ba0*/  @P1 FSEL R24, R24, -INF , !P2 ;  /* 0xff80000018181808 */ /* 0x000fe40005000000 */
[----:B------:R-:W-:Y:S02]  /*4bb0*/  PLOP3.LUT P1, PT, PT, PT, UP0, 0x80, 0x0 ;  /* 0x000000000000781c */ /* 0x000fe40003f2f008 */
[----:B------:R-:W-:Y:S01]  /*4bc0*/  PLOP3.LUT P3, PT, PT, PT, UP0, 0x80, 0x0 ;  /* 0x000000000000781c */ /* 0x000fe20003f6f008 */
[--C-:B------:R-:W-:Y:S01]  /*4bd0*/  FFMA.FTZ R22, R22, c[0x0][0x23c], -R133.reuse ;  /* 0x00008f0016167a23 */ /* 0x100fe20000010885 */
[----:B------:R-:W-:Y:S01]  /*4be0*/  LOP3.LUT R152, R9, UR11, R152, 0x96, !PT ;  /* 0x0000000b09987c12 */ /* 0x000fe2000f8e9698 */
[----:B------:R-:W-:Y:S01]  /*4bf0*/  FFMA.FTZ R24, R24, c[0x0][0x23c], -R132 ;  /* 0x00008f0018187a23 */ /* 0x000fe20000010884 */
[----:B------:R-:W-:Y:S01]  /*4c00*/  @P0 FSEL R26, R26, -INF , !P2 ;  /* 0xff8000001a1a0808 */ /* 0x000fe20005000000 */
[----:B------:R-:W-:Y:S01]  /*4c10*/  MUFU.EX2 R169, R14 ;  /* 0x0000000e00a97308 */ /* 0x000fe20000000800 */
[----:B------:R-:W-:Y:S01]  /*4c20*/  PLOP3.LUT P0, PT, PT, PT, UP0, 0x80, 0x0 ;  /* 0x000000000000781c */ /* 0x000fe20003f0f008 */
[----:B-1----:R-:W-:Y:S01]  /*4c30*/  IMAD.WIDE.U32 R12, R12, -0x2daee0ad, RZ ;  /* 0xd2511f530c0c7825 */ /* 0x002fe200078e00ff */
[----:B------:R-:W-:Y:S03]  /*4c40*/  PLOP3.LUT P2, PT, PT, PT, UP0, 0x80, 0x0 ;  /* 0x000000000000781c */ /* 0x000fe60003f4f008 */
[----:B------:R-:W-:Y:S01]  /*4c50*/  @P1 FSEL R23, R23, -INF , !P4 ;  /* 0xff80000017171808 */ /* 0x000fe20006000000 */
[----:B------:R-:W-:Y:S01]  /*4c60*/  IMAD.WIDE.U32 R4, R152, -0x326172a9, RZ ;  /* 0xcd9e8d5798047825 */ /* 0x000fe200078e00ff */
[----:B------:R-:W-:Y:S02]  /*4c70*/  PLOP3.LUT P1, PT, PT, PT, UP0, 0x80, 0x0 ;  /* 0x000000000000781c */ /* 0x000fe40003f2f008 */
[----:B------:R1:W-:Y:S01]  /*4c80*/  MUFU.EX2 R168, R15 ;  /* 0x0000000f00a87308 */ /* 0x0003e20000000800 */
[----:B------:R-:W-:Y:S01]  /*4c90*/  LOP3.LUT R148, R13, UR11, R148, 0x96, !PT ;  /* 0x0000000b0d947c12 */ /* 0x000fe2000f8e9694 */
[----:B------:R-:W-:Y:S01]  /*4ca0*/  UIADD3 UR11, UR9, -0x4ab325aa, URZ ;  /* 0xb54cda56090b7890 */ /* 0x000fe2000fffe03f */
[----:B------:R-:W-:Y:S01]  /*4cb0*/  LOP3.LUT R13, R11, UR10, R8, 0x96, !PT ;  /* 0x0000000a0b0d7c12 */ /* 0x000fe2000f8e9608 */
[----:B------:R-:W-:Y:S01]  /*4cc0*/  IMAD.WIDE.U32 R8, R142, -0x2daee0ad, RZ ;  /* 0xd2511f538e087825 */ /* 0x000fe200078e00ff */
[----:B------:R-:W-:Y:S02]  /*4cd0*/  @P0 FSEL R27, R27, -INF , !P4 ;  /* 0xff8000001b1b0808 */ /* 0x000fe40006000000 */
[----:B------:R-:W-:Y:S01]  /*4ce0*/  PLOP3.LUT P0, PT, PT, PT, UP0, 0x80, 0x0 ;  /* 0x000000000000781c */ /* 0x000fe20003f0f008 */
[--C-:B------:R-:W-:Y:S01]  /*4cf0*/  FFMA.FTZ R26, R26, c[0x0][0x23c], -R0.reuse ;  /* 0x00008f001a1a7a23 */ /* 0x100fe20000010800 */
[----:B------:R-:W-:Y:S01]  /*4d00*/  @P2 FSEL R25, R25, -INF , !P4 ;  /* 0xff80000019192808 */ /* 0x000fe20006000000 */
[----:B------:R-:W-:Y:S01]  /*4d10*/  MUFU.EX2 R234, R234 ;  /* 0x000000ea00ea7308 */ /* 0x000fe20000000800 */
[----:B------:R-:W-:Y:S01]  /*4d20*/  @P1 FSEL R30, R30, -INF , !P5 ;  /* 0xff8000001e1e1808 */ /* 0x000fe20006800000 */
[--C-:B------:R-:W-:Y:S01]  /*4d30*/  FFMA.FTZ R27, R27, c[0x0][0x23c], -R0.reuse ;  /* 0x00008f001b1b7a23 */ /* 0x100fe20000010800 */
[----:B------:R-:W-:Y:S01]  /*4d40*/  PLOP3.LUT P1, PT, PT, PT, UP0, 0x80, 0x0 ;  /* 0x000000000000781c */ /* 0x000fe20003f2f008 */
[--C-:B------:R-:W-:Y:S01]  /*4d50*/  FFMA.FTZ R23, R23, c[0x0][0x23c], -R133.reuse ;  /* 0x00008f0017177a23 */ /* 0x100fe20000010885 */
[----:B------:R-:W-:Y:S01]  /*4d60*/  PLOP3.LUT P2, PT, PT, PT, UP0, 0x80, 0x0 ;  /* 0x000000000000781c */ /* 0x000fe20003f4f008 */
[----:B------:R-:W-:Y:S01]  /*4d70*/  FFMA.FTZ R30, R30, c[0x0][0x23c], -R0 ;  /* 0x00008f001e1e7a23 */ /* 0x000fe20000010800 */
[----:B------:R-:W-:Y:S01]  /*4d80*/  @P3 FSEL R21, R21, -INF , !P4 ;  /* 0xff80000015153808 */ /* 0x000fe20006000000 */
[----:B------:R-:W-:Y:S01]  /*4d90*/  FFMA.FTZ R25, R25, c[0x0][0x23c], -R132 ;  /* 0x00008f0019197a23 */ /* 0x000fe20000010884 */
[----:B------:R-:W-:Y:S01]  /*4da0*/  PLOP3.LUT P3, PT, PT, PT, UP0, 0x80, 0x0 ;  /* 0x000000000000781c */ /* 0x000fe20003f6f008 */
[----:B------:R-:W-:Y:S01]  /*4db0*/  MUFU.EX2 R159, R20 ;  /* 0x00000014009f7308 */ /* 0x000fe20000000800 */
[C---:B------:R-:W-:Y:S01]  /*4dc0*/  LOP3.LUT R135, R8.reuse, 0xff, RZ, 0xc0, !PT ;  /* 0x000000ff08877812 */ /* 0x040fe200078ec0ff */
[----:B------:R-:W-:Y:S01]  /*4dd0*/  FFMA.FTZ R21, R21, c[0x0][0x23c], -R134 ;  /* 0x00008f0015157a23 */ /* 0x000fe20000010886 */
[--C-:B------:R-:W-:Y:S02]  /*4de0*/  SHF.R.U32.HI R237, RZ, 0x10, R8.reuse ;  /* 0x00000010ffed7819 */ /* 0x100fe40000011608 */
[----:B------:R-:W-:Y:S02]  /*4df0*/  SHF.R.U32.HI R141, RZ, 0x18, R8 ;  /* 0x00000018ff8d7819 */ /* 0x000fe40000011608 */
[----:B------:R-:W-:Y:S02]  /*4e00*/  LOP3.LUT R143, R8, 0xffff, RZ, 0xc0, !PT ;  /* 0x0000ffff088f7812 */ /* 0x000fe400078ec0ff */
[----:B------:R-:W-:Y:S01]  /*4e10*/  LOP3.LUT R8, R5, UR11, R154, 0x96, !PT ;  /* 0x0000000b05087c12 */ /* 0x000fe2000f8e969a */
[----:B------:R-:W-:Y:S01]  /*4e20*/  MUFU.EX2 R158, R21 ;  /* 0x00000015009e7308 */ /* 0x000fe20000000800 */
[----:B------:R-:W-:Y:S02]  /*4e30*/  @P0 FSEL R34, R34, -INF , !P5 ;  /* 0xff80000022220808 */ /* 0x000fe40006800000 */
[----:B------:R-:W-:Y:S02]  /*4e40*/  PLOP3.LUT P0, PT, PT, PT, UP0, 0x80, 0x0 ;  /* 0x000000000000781c */ /* 0x000fe40003f0f008 */
[----:B------:R-:W-:Y:S01]  /*4e50*/  LOP3.LUT R16, R4, 0xffff, RZ, 0xc0, !PT ;  /* 0x0000ffff04107812 */ /* 0x000fe200078ec0ff */
[----:B------:R-:W-:Y:S01]  /*4e60*/  FFMA.FTZ R34, R34, c[0x0][0x23c], -R133 ;  /* 0x00008f0022227a23 */ /* 0x000fe20000010885 */
[----:B------:R-:W-:Y:S02]  /*4e70*/  LOP3.LUT R18, R4, 0xff, RZ, 0xc0, !PT ;  /* 0x000000ff04127812 */ /* 0x000fe400078ec0ff */
[--C-:B--2---:R-:W-:Y:S01]  /*4e80*/  SHF.R.U32.HI R19, RZ, 0x18, R4.reuse ;  /* 0x00000018ff137819 */ /* 0x104fe20000011604 */
[----:B------:R-:W-:Y:S01]  /*4e90*/  MUFU.EX2 R157, R22 ;  /* 0x00000016009d7308 */ /* 0x000fe20000000800 */
[----:B------:R-:W-:Y:S01]  /*4ea0*/  SHF.R.U32.HI R17, RZ, 0x10, R4 ;  /* 0x00000010ff117819 */ /* 0x000fe20000011604 */
[----:B------:R-:W-:Y:S01]  /*4eb0*/  IMAD.WIDE.U32 R4, R148, -0x326172a9, RZ ;  /* 0xcd9e8d5794047825 */ /* 0x000fe200078e00ff */
[----:B------:R-:W-:Y:S01]  /*4ec0*/  LOP3.LUT R12, R9, UR10, R12, 0x96, !PT ;  /* 0x0000000a090c7c12 */ /* 0x000fe2000f8e960c */
[----:B------:R-:W-:Y:S01]  /*4ed0*/  ULDC.U8 UR10, c[0x0][0x2d8] ;  /* 0x0000b600000a7ab9 */ /* 0x000fe20000000000 */
[----:B------:R-:W-:Y:S02]  /*4ee0*/  LOP3.LUT R9, R8, 0xffff, RZ, 0xc0, !PT ;  /* 0x0000ffff08097812 */ /* 0x000fe400078ec0ff */
[----:B-1----:R-:W-:Y:S02]  /*4ef0*/  LOP3.LUT R15, R10, 0xff, RZ, 0xc0, !PT ;  /* 0x000000ff0a0f7812 */ /* 0x002fe400078ec0ff */
[----:B------:R-:W-:Y:S01]  /*4f00*/  SHF.R.U32.HI R14, RZ, 0x18, R10 ;  /* 0x00000018ff0e7819 */ /* 0x000fe2000001160a */
[----:B------:R-:W-:Y:S01]  /*4f10*/  MUFU.EX2 R155, R24 ;  /* 0x00000018009b7308 */ /* 0x000fe20000000800 */
[----:B------:R-:W-:Y:S02]  /*4f20*/  @P1 FSEL R29, R29, -INF , !P6 ;  /* 0xff8000001d1d1808 */ /* 0x000fe40007000000 */
[----:B------:R-:W-:Y:S02]  /*4f30*/  @P2 FSEL R32, R32, -INF , !P5 ;  /* 0xff80000020202808 */ /* 0x000fe40006800000 */
[----:B------:R-:W-:Y:S02]  /*4f40*/  PLOP3.LUT P2, PT, PT, PT, UP0, 0x80, 0x0 ;  /* 0x000000000000781c */ /* 0x000fe40003f4f008 */
[----:B------:R-:W-:Y:S01]  /*4f50*/  PLOP3.LUT P1, PT, PT, PT, UP0, 0x80, 0x0 ;  /* 0x000000000000781c */ /* 0x000fe20003f2f008 */
[----:B------:R-:W-:Y:S01]  /*4f60*/  FFMA.FTZ R32, R32, c[0x0][0x23c], -R134 ;  /* 0x00008f0020207a23 */ /* 0x000fe20000010886 */
[----:B------:R-:W-:Y:S01]  /*4f70*/  LOP3.LUT R142, R10, 0xffff, RZ, 0xc0, !PT ;  /* 0x0000ffff0a8e7812 */ /* 0x000fe200078ec0ff */
[----:B------:R-:W-:Y:S01]  /*4f80*/  MUFU.EX2 R153, R26 ;  /* 0x0000001a00997308 */ /* 0x000fe20000000800 */
[----:B------:R-:W-:Y:S02]  /*4f90*/  @P3 FSEL R28, R28, -INF , !P5 ;  /* 0xff8000001c1c3808 */ /* 0x000fe40006800000 */
[----:B------:R-:W-:Y:S02]  /*4fa0*/  ISETP.LE.U32.AND P4, PT, R15, UR10, PT ;  /* 0x0000000a0f007c0c */ /* 0x000fe4000bf83070 */
[----:B------:R-:W-:Y:S01]  /*4fb0*/  ISETP.LE.U32.AND P3, PT, R14, UR10, PT ;  /* 0x0000000a0e007c0c */ /* 0x000fe2000bf63070 */
[--C-:B------:R-:W-:Y:S01]  /*4fc0*/  FFMA.FTZ R28, R28, c[0x0][0x23c], -R132.reuse ;  /* 0x00008f001c1c7a23 */ /* 0x100fe20000010884 */
[C---:B------:R-:W-:Y:S01]  /*4fd0*/  LOP3.LUT R10, R4.reuse, 0xffff, RZ, 0xc0, !PT ;  /* 0x0000ffff040a7812 */ /* 0x040fe200078ec0ff */
[----:B------:R-:W-:Y:S01]  /*4fe0*/  FFMA.FTZ R132, R29, c[0x0][0x23c], -R132 ;  /* 0x00008f001d847a23 */ /* 0x000fe20000010884 */
[----:B------:R-:W-:Y:S01]  /*4ff0*/  LOP3.LUT R15, R4, 0xff, RZ, 0xc0, !PT ;  /* 0x000000ff040f7812 */ /* 0x000fe200078ec0ff */
[----:B------:R-:W1:Y:S01]  /*5000*/  MUFU.EX2 R149, R32 ;  /* 0x0000002000957308 */ /* 0x000e620000000800 */
[--C-:B------:R-:W-:Y:S02]  /*5010*/  SHF.R.U32.HI R14, RZ, 0x10, R4.reuse ;  /* 0x00000010ff0e7819 */ /* 0x100fe40000011604 */
[----:B------:R-:W-:Y:S02]  /*5020*/  SHF.R.U32.HI R11, RZ, 0x18, R4 ;  /* 0x00000018ff0b7819 */ /* 0x000fe40000011604 */
[----:B------:R-:W-:Y:S02]  /*5030*/  SHF.R.U32.HI R4, RZ, 0x8, R9 ;  /* 0x00000008ff047819 */ /* 0x000fe40000011609 */
[----:B------:R-:W-:Y:S01]  /*5040*/  LOP3.LUT R6, R5, UR11, R140, 0x96, !PT ;  /* 0x0000000b05067c12 */ /* 0x000fe2000f8e968c */
[----:B------:R-:W-:Y:S01]  /*5050*/  IMAD.U32 R140, RZ, RZ, UR17 ;  /* 0x00000011ff8c7e24 */ /* 0x000fe2000f8e00ff */
[----:B------:R-:W-:Y:S01]  /*5060*/  LOP3.LUT R7, R8, 0xff, RZ, 0xc0, !PT ;  /* 0x000000ff08077812 */ /* 0x000fe200078ec0ff */
[----:B------:R-:W-:Y:S01]  /*5070*/  MUFU.EX2 R156, R23 ;  /* 0x00000017009c7308 */ /* 0x000fe20000000800 */
[--C-:B------:R-:W-:Y:S02]  /*5080*/  SHF.R.U32.HI R5, RZ, 0x18, R8.reuse ;  /* 0x00000018ff057819 */ /* 0x100fe40000011608 */
[----:B------:R-:W-:Y:S02]  /*5090*/  SHF.R.U32.HI R8, RZ, 0x10, R8 ;  /* 0x00000010ff087819 */ /* 0x000fe40000011608 */
[----:B------:R-:W-:Y:S02]  /*50a0*/  LOP3.LUT R4, R4, 0xffff, RZ, 0xc0, !PT ;  /* 0x0000ffff04047812 */ /* 0x000fe400078ec0ff */
[----:B------:R-:W-:Y:S02]  /*50b0*/  @P0 FSEL R33, R33, -INF , !P6 ;  /* 0xff80000021210808 */ /* 0x000fe40007000000 */
[----:B------:R-:W-:Y:S01]  /*50c0*/  ISETP.LE.U32.AND P0, PT, R4, UR10, PT ;  /* 0x0000000a04007c0c */ /* 0x000fe2000bf03070 */
[----:B------:R-:W-:Y:S01]  /*50d0*/  MUFU.EX2 R154, R25 ;  /* 0x00000019009a7308 */ /* 0x000fe20000000800 */
[----:B------:R-:W-:Y:S01]  /*50e0*/  LOP3.LUT R8, R8, 0xff, RZ, 0xc0, !PT ;  /* 0x000000ff08087812 */ /* 0x000fe200078ec0ff */
[----:B------:R-:W-:Y:S01]  /*50f0*/  FFMA.FTZ R134, R33, c[0x0][0x23c], -R134 ;  /* 0x00008f0021867a23 */ /* 0x000fe20000010886 */
[----:B------:R-:W-:Y:S01]  /*5100*/  LOP3.LUT R4, R6, 0xffff, RZ, 0xc0, !PT ;  /* 0x0000ffff06047812 */ /* 0x000fe200078ec0ff */
[----:B-1----:R-:W-:Y:S01]  /*5110*/  @!P4 FADD.FTZ R149, -R149, -RZ ;  /* 0x800000ff9595c221 */ /* 0x002fe20000010100 */
[----:B------:R-:W-:Y:S02]  /*5120*/  @P2 FSEL R31, R31, -INF , !P6 ;  /* 0xff8000001f1f2808 */ /* 0x000fe40007000000 */
[----:B------:R-:W-:Y:S02]  /*5130*/  @P1 FSEL R35, R35, -INF , !P6 ;  /* 0xff80000023231808 */ /* 0x000fe40007000000 */
[----:B------:R-:W-:Y:S01]  /*5140*/  ISETP.LE.U32.AND P6, PT, R8, UR10, PT ;  /* 0x0000000a08007c0c */ /* 0x000fe2000bfc3070 */
[----:B------:R-:W-:Y:S01]  /*5150*/  MUFU.EX2 R148, R134 ;  /* 0x0000008600947308 */ /* 0x000fe20000000800 */
[----:B------:R-:W-:Y:S01]  /*5160*/  SHF.R.U32.HI R4, RZ, 0x8, R4 ;  /* 0x00000008ff047819 */ /* 0x000fe20000011604 */
[----:B------:R-:W-:Y:S01]  /*5170*/  @!P0 FADD.FTZ R165, -R165, -RZ ;  /* 0x800000ffa5a58221 */ /* 0x000fe20000010100 */
[----:B------:R-:W-:Y:S01]  /*5180*/  ISETP.LE.U32.AND P2, PT, R5, UR10, PT ;  /* 0x0000000a05007c0c */ /* 0x000fe2000bf43070 */
[----:B------:R-:W-:Y:S01]  /*5190*/  FFMA.FTZ R0, R31, c[0x0][0x23c], -R0 ;  /* 0x00008f001f007a23 */ /* 0x000fe20000010800 */
[----:B------:R-:W-:Y:S01]  /*51a0*/  ISETP.LE.U32.AND P5, PT, R7, UR10, PT ;  /* 0x0000000a07007c0c */ /* 0x000fe2000bfa3070 */
[----:B------:R-:W-:Y:S01]  /*51b0*/  FFMA.FTZ R133, R35, c[0x0][0x23c], -R133 ;  /* 0x00008f0023857a23 */ /* 0x000fe20000010885 */
[----:B------:R-:W-:Y:S02]  /*51c0*/  LOP3.LUT R4, R4, 0xffff, RZ, 0xc0, !PT ;  /* 0x0000ffff04047812 */ /* 0x000fe400078ec0ff */
[----:B------:R-:W-:Y:S01]  /*51d0*/  LOP3.LUT R7, R6, 0xff, RZ, 0xc0, !PT ;  /* 0x000000ff06077812 */ /* 0x000fe200078ec0ff */
[----:B------:R-:W-:Y:S01]  /*51e0*/  MUFU.EX2 R144, R0 ;  /* 0x0000000000907308 */ /* 0x000fe20000000800 */
[--C-:B------:R-:W-:Y:S01]  /*51f0*/  SHF.R.U32.HI R5, RZ, 0x10, R6.reuse ;  /* 0x00000010ff057819 */ /* 0x100fe20000011606 */
[----:B------:R-:W-:Y:S01]  /*5200*/  @!P6 FADD.FTZ R164, -R164, -RZ ;  /* 0x800000ffa4a4e221 */ /* 0x000fe20000010100 */
[----:B------:R-:W-:Y:S02]  /*5210*/  SHF.R.U32.HI R6, RZ, 0x18, R6 ;  /* 0x00000018ff067819 */ /* 0x000fe40000011606 */
[----:B------:R-:W-:Y:S01]  /*5220*/  ISETP.LE.U32.AND P0, PT, R4, UR10, PT ;  /* 0x0000000a04007c0c */ /* 0x000fe2000bf03070 */
[----:B------:R-:W-:Y:S01]  /*5230*/  @!P2 FADD.FTZ R171, -R171, -RZ ;  /* 0x800000ffababa221 */ /* 0x000fe20000010100 */
[----:B------:R-:W-:Y:S01]  /*5240*/  ISETP.LE.U32.AND P6, PT, R6, UR10, PT ;  /* 0x0000000a06007c0c */ /* 0x000fe2000bfc3070 */
[----:B------:R-:W-:Y:S01]  /*5250*/  @!P5 FADD.FTZ R166, -R166, -RZ ;  /* 0x800000ffa6a6d221 */ /* 0x000fe20000010100 */
[----:B------:R-:W-:Y:S01]  /*5260*/  ISETP.LE.U32.AND P1, PT, R7, UR10, PT ;  /* 0x0000000a07007c0c */ /* 0x000fe2000bf23070 */
[----:B------:R-:W-:Y:S01]  /*5270*/  MUFU.EX2 R146, R34 ;  /* 0x0000002200927308 */ /* 0x000fe20000000800 */
[----:B------:R-:W-:Y:S02]  /*5280*/  LOP3.LUT R5, R5, 0xff, RZ, 0xc0, !PT ;  /* 0x000000ff05057812 */ /* 0x000fe400078ec0ff */
[----:B------:R-:W-:Y:S02]  /*5290*/  ISETP.LE.U32.AND P2, PT, R15, UR10, PT ;  /* 0x0000000a0f007c0c */ /* 0x000fe4000bf43070 */
[----:B------:R-:W-:Y:S02]  /*52a0*/  ISETP.LE.U32.AND P5, PT, R5, UR10, PT ;  /* 0x0000000a05007c0c */ /* 0x000fe4000bfa3070 */
[----:B------:R-:W-:Y:S01]  /*52b0*/  LOP3.LUT R5, R14, 0xff, RZ, 0xc0, !PT ;  /* 0x000000ff0e057812 */ /* 0x000fe200078ec0ff */
[----:B------:R-:W-:Y:S01]  /*52c0*/  @!P0 FADD.FTZ R232, -R232, -RZ ;  /* 0x800000ffe8e88221 */ /* 0x000fe20000010100 */
[----:B------:R-:W-:Y:S01]  /*52d0*/  SHF.R.U32.HI R4, RZ, 0x8, R10 ;  /* 0x00000008ff047819 */ /* 0x000fe2000001160a */
[----:B------:R-:W-:Y:S01]  /*52e0*/  @!P6 FADD.FTZ R234, -R234, -RZ ;  /* 0x800000ffeaeae221 */ /* 0x000fe20000010100 */
[----:B------:R-:W-:Y:S01]  /*52f0*/  ISETP.LE.U32.AND P0, PT, R5, UR10, PT ;  /* 0x0000000a05007c0c */ /* 0x000fe2000bf03070 */
[----:B------:R-:W-:Y:S01]  /*5300*/  @!P1 FADD.FTZ R233, -R233, -RZ ;  /* 0x800000ffe9e99221 */ /* 0x000fe20000010100 */
[----:B------:R-:W-:Y:S01]  /*5310*/  LOP3.LUT R4, R4, 0xffff, RZ, 0xc0, !PT ;  /* 0x0000ffff04047812 */ /* 0x000fe200078ec0ff */
[----:B------:R-:W1:Y:S01]  /*5320*/  MUFU.EX2 R145, R133 ;  /* 0x0000008500917308 */ /* 0x000e620000000800 */
        /* <DEDUP_REMOVED lines=18> */
[----:B------:R-:W-:Y:S01]  /*5450*/  MUFU.EX2 R147, R30 ;  /* 0x0000001e00937308 */ /* 0x000fe20000000800 */
[----:B------:R-:W-:Y:S01]  /*5460*/  ISETP.LE.U32.AND P2, PT, R5, UR10, PT ;  /* 0x0000000a05007c0c */ /* 0x000fe2000bf43070 */
[----:B-1----:R-:W-:Y:S01]  /*5470*/  @!P3 FADD.FTZ R145, -R145, -RZ ;  /* 0x800000ff9191b221 */ /* 0x002fe20000010100 */
        /* <DEDUP_REMOVED lines=15> */
[----:B------:R-:W1:Y:S01]  /*5570*/  MUFU.EX2 R150, R132 ;  /* 0x0000008400967308 */ /* 0x000e620000000800 */
[----:B------:R-:W-:Y:S02]  /*5580*/  SHF.R.U32.HI R5, RZ, 0x10, R12 ;  /* 0x00000010ff057819 */ /* 0x000fe4000001160c */
[----:B------:R-:W-:Y:S01]  /*5590*/  ISETP.LE.U32.AND P0, PT, R4, UR10, PT ;  /* 0x0000000a04007c0c */ /* 0x000fe2000bf03070 */
[----:B------:R-:W-:Y:S01]  /*55a0*/  @!P6 FADD.FTZ R157, -R157, -RZ ;  /* 0x800000ff9d9de221 */ /* 0x000fe20000010100 */
[----:B------:R-:W-:Y:S02]  /*55b0*/  LOP3.LUT R4, R5, 0xff, RZ, 0xc0, !PT ;  /* 0x000000ff05047812 */ /* 0x000fe400078ec0ff */
[----:B------:R-:W-:Y:S02]  /*55c0*/  SHF.R.U32.HI R5, RZ, 0x8, R142 ;  /* 0x00000008ff057819 */ /* 0x000fe4000001168e */
[----:B------:R-:W-:Y:S02]  /*55d0*/  ISETP.LE.U32.AND P6, PT, R4, UR10, PT ;  /* 0x0000000a04007c0c */ /* 0x000fe4000bfc3070 */
[----:B------:R-:W-:Y:S01]  /*55e0*/  LOP3.LUT R4, R5, 0xffff, RZ, 0xc0, !PT ;  /* 0x0000ffff05047812 */ /* 0x000fe200078ec0ff */
[----:B------:R-:W-:Y:S01]  /*55f0*/  @!P2 FADD.FTZ R155, -R155, -RZ ;  /* 0x800000ff9b9ba221 */ /* 0x000fe20000010100 */
[----:B------:R-:W-:Y:S02]  /*5600*/  ISETP.LE.U32.AND P1, PT, R19, UR10, PT ;  /* 0x0000000a13007c0c */ /* 0x000fe4000bf23070 */
[----:B------:R-:W-:Y:S01]  /*5610*/  ISETP.LE.U32.AND P2, PT, R4, UR10, PT ;  /* 0x0000000a04007c0c */ /* 0x000fe2000bf43070 */
[----:B------:R-:W-:Y:S01]  /*5620*/  @!P0 FADD.FTZ R154, -R154, -RZ ;  /* 0x800000ff9a9a8221 */ /* 0x000fe20000010100 */
[----:B------:R-:W-:Y:S02]  /*5630*/  LOP3.LUT R4, R238, 0xff, RZ, 0xc0, !PT ;  /* 0x000000ffee047812 */ /* 0x000fe400078ec0ff */
[----:B------:R-:W-:Y:S01]  /*5640*/  SHF.R.U32.HI R5, RZ, 0x8, R143 ;  /* 0x00000008ff057819 */ /* 0x000fe2000001168f */
[----:B------:R2:W5:Y:S01]  /*5650*/  LDL R238, [R1+0x10] ;  /* 0x0000100001ee7983 */ /* 0x0005620000100800 */
[----:B------:R-:W-:Y:S01]  /*5660*/  F2FP.RELU.PACK_AB R7, R171, R164 ;  /* 0x000000a4ab07723e */ /* 0x000fe200000008ff */
[----:B------:R-:W-:Y:S01]  /*5670*/  @!P6 FADD.FTZ R153, -R153, -RZ ;  /* 0x800000ff9999e221 */ /* 0x000fe20000010100 */
[----:B------:R-:W-:Y:S02]  /*5680*/  ISETP.LE.U32.AND P6, PT, R4, UR10, PT ;  /* 0x0000000a04007c0c */ /* 0x000fe4000bfc3070 */
[----:B------:R-:W-:Y:S01]  /*5690*/  F2FP.RELU.PACK_AB R4, R165, R166 ;  /* 0x000000a6a504723e */ /* 0x000fe200000008ff */
[----:B------:R-:W-:Y:S01]  /*56a0*/  @!P1 FADD.FTZ R160, -R160, -RZ ;  /* 0x800000ffa0a09221 */ /* 0x000fe20000010100 */
[----:B------:R-:W-:Y:S01]  /*56b0*/  LOP3.LUT R5, R5, 0xffff, RZ, 0xc0, !PT ;  /* 0x0000ffff05057812 */ /* 0x000fe200078ec0ff */
[----:B------:R-:W-:Y:S01]  /*56c0*/  @!P2 FADD.FTZ R148, -R148, -RZ ;  /* 0x800000ff9494a221 */ /* 0x000fe20000010100 */
[----:B------:R-:W-:Y:S01]  /*56d0*/  LOP3.LUT R6, R237, 0xff, RZ, 0xc0, !PT ;  /* 0x000000ffed067812 */ /* 0x000fe200078ec0ff */
[----:B------:R3:W-:Y:S01]  /*56e0*/  STS [R242+0x13000], R4 ;  /* 0x01300004f2007388 */ /* 0x0007e20000000800 */
[----:B------:R-:W-:Y:S02]  /*56f0*/  ISETP.LE.U32.AND P2, PT, R5, UR10, PT ;  /* 0x0000000a05007c0c */ /* 0x000fe4000bf43070 */
[----:B------:R-:W-:Y:S01]  /*5700*/  F2FP.RELU.PACK_AB R5, R162, R163 ;  /* 0x000000a3a205723e */ /* 0x000fe200000008ff */
[----:B------:R4:W-:Y:S01]  /*5710*/  STS [R242+0x13400], R7 ;  /* 0x01340007f2007388 */ /* 0x0009e20000000800 */
[----:B------:R-:W-:Y:S01]  /*5720*/  ISETP.LE.U32.AND P4, PT, R6, UR10, PT ;  /* 0x0000000a06007c0c */ /* 0x000fe2000bf83070 */
[----:B------:R-:W-:Y:S01]  /*5730*/  @!P6 FADD.FTZ R146, -R146, -RZ ;  /* 0x800000ff9292e221 */ /* 0x000fe20000010100 */
[----:B------:R-:W-:Y:S01]  /*5740*/  F2FP.RELU.PACK_AB R6, R232, R233 ;  /* 0x000000e9e806723e */ /* 0x000fe200000008ff */
[----:B------:R2:W-:Y:S01]  /*5750*/  STS [R241+0x13000], R5 ;  /* 0x01300005f1007388 */ /* 0x0005e20000000800 */
[----:B------:R-:W-:Y:S02]  /*5760*/  F2FP.RELU.PACK_AB R0, R234, R235 ;  /* 0x000000ebea00723e */ /* 0x000fe400000008ff */
[----:B------:R-:W-:Y:S01]  /*5770*/  SHF.R.U32.HI R13, RZ, 0x18, R13 ;  /* 0x00000018ff0d7819 */ /* 0x000fe2000001160d */
[----:B------:R2:W5:Y:S01]  /*5780*/  LDL R237, [R1+0xc] ;  /* 0x00000c0001ed7983 */ /* 0x0005620000100800 */
[----:B------:R-:W-:Y:S01]  /*5790*/  SHF.R.U32.HI R12, RZ, 0x18, R12 ;  /* 0x00000018ff0c7819 */ /* 0x000fe2000001160c */
[----:B-1----:R-:W-:Y:S01]  /*57a0*/  @!P2 FADD.FTZ R150, -R150, -RZ ;  /* 0x800000ff9696a221 */ /* 0x002fe20000010100 */
[----:B------:R-:W-:Y:S02]  /*57b0*/  ISETP.LE.U32.AND P1, PT, R13, UR10, PT ;  /* 0x0000000a0d007c0c */ /* 0x000fe4000bf23070 */
[----:B------:R-:W-:Y:S01]  /*57c0*/  ISETP.LE.U32.AND P0, PT, R12, UR10, PT ;  /* 0x0000000a0c007c0c */ /* 0x000fe2000bf03070 */
[----:B------:R-:W-:Y:S01]  /*57d0*/  @!P4 FADD.FTZ R147, -R147, -RZ ;  /* 0x800000ff9393c221 */ /* 0x000fe20000010100 */
[----:B------:R-:W-:Y:S02]  /*57e0*/  ISETP.LE.U32.AND P5, PT, R135, UR10, PT ;  /* 0x0000000a87007c0c */ /* 0x000fe4000bfa3070 */
[----:B------:R-:W-:Y:S02]  /*57f0*/  FSETP.GE.FTZ.AND P2, PT, R166, RZ, PT ;  /* 0x000000ffa600720b */ /* 0x000fe40003f56000 */
[----:B------:R-:W-:Y:S02]  /*5800*/  FSETP.GE.FTZ.AND P4, PT, R162, RZ, PT ;  /* 0x000000ffa200720b */ /* 0x000fe40003f96000 */
[----:B---3--:R-:W-:Y:S02]  /*5810*/  F2FP.RELU.PACK_AB R4, R160, R161 ;  /* 0x000000a1a004723e */ /* 0x008fe400000008ff */
[----:B------:R-:W-:Y:S01]  /*5820*/  FSETP.GE.FTZ.AND P3, PT, R159, RZ, PT ;  /* 0x000000ff9f00720b */ /* 0x000fe20003f76000 */
[----:B------:R-:W-:Y:S01]  /*5830*/  @!P1 FADD.FTZ R156, -R156, -RZ ;  /* 0x800000ff9c9c9221 */ /* 0x000fe20000010100 */
[----:B----4-:R-:W-:Y:S01]  /*5840*/  F2FP.RELU.PACK_AB R7, R167, R170 ;  /* 0x000000aaa707723e */ /* 0x010fe200000008ff */
[----:B------:R1:W-:Y:S01]  /*5850*/  STS [R241+0x13400], R4 ;  /* 0x01340004f1007388 */ /* 0x0003e20000000800 */
[----:B------:R-:W-:Y:S01]  /*5860*/  ISETP.LE.U32.AND P1, PT, R141, UR10, PT ;  /* 0x0000000a8d007c0c */ /* 0x000fe2000bf23070 */
[----:B------:R-:W-:Y:S01]  /*5870*/  @!P0 FADD.FTZ R152, -R152, -RZ ;  /* 0x800000ff98988221 */ /* 0x000fe20000010100 */
[----:B--2---:R-:W-:Y:S01]  /*5880*/  F2FP.RELU.PACK_AB R5, R158, R159 ;  /* 0x0000009f9e05723e */ /* 0x004fe200000008ff */
[----:B------:R2:W-:Y:S01]  /*5890*/  STS [R242+0x14000], R6 ;  /* 0x01400006f2007388 */ /* 0x0005e20000000800 */
[----:B------:R-:W-:Y:S01]  /*58a0*/  @!P5 FADD.FTZ R151, -R151, -RZ ;  /* 0x800000ff9797d221 */ /* 0x000fe20000010100 */
[----:B------:R-:W-:Y:S01]  /*58b0*/  FSETP.GE.FTZ.AND P5, PT, R163, RZ, PT ;  /* 0x000000ffa300720b */ /* 0x000fe20003fb6000 */
[----:B------:R-:W-:Y:S01]  /*58c0*/  IMAD.U32 R141, RZ, RZ, UR16 ;  /* 0x00000010ff8d7e24 */ /* 0x000fe2000f8e00ff */
[----:B------:R3:W-:Y:S04]  /*58d0*/  STS [R242+0x14400], R0 ;  /* 0x01440000f2007388 */ /* 0x0007e80000000800 */
[----:B------:R4:W-:Y:S02]  /*58e0*/  STS [R241+0x14000], R7 ;  /* 0x01400007f1007388 */ /* 0x0009e40000000800 */
[----:B------:R-:W-:Y:S01]  /*58f0*/  @!P1 FADD.FTZ R144, -R144, -RZ ;  /* 0x800000ff90909221 */ /* 0x000fe20000010100 */
[----:B------:R-:W-:Y:S02]  /*5900*/  FSETP.GE.FTZ.AND P1, PT, R165, RZ, PT ;  /* 0x000000ffa500720b */ /* 0x000fe40003f36000 */
[----:B-1----:R-:W-:Y:S02]  /*5910*/  F2FP.RELU.PACK_AB R4, R156, R157 ;  /* 0x0000009d9c04723e */ /* 0x002fe400000008ff */
[----:B--2---:R-:W-:Y:S02]  /*5920*/  F2FP.RELU.PACK_AB R6, R168, R169 ;  /* 0x000000a9a806723e */ /* 0x004fe400000008ff */
[----:B---3--:R-:W-:Y:S03]  /*5930*/  F2FP.RELU.PACK_AB R0, R148, R149 ;  /* 0x000000959400723e */ /* 0x008fe600000008ff */
[----:B------:R1:W-:Y:S01]  /*5940*/  STS [R241+0x14400], R6 ;  /* 0x01440006f1007388 */ /* 0x0003e20000000800 */
[----:B----4-:R-:W-:Y:S03]  /*5950*/  F2FP.RELU.PACK_AB R7, R154, R155 ;  /* 0x0000009b9a07723e */ /* 0x010fe600000008ff */
[----:B------:R2:W-:Y:S04]  /*5960*/  STS [R240+0x13000], R5 ;  /* 0x01300005f0007388 */ /* 0x0005e80000000800 */
[----:B------:R3:W-:Y:S04]  /*5970*/  STS [R240+0x13400], R4 ;  /* 0x01340004f0007388 */ /* 0x0007e80000000800 */
[----:B------:R4:W-:Y:S01]  /*5980*/  STS [R239+0x13000], R0 ;  /* 0x01300000ef007388 */ /* 0x0009e20000000800 */
[----:B-1----:R-:W-:Y:S02]  /*5990*/  F2FP.RELU.PACK_AB R6, R152, R153 ;  /* 0x000000999806723e */ /* 0x002fe400000008ff */
[----:B--2---:R-:W-:Y:S02]  /*59a0*/  F2FP.RELU.PACK_AB R5, R145, R146 ;  /* 0x000000929105723e */ /* 0x004fe400000008ff */
[----:B---3--:R-:W-:Y:S03]  /*59b0*/  F2FP.RELU.PACK_AB R4, R150, R151 ;  /* 0x000000979604723e */ /* 0x008fe600000008ff */
[----:B------:R-:W-:Y:S01]  /*59c0*/  STS [R239+0x13400], R5 ;  /* 0x01340005ef007388 */ /* 0x000fe20000000800 */
[----:B----4-:R-:W-:Y:S03]  /*59d0*/  F2FP.RELU.PACK_AB R0, R144, R147 ;  /* 0x000000939000723e */ /* 0x010fe600000008ff */
[----:B------:R-:W-:Y:S04]  /*59e0*/  STS [R240+0x14000], R7 ;  /* 0x01400007f0007388 */ /* 0x000fe80000000800 */
[----:B------:R-:W-:Y:S04]  /*59f0*/  STS [R240+0x14400], R6 ;  /* 0x01440006f0007388 */ /* 0x000fe80000000800 */
[----:B------:R1:W-:Y:S04]  /*5a00*/  STS [R239+0x14400], R0 ;  /* 0x01440000ef007388 */ /* 0x0003e80000000800 */
[----:B------:R-:W-:Y:S04]  /*5a10*/  STS [R239+0x14000], R4 ;  /* 0x01400004ef007388 */ /* 0x000fe80000000800 */
[----:B------:R-:W2:Y:S08]  /*5a20*/  LDSM.16.M88.4 R32, [R223+0x6000] ;  /* 0x00600000df20783b */ /* 0x000eb00000000200 */
[----:B------:R-:W3:Y:S08]  /*5a30*/  LDSM.16.M88.4 R28, [R223+0x6800] ;  /* 0x00680000df1c783b */ /* 0x000ef00000000200 */
[----:B------:R-:W3:Y:S08]  /*5a40*/  LDSM.16.M88.4 R132, [R224+0x6000] ;  /* 0x00600000e084783b */ /* 0x000ef00000000200 */
[----:B-1----:R-:W4:Y:S04]  /*5a50*/  LDL R0, [R1+0x14] ;  /* 0x0000140001007983 */ /* 0x002f280000100800 */
[----:B------:R-:W1:Y:S01]  /*5a60*/  LDSM.16.M88.4 R136, [R224+0x6800] ;  /* 0x00680000e088783b */ /* 0x000e620000000200 */
[-C--:B--2---:R-:W-:Y:S08]  /*5a70*/  HMMA.16816.F32 R4, R32, R172.reuse, RZ ;  /* 0x000000ac2004723c */ /* 0x084ff000000018ff */
[C---:B---3--:R-:W-:Y:S08]  /*5a80*/  HMMA.16816.F32 R8, R28.reuse, R172, RZ ;  /* 0x000000ac1c08723c */ /* 0x048ff000000018ff */
        /* <DEDUP_REMOVED lines=31> */
[C---:B------:R-:W-:Y:S01]  /*5c80*/  HMMA.16816.F32 R24, R136.reuse, R200, R24 ;  /* 0x000000c88818723c */ /* 0x040fe20000001818 */
[C---:B----4-:R-:W-:Y:S07]  /*5c90*/  LEA R142, P0, R0.reuse, R140, 0x2 ;  /* 0x0000008c008e7211 */ /* 0x050fee00078010ff */
[-C--:B------:R-:W-:Y:S01]  /*5ca0*/  HMMA.16816.F32 R28, R136, R202.reuse, R28 ;  /* 0x000000ca881c723c */ /* 0x080fe2000000181c */
[----:B------:R-:W-:Y:S01]  /*5cb0*/  LEA.HI.X.SX32 R143, R0, R141, 0x2, P0 ;  /* 0x0000008d008f7211 */ /* 0x000fe200000f16ff */
[----:B------:R-:W1:Y:S01]  /*5cc0*/  LDSM.16.M88.4 R136, [R223+0x8000] ;  /* 0x00800000df88783b */ /* 0x000e620000000200 */
[----:B------:R-:W-:Y:S05]  /*5cd0*/  FSETP.GE.FTZ.AND P0, PT, R164, RZ, PT ;  /* 0x000000ffa400720b */ /* 0x000fea0003f16000 */
[----:B------:R-:W-:Y:S02]  /*5ce0*/  HMMA.16816.F32 R32, R132, R202, R32 ;  /* 0x000000ca8420723c */ /* 0x000fe40000001820 */
[----:B------:R-:W2:Y:S04]  /*5cf0*/  LDG.E R141, [R142.64] ;  /* 0x000000048e8d7981 */ /* 0x000ea8000c1e1900 */
[----:B------:R-:W3:Y:S04]  /*5d00*/  LDG.E R140, [R142.64+0x20] ;  /* 0x000020048e8c7981 */ /* 0x000ee8000c1e1900 */
[----:B------:R-:W4:Y:S01]  /*5d10*/  LDSM.16.M88.4 R132, [R223+0x8800] ;  /* 0x00880000df84783b */ /* 0x000f220000000200 */
[-C--:B-1----:R-:W-:Y:S08]  /*5d20*/  HMMA.16816.F32 R4, R136, R204.reuse, R4 ;  /* 0x000000cc8804723c */ /* 0x082ff00000001804 */
[C---:B----4-:R-:W-:Y:S08]  /*5d30*/  HMMA.16816.F32 R8, R132.reuse, R204, R8 ;  /* 0x000000cc8408723c */ /* 0x050ff00000001808 */
        /* <DEDUP_REMOVED lines=12> */
[----:B---3--:R-:W-:Y:S01]  /*5e00*/  FADD.FTZ R0, -R140, R6 ;  /* 0x000000068c007221 */ /* 0x008fe20000010100 */
        /* <DEDUP_REMOVED lines=11> */
[----:B------:R2:W3:Y:S04]  /*5ec0*/  LDG.E R4, [R142.64+0x80] ;  /* 0x000080048e047981 */ /* 0x0004e8000c1e1900 */
[----:B------:R2:W4:Y:S02]  /*5ed0*/  LDG.E R0, [R142.64+0xa0] ;  /* 0x0000a0048e007981 */ /* 0x000524000c1e1900 */
[----:B--2---:R-:W-:Y:S02]  /*5ee0*/  IMAD.MOV.U32 R142, RZ, RZ, R244 ;  /* 0x000000ffff8e7224 */ /* 0x004fe400078e00f4 */
[----:B------:R-:W-:Y:S01]  /*5ef0*/  IMAD.MOV.U32 R143, RZ, RZ, R243 ;  /* 0x000000ffff8f7224 */ /* 0x000fe200078e00f3 */
        /* <DEDUP_REMOVED lines=49> */
[C---:B---3--:R-:W-:Y:S02]  /*6210*/  FADD.FTZ R5, -R4.reuse, R9 ;  /* 0x0000000904057221 */ /* 0x048fe40000010100 */
        /* <DEDUP_REMOVED lines=16> */
[C---:B----4-:R-:W-:Y:S01]  /*6320*/  FADD.FTZ R5, -R0.reuse, R14 ;  /* 0x0000000e00057221 */ /* 0x050fe20000010100 */
        /* <DEDUP_REMOVED lines=45> */
[----:B------:R-:W-:Y:S01]  /*6600*/  FMUL.FTZ R17, R144, R0 ;  /* 0x0000000090117220 */ /* 0x000fe20000410000 */
[----:B------:R-:W-:-:S05]  /*6610*/  @!P0 BRA `(.L_x_331) ;  /* 0x0000030000008947 */ /* 0x000fca0003800000 */
[----:B------:R-:W-:Y:S01]  /*6620*/  ULOP3.LUT UR10, UR7, 0x1, URZ, 0xc0, !UPT ;  /* 0x00000001070a7892 */ /* 0x000fe2000f8ec03f */
        /* <DEDUP_REMOVED lines=47> */
.L_x_331:
        /* <DEDUP_REMOVED lines=11> */
[----:B-1----:R-:W-:Y:S02]  /*69d0*/  F2FP.PACK_AB R9, R18, R19 ;  /* 0x000000131209723e */ /* 0x002fe400000000ff */
        /* <DEDUP_REMOVED lines=22> */
[----:B-1----:R-:W-:Y:S05]  /*6b40*/  IMAD.SHL.U32 R0, R229, 0x2, RZ ;  /* 0x00000002e5007824 */ /* 0x002fea00078e00ff */
[----:B------:R-:W-:Y:S04]  /*6b50*/  LDSM.16.MT88.4 R4, [R2+0x13000] ;  /* 0x013000000204783b */ /* 0x000fe80000004200 */
[----:B------:R-:W1:Y:S04]  /*6b60*/  LDSM.16.MT88.4 R8, [R0+0x6000] ;  /* 0x006000000008783b */ /* 0x000e680000004200 */
[----:B------:R-:W3:Y:S04]  /*6b70*/  LDSM.16.MT88.4 R12, [R2+0x15000] ;  /* 0x01500000020c783b */ /* 0x000ee80000004200 */
[----:B------:R-:W4:Y:S04]  /*6b80*/  LDSM.16.MT88.4 R16, [R0+0x7000] ;  /* 0x007000000010783b */ /* 0x000f280000004200 */
[----:B------:R-:W2:Y:S04]  /*6b90*/  LDSM.16.MT88.4 R20, [R0+0x8000] ;  /* 0x008000000014783b */ /* 0x000ea80000004200 */
[----:B------:R-:W-:Y:S04]  /*6ba0*/  LDSM.16.MT88.4 R24, [R2+0x13800] ;  /* 0x013800000218783b */ /* 0x000fe80000004200 */
[----:B------:R-:W2:Y:S04]  /*6bb0*/  LDSM.16.MT88.4 R28, [R0+0x6400] ;  /* 0x00640000001c783b */ /* 0x000ea80000004200 */
[----:B------:R-:W2:Y:S04]  /*6bc0*/  LDSM.16.MT88.4 R32, [R2+0x15800] ;  /* 0x015800000220783b */ /* 0x000ea80000004200 */
[----:B------:R-:W2:Y:S04]  /*6bd0*/  LDSM.16.MT88.4 R132, [R0+0x7400] ;  /* 0x007400000084783b */ /* 0x000ea80000004200 */
[----:B------:R-:W-:Y:S01]  /*6be0*/  LDSM.16.MT88.4 R136, [R2+0x16800] ;  /* 0x016800000288783b */ /* 0x000fe20000004200 */
[-C--:B-1----:R-:W-:Y:S08]  /*6bf0*/  HMMA.16816.F32 R36, R4, R8.reuse, R36 ;  /* 0x000000080424723c */ /* 0x082ff00000001824 */
[C---:B---3--:R-:W-:Y:S08]  /*6c00*/  HMMA.16816.F32 R40, R12.reuse, R8, R40 ;  /* 0x000000080c28723c */ /* 0x048ff00000001828 */
[-C--:B------:R-:W-:Y:S08]  /*6c10*/  HMMA.16816.F32 R44, R12, R10.reuse, R44 ;  /* 0x0000000a0c2c723c */ /* 0x080ff0000000182c */
[C---:B------:R-:W-:Y:S01]  /*6c20*/  HMMA.16816.F32 R48, R4.reuse, R10, R48 ;  /* 0x0000000a0430723c */ /* 0x040fe20000001830 */
[----:B------:R-:W1:Y:S07]  /*6c30*/  LDSM.16.MT88.4 R8, [R0+0x8400] ;  /* 0x008400000008783b */ /* 0x000e6e0000004200 */
[-C--:B----4-:R-:W-:Y:S08]  /*6c40*/  HMMA.16816.F32 R52, R4, R16.reuse, R52 ;  /* 0x000000100434723c */ /* 0x090ff00000001834 */
[C---:B------:R-:W-:Y:S08]  /*6c50*/  HMMA.16816.F32 R56, R12.reuse, R16, R56 ;  /* 0x000000100c38723c */ /* 0x040ff00000001838 */
[-C--:B------:R-:W-:Y:S08]  /*6c60*/  HMMA.16816.F32 R60, R12, R18.reuse, R60 ;  /* 0x000000120c3c723c */ /* 0x080ff0000000183c */
[C---:B------:R-:W-:Y:S01]  /*6c70*/  HMMA.16816.F32 R64, R4.reuse, R18, R64 ;  /* 0x000000120440723c */ /* 0x040fe20000001840 */
[----:B------:R-:W-:Y:S07]  /*6c80*/  LDSM.16.MT88.4 R16, [R2+0x16000] ;  /* 0x016000000210783b */ /* 0x000fee0000004200 */
[-C--:B--2---:R-:W-:Y:S08]  /*6c90*/  HMMA.16816.F32 R68, R4, R20.reuse, R68 ;  /* 0x000000140444723c */ /* 0x084ff00000001844 */
[C---:B------:R-:W-:Y:S08]  /*6ca0*/  HMMA.16816.F32 R72, R12.reuse, R20, R72 ;  /* 0x000000140c48723c */ /* 0x040ff00000001848 */
[-C--:B------:R-:W-:Y:S01]  /*6cb0*/  HMMA.16816.F32 R76, R12, R22.reuse, R76 ;  /* 0x000000160c4c723c */ /* 0x080fe2000000184c */
[----:B------:R-:W-:Y:S07]  /*6cc0*/  LDSM.16.MT88.4 R12, [R0+0x6800] ;  /* 0x00680000000c783b */ /* 0x000fee0000004200 */
[----:B------:R-:W-:Y:S01]  /*6cd0*/  HMMA.16816.F32 R80, R4, R22, R80 ;  /* 0x000000160450723c */ /* 0x000fe20000001850 */
[----:B------:R-:W2:Y:S04]  /*6ce0*/  LDSM.16.MT88.4 R4, [R2+0x14000] ;  /* 0x014000000204783b */ /* 0x000ea80000004200 */
        /* <DEDUP_REMOVED lines=16> */
[----:B------:R-:W1:Y:S04]  /*6df0*/  LDSM.16.MT88.4 R8, [R0+0x7c00] ;  /* 0x007c00000008783b */ /* 0x000e680000004200 */
[----:B------:R-:W1:Y:S03]  /*6e00*/  LDSM.16.MT88.4 R24, [R0+0x8c00] ;  /* 0x008c00000018783b */ /* 0x000e660000004200 */
[-C--:B--2---:R-:W-:Y:S01]  /*6e10*/  HMMA.16816.F32 R36, R4, R12.reuse, R36 ;  /* 0x0000000c0424723c */ /* 0x084fe20000001824 */
        /* <DEDUP_REMOVED lines=58> */
.L_x_332:
[----:B------:R-:W-:Y:S01]  /*71c0*/  LDSM.16.M88.4 R24, [R225] ;  /* 0x00000000e118783b */ /* 0x000fe20000000200 */
[----:B------:R-:W-:Y:S01]  /*71d0*/  IMAD.MOV.U32 R147, RZ, RZ, 0x4 ;  /* 0x00000004ff937424 */ /* 0x000fe200078e00ff */
[----:B------:R-:W-:Y:S01]  /*71e0*/  ULOP3.LUT UR10, UR7, 0x1, URZ, 0xc0, !UPT ;  /* 0x00000001070a7892 */ /* 0x000fe2000f8ec03f */
[----:B------:R-:W-:Y:S01]  /*71f0*/  IMAD.MOV.U32 R146, RZ, RZ, c[0x0][0x22c] ;  /* 0x00008b00ff927624 */ /* 0x000fe200078e00ff */
[----:B-1----:R-:W1:Y:S01]  /*7200*/  LDSM.16.MT88.4 R8, [R0+0x9000] ;  /* 0x009000000008783b */ /* 0x002e620000004200 */
[----:B------:R-:W-:Y:S02]  /*7210*/  @UP5 UIADD3 UR11, UP4, UR14, -0x100, URZ ;  /* 0xffffff000e0b5890 */ /* 0x000fe4000ff9e03f */
[----:B------:R-:W-:Y:S01]  /*7220*/  IMAD R146, R146, c[0x0][0x1c0], RZ ;  /* 0x0000700092927a24 */ /* 0x000fe200078e02ff */
[----:B------:R-:W2:Y:S01]  /*7230*/  LDSM.16.MT88.4 R16, [R0+0xb000] ;  /* 0x00b000000010783b */ /* 0x000ea20000004200 */
[----:B------:R-:W-:Y:S02]  /*7240*/  UISETP.NE.U32.AND UP1, UPT, UR10, 0x1, UPT ;  /* 0x000000010a00788c */ /* 0x000fe4000bf25070 */
[----:B------:R-:W-:Y:S01]  /*7250*/  IMAD.U32 R146, R146, -0x40, RZ ;  /* 0xffffffc092927824 */ /* 0x000fe200078e00ff */
[----:B------:R-:W3:Y:S01]  /*7260*/  LDSM.16.MT88.4 R28, [R0+0xd000] ;  /* 0x00d00000001c783b */ /* 0x000ee20000004200 */
[----:B------:R-:W-:Y:S02]  /*7270*/  UIADD3 UR12, UR7, -0x1, URZ ;  /* 0xffffffff070c7890 */ /* 0x000fe4000fffe03f */
[----:B------:R-:W-:Y:S01]  /*7280*/  @UP5 UIADD3.X UR10, UR15, -0x1, URZ, UP4, !UPT ;  /* 0xffffffff0f0a5890 */ /* 0x000fe2000a7fe43f */
[----:B------:R-:W4:Y:S01]  /*7290*/  LDL R148, [R1+0x14] ;  /* 0x0000140001947983 */ /* 0x000f220000100800 */
[C---:B------:R-:W-:Y:S03]  /*72a0*/  LEA R244, P1, R146.reuse, R142, 0x2 ;  /* 0x0000008e92f47211 */ /* 0x040fe600078210ff */
[----:B------:R-:W-:Y:S01]  /*72b0*/  LDSM.16.M88.4 R32, [R226] ;  /* 0x00000000e220783b */ /* 0x000fe20000000200 */
[----:B------:R-:W-:Y:S01]  /*72c0*/  LEA.HI.X.SX32 R243, R146, R143, 0x2, P1 ;  /* 0x0000008f92f37211 */ /* 0x000fe200008f16ff */
[----:B------:R-:W-:Y:S02]  /*72d0*/  IMAD.MOV.U32 R146, RZ, RZ, c[0x0][0x22c] ;  /* 0x00008b00ff927624 */ /* 0x000fe400078e00ff */
[----:B------:R2:W4:Y:S02]  /*72e0*/  LDL R140, [R1+0x4] ;  /* 0x00000400018c7983 */ /* 0x0005240000100800 */
[----:B------:R-:W-:Y:S02]  /*72f0*/  IMAD R146, R146, c[0x0][0x1c0], RZ ;  /* 0x0000700092927a24 */ /* 0x000fe400078e02ff */
[----:B------:R-:W3:Y:S02]  /*7300*/  LDSM.16.MT88.4 R132, [R0+0x9400] ;  /* 0x009400000084783b */ /* 0x000ee40000004200 */
[----:B------:R-:W-:Y:S02]  /*7310*/  IMAD.SHL.U32 R146, R146, 0x20, RZ ;  /* 0x0000002092927824 */ /* 0x000fe400078e00ff */
        /* <DEDUP_REMOVED lines=72> */
[----:B----4-:R-:W-:Y:S01]  /*77a0*/  @P0 IADD3 R136, R148, -0x40, RZ ;  /* 0xffffffc094880810 */ /* 0x010fe20007ffe0ff */
[C---:B------:R-:W-:Y:S01]  /*77b0*/  HMMA.16816.F32 R8, R28.reuse, R138, R8 ;  /* 0x0000008a1c08723c */ /* 0x040fe20000001808 */
[----:B------:R-:W-:Y:S03]  /*77c0*/  IMAD.MOV.U32 R148, RZ, RZ, c[0x0][0x22c] ;  /* 0x00008b00ff947624 */ /* 0x000fe600078e00ff */
[----:B------:R-:W-:Y:S01]  /*77d0*/  @P0 IMAD.WIDE R136, R136, R147, UR14 ;  /* 0x0000000e88880e25 */ /* 0x000fe2000f8e0293 */
[----:B------:R-:W-:Y:S02]  /*77e0*/  @UP5 UMOV UR14, UR11 ;  /* 0x0000000b000e5c82 */ /* 0x000fe40008000000 */
[----:B------:R-:W-:Y:S01]  /*77f0*/  @UP5 UMOV UR15, UR10 ;  /* 0x0000000a000f5c82 */ /* 0x000fe20008000000 */
[C---:B--2---:R-:W-:Y:S01]  /*7800*/  HMMA.16816.F32 R12, R28.reuse, R32, R12 ;  /* 0x000000201c0c723c */ /* 0x044fe2000000180c */
[----:B------:R-:W2:Y:S03]  /*7810*/  @P0 LDG.E R140, [R136.64] ;  /* 0x00000004888c0981 */ /* 0x000ea6000c1e1900 */
[----:B------:R-:W-:Y:S01]  /*7820*/  IMAD R0, R0, c[0x0][0x1c0], RZ ;  /* 0x0000700000007a24 */ /* 0x000fe200078e02ff */
[----:B------:R-:W3:Y:S01]  /*7830*/  @P0 LDG.E R141, [R136.64+0x20] ;  /* 0x00002004888d0981 */ /* 0x000ee2000c1e1900 */
[----:B------:R-:W-:Y:S02]  /*7840*/  IMAD R148, R148, c[0x0][0x1c0], RZ ;  /* 0x0000700094947a24 */ /* 0x000fe400078e02ff */
[C---:B------:R-:W-:Y:S01]  /*7850*/  HMMA.16816.F32 R16, R28.reuse, R34, R16 ;  /* 0x000000221c10723c */ /* 0x040fe20000001810 */
[----:B------:R-:W4:Y:S03]  /*7860*/  @P0 LDG.E R145, [R136.64+0xa0] ;  /* 0x0000a00488910981 */ /* 0x000f26000c1e1900 */
[----:B------:R-:W-:Y:S01]  /*7870*/  IMAD.MOV.U32 R32, RZ, RZ, R244 ;  /* 0x000000ffff207224 */ /* 0x000fe200078e00f4 */
[----:B------:R1:W5:Y:S01]  /*7880*/  @P0 LDG.E R252, [R136.64+0x80] ;  /* 0x0000800488fc0981 */ /* 0x000362000c1e1900 */
[----:B------:R-:W-:Y:S02]  /*7890*/  IMAD.MOV.U32 R147, RZ, RZ, c[0x0][0x22c] ;  /* 0x00008b00ff937624 */ /* 0x000fe400078e00ff */
[C---:B------:R-:W-:Y:S04]  /*78a0*/  HMMA.16816.F32 R20, R28.reuse, R132, R20 ;  /* 0x000000841c14723c */ /* 0x040fe80000001814 */
[----:B------:R-:W-:Y:S02]  /*78b0*/  IMAD.MOV.U32 R33, RZ, RZ, R243 ;  /* 0x000000ffff217224 */ /* 0x000fe400078e00f3 */
[----:B------:R-:W-:Y:S02]  /*78c0*/  IMAD R147, R147, c[0x0][0x1c0], RZ ;  /* 0x0000700093937a24 */ /* 0x000fe400078e02ff */
[----:B------:R-:W-:Y:S01]  /*78d0*/  HMMA.16816.F32 R24, R28, R134, R24 ;  /* 0x000000861c18723c */ /* 0x000fe20000001818 */
[----:B------:R-:W-:Y:S03]  /*78e0*/  RED.E.ADD.F32.FTZ.RN.STRONG.GPU [R32.64], R4 ;  /* 0x000000042000798e */ /* 0x000fe6000c10e784 */
[----:B------:R-:W-:Y:S02]  /*78f0*/  IMAD R147, R147, 0x18, RZ ;  /* 0x0000001893937824 */ /* 0x000fe400078e02ff */
[----:B------:R-:W-:Y:S02]  /*7900*/  IMAD R0, R0, 0x30, RZ ;  /* 0x0000003000007824 */ /* 0x000fe400078e02ff */
[----:B------:R-:W-:Y:S01]  /*7910*/  IMAD R148, R148, 0x38, RZ ;  /* 0x0000003894947824 */ /* 0x000fe200078e02ff */
[----:B--2---:R2:W-:Y:S04]  /*7920*/  @P0 STL [R1+0x4], R140 ;  /* 0x0000048c01000387 */ /* 0x0045e80000100800 */
[----:B---3--:R2:W-:Y:S04]  /*7930*/  @P0 STL [R1+0x8], R141 ;  /* 0x0000088d01000387 */ /* 0x0085e80000100800 */
[----:B------:R-:W3:Y:S04]  /*7940*/  LDL R139, [R1+0x28] ;  /* 0x00002800018b7983 */ /* 0x000ee80000100800 */
[----:B------:R-:W3:Y:S04]  /*7950*/  LDL R138, [R1+0x30] ;  /* 0x00003000018a7983 */ /* 0x000ee80000100800 */
[----:B----4-:R4:W-:Y:S01]  /*7960*/  @P0 STL [R1], R145 ;  /* 0x0000009101000387 */ /* 0x0109e20000100800 */
[----:B--2---:R-:W-:Y:S04]  /*7970*/  IMAD.MOV.U32 R140, RZ, RZ, c[0x0][0x22c] ;  /* 0x00008b00ff8c7624 */ /* 0x004fe800078e00ff */
[----:B------:R-:W-:Y:S02]  /*7980*/  IMAD R140, R140, c[0x0][0x1c0], RZ ;  /* 0x000070008c8c7a24 */ /* 0x000fe400078e02ff */
[----:B------:R-:W-:Y:S02]  /*7990*/  IMAD.MOV.U32 R141, RZ, RZ, c[0x0][0x22c] ;  /* 0x00008b00ff8d7624 */ /* 0x000fe400078e00ff */
[----:B------:R-:W-:Y:S02]  /*79a0*/  IMAD.SHL.U32 R140, R140, 0x8, RZ ;  /* 0x000000088c8c7824 */ /* 0x000fe400078e00ff */
[----:B------:R-:W-:Y:S03]  /*79b0*/  IMAD R141, R141, c[0x0][0x1c0], RZ ;  /* 0x000070008d8d7a24 */ /* 0x000fe600078e02ff */
[CC--:B------:R-:W-:Y:S01]  /*79c0*/  LEA R34, P1, R140.reuse, R32.reuse, 0x2 ;  /* 0x000000208c227211 */ /* 0x0c0fe200078210ff */
[----:B------:R-:W-:Y:S02]  /*79d0*/  IMAD.SHL.U32 R141, R141, 0x10, RZ ;  /* 0x000000108d8d7824 */ /* 0x000fe400078e00ff */
[----:B----4-:R-:W-:Y:S01]  /*79e0*/  IMAD.MOV.U32 R145, RZ, RZ, c[0x0][0x22c] ;  /* 0x00008b00ff917624 */ /* 0x010fe200078e00ff */
[-C--:B------:R-:W-:Y:S02]  /*79f0*/  LEA.HI.X.SX32 R35, R140, R33.reuse, 0x2, P1 ;  /* 0x000000218c237211 */ /* 0x080fe400008f16ff */
[-C--:B-1----:R-:W-:Y:S01]  /*7a00*/  LEA R136, P0, R141, R32.reuse, 0x2 ;  /* 0x000000208d887211 */ /* 0x082fe200078010ff */
[----:B------:R-:W-:Y:S01]  /*7a10*/  IMAD R145, R145, c[0x0][0x1c0], RZ ;  /* 0x0000700091917a24 */ /* 0x000fe200078e02ff */
[-C--:B------:R-:W-:Y:S01]  /*7a20*/  LEA R132, P1, R147, R32.reuse, 0x2 ;  /* 0x0000002093847211 */ /* 0x080fe200078210ff */
[----:B------:R1:W-:Y:S01]  /*7a30*/  RED.E.ADD.F32.FTZ.RN.STRONG.GPU [R34.64], R5 ;  /* 0x000000052200798e */ /* 0x0003e2000c10e784 */
[-C--:B------:R-:W-:Y:S01]  /*7a40*/  LEA.HI.X.SX32 R137, R141, R33.reuse, 0x2, P0 ;  /* 0x000000218d897211 */ /* 0x080fe200000f16ff */
[----:B------:R-:W-:Y:S01]  /*7a50*/  IMAD R145, R145, 0x28, RZ ;  /* 0x0000002891917824 */ /* 0x000fe200078e02ff */
[-C--:B------:R-:W-:Y:S01]  /*7a60*/  LEA.HI.X.SX32 R133, R147, R33.reuse, 0x2, P1 ;  /* 0x0000002193857211 */ /* 0x080fe200008f16ff */
[----:B------:R-:W-:Y:S01]  /*7a70*/  IMAD.MOV.U32 R147, RZ, RZ, c[0x0][0x22c] ;  /* 0x00008b00ff937624 */ /* 0x000fe200078e00ff */
[-C--:B------:R-:W-:Y:S01]  /*7a80*/  LEA R4, P1, R0, R32.reuse, 0x2 ;  /* 0x0000002000047211 */ /* 0x080fe200078210ff */
[----:B------:R2:W-:Y:S01]  /*7a90*/  RED.E.ADD.F32.FTZ.RN.STRONG.GPU [R136.64], R6 ;  /* 0x000000068800798e */ /* 0x0005e2000c10e784 */
[CC--:B------:R-:W-:Y:S01]  /*7aa0*/  LEA R30, P0, R146.reuse, R32.reuse, 0x2 ;  /* 0x00000020921e7211 */ /* 0x0c0fe200078010ff */
[----:B------:R-:W-:Y:S01]  /*7ab0*/  IMAD R147, R147, c[0x0][0x1c0], RZ ;  /* 0x0000700093937a24 */ /* 0x000fe200078e02ff */
[CC--:B------:R-:W-:Y:S01]  /*7ac0*/  LEA R28, P2, R145.reuse, R32.reuse, 0x2 ;  /* 0x00000020911c7211 */ /* 0x0c0fe200078410ff */
[----:B------:R4:W-:Y:S01]  /*7ad0*/  RED.E.ADD.F32.FTZ.RN.STRONG.GPU [R132.64], R7 ;  /* 0x000000078400798e */ /* 0x0009e2000c10e784 */
[-C--:B------:R-:W-:Y:S01]  /*7ae0*/  LEA.HI.X.SX32 R31, R146, R33.reuse, 0x2, P0 ;  /* 0x00000021921f7211 */ /* 0x080fe200000f16ff */
[----:B------:R-:W-:Y:S01]  /*7af0*/  IMAD.MOV.U32 R146, RZ, RZ, c[0x0][0x22c] ;  /* 0x00008b00ff927624 */ /* 0x000fe200078e00ff */
[-C--:B------:R-:W-:Y:S01]  /*7b00*/  LEA.HI.X.SX32 R29, R145, R33.reuse, 0x2, P2 ;  /* 0x00000021911d7211 */ /* 0x080fe200010f16ff */
[----:B------:R-:W-:Y:S01]  /*7b10*/  IMAD.MOV.U32 R145, RZ, RZ, c[0x0][0x22c] ;  /* 0x00008b00ff917624 */ /* 0x000fe200078e00ff */
[----:B------:R-:W-:Y:S01]  /*7b20*/  IADD3 R134, R141, 0x40, RZ ;  /* 0x000000408d867810 */ /* 0x000fe20007ffe0ff */
[----:B------:R4:W-:Y:S01]  /*7b30*/  RED.E.ADD.F32.FTZ.RN.STRONG.GPU [R30.64], R8 ;  /* 0x000000081e00798e */ /* 0x0009e2000c10e784 */
[----:B------:R-:W-:Y:S02]  /*7b40*/  IMAD.SHL.U32 R147, R147, 0x10, RZ ;  /* 0x0000001093937824 */ /* 0x000fe400078e00ff */
[----:B------:R-:W-:Y:S01]  /*7b50*/  IMAD R145, R145, c[0x0][0x1c0], RZ ;  /* 0x0000700091917a24 */ /* 0x000fe200078e02ff */
[----:B------:R4:W-:Y:S01]  /*7b60*/  RED.E.ADD.F32.FTZ.RN.STRONG.GPU [R28.64], R9 ;  /* 0x000000091c00798e */ /* 0x0009e2000c10e784 */
[----:B------:R-:W-:Y:S01]  /*7b70*/  IMAD R146, R146, c[0x0][0x1c0], RZ ;  /* 0x0000700092927a24 */ /* 0x000fe200078e02ff */
[----:B------:R-:W-:Y:S01]  /*7b80*/  IADD3 R143, R147, 0x20, RZ ;  /* 0x00000020938f7810 */ /* 0x000fe20007ffe0ff */
[----:B------:R-:W-:Y:S02]  /*7b90*/  IMAD.SHL.U32 R145, R145, 0x10, RZ ;  /* 0x0000001091917824 */ /* 0x000fe400078e00ff */
[----:B------:R-:W-:Y:S01]  /*7ba0*/  IMAD.SHL.U32 R146, R146, 0x8, RZ ;  /* 0x0000000892927824 */ /* 0x000fe200078e00ff */
[-C--:B-1----:R-:W-:Y:S02]  /*7bb0*/  LEA.HI.X.SX32 R5, R0, R33.reuse, 0x2, P1 ;  /* 0x0000002100057211 */ /* 0x082fe400008f16ff */
[----:B------:R-:W3:Y:S01]  /*7bc0*/  LDL R0, [R1+0x2c] ;  /* 0x00002c0001007983 */ /* 0x000ee20000100800 */
[----:B------:R-:W-:Y:S01]  /*7bd0*/  IADD3 R142, R145, 0x20, RZ ;  /* 0x00000020918e7810 */ /* 0x000fe20007ffe0ff */
[----:B------:R-:W-:Y:S01]  /*7be0*/  IMAD.IADD R143, R146, 0x1, R143 ;  /* 0x00000001928f7824 */ /* 0x000fe200078e028f */
[----:B------:R-:W-:Y:S01]  /*7bf0*/  IADD3 R145, R147, 0x20, RZ ;  /* 0x0000002093917810 */ /* 0x000fe20007ffe0ff */
[----:B------:R1:W-:Y:S01]  /*7c00*/  RED.E.ADD.F32.FTZ.RN.STRONG.GPU [R4.64], R10 ;  /* 0x0000000a0400798e */ /* 0x0003e2000c10e784 */
[-C--:B--2---:R-:W-:Y:S01]  /*7c10*/  LEA R6, P0, R148, R32.reuse, 0x2 ;  /* 0x0000002094067211 */ /* 0x084fe200078010ff */
[----:B------:R-:W-:Y:S02]  /*7c20*/  IMAD.IADD R143, R146, 0x1, R143 ;  /* 0x00000001928f7824 */ /* 0x000fe400078e028f */
[----:B----4-:R-:W2:Y:S01]  /*7c30*/  LDL R132, [R1+0x18] ;  /* 0x0000180001847983 */ /* 0x010ea20000100800 */
[-C--:B------:R-:W-:Y:S01]  /*7c40*/  LEA.HI.X.SX32 R7, R148, R33.reuse, 0x2, P0 ;  /* 0x0000002194077211 */ /* 0x080fe200000f16ff */
[----:B------:R-:W-:Y:S01]  /*7c50*/  IMAD.IADD R145, R146, 0x1, R145 ;  /* 0x0000000192917824 */ /* 0x000fe200078e0291 */
[C---:B------:R-:W-:Y:S03]  /*7c60*/  IADD3 R133, R141.reuse, 0x40, RZ ;  /* 0x000000408d857810 */ /* 0x040fe60007ffe0ff */
[----:B------:R4:W-:Y:S01]  /*7c70*/  RED.E.ADD.F32.FTZ.RN.STRONG.GPU [R6.64], R11 ;  /* 0x0000000b0600798e */ /* 0x0009e2000c10e784 */
[C---:B------:R-:W-:Y:S01]  /*7c80*/  IADD3 R31, R141.reuse, 0x40, RZ ;  /* 0x000000408d1f7810 */ /* 0x040fe20007ffe0ff */
[C---:B------:R-:W-:Y:S01]  /*7c90*/  IMAD.IADD R133, R140.reuse, 0x1, R133 ;  /* 0x000000018c857824 */ /* 0x040fe200078e0285 */
[----:B------:R-:W-:Y:S01]  /*7ca0*/  IADD3 R30, R141, 0x40, RZ ;  /* 0x000000408d1e7810 */ /* 0x000fe20007ffe0ff */
[----:B------:R4:W-:Y:S01]  /*7cb0*/  RED.E.ADD.F32.FTZ.RN.STRONG.GPU [R32.64+0x80], R12 ;  /* 0x0000800c2000798e */ /* 0x0009e2000c10e784 */
[CC--:B------:R-:W-:Y:S01]  /*7cc0*/  LEA R28, P1, R145.reuse, R32.reuse, 0x2 ;  /* 0x00000020911c7211 */ /* 0x0c0fe200078210ff */
[C---:B------:R-:W-:Y:S02]  /*7cd0*/  IMAD.IADD R31, R140.reuse, 0x1, R31 ;  /* 0x000000018c1f7824 */ /* 0x040fe400078e021f */
[----:B------:R4:W-:Y:S01]  /*7ce0*/  RED.E.ADD.F32.FTZ.RN.STRONG.GPU [R34.64+0x80], R13 ;  /* 0x0000800d2200798e */ /* 0x0009e2000c10e784 */
[-C--:B------:R-:W-:Y:S01]  /*7cf0*/  LEA.HI.X.SX32 R29, R145, R33.reuse, 0x2, P1 ;  /* 0x00000021911d7211 */ /* 0x080fe200008f16ff */
[C---:B------:R-:W-:Y:S02]  /*7d00*/  IMAD.IADD R30, R140.reuse, 0x1, R30 ;  /* 0x000000018c1e7824 */ /* 0x040fe400078e021e */
[C---:B------:R-:W-:Y:S02]  /*7d10*/  IMAD.IADD R133, R140.reuse, 0x1, R133 ;  /* 0x000000018c857824 */ /* 0x040fe400078e0285 */
[C---:B------:R-:W-:Y:S02]  /*7d20*/  IMAD.IADD R30, R140.reuse, 0x1, R30 ;  /* 0x000000018c1e7824 */ /* 0x040fe400078e021e */
[----:B------:R-:W-:Y:S01]  /*7d30*/  IMAD.IADD R133, R140, 0x1, R133 ;  /* 0x000000018c857824 */ /* 0x000fe200078e0285 */
[CC--:B-1----:R-:W-:Y:S04]  /*7d40*/  LEA R4, P0, R142.reuse, R32.reuse, 0x2 ;  /* 0x000000208e047211 */ /* 0x0c2fe800078010ff */
[-C--:B------:R-:W-:Y:S02]  /*7d50*/  LEA.HI.X.SX32 R5, R142, R33.reuse, 0x2, P0 ;  /* 0x000000218e057211 */ /* 0x080fe400000f16ff */
[----:B------:R-:W-:Y:S02]  /*7d60*/  IADD3 R142, R147, 0x20, RZ ;  /* 0x00000020938e7810 */ /* 0x000fe40007ffe0ff */
[CC--:B------:R-:W-:Y:S01]  /*7d70*/  LEA R10, P0, R143.reuse, R32.reuse, 0x2 ;  /* 0x000000208f0a7211 */ /* 0x0c0fe200078010ff */
[----:B------:R1:W-:Y:S02]  /*7d80*/  RED.E.ADD.F32.FTZ.RN.STRONG.GPU [R4.64], R14 ;  /* 0x0000000e0400798e */ /* 0x0003e4000c10e784 */
[C---:B------:R-:W-:Y:S01]  /*7d90*/  IMAD.IADD R142, R146.reuse, 0x1, R142 ;  /* 0x00000001928e7824 */ /* 0x040fe200078e028e */
[-C--:B----4-:R-:W-:Y:S01]  /*7da0*/  LEA.HI.X.SX32 R11, R143, R33.reuse, 0x2, P0 ;  /* 0x000000218f0b7211 */ /* 0x090fe200000f16ff */
[----:B------:R4:W-:Y:S01]  /*7db0*/  RED.E.ADD.F32.FTZ.RN.STRONG.GPU [R28.64], R15 ;  /* 0x0000000f1c00798e */ /* 0x0009e2000c10e784 */
[CC--:B------:R-:W-:Y:S01]  /*7dc0*/  LEA R12, P4, R31.reuse, R32.reuse, 0x2 ;  /* 0x000000201f0c7211 */ /* 0x0c0fe200078810ff */
[C---:B------:R-:W-:Y:S02]  /*7dd0*/  IMAD.IADD R142, R146.reuse, 0x1, R142 ;  /* 0x00000001928e7824 */ /* 0x040fe400078e028e */
[----:B------:R4:W-:Y:S01]  /*7de0*/  RED.E.ADD.F32.FTZ.RN.STRONG.GPU [R10.64], R16 ;  /* 0x000000100a00798e */ /* 0x0009e2000c10e784 */
[-C--:B------:R-:W-:Y:S01]  /*7df0*/  LEA.HI.X.SX32 R13, R31, R33.reuse, 0x2, P4 ;  /* 0x000000211f0d7211 */ /* 0x080fe200020f16ff */
[----:B------:R-:W-:Y:S05]  /*7e00*/  IMAD.IADD R142, R146, 0x1, R142 ;  /* 0x00000001928e7824 */ /* 0x000fea00078e028e */
[CC--:B------:R-:W-:Y:S04]  /*7e10*/  LEA R8, P2, R142.reuse, R32.reuse, 0x2 ;  /* 0x000000208e087211 */ /* 0x0c0fe800078410ff */
[-C--:B------:R-:W-:Y:S05]  /*7e20*/  LEA.HI.X.SX32 R9, R142, R33.reuse, 0x2, P2 ;  /* 0x000000218e097211 */ /* 0x080fea00010f16ff */
[----:B------:R4:W-:Y:S01]  /*7e30*/  RED.E.ADD.F32.FTZ.RN.STRONG.GPU [R8.64], R17 ;  /* 0x000000110800798e */ /* 0x0009e2000c10e784 */
[CC--:B-1----:R-:W-:Y:S04]  /*7e40*/  LEA R14, P5, R134.reuse, R32.reuse, 0x2 ;  /* 0x00000020860e7211 */ /* 0x0c2fe800078a10ff */
[-C--:B----4-:R-:W-:Y:S02]  /*7e50*/  LEA.HI.X.SX32 R15, R134, R33.reuse, 0x2, P5 ;  /* 0x00000021860f7211 */ /* 0x090fe400028f16ff */
[CC--:B------:R-:W-:Y:S04]  /*7e60*/  LEA R10, P3, R30.reuse, R32.reuse, 0x2 ;  /* 0x000000201e0a7211 */ /* 0x0c0fe800078610ff */
[-C--:B------:R-:W-:Y:S02]  /*7e70*/  LEA.HI.X.SX32 R11, R30, R33.reuse, 0x2, P3 ;  /* 0x000000211e0b7211 */ /* 0x080fe400018f16ff */
[----:B------:R-:W-:Y:S01]  /*7e80*/  LDSM.16.MT88.4 R28, [R3+0x2000] ;  /* 0x00200000031c783b */ /* 0x000fe20000004200 */
        /* <DEDUP_REMOVED lines=19> */
[CC--:B-1----:R-:W-:Y:S04]  /*7fc0*/  LEA R4, P0, R0.reuse, R32.reuse, 0x2 ;  /* 0x0000002000047211 */ /* 0x0c2fe800078010ff */
[-C--:B------:R-:W-:Y:S02]  /*7fd0*/  LEA.HI.X.SX32 R5, R0, R33.reuse, 0x2, P0 ;  /* 0x0000002100057211 */ /* 0x080fe400000f16ff */
[----:B------:R-:W-:Y:S01]  /*7fe0*/  PLOP3.LUT P0, PT, PT, PT, UP1, 0x80, 0x0 ;  /* 0x000000000000781c */ /* 0x000fe20003f0f018 */
[----:B------:R-:W-:Y:S01]  /*7ff0*/  @UP5 UIADD3 UR17, UP1, UR17, -0x100, URZ ;  /* 0xffffff0011115890 */ /* 0x000fe2000ff3e03f */
[C---:B--2---:R-:W-:Y:S02]  /*8000*/  LEA R6, P1, R132.reuse, R32, 0x2 ;  /* 0x0000002084067211 */ /* 0x044fe400078210ff */
[C---:B------:R-:W-:Y:S01]  /*8010*/  IADD3 R0, R3.reuse, -0x3000, RZ ;  /* 0xffffd00003007810 */ /* 0x040fe20007ffe0ff */
[----:B------:R-:W-:Y:S01]  /*8020*/  @UP5 UIADD3.X UR16, UR16, -0x1, URZ, UP1, !UPT ;  /* 0xffffffff10105890 */ /* 0x000fe20008ffe43f */
[----:B------:R-:W-:Y:S02]  /*8030*/  LEA.HI.X.SX32 R7, R132, R33, 0x2, P1 ;  /* 0x0000002184077211 */ /* 0x000fe400008f16ff */
[----:B------:R-:W-:Y:S01]  /*8040*/  LDSM.16.MT88.4 R32, [R2+0xf800] ;  /* 0x00f800000220783b */ /* 0x000fe20000004200 */
[----:B------:R-:W-:Y:S01]  /*8050*/  ISETP.LT.AND P1, PT, RZ, UR7, PT ;  /* 0x00000007ff007c0c */ /* 0x000fe2000bf21270 */
[----:B------:R-:W-:Y:S02]  /*8060*/  UMOV UR7, UR12 ;  /* 0x0000000c00077c82 */ /* 0x000fe40008000000 */
[----:B------:R-:W-:Y:S01]  /*8070*/  RED.E.ADD.F32.FTZ.RN.STRONG.GPU [R6.64], R26 ;  /* 0x0000001a0600798e */ /* 0x000fe2000c10e784 */
[----:B------:R-:W-:Y:S03]  /*8080*/  @P0 IADD3 R0, R3, 0x3000, RZ ;  /* 0x0000300003000810 */ /* 0x000fe60007ffe0ff */
        /* <DEDUP_REMOVED lines=36> */
[----:B------:R-:W3:Y:S04]  /*82d0*/  LDSM.16.MT88.4 R8, [R3+0x1c00] ;  /* 0x001c00000308783b */ /* 0x000ee80000004200 */
[----:B------:R2:W1:Y:S03]  /*82e0*/  LDSM.16.MT88.4 R32, [R3+0x2c00] ;  /* 0x002c00000320783b */ /* 0x0004660000004200 */
[-C--:B----4-:R-:W-:Y:S08]  /*82f0*/  HMMA.16816.F32 R84, R4, R12.reuse, R84 ;  /* 0x0000000c0454723c */ /* 0x090ff00000001854 */
[C---:B------:R-:W-:Y:S08]  /*8300*/  HMMA.16816.F32 R88, R16.reuse, R12, R88 ;  /* 0x0000000c1058723c */ /* 0x040ff00000001858 */
[-C--:B------:R-:W-:Y:S04]  /*8310*/  HMMA.16816.F32 R92, R16, R14.reuse, R92 ;  /* 0x0000000e105c723c */ /* 0x080fe8000000185c */
[----:B--2---:R-:W-:Y:S04]  /*8320*/  IMAD.MOV.U32 R3, RZ, RZ, R0 ;  /* 0x000000ffff037224 */ /* 0x004fe800078e0000 */
        /* <DEDUP_REMOVED lines=13> */
[-C--:B---3--:R-:W-:Y:S08]  /*8400*/  HMMA.16816.F32 R100, R24, R8.reuse, R100 ;  /* 0x000000081864723c */ /* 0x088ff00000001864 */
        /* <DEDUP_REMOVED lines=224> */
.L_x_334:
        /* <DEDUP_REMOVED lines=19> */
.L_x_335:
        /* <DEDUP_REMOVED lines=55> */
.L_x_337:
[----:B------:R-:W-:Y:S05]  /*96b0*/  BSYNC B0 ;  /* 0x0000000000007941 */ /* 0x000fea0003800000 */
.L_x_336:
        /* <DEDUP_REMOVED lines=20> */
.L_x_339:
[----:B------:R-:W-:Y:S05]  /*9800*/  BSYNC B0 ;  /* 0x0000000000007941 */ /* 0x000fea0003800000 */
.L_x_338:
        /* <DEDUP_REMOVED lines=29> */
.L_x_341:
[----:B------:R-:W-:Y:S05]  /*99e0*/  BSYNC B0 ;  /* 0x0000000000007941 */ /* 0x000fea0003800000 */
.L_x_340:
        /* <DEDUP_REMOVED lines=18> */
.L_x_317:
        /* <DEDUP_REMOVED lines=20> */
.L_x_343:
        /* <DEDUP_REMOVED lines=18> */
.L_x_344:
        /* <DEDUP_REMOVED lines=41> */
.L_x_346:
[----:B-1----:R-:W-:Y:S05]  /*a000*/  BSYNC B0 ;  /* 0x0000000000007941 */ /* 0x002fea0003800000 */
.L_x_345:
        /* <DEDUP_REMOVED lines=19> */
.L_x_348:
[----:B------:R-:W-:Y:S05]  /*a140*/  BSYNC B0 ;  /* 0x0000000000007941 */ /* 0x000fea0003800000 */
.L_x_347:
        /* <DEDUP_REMOVED lines=29> */
.L_x_350:
[----:B------:R-:W-:Y:S05]  /*a320*/  BSYNC B0 ;  /* 0x0000000000007941 */ /* 0x000fea0003800000 */
.L_x_349:
        /* <DEDUP_REMOVED lines=16> */
.L_x_342:
[----:B------:R-:W-:Y:S05]  /*a430*/  BSYNC B1 ;  /* 0x0000000000017941 */ /* 0x000fea0003800000 */
.L_x_312:
        /* <DEDUP_REMOVED lines=11> */
.L_x_351:
[----:B------:R-:W-:Y:S05]  /*a4f0*/  EXIT ;  /* 0x000000000000794d */ /* 0x000fea0003800000 */
.L_x_353:
        /* <DEDUP_REMOVED lines=16> */
.L_x_1284:


//--------------------- .text._ZN5flash44flash_bwd_dq_dk_dv_loop_seqk_parallel_kernelI23Flash_bwd_kernel_traitsILi96ELi64ELi128ELi8ELi2ELi4ELi4ELb1ELb0EN7cutlass6half_tE19Flash_kernel_traitsILi96ELi64ELi128ELi8ES3_EELb0ELb0ELb0ELb0ELb0ELb0ELb1EEEvNS_16Flash_bwd_paramsE --------------------------
	.section	.text._ZN5flash44flash_bwd_dq_dk_dv_loop_seqk_parallel_kernelI23Flash_bwd_kernel_traitsILi96ELi64ELi128ELi8ELi2ELi4ELi4ELb1ELb0EN7cutlass6half_tE19Flash_kernel_traitsILi96ELi64ELi128ELi8ES3_EELb0ELb0ELb0ELb0ELb0ELb0ELb1EEEvNS_16Flash_bwd_paramsE,"ax",@progbits
	.sectioninfo	@"SHI_REGISTERS=255"
	.align	128
        .global         _ZN5flash44flash_bwd_dq_dk_dv_loop_seqk_parallel_kernelI23Flash_bwd_kernel_traitsILi96ELi64ELi128ELi8ELi2ELi4ELi4ELb1ELb0EN7cutlass6half_tE19Flash_kernel_traitsILi96ELi64ELi128ELi8ES3_EELb0ELb0ELb0ELb0ELb0ELb0ELb1EEEvNS_16Flash_bwd_paramsE
        .type           _ZN5flash44flash_bwd_dq_dk_dv_loop_seqk_parallel_kernelI23Flash_bwd_kernel_traitsILi96ELi64ELi128ELi8ELi2ELi4ELi4ELb1ELb0EN7cutlass6half_tE19Flash_kernel_traitsILi96ELi64ELi128ELi8ES3_EELb0ELb0ELb0ELb0ELb0ELb0ELb1EEEvNS_16Flash_bwd_paramsE,@function
        .size           _ZN5flash44flash_bwd_dq_dk_dv_loop_seqk_parallel_kernelI23Flash_bwd_kernel_traitsILi96ELi64ELi128ELi8ELi2ELi4ELi4ELb1ELb0EN7cutlass6half_tE19Flash_kernel_traitsILi96ELi64ELi128ELi8ES3_EELb0ELb0ELb0ELb0ELb0ELb0ELb1EEEvNS_16Flash_bwd_paramsE,(.L_x_1285 - _ZN5flash44flash_bwd_dq_dk_dv_loop_seqk_parallel_kernelI23Flash_bwd_kernel_traitsILi96ELi64ELi128ELi8ELi2ELi4ELi4ELb1ELb0EN7cutlass6half_tE19Flash_kernel_traitsILi96ELi64ELi128ELi8ES3_EELb0ELb0ELb0ELb0ELb0ELb0ELb1EEEvNS_16Flash_bwd_paramsE)
        .other          _ZN5flash44flash_bwd_dq_dk_dv_loop_seqk_parallel_kernelI23Flash_bwd_kernel_traitsILi96ELi64ELi128ELi8ELi2ELi4ELi4ELb1ELb0EN7cutlass6half_tE19Flash_kernel_traitsILi96ELi64ELi128ELi8ES3_EELb0ELb0ELb0ELb0ELb0ELb0ELb1EEEvNS_16Flash_bwd_paramsE,@"STO_CUDA_ENTRY STV_DEFAULT"
_ZN5flash44flash_bwd_dq_dk_dv_loop_seqk_parallel_kernelI23Flash_bwd_kernel_traitsILi96ELi64ELi128ELi8ELi2ELi4ELi4ELb1ELb0EN7cutlass6half_tE19Flash_kernel_traitsILi96ELi64ELi128ELi8ES3_EELb0ELb0ELb0ELb0ELb0ELb0ELb1EEEvNS_16Flash_bwd_paramsE:
.text._ZN5flash44flash_bwd_dq_dk_dv_loop_seqk_parallel_kernelI23Flash_bwd_kernel_traitsILi96ELi64ELi128ELi8ELi2ELi4ELi4ELb1ELb0EN7cutlass6half_tE19Flash_kernel_traitsILi96ELi64ELi128ELi8ES3_EELb0ELb0ELb0ELb0ELb0ELb0ELb1EEEvNS_16Flash_bwd_paramsE:
        /* <DEDUP_REMOVED lines=35> */
[----:B------:R-:W-:Y:S01]  /*0230*/  SHF.R.S32.HI R6, RZ, 0x4, R12 ;  /* 0x00000004ff067819 */ /* 0x000fe2000001140c */
[----:B---3--:R-:W-:Y:S01]  /*0240*/  UIMAD UR47, UR38, UR46, URZ ;  /* 0x0000002e262f72a4 */ /* 0x008fe2000f8e023f */
[----:B------:R-:W-:Y:S01]  /*0250*/  LEA.HI R10, R20, R21, RZ, 0x5 ;  /* 0x00000015140a7211 */ /* 0x000fe200078f28ff */
[----:B------:R-:W-:Y:S01]  /*0260*/  UIMAD UR46, UR46, UR12, URZ ;  /* 0x0000000c2e2e72a4 */ /* 0x000fe2000f8e023f */
[--C-:B------:R-:W-:Y:S01]  /*0270*/  SHF.R.S32.HI R7, RZ, 0x2, R5.reuse ;  /* 0x00000002ff077819 */ /* 0x100fe20000011405 */
[----:B------:R-:W-:Y:S01]  /*0280*/  UIMAD UR55, UR8, UR6, UR55 ;  /* 0x00000006083772a4 */ /* 0x000fe2000f8e0237 */
[----:B------:R-:W-:Y:S01]  /*0290*/  SHF.R.S32.HI R0, RZ, 0x1f, R5 ;  /* 0x0000001fff007819 */ /* 0x000fe20000011405 */
[----:B------:R-:W-:Y:S01]  /*02a0*/  UIMAD UR52, UR7, UR33, URZ ;  /* 0x00000021073472a4 */ /* 0x000fe2000f8e023f */
[----:B------:R-:W-:Y:S01]  /*02b0*/  LEA.HI R3, R12, R6, RZ, 0x1 ;  /* 0x000000060c037211 */ /* 0x000fe200078f08ff */
[----:B------:R-:W-:Y:S01]  /*02c0*/  UIMAD UR6, UR33, UR11, UR38 ;  /* 0x0000000b210672a4 */ /* 0x000fe2000f8e0226 */
[----:B------:R-:W-:Y:S01]  /*02d0*/  LOP3.LUT R4, R10, 0xffffffe0, RZ, 0xc0, !PT ;  /* 0xffffffe00a047812 */ /* 0x000fe200078ec0ff */
[----:B------:R-:W-:Y:S01]  /*02e0*/  @!UP2 UIMAD UR7, UR33, UR13, UR38 ;  /* 0x0000000d2107a2a4 */ /* 0x000fe2000f8e0226 */
[-C--:B------:R-:W-:Y:S01]  /*02f0*/  LEA.HI R2, R0, R7.reuse, RZ, 0x3 ;  /* 0x0000000700027211 */ /* 0x080fe200078f18ff */
[----:B------:R-:W-:Y:S01]  /*0300*/  USHF.L.U32 UR41, UR46, 0x6, URZ ;  /* 0x000000062e297899 */ /* 0x000fe2000800063f */
[----:B------:R-:W-:Y:S01]  /*0310*/  LOP3.LUT R3, R3, 0xfffffffe, RZ, 0xc0, !PT ;  /* 0xfffffffe03037812 */ /* 0x000fe200078ec0ff */
[----:B------:R-:W-:Y:S01]  /*0320*/  IMAD.IADD R0, R21, 0x1, -R4 ;  /* 0x0000000115007824 */ /* 0x000fe200078e0a04 */
[----:B------:R-:W-:Y:S01]  /*0330*/  LEA.HI R8, R5, R7, RZ, 0x1 ;  /* 0x0000000705087211 */ /* 0x000fe200078f08ff */
[----:B------:R-:W-:Y:S01]  /*0340*/  ULDC UR49, c[0x0][0x214] ;  /* 0x0000850000317ab9 */ /* 0x000fe20000000800 */
[----:B------:R-:W-:Y:S01]  /*0350*/  LOP3.LUT R2, R2, 0xfffffff8, RZ, 0xc0, !PT ;  /* 0xfffffff802027812 */ /* 0x000fe200078ec0ff */
[----:B------:R-:W-:Y:S01]  /*0360*/  IMAD.IADD R15, R6, 0x1, -R3 ;  /* 0x00000001060f7824 */ /* 0x000fe200078e0a03 */
[----:B------:R-:W-:Y:S01]  /*0370*/  SHF.R.S32.HI R3, RZ, 0x1f, R0 ;  /* 0x0000001fff037819 */ /* 0x000fe20000011400 */
[----:B------:R-:W-:Y:S01]  /*0380*/  ULDC UR56, c[0x0][0x1c8] ;  /* 0x0000720000387ab9 */ /* 0x000fe20000000800 */
[----:B------:R-:W-:Y:S01]  /*0390*/  LOP3.LUT R4, R8, 0x7fffffe, RZ, 0xc0, !PT ;  /* 0x07fffffe08047812 */ /* 0x000fe200078ec0ff */
[----:B------:R-:W-:Y:S01]  /*03a0*/  IMAD.IADD R8, R7, 0x1, -R2 ;  /* 0x0000000107087824 */ /* 0x000fe200078e0a02 */
[----:B------:R-:W-:Y:S01]  /*03b0*/  LEA.HI R22, R3, R0, RZ, 0x2 ;  /* 0x0000000003167211 */ /* 0x000fe200078f10ff */
[----:B------:R-:W-:Y:S01]  /*03c0*/  ULDC.U8 UR10, c[0x0][0x3d0] ;  /* 0x0000f400000a7ab9 */ /* 0x000fe20000000000 */
[----:B------:R-:W-:Y:S01]  /*03d0*/  SHF.R.S32.HI R0, RZ, 0x5, R10 ;  /* 0x00000005ff007819 */ /* 0x000fe2000001140a */
[----:B------:R-:W-:Y:S01]  /*03e0*/  IMAD.IADD R9, R7, 0x1, -R4 ;  /* 0x0000000107097824 */ /* 0x000fe200078e0a04 */
[-C--:B------:R-:W-:Y:S01]  /*03f0*/  LEA.HI R16, R20, R21.reuse, RZ, 0x3 ;  /* 0x0000001514107211 */ /* 0x080fe200078f18ff */
[----:B------:R-:W-:Y:S01]  /*0400*/  ULDC UR50, c[0x0][0x224] ;  /* 0x0000890000327ab9 */ /* 0x000fe20000000800 */
[----:B------:R-:W-:Y:S01]  /*0410*/  SHF.R.S32.HI R2, RZ, 0x1f, R10 ;  /* 0x0000001fff027819 */ /* 0x000fe2000001140a */
[----:B------:R-:W-:Y:S01]  /*0420*/  IMAD R9, R0, 0x8, R9 ;  /* 0x0000000800097824 */ /* 0x000fe200078e0209 */
[----:B------:R-:W-:Y:S01]  /*0430*/  LOP3.LUT R5, R5, 0xfffffffc, RZ, 0xc0, !PT ;  /* 0xfffffffc05057812 */ /* 0x000fe200078ec0ff */
[----:B------:R-:W-:Y:S01]  /*0440*/  @UP2 UIMAD UR54, UR33, UR49, URZ ;  /* 0x00000031213622a4 */ /* 0x000fe2000f8e023f */
[-C--:B------:R-:W-:Y:S01]  /*0450*/  LEA.HI R4, R10, R0.reuse, RZ, 0x1 ;  /* 0x000000000a047211 */ /* 0x080fe200078f08ff */
[----:B------:R-:W-:Y:S01]  /*0460*/  ULDC.64 UR4, c[0x0][0x118] ;  /* 0x0000460000047ab9 */ /* 0x000fe20000000a00 */
[----:B------:R-:W-:Y:S01]  /*0470*/  SHF.R.S32.HI R3, RZ, 0x3, R16 ;  /* 0x00000003ff037819 */ /* 0x000fe20000011410 */
[----:B------:R-:W-:Y:S01]  /*0480*/  IMAD.IADD R17, R21, 0x1, -R5 ;  /* 0x0000000115117824 */ /* 0x000fe200078e0a05 */
[----:B------:R-:W-:Y:S01]  /*0490*/  LEA.HI R2, R2, R0, RZ, 0x2 ;  /* 0x0000000002027211 */ /* 0x000fe200078f10ff */
[----:B------:R-:W-:Y:S01]  /*04a0*/  ULOP3.LUT UR56, UR38, UR56, URZ, 0x3c, !UPT ;  /* 0x0000003826387292 */ /* 0x000fe2000f8e3c3f */
[----:B------:R-:W-:Y:S01]  /*04b0*/  LOP3.LUT R5, R4, 0xfffffffe, RZ, 0xc0, !PT ;  /* 0xfffffffe04057812 */ /* 0x000fe200078ec0ff */
[----:B------:R-:W-:Y:S01]  /*04c0*/  IMAD.SHL.U32 R3, R3, 0x40, RZ ;  /* 0x0000004003037824 */ /* 0x000fe200078e00ff */
[----:B------:R-:W-:Y:S01]  /*04d0*/  LOP3.LUT R4, R2, 0xfffffffc, RZ, 0xc0, !PT ;  /* 0xfffffffc02047812 */ /* 0x000fe200078ec0ff */
[----:B------:R-:W-:Y:S01]  /*04e0*/  IMAD.SHL.U32 R24, R17, 0x8, RZ ;  /* 0x0000000811187824 */ /* 0x000fe200078e00ff */
[----:B------:R-:W-:Y:S01]  /*04f0*/  LEA.HI R10, R20, R21, RZ, 0x6 ;  /* 0x00000015140a7211 */ /* 0x000fe200078f30ff */
[C---:B------:R-:W-:Y:S01]  /*0500*/  IMAD.IADD R231, R0.reuse, 0x1, -R5 ;  /* 0x0000000100e77824 */ /* 0x040fe200078e0a05 */
[----:B------:R-:W-:Y:S01]  /*0510*/  LOP3.LUT R2, R3, 0xc0, RZ, 0xc0, !PT ;  /* 0x000000c003027812 */ /* 0x000fe200078ec0ff */
[----:B------:R-:W-:Y:S01]  /*0520*/  IMAD.IADD R11, R0, 0x1, -R4 ;  /* 0x00000001000b7824 */ /* 0x000fe200078e0a04 */
[----:B------:R-:W-:Y:S01]  /*0530*/  LOP3.LUT R0, R12, 0xfffffff0, RZ, 0xc0, !PT ;  /* 0xfffffff00c007812 */ /* 0x000fe200078ec0ff */
[----:B------:R-:W-:Y:S01]  /*0540*/  STL [R1+0x8], R24 ;  /* 0x0000081801007387 */ /* 0x000fe20000100800 */
[----:B------:R-:W-:Y:S01]  /*0550*/  LOP3.LUT R3, R2, 0x18, R24, 0xf8, !PT ;  /* 0x0000001802037812 */ /* 0x000fe200078ef818 */
[----:B------:R-:W-:Y:S01]  /*0560*/  USHF.R.S32.HI UR61, URZ, 0x1f, UR38 ;  /* 0x0000001f3f3d7899 */ /* 0x000fe20008011426 */
[----:B------:R-:W-:Y:S01]  /*0570*/  SHF.R.U32.HI R2, RZ, 0x3, R2 ;  /* 0x00000003ff027819 */ /* 0x000fe20000011602 */
[----:B------:R-:W-:Y:S01]  /*0580*/  IMAD.IADD R0, R21, 0x1, -R0 ;  /* 0x0000000115007824 */ /* 0x000fe200078e0a00 */
[----:B------:R-:W-:Y:S01]  /*0590*/  SHF.R.S32.HI R10, RZ, 0x6, R10 ;  /* 0x00000006ff0a7819 */ /* 0x000fe2000001140a */
[----:B------:R-:W-:Y:S01]  /*05a0*/  UISETP.NE.AND UP3, UPT, UR10, URZ, UPT ;  /* 0x0000003f0a00728c */ /* 0x000fe2000bf65270 */
[----:B------:R-:W-:Y:S01]  /*05b0*/  LOP3.LUT R7, R3, R2, RZ, 0x3c, !PT ;  /* 0x0000000203077212 */ /* 0x000fe200078e3cff */
[----:B------:R-:W-:Y:S01]  /*05c0*/  USHF.R.S32.HI UR60, URZ, 0x1f, UR33 ;  /* 0x0000001f3f3c7899 */ /* 0x000fe20008011421 */
[----:B------:R-:W-:Y:S01]  /*05d0*/  SHF.R.S32.HI R4, RZ, 0x1f, R0 ;  /* 0x0000001fff047819 */ /* 0x000fe20000011400 */
[----:B------:R-:W-:Y:S01]  /*05e0*/  USHF.R.S32.HI UR59, URZ, 0x1f, UR38 ;  /* 0x0000001f3f3b7899 */ /* 0x000fe20008011426 */
[----:B------:R-:W-:Y:S01]  /*05f0*/  LOP3.LUT R3, R16, 0xfffffff8, RZ, 0xc0, !PT ;  /* 0xfffffff810037812 */ /* 0x000fe200078ec0ff */
[----:B------:R-:W-:Y:S01]  /*0600*/  USHF.R.S32.HI UR58, URZ, 0x1f, UR33 ;  /* 0x0000001f3f3a7899 */ /* 0x000fe20008011421 */
[-C--:B------:R-:W-:Y:S01]  /*0610*/  LEA.HI R2, R0, R0.reuse, RZ, 0x1 ;  /* 0x0000000000027211 */ /* 0x080fe200078f08ff */
[----:B------:R-:W-:Y:S01]  /*0620*/  USHF.R.S32.HI UR57, URZ, 0x1f, UR38 ;  /* 0x0000001f3f397899 */ /* 0x000fe20008011426 */
[----:B------:R-:W-:Y:S01]  /*0630*/  LEA.HI R12, R4, R0, RZ, 0x3 ;  /* 0x00000000040c7211 */ /* 0x000fe200078f18ff */
[----:B------:R-:W-:Y:S01]  /*0640*/  IMAD.IADD R3, R21, 0x1, -R3 ;  /* 0x0000000115037824 */ /* 0x000fe200078e0a03 */
[----:B------:R-:W-:Y:S01]  /*0650*/  LOP3.LUT R5, R2, 0x7fffffe, RZ, 0xc0, !PT ;  /* 0x07fffffe02057812 */ /* 0x000fe200078ec0ff */
[----:B------:R-:W-:Y:S01]  /*0660*/  UIMAD.WIDE.U32 UR42, UR36, UR44, URZ ;  /* 0x0000002c242a72a5 */ /* 0x000fe2000f8e003f */
[----:B------:R-:W-:Y:S01]  /*0670*/  LOP3.LUT R4, R12, 0xfffffff8, RZ, 0xc0, !PT ;  /* 0xfffffff80c047812 */ /* 0x000fe200078ec0ff */
[----:B------:R-:W-:Y:S01]  /*0680*/  UIMAD UR51, UR37, UR44, URZ ;  /* 0x0000002c253372a4 */ /* 0x000fe2000f8e023f */
[----:B------:R-:W-:Y:S01]  /*0690*/  LEA.HI R6, R3, R3, RZ, 0x1 ;  /* 0x0000000303067211 */ /* 0x000fe200078f08ff */
[----:B------:R-:W-:Y:S01]  /*06a0*/  IMAD.IADD R19, R0, 0x1, -R5 ;  /* 0x0000000100137824 */ /* 0x000fe200078e0a05 */
[----:B------:R-:W-:Y:S01]  /*06b0*/  LOP3.LUT P2, RZ, R8, 0x2, RZ, 0xc0, !PT ;  /* 0x0000000208ff7812 */ /* 0x000fe2000784c0ff */
[----:B------:R-:W-:Y:S01]  /*06c0*/  IMAD.IADD R14, R0, 0x1, -R4 ;  /* 0x00000001000e7824 */ /* 0x000fe200078e0a04 */
[----:B------:R-:W-:Y:S01]  /*06d0*/  LOP3.LUT R0, R6, 0x3fffffe, RZ, 0xc0, !PT ;  /* 0x03fffffe06007812 */ /* 0x000fe200078ec0ff */
[----:B------:R-:W-:Y:S01]  /*06e0*/  IMAD.U32 R4, R9, 0x20, R7 ;  /* 0x0000002009047824 */ /* 0x000fe200078e0007 */
[--C-:B------:R-:W-:Y:S01]  /*06f0*/  SHF.R.S32.HI R7, RZ, 0x1, R2.reuse ;  /* 0x00000001ff077819 */ /* 0x100fe20000011402 */
[----:B------:R-:W-:Y:S01]  /*0700*/  USHF.R.S32.HI UR53, URZ, 0x1f, UR47 ;  /* 0x0000001f3f357899 */ /* 0x000fe2000801142f */
[----:B------:R-:W-:Y:S01]  /*0710*/  SHF.R.S32.HI R2, RZ, 0x1f, R2 ;  /* 0x0000001fff027819 */ /* 0x000fe20000011402 */
[----:B------:R-:W-:Y:S01]  /*0720*/  IMAD.IADD R5, R3, 0x1, -R0 ;  /* 0x0000000103057824 */ /* 0x000fe200078e0a00 */
[----:B------:R1:W-:Y:S01]  /*0730*/  STL [R1+0x38], R4 ;  /* 0x0000380401007387 */ /* 0x0003e20000100800 */
[----:B------:R-:W-:Y:S01]  /*0740*/  IMAD R0, R10, 0x4, R15 ;  /* 0x000000040a007824 */ /* 0x000fe200078e020f */
[----:B------:R-:W-:Y:S01]  /*0750*/  LEA.HI R9, R20, R21, RZ, 0x7 ;  /* 0x0000001514097211 */ /* 0x000fe200078f38ff */
[----:B------:R-:W-:Y:S01]  /*0760*/  IMAD.SHL.U32 R21, R21, 0x2, RZ ;  /* 0x0000000215157824 */ /* 0x000fe200078e00ff */
[----:B------:R-:W-:Y:S01]  /*0770*/  LOP3.LUT P5, RZ, R14, 0x2, RZ, 0xc0, !PT ;  /* 0x000000020eff7812 */ /* 0x000fe200078ac0ff */
[----:B------:R-:W-:Y:S01]  /*0780*/  IMAD R18, R0, 0x8, R5 ;  /* 0x0000000800127824 */ /* 0x000fe200078e0205 */
[----:B------:R-:W-:Y:S01]  /*0790*/  SHF.R.S32.HI R0, RZ, 0x1, R6 ;  /* 0x00000001ff007819 */ /* 0x000fe20000011406 */
[----:B------:R-:W-:Y:S01]  /*07a0*/  UIMAD UR50, UR6, UR50, URZ ;  /* 0x00000032063272a4 */ /* 0x000fe2000f8e023f */
[----:B------:R-:W-:Y:S01]  /*07b0*/  LEA.HI R5, R2, R7, RZ, 0x2 ;  /* 0x0000000702057211 */ /* 0x000fe200078f10ff */
[----:B------:R-:W-:Y:S01]  /*07c0*/  IMAD.SHL.U32 R2, R3, 0x40, RZ ;  /* 0x0000004003027824 */ /* 0x000fe200078e00ff */
[----:B------:R-:W-:Y:S01]  /*07d0*/  LOP3.LUT P4, RZ, R0, 0x2, RZ, 0xc0, !PT ;  /* 0x0000000200ff7812 */ /* 0x000fe2000788c0ff */
[----:B------:R-:W-:Y:S01]  /*07e0*/  IMAD.SHL.U32 R3, R11, 0x10, RZ ;  /* 0x000000100b037824 */ /* 0x000fe200078e00ff */
[----:B------:R-:W-:Y:S01]  /*07f0*/  LOP3.LUT R5, R5, 0xfffffffc, RZ, 0xc0, !PT ;  /* 0xfffffffc05057812 */ /* 0x000fe200078ec0ff */
[----:B------:R-:W-:Y:S01]  /*0800*/  @!UP2 UIMAD UR49, UR7, UR49, URZ ;  /* 0x000000310731a2a4 */ /* 0x000fe2000f8e023f */
[----:B------:R-:W-:Y:S01]  /*0810*/  LEA.HI R6, R8, R8, RZ, 0x1 ;  /* 0x0000000808067211 */ /* 0x000fe200078f08ff */
[----:B------:R-:W-:Y:S01]  /*0820*/  USHF.R.S32.HI UR48, URZ, 0x1f, UR41 ;  /* 0x0000001f3f307899 */ /* 0x000fe20008011429 */
[----:B------:R-:W-:Y:S01]  /*0830*/  LOP3.LUT P6, RZ, R14, 0x4, RZ, 0xc0, !PT ;  /* 0x000000040eff7812 */ /* 0x000fe200078cc0ff */
[----:B------:R-:W-:Y:S01]  /*0840*/  IMAD.IADD R13, R7, 0x1, -R5 ;  /* 0x00000001070d7824 */ /* 0x000fe200078e0a05 */
[C---:B------:R-:W-:Y:S01]  /*0850*/  SEL R226, R230.reuse, 0xffffffe0, !P5 ;  /* 0xffffffe0e6e27807 */ /* 0x040fe20006800000 */
[----:B------:R-:W-:Y:S01]  /*0860*/  UMOV UR40, 0xffffd000 ;  /* 0xffffd00000287882 */ /* 0x000fe20000000000 */
[----:B------:R-:W-:-:S02]  /*0870*/  SEL R221, R230, 0xffffffe0, !P4 ;  /* 0xffffffe0e6dd7807 */ /* 0x000fc40006000000 */
[----:B------:R-:W-:Y:S02]  /*0880*/  SEL R227, R227, 0x40, P6 ;  /* 0x00000040e3e37807 */ /* 0x000fe40003000000 */
[----:B------:R-:W-:Y:S02]  /*0890*/  LOP3.LUT P0, RZ, R13, 0x2, RZ, 0xc0, !PT ;  /* 0x000000020dff7812 */ /* 0x000fe4000780c0ff */
[----:B-1----:R-:W-:Y:S02]  /*08a0*/  LOP3.LUT R4, R8, 0x1, RZ, 0xc0, !PT ;  /* 0x0000000108047812 */ /* 0x002fe400078ec0ff */
[----:B------:R-:W-:Y:S02]  /*08b0*/  SEL R230, R230, 0xffffffe0, !P0 ;  /* 0xffffffe0e6e67807 */ /* 0x000fe40004000000 */
[----:B------:R-:W-:Y:S01]  /*08c0*/  ISETP.NE.U32.AND P3, PT, R4, 0x1, PT ;  /* 0x000000010400780c */ /* 0x000fe20003f65070 */
[----:B------:R-:W-:Y:S01]  /*08d0*/  IMAD.SHL.U32 R4, R0, 0x40, RZ ;  /* 0x0000004000047824 */ /* 0x000fe200078e00ff */
[----:B------:R-:W-:-:S02]  /*08e0*/  LOP3.LUT R0, R2, 0x1c0, RZ, 0xc0, !PT ;  /* 0x000001c002007812 */ /* 0x000fc400078ec0ff */
[----:B------:R-:W-:Y:S02]  /*08f0*/  SEL R233, R233, 0x10, !P3 ;  /* 0x00000010e9e97807 */ /* 0x000fe40005800000 */
[----:B------:R-:W-:Y:S02]  /*0900*/  LOP3.LUT R2, R4, 0xc0, RZ, 0xc0, !PT ;  /* 0x000000c004027812 */ /* 0x000fe400078ec0ff */
[----:B------:R-:W-:Y:S02]  /*0910*/  LOP3.LUT R3, R0, 0x30, R3, 0xf8, !PT ;  /* 0x0000003000037812 */ /* 0x000fe400078ef803 */
[----:B------:R-:W-:Y:S02]  /*0920*/  LOP3.LUT R5, R2, 0x8, R16, 0xf8, !PT ;  /* 0x0000000802057812 */ /* 0x000fe400078ef810 */
[----:B------:R-:W-:Y:S02]  /*0930*/  SHF.R.U32.HI R4, RZ, 0x3, R2 ;  /* 0x00000003ff047819 */ /* 0x000fe40000011602 */
[----:B------:R-:W-:-:S02]  /*0940*/  LOP3.LUT R2, R3, 0x8, R16, 0xf8, !PT ;  /* 0x0000000803027812 */ /* 0x000fc400078ef810 */
[----:B------:R-:W-:Y:S02]  /*0950*/  SHF.R.U32.HI R0, RZ, 0x3, R0 ;  /* 0x00000003ff007819 */ /* 0x000fe40000011600 */
[----:B------:R-:W-:Y:S01]  /*0960*/  LOP3.LUT R222, R5, R4, RZ, 0x3c, !PT ;  /* 0x0000000405de7212 */ /* 0x000fe200078e3cff */
[----:B------:R-:W-:Y:S01]  /*0970*/  IMAD.SHL.U32 R5, R17, 0x2, RZ ;  /* 0x0000000211057824 */ /* 0x000fe200078e00ff */
[----:B------:R-:W-:Y:S01]  /*0980*/  LOP3.LUT R16, R2, R0, RZ, 0x3c, !PT ;  /* 0x0000000002107212 */ /* 0x000fe200078e3cff */
[----:B------:R-:W-:Y:S01]  /*0990*/  IMAD.SHL.U32 R2, R8, 0x40, RZ ;  /* 0x0000004008027824 */ /* 0x000fe200078e00ff */
[----:B------:R-:W-:Y:S01]  /*09a0*/  LOP3.LUT R0, R6, 0x3fffffe, RZ, 0xc0, !PT ;  /* 0x03fffffe06007812 */ /* 0x000fe200078ec0ff */
[----:B------:R-:W-:Y:S01]  /*09b0*/  IMAD.U32 R222, R18, 0x20, R222 ;  /* 0x0000002012de7824 */ /* 0x000fe200078e00de */
[----:B------:R-:W-:Y:S02]  /*09c0*/  SHF.R.S32.HI R3, RZ, 0x3, R12 ;  /* 0x00000003ff037819 */ /* 0x000fe4000001140c */
[----:B------:R-:W-:Y:S01]  /*09d0*/  LOP3.LUT R2, R2, 0x1c0, RZ, 0xc0, !PT ;  /* 0x000001c002027812 */ /* 0x000fe200078ec0ff */
[----:B------:R-:W-:-:S02]  /*09e0*/  IMAD.IADD R7, R8, 0x1, -R0 ;  /* 0x0000000108077824 */ /* 0x000fc400078e0a00 */
[----:B------:R-:W-:Y:S02]  /*09f0*/  IMAD.SHL.U32 R0, R10, 0x20, RZ ;  /* 0x000000200a007824 */ /* 0x000fe400078e00ff */
[----:B------:R-:W-:Y:S02]  /*0a00*/  IMAD R12, R3, 0x8, R19 ;  /* 0x00000008030c7824 */ /* 0x000fe400078e0213 */
[C---:B------:R-:W-:Y:S01]  /*0a10*/  IMAD R225, R11.reuse, 0x2, R3 ;  /* 0x000000020be17824 */ /* 0x040fe200078e0203 */
[----:B------:R-:W-:Y:S01]  /*0a20*/  LOP3.LUT R8, R0, 0x6, R21, 0xf8, !PT ;  /* 0x0000000600087812 */ /* 0x000fe200078ef815 */
[----:B------:R-:W-:Y:S01]  /*0a30*/  IMAD.U32 R3, RZ, RZ, UR14 ;  /* 0x0000000eff037e24 */ /* 0x000fe2000f8e00ff */
[----:B------:R-:W-:Y:S01]  /*0a40*/  LOP3.LUT R4, R2, 0x20, R0, 0xf8, !PT ;  /* 0x0000002002047812 */ /* 0x000fe200078ef800 */
[----:B------:R-:W-:Y:S01]  /*0a50*/  IMAD R0, R11, 0x200, R5 ;  /* 0x000002000b007824 */ /* 0x000fe200078e0205 */
[----:B------:R-:W-:Y:S01]  /*0a60*/  SHF.R.U32.HI R2, RZ, 0x3, R2 ;  /* 0x00000003ff027819 */ /* 0x000fe20000011602 */
[----:B------:R1:W-:Y:S01]  /*0a70*/  STL [R1+0x54], R8 ;  /* 0x0000540801007387 */ /* 0x0003e20000100800 */
[----:B------:R-:W-:-:S02]  /*0a80*/  IMAD R221, R222, 0x2, R221 ;  /* 0x00000002dedd7824 */ /* 0x000fc400078e02dd */
[----:B------:R-:W-:Y:S01]  /*0a90*/  IMAD R10, R7, 0x20, R0 ;  /* 0x00000020070a7824 */ /* 0x000fe200078e0200 */
[----:B------:R-:W-:Y:S01]  /*0aa0*/  SHF.R.S32.HI R0, RZ, 0x1, R6 ;  /* 0x00000001ff007819 */ /* 0x000fe20000011406 */
[----:B------:R-:W-:-:S03]  /*0ab0*/  IMAD.SHL.U32 R222, R222, 0x2, RZ ;  /* 0x00000002dede7824 */ /* 0x000fc600078e00ff */
[C---:B------:R-:W-:Y:S01]  /*0ac0*/  LOP3.LUT P1, RZ, R0.reuse, 0x2, RZ, 0xc0, !PT ;  /* 0x0000000200ff7812 */ /* 0x040fe2000782c0ff */
[----:B------:R-:W-:-:S05]  /*0ad0*/  IMAD.SHL.U32 R0, R0, 0x40, RZ ;  /* 0x0000004000007824 */ /* 0x000fca00078e00ff */
[----:B------:R-:W-:Y:S02]  /*0ae0*/  LOP3.LUT R0, R0, 0xc0, RZ, 0xc0, !PT ;  /* 0x000000c000007812 */ /* 0x000fe400078ec0ff */
        /* <DEDUP_REMOVED lines=33> */
[----:B------:R-:W-:Y:S01]  /*0d00*/  IADD3 R4, R24, 0x40, RZ ;  /* 0x0000004018047810 */ /* 0x000fe20007ffe0ff */
[----:B------:R-:W-:Y:S01]  /*0d10*/  IMAD R231, R231, 0x200, R0 ;  /* 0x00000200e7e77824 */ /* 0x000fe200078e0200 */
[----:B------:R-:W-:Y:S01]  /*0d20*/  @P2 IADD3 R234, R236, -0x20, RZ ;  /* 0xffffffe0ecea2810 */ /* 0x000fe20007ffe0ff */
[----:B------:R-:W-:Y:S01]  /*0d30*/  IMAD.IADD R226, R225, 0x1, R226 ;  /* 0x00000001e1e27824 */ /* 0x000fe200078e02e2 */
[----:B------:R-:W-:Y:S01]  /*0d40*/  IADD3 R0, R11, -0x40, RZ ;  /* 0xffffffc00b007810 */ /* 0x000fe20007ffe0ff */
[----:B------:R-:W-:Y:S01]  /*0d50*/  IMAD.IADD R231, R231, 0x1, R5 ;  /* 0x00000001e7e77824 */ /* 0x000fe200078e0205 */
[----:B------:R-:W-:Y:S01]  /*0d60*/  IADD3 R5, R24, 0x20, RZ ;  /* 0x0000002018057810 */ /* 0x000fe20007ffe0ff */
[----:B------:R-:W-:Y:S01]  /*0d70*/  STL [R1+0x58], R11 ;  /* 0x0000580b01007387 */ /* 0x000fe20000100800 */
[----:B------:R-:W-:Y:S01]  /*0d80*/  SHF.R.S32.HI R2, RZ, 0x1f, R0 ;  /* 0x0000001fff027819 */ /* 0x000fe20000011400 */
[----:B------:R-:W-:-:S02]  /*0d90*/  IMAD.IADD R228, R225, 0x1, R227 ;  /* 0x00000001e1e47824 */ /* 0x000fc400078e02e3 */
[----:B------:R-:W-:Y:S01]  /*0da0*/  STL [R1+0x20], R5 ;  /* 0x0000200501007387 */ /* 0x000fe20000100800 */
[C---:B------:R-:W-:Y:S01]  /*0db0*/  SHF.L.U64.HI R2, R0.reuse, 0x2, R2 ;  /* 0x0000000200027819 */ /* 0x040fe20000010202 */
[----:B------:R-:W-:Y:S02]  /*0dc0*/  IMAD.SHL.U32 R0, R0, 0x4, RZ ;  /* 0x0000000400007824 */ /* 0x000fe400078e00ff */
[----:B------:R1:W-:Y:S01]  /*0dd0*/  STL [R1+0x24], R4 ;  /* 0x0000240401007387 */ /* 0x0003e20000100800 */
[----:B------:R-:W-:Y:S02]  /*0de0*/  IMAD.IADD R233, R233, 0x1, R234 ;  /* 0x00000001e9e97824 */ /* 0x000fe400078e02ea */
[----:B------:R-:W-:Y:S01]  /*0df0*/  IMAD.IADD R227, R226, 0x1, R227 ;  /* 0x00000001e2e37824 */ /* 0x000fe200078e02e3 */
        /* <DEDUP_REMOVED lines=8> */
.L_x_395:
        /* <DEDUP_REMOVED lines=53> */
.L_x_354:
        /* <DEDUP_REMOVED lines=58> */
.L_x_356:
        /* <DEDUP_REMOVED lines=18> */
.L_x_357:
        /* <DEDUP_REMOVED lines=71> */
.L_x_358:
[----:B------:R-:W-:Y:S02]  /*1b00*/  UMOV UR11, UR50 ;  /* 0x00000032000b7c82 */ /* 0x000fe40008000000 */
.L_x_359:
[----:B------:R-:W2:Y:S04]  /*1b10*/  LDL.64 R4, [R1+0x8] ;  /* 0x0000080001047983 */ /* 0x000ea80000100a00 */
[----:B------:R1:W3:Y:S01]  /*1b20*/  LDL.64 R20, [R1+0x8] ;  /* 0x0000080001147983 */ /* 0x0002e20000100a00 */
[----:B------:R-:W-:Y:S01]  /*1b30*/  UIADD3 UR8, UP5, UP4, UR8, UR41, UR47 ;  /* 0x0000002908087290 */ /* 0x000fe2000fcbe02f */
[----:B------:R-:W-:Y:S02]  /*1b40*/  BSSY B1, `(.L_x_355) ;  /* 0x0000844000017945 */ /* 0x000fe40003800000 */
[----:B------:R-:W4:Y:S01]  /*1b50*/  S2R R8, SR_TID.X ;  /* 0x0000000000087919 */ /* 0x000f220000002100 */
[----:B------:R-:W-:-:S03]  /*1b60*/  UIADD3 UR15, UP1, UP0, UR13, UR8, UR15 ;  /* 0x000000080d0f7290 */ /* 0x000fc6000f83e00f */
[----:B------:R-:W-:Y:S02]  /*1b70*/  ULDC.64 UR8, c[0x0][0x1a8] ;  /* 0x00006a0000087ab9 */ /* 0x000fe40000000a00 */
[----:B------:R-:W-:-:S04]  /*1b80*/  UIMAD UR7, UR61, UR8, URZ ;  /* 0x000000083d0772a4 */ /* 0x000fc8000f8e023f */
        /* <DEDUP_REMOVED lines=8> */
[----:B------:R-:W-:Y:S01]  /*1c10*/  LEA.HI R3, R9, R8, RZ, 0x2 ;  /* 0x0000000809037211 */ /* 0x000fe200078f10ff */
        /* <DEDUP_REMOVED lines=9> */
[--C-:B------:R-:W-:Y:S02]  /*1cb0*/  SHF.R.S32.HI R21, RZ, 0x1f, R20.reuse ;  /* 0x0000001fff157819 */ /* 0x100fe40000011414 */
[----:B------:R-:W-:Y:S01]  /*1cc0*/  IADD3 R4, P0, R20, UR22, RZ ;  /* 0x0000001614047c10 */ /* 0x000fe2000ff1e0ff */
[----:B------:R-:W-:Y:S02]  /*1cd0*/  UMOV UR22, 0x4 ;  /* 0x0000000400167882 */ /* 0x000fe40000000000 */
[C---:B------:R-:W-:Y:S01]  /*1ce0*/  IMAD.WIDE.U32 R6, R0.reuse, c[0x0][0x190], R20 ;  /* 0x0000640000067a25 */ /* 0x040fe200078e0014 */
[----:B------:R1:W-:Y:S03]  /*1cf0*/  STL [R1+0xc], R21 ;  /* 0x00000c1501007387 */ /* 0x0003e60000100800 */
[----:B------:R-:W-:Y:S01]  /*1d00*/  IMAD R0, R0, c[0x0][0x194], R5 ;  /* 0x0000650000007a24 */ /* 0x000fe200078e0205 */
[----:B------:R-:W-:-:S02]  /*1d10*/  IADD3 R6, P1, R6, UR39, RZ ;  /* 0x0000002706067c10 */ /* 0x000fc4000ff3e0ff */
[----:B------:R-:W-:Y:S02]  /*1d20*/  IADD3.X R5, R21, UR28, RZ, P0, !PT ;  /* 0x0000001c15057c10 */ /* 0x000fe400087fe4ff */
        /* <DEDUP_REMOVED lines=36> */
[----:B-1----:R-:W2:Y:S01]  /*1f70*/  LDL R17, [R1+0x38] ;  /* 0x0000380001117983 */ /* 0x002ea20000100800 */
[----:B------:R-:W-:Y:S01]  /*1f80*/  PLOP3.LUT P0, PT, PT, PT, UP3, 0x80, 0x0 ;  /* 0x000000000000781c */ /* 0x000fe20003f0f038 */
[----:B------:R-:W-:Y:S01]  /*1f90*/  UIMAD UR13, UR20, -0x80, UR6 ;  /* 0xffffff80140d78a4 */ /* 0x000fe2000f8e0206 */
[----:B------:R-:W-:Y:S01]  /*1fa0*/  MOV R15, UR24 ;  /* 0x00000018000f7c02 */ /* 0x000fe20008000f00 */
[----:B------:R-:W-:Y:S01]  /*1fb0*/  ULDC.64 UR14, c[0x0][0x1a0] ;  /* 0x00006800000e7ab9 */ /* 0x000fe20000000a00 */
[----:B------:R-:W-:Y:S01]  /*1fc0*/  BSSY B0, `(.L_x_361) ;  /* 0x0000044000007945 */ /* 0x000fe20003800000 */
[----:B------:R-:W-:Y:S01]  /*1fd0*/  UIMAD UR7, UR19, UR14, URZ ;  /* 0x0000000e130772a4 */ /* 0x000fe2000f8e023f */
[----:B------:R-:W-:Y:S01]  /*1fe0*/  MOV R242, R10 ;  /* 0x0000000a00f27202 */ /* 0x000fe20000000f00 */
[----:B------:R-:W-:Y:S01]  /*1ff0*/  UMOV UR10, UR8 ;  /* 0x00000008000a7c82 */ /* 0x000fe20008000000 */
[----:B------:R-:W-:Y:S01]  /*2000*/  ISETP.GE.AND P1, PT, R3, UR13, PT ;  /* 0x0000000d03007c0c */ /* 0x000fe2000bf26270 */
[----:B------:R-:W-:Y:S01]  /*2010*/  UIMAD UR8, UR24, UR15, UR7 ;  /* 0x0000000f180872a4 */ /* 0x000fe2000f8e0207 */
[----:B------:R-:W-:Y:S01]  /*2020*/  IMAD.WIDE.U32 R4, R15, c[0x0][0x1a0], R20 ;  /* 0x000068000f047a25 */ /* 0x000fe200078e0014 */
[----:B------:R-:W-:Y:S01]  /*2030*/  UMOV UR12, UR16 ;  /* 0x00000010000c7c82 */ /* 0x000fe20008000000 */
[----:B------:R-:W-:Y:S01]  /*2040*/  MOV R240, R12 ;  /* 0x0000000c00f07202 */ /* 0x000fe20000000f00 */
[----:B------:R-:W-:Y:S01]  /*2050*/  @P0 BAR.SYNC.DEFER_BLOCKING 0x0 ;  /* 0x0000000000000b1d */ /* 0x000fe20000010000 */
[----:B------:R-:W-:Y:S01]  /*2060*/  IMAD.MOV.U32 R241, RZ, RZ, R8 ;  /* 0x000000fffff17224 */ /* 0x000fe200078e0008 */
[----:B------:R-:W-:Y:S01]  /*2070*/  IADD3 R6, P0, R4, UR31, RZ ;  /* 0x0000001f04067c10 */ /* 0x000fe2000ff1e0ff */
[----:B------:R-:W-:Y:S01]  /*2080*/  IMAD.U32 R4, RZ, RZ, UR8 ;  /* 0x00000008ff047e24 */ /* 0x000fe2000f8e00ff */
[----:B------:R-:W-:Y:S01]  /*2090*/  MOV R237, R11 ;  /* 0x0000000b00ed7202 */ /* 0x000fe20000000f00 */
[----:B------:R-:W-:Y:S01]  /*20a0*/  IMAD.MOV.U32 R239, RZ, RZ, R9 ;  /* 0x000000ffffef7224 */ /* 0x000fe200078e0009 */
[----:B------:R-:W-:-:S02]  /*20b0*/  UMOV UR7, UR11 ;  /* 0x0000000b00077c82 */ /* 0x000fc40008000000 */
[----:B------:R-:W-:Y:S01]  /*20c0*/  ULEA.HI UR11, UR7, UR7, URZ, 0x1 ;  /* 0x00000007070b7291 */ /* 0x000fe2000f8f083f */
[----:B------:R-:W-:Y:S01]  /*20d0*/  IADD3.X R7, R5, UR32, R4, P0, !PT ;  /* 0x0000002005077c10 */ /* 0x000fe200087fe404 */
[----:B------:R-:W-:Y:S02]  /*20e0*/  IMAD R4, R16, c[0x0][0x1b8], RZ ;  /* 0x00006e0010047a24 */ /* 0x000fe400078e02ff */
[----:B------:R-:W-:Y:S02]  /*20f0*/  ULOP3.LUT UR8, UR11, 0xfffffffe, URZ, 0xc0, !UPT ;  /* 0xfffffffe0b087892 */ /* 0x000fe4000f8ec03f */
[C---:B------:R-:W-:Y:S01]  /*2100*/  IMAD R4, R14.reuse, c[0x0][0x1bc], R4 ;  /* 0x00006f000e047a24 */ /* 0x040fe200078e0204 */
[----:B------:R-:W-:Y:S01]  /*2110*/  UMOV UR11, UR17 ;  /* 0x00000011000b7c82 */ /* 0x000fe20008000000 */
[----:B------:R-:W-:Y:S01]  /*2120*/  IMAD.WIDE.U32 R6, R14, c[0x0][0x1b8], R6 ;  /* 0x00006e000e067a25 */ /* 0x000fe200078e0006 */
[----:B------:R-:W-:-:S03]  /*2130*/  UIADD3 UR8, UR7, -UR8, URZ ;  /* 0x8000000807087290 */ /* 0x000fc6000fffe03f */
[----:B------:R-:W-:Y:S01]  /*2140*/  IMAD.IADD R13, R7, 0x1, R4 ;  /* 0x00000001070d7824 */ /* 0x000fe200078e0204 */
        /* <DEDUP_REMOVED lines=43> */
.L_x_362:
[----:B------:R-:W-:Y:S05]  /*2400*/  BSYNC B0 ;  /* 0x0000000000007941 */ /* 0x000fea0003800000 */
.L_x_361:
        /* <DEDUP_REMOVED lines=41> */
.L_x_364:
[----:B------:R-:W-:Y:S05]  /*26a0*/  BSYNC B0 ;  /* 0x0000000000007941 */ /* 0x000fea0003800000 */
.L_x_363:
        /* <DEDUP_REMOVED lines=39> */
.L_x_366:
[----:B------:R-:W-:Y:S05]  /*2920*/  BSYNC B0 ;  /* 0x0000000000007941 */ /* 0x000fea0003800000 */
.L_x_365:
        /* <DEDUP_REMOVED lines=19> */
.L_x_368:
        /* <DEDUP_REMOVED lines=36> */
.L_x_369:
[----:B------:R-:W-:Y:S05]  /*2ca0*/  BSYNC B0 ;  /* 0x0000000000007941 */ /* 0x000fea0003800000 */
.L_x_367:
        /* <DEDUP_REMOVED lines=42> */
[----:B---3--:R2:W-:Y:S04]  /*2f50*/  STL [R1+0x10], R12 ;  /* 0x0000100c01007387 */ /* 0x0085e80000100800 */
        /* <DEDUP_REMOVED lines=38> */
.L_x_371:
[----:B------:R-:W-:Y:S05]  /*31c0*/  BSYNC B0 ;  /* 0x0000000000007941 */ /* 0x000fea0003800000 */
.L_x_370:
        /* <DEDUP_REMOVED lines=39> */
.L_x_373:
[----:B------:R-:W-:Y:S05]  /*3440*/  BSYNC B0 ;  /* 0x0000000000007941 */ /* 0x000fea0003800000 */
.L_x_372:
[----:B------:R-:W0:Y:S01]  /*3450*/  LDGDEPBAR ;  /* 0x00000000000079af */ /* 0x000e220000000000 */
[----:B------:R-:W-:Y:S01]  /*3460*/  IADD3 R3, R231, 0x1800, RZ ;  /* 0x00001800e7037810 */ /* 0x000fe20007ffe0ff */
[----:B------:R-:W-:Y:S01]  /*3470*/  UIADD3 UR8, UR24, 0x80, URZ ;  /* 0x0000008018087890 */ /* 0x000fe2000fffe03f */
[----:B-1-3--:R-:W-:Y:S01]  /*3480*/  IADD3 R0, R229, 0x1800, RZ ;  /* 0x00001800e5007810 */ /* 0x00afe20007ffe0ff */
[----:B------:R-:W-:Y:S01]  /*3490*/  STL [R1], R232 ;  /* 0x000000e801007387 */ /* 0x000fe20000100800 */
[----:B------:R-:W-:Y:S01]  /*34a0*/  SEL R3, R3, R231, !P0 ;  /* 0x000000e703037207 */ /* 0x000fe20004000000 */
[----:B------:R-:W-:Y:S01]  /*34b0*/  CS2R R126, SRZ ;  /* 0x00000000007e7805 */ /* 0x000fe2000001ff00 */
[----:B------:R-:W-:Y:S01]  /*34c0*/  SEL R0, R0, R229, !P0 ;  /* 0x000000e500007207 */ /* 0x000fe20004000000 */
[----:B------:R-:W-:Y:S01]  /*34d0*/  CS2R R124, SRZ ;  /* 0x00000000007c7805 */ /* 0x000fe2000001ff00 */
[----:B------:R-:W-:Y:S01]  /*34e0*/  SHF.L.U32 R223, R231, 0x1, RZ ;  /* 0x00000001e7df7819 */ /* 0x000fe200000006ff */
[----:B------:R-:W-:Y:S01]  /*34f0*/  IMAD.SHL.U32 R220, R3, 0x2, RZ ;  /* 0x0000000203dc7824 */ /* 0x000fe200078e00ff */
[----:B------:R-:W-:Y:S01]  /*3500*/  CS2R R130, SRZ ;  /* 0x0000000000827805 */ /* 0x000fe2000001ff00 */
[----:B------:R-:W-:Y:S01]  /*3510*/  IMAD.SHL.U32 R3, R0, 0x2, RZ ;  /* 0x0000000200037824 */ /* 0x000fe200078e00ff */
[----:B------:R-:W-:Y:S01]  /*3520*/  MOV R0, c[0x0][0x22c] ;  /* 0x00008b0000007a02 */ /* 0x000fe20000000f00 */
[----:B------:R-:W-:Y:S01]  /*3530*/  CS2R R128, SRZ ;  /* 0x0000000000807805 */ /* 0x000fe2000001ff00 */
[----:B------:R-:W-:Y:S01]  /*3540*/  CS2R R122, SRZ ;  /* 0x00000000007a7805 */ /* 0x000fe2000001ff00 */
[----:B------:R-:W-:Y:S01]  /*3550*/  CS2R R120, SRZ ;  /* 0x0000000000787805 */ /* 0x000fe2000001ff00 */
[----:B------:R-:W-:Y:S01]  /*3560*/  CS2R R118, SRZ ;  /* 0x0000000000767805 */ /* 0x000fe2000001ff00 */
[----:B------:R-:W-:Y:S01]  /*3570*/  IMAD R0, R0, c[0x0][0x1c0], RZ ;  /* 0x0000700000007a24 */ /* 0x000fe200078e02ff */
[----:B------:R-:W-:Y:S01]  /*3580*/  CS2R R116, SRZ ;  /* 0x0000000000747805 */ /* 0x000fe2000001ff00 */
[----:B------:R-:W-:Y:S01]  /*3590*/  CS2R R110, SRZ ;  /* 0x00000000006e7805 */ /* 0x000fe2000001ff00 */
[----:B------:R-:W-:Y:S01]  /*35a0*/  CS2R R108, SRZ ;  /* 0x00000000006c7805 */ /* 0x000fe2000001ff00 */
[----:B------:R-:W-:Y:S01]  /*35b0*/  IMAD.SHL.U32 R6, R0, 0x10, RZ ;  /* 0x0000001000067824 */ /* 0x000fe200078e00ff */
[----:B------:R-:W-:Y:S01]  /*35c0*/  CS2R R114, SRZ ;  /* 0x0000000000727805 */ /* 0x000fe2000001ff00 */
[----:B------:R-:W-:-:S04]  /*35d0*/  DEPBAR.LE SB0, 0x1 ;  /* 0x000080400000791a */ /* 0x000fc80000000000 */
[----:B------:R-:W-:Y:S01]  /*35e0*/  BAR.SYNC.DEFER_BLOCKING 0x0 ;  /* 0x0000000000007b1d */ /* 0x000fe20000010000 */
[----:B------:R-:W-:Y:S01]  /*35f0*/  IMAD.SHL.U32 R4, R0, 0x8, RZ ;  /* 0x0000000800047824 */ /* 0x000fe200078e00ff */
[C---:B------:R-:W-:Y:S01]  /*3600*/  IADD3 R5, R6.reuse, 0x20, RZ ;  /* 0x0000002006057810 */ /* 0x040fe20007ffe0ff */
[----:B------:R-:W-:Y:S01]  /*3610*/  CS2R R112, SRZ ;  /* 0x0000000000707805 */ /* 0x000fe2000001ff00 */
[----:B------:R-:W-:Y:S01]  /*3620*/  IADD3 R0, R6, 0x40, RZ ;  /* 0x0000004006007810 */ /* 0x000fe20007ffe0ff */
[----:B------:R-:W-:Y:S01]  /*3630*/  CS2R R106, SRZ ;  /* 0x00000000006a7805 */ /* 0x000fe2000001ff00 */
[C---:B------:R-:W-:Y:S01]  /*3640*/  SHF.L.U64.HI R6, R19.reuse, 0x2, R17 ;  /* 0x0000000213067819 */ /* 0x040fe20000010211 */
[C---:B------:R-:W-:Y:S01]  /*3650*/  IMAD.IADD R5, R4.reuse, 0x1, R5 ;  /* 0x0000000104057824 */ /* 0x040fe200078e0205 */
[----:B------:R-:W-:Y:S01]  /*3660*/  CS2R R104, SRZ ;  /* 0x0000000000687805 */ /* 0x000fe2000001ff00 */
[----:B------:R-:W-:Y:S01]  /*3670*/  IMAD.IADD R0, R4, 0x1, R0 ;  /* 0x0000000104007824 */ /* 0x000fe200078e0200 */
[----:B------:R-:W-:Y:S01]  /*3680*/  CS2R R102, SRZ ;  /* 0x0000000000667805 */ /* 0x000fe2000001ff00 */
[----:B------:R1:W-:Y:S01]  /*3690*/  STL [R1+0x48], R6 ;  /* 0x0000480601007387 */ /* 0x0003e20000100800 */
        /* <DEDUP_REMOVED lines=24> */
[----:B-1----:R-:W-:Y:S01]  /*3820*/  SHF.L.U32 R6, R19, 0x2, RZ ;  /* 0x0000000213067819 */ /* 0x002fe200000006ff */
[----:B------:R-:W1:Y:S01]  /*3830*/  LDSM.16.M88.4 R184, [R221+0xf400] ;  /* 0x00f40000ddb8783b */ /* 0x000e620000000200 */
[----:B------:R-:W-:Y:S01]  /*3840*/  CS2R R58, SRZ ;  /* 0x00000000003a7805 */ /* 0x000fe2000001ff00 */
[----:B------:R-:W-:Y:S01]  /*3850*/  CS2R R56, SRZ ;  /* 0x0000000000387805 */ /* 0x000fe2000001ff00 */
[----:B------:R-:W-:Y:S01]  /*3860*/  CS2R R54, SRZ ;  /* 0x0000000000367805 */ /* 0x000fe2000001ff00 */
[----:B------:R5:W-:Y:S01]  /*3870*/  STL [R1+0x44], R6 ;  /* 0x0000440601007387 */ /* 0x000be20000100800 */
        /* <DEDUP_REMOVED lines=12> */
[----:B------:R-:W-:Y:S01]  /*3940*/  IMAD.IADD R224, R223, 0x1, R230 ;  /* 0x00000001dfe07824 */ /* 0x000fe200078e02e6 */
[----:B------:R-:W-:-:S02]  /*3950*/  UISETP.GE.AND UP0, UPT, UR8, UR6, UPT ;  /* 0x000000060800728c */ /* 0x000fc4000bf06270 */
[----:B------:R-:W1:Y:S04]  /*3960*/  LDSM.16.M88.4 R200, [R221+0x11400] ;  /* 0x01140000ddc8783b */ /* 0x000e680000000200 */
[----:B------:R-:W1:Y:S04]  /*3970*/  LDSM.16.M88.4 R204, [R222+0x13000] ;  /* 0x01300000decc783b */ /* 0x000e680000000200 */
[----:B------:R-:W1:Y:S01]  /*3980*/  LDSM.16.M88.4 R208, [R222+0x13400] ;  /* 0x01340000ded0783b */ /* 0x000e620000000200 */
[C---:B-----5:R-:W-:Y:S01]  /*3990*/  IMAD.IADD R6, R4.reuse, 0x1, R5 ;  /* 0x0000000104067824 */ /* 0x060fe200078e0205 */
[----:B------:R-:W-:-:S02]  /*39a0*/  IADD3 R5, R4, R0, RZ ;  /* 0x0000000004057210 */ /* 0x000fc40007ffe0ff */
[----:B------:R-:W1:Y:S01]  /*39b0*/  LDSM.16.M88.4 R212, [R221+0x13000] ;  /* 0x01300000ddd4783b */ /* 0x000e620000000200 */
[C---:B------:R-:W-:Y:S01]  /*39c0*/  IMAD.IADD R6, R4.reuse, 0x1, R6 ;  /* 0x0000000104067824 */ /* 0x040fe200078e0206 */
[C---:B------:R-:W-:Y:S02]  /*39d0*/  IADD3 R5, R4.reuse, R5, RZ ;  /* 0x0000000504057210 */ /* 0x040fe40007ffe0ff */
[----:B------:R-:W1:Y:S01]  /*39e0*/  LDSM.16.M88.4 R216, [R221+0x13400] ;  /* 0x01340000ddd8783b */ /* 0x000e620000000200 */
[C---:B------:R-:W-:Y:S01]  /*39f0*/  IMAD.IADD R6, R4.reuse, 0x1, R6 ;  /* 0x0000000104067824 */ /* 0x040fe200078e0206 */
[----:B------:R-:W-:-:S04]  /*3a00*/  IADD3 R5, R4, R5, RZ ;  /* 0x0000000504057210 */ /* 0x000fc80007ffe0ff */
[----:B------:R5:W-:Y:S01]  /*3a10*/  STL [R1+0x2c], R6 ;  /* 0x00002c0601007387 */ /* 0x000be20000100800 */
[----:B------:R-:W-:-:S03]  /*3a20*/  IADD3 R0, R4, R5, RZ ;  /* 0x0000000504007210 */ /* 0x000fc60007ffe0ff */
[----:B------:R1:W-:Y:S01]  /*3a30*/  STL [R1+0x28], R5 ;  /* 0x0000280501007387 */ /* 0x0003e20000100800 */
[----:B-----5:R-:W-:-:S05]  /*3a40*/  IMAD.IADD R6, R4, 0x1, R6 ;  /* 0x0000000104067824 */ /* 0x020fca00078e0206 */
[----:B------:R1:W-:Y:S04]  /*3a50*/  STL [R1+0x34], R6 ;  /* 0x0000340601007387 */ /* 0x0003e80000100800 */
[----:B--234-:R1:W-:Y:S02]  /*3a60*/  STL [R1+0x30], R0 ;  /* 0x0000300001007387 */ /* 0x01c3e40000100800 */
.L_x_376:
[----:B------:R-:W0:Y:S01]  /*3a70*/  LDGDEPBAR ;  /* 0x00000000000079af */ /* 0x000e220000000000 */
[----:B-1----:R-:W-:Y:S01]  /*3a80*/  IADD3 R0, R230, R220, RZ ;  /* 0x000000dce6007210 */ /* 0x002fe20007ffe0ff */
        /* <DEDUP_REMOVED lines=128> */
[----:B--2---:R-:W2:Y:S08]  /*4290*/  LDL R11, [R1+0x10] ;  /* 0x00001000010b7983 */ /* 0x004eb00000100800 */
        /* <DEDUP_REMOVED lines=360> */
[----:B------:R-:W-:Y:S03]  /*5920*/  FADD.FTZ R21, -R140, R21 ;  /* 0x000000158c157221 */ /* 0x000fe60000010100 */
[----:B------:R-:W-:Y:S03]  /*5930*/  FFMA.FTZ R136, -R150, R150, 1 ;  /* 0x3f80000096887423 */ /* 0x000fe60000010196 */
[----:B------:R-:W-:Y:S02]  /*5940*/  FFMA.FTZ R132, -R145, R145, 1 ;  /* 0x3f80000091847423 */ /* 0x000fe40000010191 */
[----:B------:R-:W-:Y:S03]  /*5950*/  FMUL.FTZ R133, R159, R16 ;  /* 0x000000109f857220 */ /* 0x000fe60000410000 */
[----:B------:R-:W-:Y:S02]  /*5960*/  FMUL.FTZ R132, R132, c[0x0][0x2ec] ;  /* 0x0000bb0084847a20 */ /* 0x000fe40000410000 */
[----:B------:R-:W-:Y:S02]  /*5970*/  FFMA.FTZ R16, -R144, R144, 1 ;  /* 0x3f80000090107423 */ /* 0x000fe40000010190 */
[----:B------:R-:W-:Y:S02]  /*5980*/  FMUL.FTZ R145, R141, R132 ;  /* 0x000000848d917220 */ /* 0x000fe40000410000 */
[----:B------:R-:W-:Y:S02]  /*5990*/  FMUL.FTZ R132, R158, R17 ;  /* 0x000000119e847220 */ /* 0x000fe40000410000 */
[----:B------:R-:W-:Y:S02]  /*59a0*/  FFMA.FTZ R17, -R151, R151, 1 ;  /* 0x3f80000097117423 */ /* 0x000fe40000010197 */
[----:B------:R-:W-:Y:S02]  /*59b0*/  FMUL.FTZ R16, R16, c[0x0][0x2ec] ;  /* 0x0000bb0010107a20 */ /* 0x000fe40000410000 */
[----:B------:R-:W-:Y:S02]  /*59c0*/  FMUL.FTZ R17, R17, c[0x0][0x2ec] ;  /* 0x0000bb0011117a20 */ /* 0x000fe40000410000 */
[----:B------:R-:W-:Y:S02]  /*59d0*/  FMUL.FTZ R135, R157, R20 ;  /* 0x000000149d877220 */ /* 0x000fe40000410000 */
[C---:B------:R-:W-:Y:S02]  /*59e0*/  FADD.FTZ R20, -R140.reuse, R32 ;  /* 0x000000208c147221 */ /* 0x040fe40000010100 */
[----:B------:R-:W-:Y:S02]  /*59f0*/  FADD.FTZ R32, -R140, R33 ;  /* 0x000000218c207221 */ /* 0x000fe40000010100 */
[----:B------:R-:W-:Y:S02]  /*5a00*/  FMUL.FTZ R144, R133, R17 ;  /* 0x0000001185907220 */ /* 0x000fe40000410000 */
[----:B-1----:R-:W-:Y:S02]  /*5a10*/  FMUL.FTZ R143, R132, R16 ;  /* 0x00000010848f7220 */ /* 0x002fe40000410000 */
[----:B------:R-:W-:Y:S01]  /*5a20*/  FFMA.FTZ R17, -R148, R148, 1 ;  /* 0x3f80000094117423 */ /* 0x000fe20000010194 */
[----:B------:R-:W-:Y:S01]  /*5a30*/  MOV R148, R238 ;  /* 0x000000ee00947202 */ /* 0x000fe20000000f00 */
[----:B------:R-:W-:Y:S02]  /*5a40*/  FFMA.FTZ R16, -R147, R147, 1 ;  /* 0x3f80000093107423 */ /* 0x000fe40000010193 */
[----:B------:R-:W-:Y:S02]  /*5a50*/  FMUL.FTZ R33, R155, R20 ;  /* 0x000000149b217220 */ /* 0x000fe40000410000 */
[----:B------:R-:W-:Y:S02]  /*5a60*/  FMUL.FTZ R32, R152, R32 ;  /* 0x0000002098207220 */ /* 0x000fe40000410000 */
[----:B------:R-:W-:Y:S02]  /*5a70*/  FMUL.FTZ R17, R17, c[0x0][0x2ec] ;  /* 0x0000bb0011117a20 */ /* 0x000fe40000410000 */
[----:B------:R-:W-:Y:S02]  /*5a80*/  FMUL.FTZ R16, R16, c[0x0][0x2ec] ;  /* 0x0000bb0010107a20 */ /* 0x000fe40000410000 */
[----:B------:R-:W-:Y:S02]  /*5a90*/  FMUL.FTZ R140, R33, R17 ;  /* 0x00000011218c7220 */ /* 0x000fe40000410000 */
[----:B------:R-:W-:Y:S02]  /*5aa0*/  FMUL.FTZ R139, R32, R16 ;  /* 0x00000010208b7220 */ /* 0x000fe40000410000 */
[----:B------:R-:W-:Y:S02]  /*5ab0*/  FMUL.FTZ R134, R156, R21 ;  /* 0x000000159c867220 */ /* 0x000fe40000410000 */
[----:B------:R-:W-:Y:S02]  /*5ac0*/  FFMA.FTZ R21, -R154, R154, 1 ;  /* 0x3f8000009a157423 */ /* 0x000fe4000001019a */
[----:B------:R-:W-:Y:S02]  /*5ad0*/  FMUL.FTZ R136, R136, c[0x0][0x2ec] ;  /* 0x0000bb0088887a20 */ /* 0x000fe40000410000 */
[----:B------:R-:W-:Y:S02]  /*5ae0*/  FMUL.FTZ R21, R21, c[0x0][0x2ec] ;  /* 0x0000bb0015157a20 */ /* 0x000fe40000410000 */
[----:B------:R-:W-:Y:S02]  /*5af0*/  FFMA.FTZ R132, -R164, R164, 1 ;  /* 0x3f800000a4847423 */ /* 0x000fe400000101a4 */
[----:B------:R-:W-:Y:S02]  /*5b00*/  FMUL.FTZ R142, R135, R21 ;  /* 0x00000015878e7220 */ /* 0x000fe40000410000 */
        /* <DEDUP_REMOVED lines=9> */
[----:B------:R-:W-:Y:S02]  /*5ba0*/  FMUL.FTZ R141, R134, R20 ;  /* 0x00000014868d7220 */ /* 0x000fe40000410000 */
[----:B------:R-:W-:Y:S02]  /*5bb0*/  FFMA.FTZ R134, -R165, R165, 1 ;  /* 0x3f800000a5867423 */ /* 0x000fe400000101a5 */
[----:B------:R-:W-:Y:S02]  /*5bc0*/  FMUL.FTZ R133, R133, c[0x0][0x2ec] ;  /* 0x0000bb0085857a20 */ /* 0x000fe40000410000 */
[----:B------:R-:W-:Y:S02]  /*5bd0*/  FMUL.FTZ R134, R134, c[0x0][0x2ec] ;  /* 0x0000bb0086867a20 */ /* 0x000fe40000410000 */
[----:B------:R-:W-:Y:S02]  /*5be0*/  FFMA.FTZ R20, -R2, R2, 1 ;  /* 0x3f80000002147423 */ /* 0x000fe40000010102 */
[----:B------:R-:W-:Y:S02]  /*5bf0*/  FFMA.FTZ R33, -R250, R250, 1 ;  /* 0x3f800000fa217423 */ /* 0x000fe400000101fa */
[----:B------:R-:W-:Y:S02]  /*5c00*/  FFMA.FTZ R21, -R243, R243, 1 ;  /* 0x3f800000f3157423 */ /* 0x000fe400000101f3 */
[----:B------:R-:W-:Y:S02]  /*5c10*/  FMUL.FTZ R33, R33, c[0x0][0x2ec] ;  /* 0x0000bb0021217a20 */ /* 0x000fe40000410000 */
[----:B------:R-:W-:Y:S02]  /*5c20*/  FMUL.FTZ R20, R20, c[0x0][0x2ec] ;  /* 0x0000bb0014147a20 */ /* 0x000fe40000410000 */
[----:B------:R-:W-:Y:S02]  /*5c30*/  FMUL.FTZ R21, R21, c[0x0][0x2ec] ;  /* 0x0000bb0015157a20 */ /* 0x000fe40000410000 */
[C---:B--2---:R-:W-:Y:S02]  /*5c40*/  FADD.FTZ R17, -R5.reuse, R6 ;  /* 0x0000000605117221 */ /* 0x044fe40000010100 */
[----:B------:R-:W-:Y:S02]  /*5c50*/  FADD.FTZ R16, -R5, R7 ;  /* 0x0000000705107221 */ /* 0x000fe40000010100 */
[----:B------:R-:W-:Y:S02]  /*5c60*/  FFMA.FTZ R6, -R170, R170, 1 ;  /* 0x3f800000aa067423 */ /* 0x000fe400000101aa */
[----:B------:R-:W-:Y:S02]  /*5c70*/  FFMA.FTZ R7, -R171, R171, 1 ;  /* 0x3f800000ab077423 */ /* 0x000fe400000101ab */
[----:B------:R-:W-:Y:S02]  /*5c80*/  FMUL.FTZ R16, R57, R16 ;  /* 0x0000001039107220 */ /* 0x000fe40000410000 */
[----:B------:R-:W-:Y:S02]  /*5c90*/  FMUL.FTZ R6, R6, c[0x0][0x2ec] ;  /* 0x0000bb0006067a20 */ /* 0x000fe40000410000 */
[----:B------:R-:W-:Y:S02]  /*5ca0*/  FMUL.FTZ R17, R58, R17 ;  /* 0x000000113a117220 */ /* 0x000fe40000410000 */
[----:B------:R-:W-:Y:S01]  /*5cb0*/  FMUL.FTZ R7, R7, c[0x0][0x2ec] ;  /* 0x0000bb0007077a20 */ /* 0x000fe20000410000 */
[----:B------:R1:W5:Y:S01]  /*5cc0*/  LDL.LU R58, [R1+0xbc] ;  /* 0x0000bc00013a7983 */ /* 0x0003620000300800 */
[C---:B------:R-:W-:Y:S02]  /*5cd0*/  FADD.FTZ R18, -R5.reuse, R18 ;  /* 0x0000001205127221 */ /* 0x040fe40000010100 */
[C---:B------:R-:W-:Y:S01]  /*5ce0*/  FADD.FTZ R19, -R5.reuse, R19 ;  /* 0x0000001305137221 */ /* 0x040fe20000010100 */
[----:B------:R1:W5:Y:S01]  /*5cf0*/  LDL.LU R57, [R1+0xb8] ;  /* 0x0000b80001397983 */ /* 0x0003620000300800 */
[----:B------:R-:W-:Y:S02]  /*5d00*/  FMUL.FTZ R137, R16, R6 ;  /* 0x0000000610897220 */ /* 0x000fe40000410000 */
[----:B------:R-:W-:Y:S02]  /*5d10*/  FFMA.FTZ R6, -R162, R162, 1 ;  /* 0x3f800000a2067423 */ /* 0x000fe400000101a2 */
[----:B------:R-:W-:Y:S02]  /*5d20*/  FADD.FTZ R34, -R5, R34 ;  /* 0x0000002205227221 */ /* 0x000fe40000010100 */
[----:B------:R-:W-:Y:S02]  /*5d30*/  FMUL.FTZ R138, R17, R7 ;  /* 0x00000007118a7220 */ /* 0x000fe40000410000 */
[----:B------:R-:W-:Y:S02]  /*5d40*/  FMUL.FTZ R7, R249, R18 ;  /* 0x00000012f9077220 */ /* 0x000fe40000410000 */
[----:B------:R-:W-:Y:S02]  /*5d50*/  FMUL.FTZ R16, R247, R19 ;  /* 0x00000013f7107220 */ /* 0x000fe40000410000 */
[C---:B------:R-:W-:Y:S02]  /*5d60*/  FADD.FTZ R17, -R5.reuse, R22 ;  /* 0x0000001605117221 */ /* 0x040fe40000010100 */
[C---:B------:R-:W-:Y:S02]  /*5d70*/  FADD.FTZ R18, -R5.reuse, R23 ;  /* 0x0000001705127221 */ /* 0x040fe40000010100 */
[----:B------:R-:W-:Y:S02]  /*5d80*/  FMUL.FTZ R6, R6, c[0x0][0x2ec] ;  /* 0x0000bb0006067a20 */ /* 0x000fe40000410000 */
[----:B------:R-:W-:Y:S02]  /*5d90*/  FADD.FTZ R19, -R5, R35 ;  /* 0x0000002305137221 */ /* 0x000fe40000010100 */
[----:B------:R-:W-:Y:S02]  /*5da0*/  FMUL.FTZ R5, R167, R34 ;  /* 0x00000022a7057220 */ /* 0x000fe40000410000 */
[----:B------:R-:W-:Y:S02]  /*5db0*/  FMUL.FTZ R35, R16, R6 ;  /* 0x0000000610237220 */ /* 0x000fe40000410000 */
[----:B------:R-:W-:Y:S02]  /*5dc0*/  FMUL.FTZ R6, R166, R19 ;  /* 0x00000013a6067220 */ /* 0x000fe40000410000 */
[----:B------:R-:W-:Y:S02]  /*5dd0*/  FMUL.FTZ R136, R5, R136 ;  /* 0x0000008805887220 */ /* 0x000fe40000410000 */
[----:B---3--:R-:W-:Y:S02]  /*5de0*/  FADD.FTZ R5, -R4, R8 ;  /* 0x0000000804057221 */ /* 0x008fe40000010100 */
[----:B------:R-:W-:Y:S02]  /*5df0*/  FMUL.FTZ R135, R6, R135 ;  /* 0x0000008706877220 */ /* 0x000fe40000410000 */
[----:B------:R-:W-:Y:S02]  /*5e00*/  FADD.FTZ R6, -R4, R9 ;  /* 0x0000000904067221 */ /* 0x000fe40000010100 */
[----:B------:R-:W-:Y:S02]  /*5e10*/  FMUL.FTZ R5, R56, R5 ;  /* 0x0000000538057220 */ /* 0x000fe40000410000 */
[----:B------:R-:W-:Y:S01]  /*5e20*/  FMUL.FTZ R132, R7, R132 ;  /* 0x0000008407847220 */ /* 0x000fe20000410000 */
[----:B------:R1:W5:Y:S01]  /*5e30*/  LDL.LU R56, [R1+0xb4] ;  /* 0x0000b40001387983 */ /* 0x0003620000300800 */
[C---:B------:R-:W-:Y:S02]  /*5e40*/  FADD.FTZ R7, -R4.reuse, R12 ;  /* 0x0000000c04077221 */ /* 0x040fe40000010100 */
[----:B------:R-:W-:Y:S02]  /*5e50*/  FMUL.FTZ R6, R55, R6 ;  /* 0x0000000637067220 */ /* 0x000fe40000410000 */
[----:B------:R-:W-:Y:S01]  /*5e60*/  FADD.FTZ R8, -R4, R13 ;  /* 0x0000000d04087221 */ /* 0x000fe20000010100 */
[----:B------:R1:W5:Y:S01]  /*5e70*/  LDL.LU R55, [R1+0xb0] ;  /* 0x0000b00001377983 */ /* 0x0003620000300800 */
[----:B------:R-:W-:Y:S02]  /*5e80*/  FMUL.FTZ R7, R54, R7 ;  /* 0x0000000736077220 */ /* 0x000fe40000410000 */
[----:B------:R-:W-:Y:S01]  /*5e90*/  FMUL.FTZ R8, R53, R8 ;  /* 0x0000000835087220 */ /* 0x000fe20000410000 */
[----:B------:R1:W5:Y:S01]  /*5ea0*/  LDL.LU R54, [R1+0xac] ;  /* 0x0000ac0001367983 */ /* 0x0003620000300800 */
[----:B------:R-:W-:Y:S02]  /*5eb0*/  FFMA.FTZ R23, -R51, R51, 1 ;  /* 0x3f80000033177423 */ /* 0x000fe40000010133 */
[----:B------:R-:W-:Y:S01]  /*5ec0*/  FFMA.FTZ R34, -R252, R252, 1 ;  /* 0x3f800000fc227423 */ /* 0x000fe200000101fc */
[----:B------:R1:W5:Y:S01]  /*5ed0*/  LDL.LU R53, [R1+0xa8] ;  /* 0x0000a80001357983 */ /* 0x0003620000300800 */
[----:B------:R-:W-:Y:S02]  /*5ee0*/  FMUL.FTZ R23, R23, c[0x0][0x2ec] ;  /* 0x0000bb0017177a20 */ /* 0x000fe40000410000 */
[----:B------:R-:W-:Y:S01]  /*5ef0*/  FMUL.FTZ R34, R34, c[0x0][0x2ec] ;  /* 0x0000bb0022227a20 */ /* 0x000fe20000410000 */
[----:B------:R1:W5:Y:S01]  /*5f00*/  LDL.LU R52, [R1+0xa4] ;  /* 0x0000a40001347983 */ /* 0x0003620000300800 */
[----:B------:R-:W-:Y:S02]  /*5f10*/  FADD.FTZ R24, -R4, R24 ;  /* 0x0000001804187221 */ /* 0x000fe40000010100 */
[----:B------:R-:W-:Y:S01]  /*5f20*/  FMUL.FTZ R32, R5, R32 ;  /* 0x0000002005207220 */ /* 0x000fe20000410000 */
[----:B------:R1:W5:Y:S01]  /*5f30*/  LDL.LU R51, [R1+0xa0] ;  /* 0x0000a00001337983 */ /* 0x0003620000300800 */
        /* <DEDUP_REMOVED lines=11> */
[----:B------:R-:W-:Y:S02]  /*5ff0*/  FFMA.FTZ R24, -R168, R168, 1 ;  /* 0x3f800000a8187423 */ /* 0x000fe400000101a8 */
[----:B------:R-:W-:Y:S01]  /*6000*/  FMUL.FTZ R25, R25, c[0x0][0x2ec] ;  /* 0x0000bb0019197a20 */ /* 0x000fe20000410000 */
[----:B------:R1:W5:Y:S01]  /*6010*/  LDL.LU R48, [R1+0x94] ;  /* 0x0000940001307983 */ /* 0x0003620000300800 */
[----:B------:R-:W-:Y:S02]  /*6020*/  FMUL.FTZ R7, R47, R7 ;  /* 0x000000072f077220 */ /* 0x000fe40000410000 */
[----:B------:R-:W-:Y:S01]  /*6030*/  FFMA.FTZ R29, -R161, R161, 1 ;  /* 0x3f800000a11d7423 */ /* 0x000fe200000101a1 */
[----:B------:R1:W5:Y:S01]  /*6040*/  LDL.LU R47, [R1+0x90] ;  /* 0x00009000012f7983 */ /* 0x0003620000300800 */
[----:B------:R-:W-:Y:S02]  /*6050*/  FMUL.FTZ R24, R24, c[0x0][0x2ec] ;  /* 0x0000bb0018187a20 */ /* 0x000fe40000410000 */
[----:B------:R-:W-:Y:S02]  /*6060*/  FMUL.FTZ R25, R4, R25 ;  /* 0x0000001904197220 */ /* 0x000fe40000410000 */
[----:B----4-:R-:W-:Y:S02]  /*6070*/  FADD.FTZ R4, -R0, R10 ;  /* 0x0000000a00047221 */ /* 0x010fe40000010100 */
[----:B------:R-:W-:Y:S02]  /*6080*/  FFMA.FTZ R28, -R160, R160, 1 ;  /* 0x3f800000a01c7423 */ /* 0x000fe400000101a0 */
[----:B------:R-:W-:Y:S02]  /*6090*/  FMUL.FTZ R29, R29, c[0x0][0x2ec] ;  /* 0x0000bb001d1d7a20 */ /* 0x000fe40000410000 */
[----:B------:R-:W-:Y:S02]  /*60a0*/  FMUL.FTZ R24, R5, R24 ;  /* 0x0000001805187220 */ /* 0x000fe40000410000 */
[----:B------:R-:W-:Y:S02]  /*60b0*/  FADD.FTZ R5, -R0, R11 ;  /* 0x0000000b00057221 */ /* 0x000fe40000010100 */
[----:B------:R-:W-:Y:S02]  /*60c0*/  FMUL.FTZ R4, R46, R4 ;  /* 0x000000042e047220 */ /* 0x000fe40000410000 */
[----:B------:R-:W-:Y:S01]  /*60d0*/  FMUL.FTZ R28, R28, c[0x0][0x2ec] ;  /* 0x0000bb001c1c7a20 */ /* 0x000fe20000410000 */
[----:B------:R1:W5:Y:S01]  /*60e0*/  LDL.LU R46, [R1+0x8c] ;  /* 0x00008c00012e7983 */ /* 0x0003620000300800 */
[----:B------:R-:W-:Y:S02]  /*60f0*/  FMUL.FTZ R29, R6, R29 ;  /* 0x0000001d061d7220 */ /* 0x000fe40000410000 */
[C---:B------:R-:W-:Y:S02]  /*6100*/  FADD.FTZ R6, -R0.reuse, R14 ;  /* 0x0000000e00067221 */ /* 0x040fe40000010100 */
[----:B------:R-:W-:Y:S02]  /*6110*/  FMUL.FTZ R5, R45, R5 ;  /* 0x000000052d057220 */ /* 0x000fe40000410000 */
[----:B------:R-:W-:Y:S01]  /*6120*/  FMUL.FTZ R28, R7, R28 ;  /* 0x0000001c071c7220 */ /* 0x000fe20000410000 */
[----:B------:R1:W5:Y:S01]  /*6130*/  LDL.LU R45, [R1+0x88] ;  /* 0x00008800012d7983 */ /* 0x0003620000300800 */
        /* <DEDUP_REMOVED lines=8> */
[----:B------:R-:W-:Y:S01]  /*61c0*/  FMUL.FTZ R17, R246, R17 ;  /* 0x00000011f6117220 */ /* 0x000fe20000410000 */
[----:B------:R1:W5:Y:S01]  /*61d0*/  LDL.LU R42, [R1+0x7c] ;  /* 0x00007c00012a7983 */ /* 0x0003620000300800 */
[----:B------:R-:W-:Y:S02]  /*61e0*/  FMUL.FTZ R133, R18, R133 ;  /* 0x0000008512857220 */ /* 0x000fe40000410000 */
[----:B------:R-:W-:Y:S01]  /*61f0*/  FFMA.FTZ R18, -R40, R40, 1 ;  /* 0x3f80000028127423 */ /* 0x000fe20000010128 */
[----:B------:R1:W5:Y:S01]  /*6200*/  LDL.LU R41, [R1+0x78] ;  /* 0x0000780001297983 */ /* 0x0003620000300800 */
[----:B------:R-:W-:Y:S02]  /*6210*/  FMUL.FTZ R134, R17, R134 ;  /* 0x0000008611867220 */ /* 0x000fe40000410000 */
[----:B------:R-:W-:Y:S01]  /*6220*/  FFMA.FTZ R17, -R39, R39, 1 ;  /* 0x3f80000027117423 */ /* 0x000fe20000010127 */
[----:B------:R1:W5:Y:S01]  /*6230*/  LDL.LU R40, [R1+0x74] ;  /* 0x0000740001287983 */ /* 0x0003620000300800 */
[----:B------:R-:W-:Y:S02]  /*6240*/  FMUL.FTZ R10, R10, c[0x0][0x2ec] ;  /* 0x0000bb000a0a7a20 */ /* 0x000fe40000410000 */
[----:B------:R-:W-:Y:S01]  /*6250*/  FMUL.FTZ R13, R13, c[0x0][0x2ec] ;  /* 0x0000bb000d0d7a20 */ /* 0x000fe20000410000 */
[----:B------:R1:W5:Y:S01]  /*6260*/  LDL.LU R39, [R1+0x70] ;  /* 0x0000700001277983 */ /* 0x0003620000300800 */
        /* <DEDUP_REMOVED lines=9> */
[----:B------:R1:W5:Y:S01]  /*6300*/  LDL.LU R38, [R1+0x6c] ;  /* 0x00006c0001267983 */ /* 0x0003620000300800 */
[----:B------:R-:W-:Y:S02]  /*6310*/  FMUL.FTZ R4, R37, R4 ;  /* 0x0000000425047220 */ /* 0x000fe40000410000 */
[----:B------:R-:W-:Y:S01]  /*6320*/  FMUL.FTZ R5, R36, R5 ;  /* 0x0000000524057220 */ /* 0x000fe20000410000 */
[----:B------:R1:W5:Y:S01]  /*6330*/  LDL.LU R37, [R1+0x68] ;  /* 0x0000680001257983 */ /* 0x0003620000300800 */
[----:B------:R-:W-:Y:S02]  /*6340*/  FMUL.FTZ R6, R3, R6 ;  /* 0x0000000603067220 */ /* 0x000fe40000410000 */
[----:B------:R-:W-:Y:S01]  /*6350*/  FFMA.FTZ R19, -R251, R251, 1 ;  /* 0x3f800000fb137423 */ /* 0x000fe200000101fb */
[----:B------:R1:W5:Y:S01]  /*6360*/  LDL.LU R36, [R1+0x64] ;  /* 0x0000640001247983 */ /* 0x0003620000300800 */
[----:B------:R-:W-:Y:S02]  /*6370*/  FFMA.FTZ R22, -R244, R244, 1 ;  /* 0x3f800000f4167423 */ /* 0x000fe400000101f4 */
[----:B------:R-:W-:Y:S01]  /*6380*/  FMUL.FTZ R17, R17, c[0x0][0x2ec] ;  /* 0x0000bb0011117a20 */ /* 0x000fe20000410000 */
[----:B------:R1:W5:Y:S01]  /*6390*/  LDL.LU R3, [R1+0x60] ;  /* 0x0000600001037983 */ /* 0x0003620000300800 */
[----:B------:R-:W-:Y:S02]  /*63a0*/  FMUL.FTZ R19, R19, c[0x0][0x2ec] ;  /* 0x0000bb0013137a20 */ /* 0x000fe40000410000 */
[----:B------:R-:W-:Y:S01]  /*63b0*/  FMUL.FTZ R22, R22, c[0x0][0x2ec] ;  /* 0x0000bb0016167a20 */ /* 0x000fe20000410000 */
[----:B------:R1:W5:Y:S01]  /*63c0*/  LDL.LU R2, [R1+0x5c] ;  /* 0x00005c0001027983 */ /* 0x0003620000300800 */
[----:B------:R-:W-:Y:S02]  /*63d0*/  FMUL.FTZ R33, R8, R33 ;  /* 0x0000002108217220 */ /* 0x000fe40000410000 */
[----:B------:R-:W-:Y:S01]  /*63e0*/  FMUL.FTZ R17, R7, R17 ;  /* 0x0000001107117220 */ /* 0x000fe20000410000 */
[----:B------:R1:W5:Y:S01]  /*63f0*/  LDL.64 R152, [R1+0x8] ;  /* 0x0000080001987983 */ /* 0x0003620000100a00 */
[----:B------:R-:W-:Y:S02]  /*6400*/  FMUL.FTZ R20, R0, R20 ;  /* 0x0000001400147220 */ /* 0x000fe40000410000 */
[----:B------:R-:W-:Y:S02]  /*6410*/  FMUL.FTZ R19, R4, R19 ;  /* 0x0000001304137220 */ /* 0x000fe40000410000 */
[----:B------:R-:W-:Y:S01]  /*6420*/  FMUL.FTZ R22, R5, R22 ;  /* 0x0000001605167220 */ /* 0x000fe20000410000 */
[----:B------:R1:W5:Y:S01]  /*6430*/  LDL R150, [R1+0x20] ;  /* 0x0000200001967983 */ /* 0x0003620000100800 */
[----:B------:R-:W-:Y:S03]  /*6440*/  FMUL.FTZ R21, R6, R21 ;  /* 0x0000001506157220 */ /* 0x000fe60000410000 */
[----:B------:R1:W5:Y:S01]  /*6450*/  LDL R147, [R1+0x24] ;  /* 0x0000240001937983 */ /* 0x0003620000100800 */
[----:B------:R-:W-:-:S05]  /*6460*/  @!P0 BRA `(.L_x_374) ;  /* 0x0000031000008947 */ /* 0x000fca0003800000 */
[----:B------:R-:W2:Y:S01]  /*6470*/  LDL.LU R7, [R1] ;  /* 0x0000000001077983 */ /* 0x000ea20000300800 */
[----:B------:R-:W-:Y:S01]  /*6480*/  ULOP3.LUT UR8, UR7, 0x1, URZ, 0xc0, !UPT ;  /* 0x0000000107087892 */ /* 0x000fe2000f8ec03f */
[----:B------:R-:W-:Y:S01]  /*6490*/  IMAD.MOV.U32 R0, RZ, RZ, c[0x0][0x190] ;  /* 0x00006400ff007624 */ /* 0x000fe200078e00ff */
[----:B-----5:R-:W-:Y:S02]  /*64a0*/  ISETP.GE.AND P3, PT, R152, c[0x0][0x220], PT ;  /* 0x0000880098007a0c */ /* 0x020fe40003f66270 */
[----:B------:R-:W-:Y:S01]  /*64b0*/  UISETP.NE.U32.AND UP1, UPT, UR8, 0x1, UPT ;  /* 0x000000010800788c */ /* 0x000fe2000bf25070 */
[----:B------:R-:W-:Y:S01]  /*64c0*/  IMAD.U32 R0, R0, -0x40, RZ ;  /* 0xffffffc000007824 */ /* 0x000fe200078e00ff */
[----:B------:R-:W-:Y:S02]  /*64d0*/  ISETP.GE.AND P2, PT, R150, c[0x0][0x220], PT ;  /* 0x0000880096007a0c */ /* 0x000fe40003f46270 */
[----:B------:R-:W-:Y:S01]  /*64e0*/  USEL UR8, UR40, 0x3000, !UP1 ;  /* 0x0000300028087887 */ /* 0x000fe2000c800000 */
[----:B------:R-:W-:Y:S02]  /*64f0*/  ISETP.GE.AND P1, PT, R147, c[0x0][0x220], PT ;  /* 0x0000880093007a0c */ /* 0x000fe40003f26270 */
[----:B------:R-:W-:Y:S02]  /*6500*/  LEA R242, P4, R0, R242, 0x1 ;  /* 0x000000f200f27211 */ /* 0x000fe400078808ff */
[----:B------:R-:W-:Y:S02]  /*6510*/  SHF.R.S32.HI R4, RZ, 0x1f, R0 ;  /* 0x0000001fff047819 */ /* 0x000fe40000011400 */
[----:B------:R-:W-:Y:S02]  /*6520*/  IADD3 R232, R232, UR8, RZ ;  /* 0x00000008e8e87c10 */ /* 0x000fe4000fffe0ff */
[----:B------:R-:W-:Y:S01]  /*6530*/  LEA.HI.X R241, R0, R241, R4, 0x1, P4 ;  /* 0x000000f100f17211 */ /* 0x000fe200020f0c04 */
[--C-:B------:R-:W-:Y:S01]  /*6540*/  @!P3 IMAD.MOV.U32 R4, RZ, RZ, R242.reuse ;  /* 0x000000ffff04b224 */ /* 0x100fe200078e00f2 */
[----:B------:R-:W-:Y:S01]  /*6550*/  IADD3 R220, R220, UR8, RZ ;  /* 0x00000008dcdc7c10 */ /* 0x000fe2000fffe0ff */
[----:B------:R3:W-:Y:S01]  /*6560*/  @P3 STS [R232], RZ ;  /* 0x000000ffe8003388 */ /* 0x0007e20000000800 */
[--C-:B------:R-:W-:Y:S02]  /*6570*/  @!P2 IMAD.MOV.U32 R6, RZ, RZ, R242.reuse ;  /* 0x000000ffff06a224 */ /* 0x100fe400078e00f2 */
[--C-:B------:R-:W-:Y:S01]  /*6580*/  @!P3 IMAD.MOV.U32 R5, RZ, RZ, R241.reuse ;  /* 0x000000ffff05b224 */ /* 0x100fe200078e00f1 */
[----:B------:R3:W-:Y:S04]  /*6590*/  @P3 STS [R232+0x4], RZ ;  /* 0x000004ffe8003388 */ /* 0x0007e80000000800 */
[----:B------:R3:W-:Y:S04]  /*65a0*/  @P3 STS [R232+0x8], RZ ;  /* 0x000008ffe8003388 */ /* 0x0007e80000000800 */
[----:B------:R3:W-:Y:S01]  /*65b0*/  @P3 STS [R232+0xc], RZ ;  /* 0x00000cffe8003388 */ /* 0x0007e20000000800 */
[C---:B--2---:R-:W-:Y:S02]  /*65c0*/  IADD3 R0, R7.reuse, UR8, RZ ;  /* 0x0000000807007c10 */ /* 0x044fe4000fffe0ff */
[C---:B------:R-:W-:Y:S02]  /*65d0*/  @!P2 IADD3 R9, R7.reuse, UR8, RZ ;  /* 0x000000080709ac10 */ /* 0x040fe4000fffe0ff */
[----:B------:R-:W-:Y:S01]  /*65e0*/  @!P1 IADD3 R8, R7, UR8, RZ ;  /* 0x0000000807089c10 */ /* 0x000fe2000fffe0ff */
[----:B------:R-:W-:Y:S01]  /*65f0*/  @!PT LDS RZ, [RZ] ;  /* 0x00000000fffff984 */ /* 0x000fe20000000800 */
[----:B------:R-:W-:Y:S01]  /*6600*/  @!PT LDS RZ, [RZ] ;  /* 0x00000000fffff984 */ /* 0x000fe20000000800 */
[----:B------:R-:W-:Y:S01]  /*6610*/  @!PT LDS RZ, [RZ] ;  /* 0x00000000fffff984 */ /* 0x000fe20000000800 */
[----:B------:R2:W-:Y:S01]  /*6620*/  @!P3 LDGSTS.E.BYPASS.LTC128B.128 [R0], [R4.64] ;  /* 0x000000000400bfae */ /* 0x0005e2000b901d44 */
[--C-:B------:R-:W-:Y:S03]  /*6630*/  @!P2 IMAD.MOV.U32 R7, RZ, RZ, R241.reuse ;  /* 0x000000ffff07a224 */ /* 0x100fe600078e00f1 */
        /* <DEDUP_REMOVED lines=18> */
[----:B------:R-:W0:Y:S04]  /*6760*/  LDGDEPBAR ;  /* 0x00000000000079af */ /* 0x000e280000000000 */
[----:B------:R3:W-:Y:S02]  /*6770*/  STL [R1], R0 ;  /* 0x0000000001007387 */ /* 0x0007e40000100800 */
.L_x_374:
        /* <DEDUP_REMOVED lines=11> */
[----:B---3--:R-:W-:Y:S02]  /*6830*/  F2FP.PACK_AB R9, R17, R18 ;  /* 0x000000121109723e */ /* 0x008fe400000000ff */
        /* <DEDUP_REMOVED lines=23> */
[----:B-----5:R-:W-:Y:S04]  /*69b0*/  LDSM.16.MT88.4 R4, [R2+0x13000] ;  /* 0x013000000204783b */ /* 0x020fe80000004200 */
        /* <DEDUP_REMOVED lines=71> */
[----:B------:R-:W-:Y:S01]  /*6e30*/  IMAD.SHL.U32 R4, R151, 0x2, RZ ;  /* 0x0000000297047824 */ /* 0x000fe200078e00ff */
        /* <DEDUP_REMOVED lines=30> */
.L_x_375:
        /* <DEDUP_REMOVED lines=16> */
[----:B------:R-:W5:Y:S03]  /*7120*/  LDL R156, [R1+0x50] ;  /* 0x00005000019c7983 */ /* 0x000f660000100800 */
[----:B------:R-:W-:Y:S01]  /*7130*/  IMAD.SHL.U32 R144, R144, 0x8, RZ ;  /* 0x0000000890907824 */ /* 0x000fe200078e00ff */
[----:B------:R-:W3:Y:S04]  /*7140*/  LDSM.16.MT88.4 R132, [R0+0x9400] ;  /* 0x009400000084783b */ /* 0x000ee80000004200 */
[----:B------:R2:W4:Y:S04]  /*7150*/  LDL R145, [R1+0x1c] ;  /* 0x00001c0001917983 */ /* 0x0005280000100800 */
[----:B------:R-:W3:Y:S04]  /*7160*/  LDSM.16.MT88.4 R136, [R0+0xb400] ;  /* 0x00b400000088783b */ /* 0x000ee80000004200 */
[----:B------:R3:W4:Y:S01]  /*7170*/  LDL R146, [R1+0x14] ;  /* 0x0000140001927983 */ /* 0x0007220000100800 */
[C---:B-1----:R-:W-:Y:S03]  /*7180*/  HMMA.16816.F32 R4, R24.reuse, R8, RZ ;  /* 0x000000081804723c */ /* 0x042fe600000018ff */
[----:B------:R-:W1:Y:S04]  /*7190*/  LDSM.16.MT88.4 R140, [R0+0xd400] ;  /* 0x00d40000008c783b */ /* 0x000e680000004200 */
[----:B------:R1:W4:Y:S01]  /*71a0*/  LDL R154, [R1+0x10] ;  /* 0x00001000019a7983 */ /* 0x0003220000100800 */
        /* <DEDUP_REMOVED lines=70> */
[----:B-----5:R-:W-:Y:S01]  /*7610*/  @P0 IADD3.X R35, R156, UR9, RZ, P2, !PT ;  /* 0x000000099c230c10 */ /* 0x020fe200097fe4ff */
        /* <DEDUP_REMOVED lines=9> */
[----:B------:R-:W5:Y:S01]  /*76b0*/  @P0 LDG.E R155, [R34.64] ;  /* 0x00000004229b0981 */ /* 0x000f62000c1e1900 */
        /* <DEDUP_REMOVED lines=20> */
[----:B---3--:R3:W-:Y:S04]  /*7800*/  @P0 STL [R1+0x10], R154 ;  /* 0x0000109a01000387 */ /* 0x0087e80000100800 */
[----:B-----5:R5:W-:Y:S01]  /*7810*/  @P0 STL [R1+0x18], R155 ;  /* 0x0000189b01000387 */ /* 0x020be20000100800 */
        /* <DEDUP_REMOVED lines=13> */
[----:B-----5:R-:W-:Y:S01]  /*78f0*/  IMAD.MOV.U32 R155, RZ, RZ, c[0x0][0x22c] ;  /* 0x00008b00ff9b7624 */ /* 0x020fe200078e00ff */
[-C--:B------:R-:W-:Y:S02]  /*7900*/  LEA R34, P0, R146, R32.reuse, 0x2 ;  /* 0x0000002092227211 */ /* 0x080fe400078010ff */
[-C--:B------:R-:W-:Y:S01]  /*7910*/  LEA R132, P1, R154, R32.reuse, 0x2 ;  /* 0x000000209a847211 */ /* 0x080fe200078210ff */
        /* <DEDUP_REMOVED lines=50> */
[CC--:B-----5:R-:W-:Y:S01]  /*7c40*/  LEA R12, P4, R35.reuse, R32.reuse, 0x2 ;  /* 0x00000020230c7211 */ /* 0x0e0fe200078810ff */
        /* <DEDUP_REMOVED lines=8> */
[CC--:B-----5:R-:W-:Y:S04]  /*7cd0*/  LEA R10, P3, R34.reuse, R32.reuse, 0x2 ;  /* 0x00000020220a7211 */ /* 0x0e0fe800078610ff */
        /* <DEDUP_REMOVED lines=264> */
.L_x_377:
        /* <DEDUP_REMOVED lines=18> */
.L_x_378:
[----:B------:R-:W-:Y:S01]  /*8e80*/  BAR.SYNC.DEFER_BLOCKING 0x0 ;  /* 0x0000000000007b1d */ /* 0x000fe20000010000 */
[----:B-1----:R-:W-:Y:S01]  /*8e90*/  IMAD.SHL.U32 R3, R151, 0x2, RZ ;  /* 0x0000000297037824 */ /* 0x002fe200078e00ff */
        /* <DEDUP_REMOVED lines=53> */
.L_x_380:
[----:B------:R-:W-:Y:S05]  /*91f0*/  BSYNC B0 ;  /* 0x0000000000007941 */ /* 0x000fea0003800000 */
.L_x_379:
        /* <DEDUP_REMOVED lines=20> */
.L_x_382:
[----:B------:R-:W-:Y:S05]  /*9340*/  BSYNC B0 ;  /* 0x0000000000007941 */ /* 0x000fea0003800000 */
.L_x_381:
        /* <DEDUP_REMOVED lines=29> */
.L_x_384:
[----:B------:R-:W-:Y:S05]  /*9520*/  BSYNC B0 ;  /* 0x0000000000007941 */ /* 0x000fea0003800000 */
.L_x_383:
        /* <DEDUP_REMOVED lines=18> */
.L_x_360:
[----:B-1----:R-:W-:Y:S02]  /*9650*/  UISETP.NE.AND UP0, UPT, UR21, -0x1, UPT ;  /* 0xffffffff1500788c */ /* 0x002fe4000bf05270 */
        /* <DEDUP_REMOVED lines=19> */
.L_x_386:
        /* <DEDUP_REMOVED lines=18> */
.L_x_387:
[----:B------:R-:W2:Y:S04]  /*98b0*/  LDL.64 R16, [R1+0x8] ;  /* 0x0000080001107983 */ /* 0x000ea80000100a00 */
[----:B------:R1:W5:Y:S04]  /*98c0*/  LDL R13, [R1+0x24] ;  /* 0x00002400010d7983 */ /* 0x0003680000100800 */
[----:B------:R1:W5:Y:S01]  /*98d0*/  LDL R14, [R1+0x20] ;  /* 0x00002000010e7983 */ /* 0x0003620000100800 */
[----:B------:R-:W-:Y:S01]  /*98e0*/  USHF.L.U32 UR7, UR20, 0x7, URZ ;  /* 0x0000000714077899 */ /* 0x000fe2000800063f */
[----:B------:R-:W-:Y:S01]  /*98f0*/  BSSY B0, `(.L_x_388) ;  /* 0x0000026000007945 */ /* 0x000fe20003800000 */
[----:B------:R-:W-:Y:S01]  /*9900*/  ULDC.64 UR8, c[0x0][0x3a0] ;  /* 0x0000e80000087ab9 */ /* 0x000fe20000000a00 */
[----:B------:R-:W3:Y:S01]  /*9910*/  S2R R7, SR_TID.X ;  /* 0x0000000000077919 */ /* 0x000ee20000002100 */
[----:B------:R-:W-:-:S02]  /*9920*/  USHF.R.S32.HI UR10, URZ, 0x1f, UR7 ;  /* 0x0000001f3f0a7899 */ /* 0x000fc40008011407 */
[----:B------:R-:W-:Y:S01]  /*9930*/  IMAD.U32 R11, RZ, RZ, UR7 ;  /* 0x00000007ff0b7e24 */ /* 0x000fe2000f8e00ff */
[----:B------:R-:W-:Y:S02]  /*9940*/  UIMAD UR6, UR20, -0x80, UR6 ;  /* 0xffffff80140678a4 */ /* 0x000fe4000f8e0206 */
[----:B------:R-:W-:-:S04]  /*9950*/  UIMAD UR8, UR10, UR8, URZ ;  /* 0x000000080a0872a4 */ /* 0x000fc8000f8e023f */
[----:B------:R-:W-:-:S06]  /*9960*/  UIMAD UR8, UR7, UR9, UR8 ;  /* 0x00000009070872a4 */ /* 0x000fcc000f8e0208 */
[----:B------:R-:W-:Y:S01]  /*9970*/  IMAD.U32 R3, RZ, RZ, UR8 ;  /* 0x00000008ff037e24 */ /* 0x000fe2000f8e00ff */
[----:B------:R-:W-:Y:S02]  /*9980*/  ULDC.64 UR8, c[0x0][0x3b8] ;  /* 0x0000ee0000087ab9 */ /* 0x000fe40000000a00 */
[----:B------:R-:W-:-:S04]  /*9990*/  UIMAD UR8, UR57, UR8, URZ ;  /* 0x00000008390872a4 */ /* 0x000fc8000f8e023f */
[----:B------:R-:W-:Y:S01]  /*99a0*/  UIMAD UR8, UR38, UR9, UR8 ;  /* 0x00000009260872a4 */ /* 0x000fe2000f8e0208 */
[----:B---3--:R-:W-:-:S04]  /*99b0*/  SHF.R.S32.HI R0, RZ, 0x1f, R7 ;  /* 0x0000001fff007819 */ /* 0x008fc80000011407 */
[----:B------:R-:W-:-:S04]  /*99c0*/  LEA.HI R0, R0, R7, RZ, 0x2 ;  /* 0x0000000700007211 */ /* 0x000fc800078f10ff */
        /* <DEDUP_REMOVED lines=24> */
.L_x_389:
[----:B-1----:R-:W-:Y:S05]  /*9b50*/  BSYNC B0 ;  /* 0x0000000000007941 */ /* 0x002fea0003800000 */
.L_x_388:
        /* <DEDUP_REMOVED lines=19> */
.L_x_391:
[----:B------:R-:W-:Y:S05]  /*9c90*/  BSYNC B0 ;  /* 0x0000000000007941 */ /* 0x000fea0003800000 */
.L_x_390:
        /* <DEDUP_REMOVED lines=29> */
.L_x_393:
[----:B------:R-:W-:Y:S05]  /*9e70*/  BSYNC B0 ;  /* 0x0000000000007941 */ /* 0x000fea0003800000 */
.L_x_392:
        /* <DEDUP_REMOVED lines=16> */
.L_x_385:
[----:B------:R-:W-:Y:S05]  /*9f80*/  BSYNC B1 ;  /* 0x0000000000017941 */ /* 0x000fea0003800000 */
.L_x_355:
        /* <DEDUP_REMOVED lines=11> */
.L_x_394:
[----:B------:R-:W-:Y:S05]  /*a040*/  EXIT ;  /* 0x000000000000794d */ /* 0x000fea0003800000 */
.L_x_396:
        /* <DEDUP_REMOVED lines=11> */
.L_x_1285:


//--------------------- .text._ZN5flash44flash_bwd_dq_dk_dv_loop_seqk_parallel_kernelI23Flash_bwd_kernel_traitsILi96ELi64ELi128ELi8ELi2ELi4ELi4ELb1ELb0EN7cutlass6half_tE19Flash_kernel_traitsILi96ELi64ELi128ELi8ES3_EELb1ELb0ELb1ELb0ELb0ELb0ELb0EEEvNS_16Flash_bwd_paramsE --------------------------
	.section	.text._ZN5flash44flash_bwd_dq_dk_dv_loop_seqk_parallel_kernelI23Flash_bwd_kernel_traitsILi96ELi64ELi128ELi8ELi2ELi4ELi4ELb1ELb0EN7cutlass6half_tE19Flash_kernel_traitsILi96ELi64ELi128ELi8ES3_EELb1ELb0ELb1ELb0ELb0ELb0ELb0EEEvNS_16Flash_bwd_paramsE,"ax",@progbits
	.sectioninfo	@"SHI_REGISTERS=255"
	.align	128
        .global         _ZN5flash44flash_bwd_dq_dk_dv_loop_seqk_parallel_kernelI23Flash_bwd_kernel_traitsILi96ELi64ELi128ELi8ELi2ELi4ELi4ELb1ELb0EN7cutlass6half_tE19Flash_kernel_traitsILi96ELi64ELi128ELi8ES3_EELb1ELb0ELb1ELb0ELb0ELb0ELb0EEEvNS_16Flash_bwd_paramsE
        .type           _ZN5flash44flash_bwd_dq_dk_dv_loop_seqk_parallel_kernelI23Flash_bwd_kernel_traitsILi96ELi64ELi128ELi8ELi2ELi4ELi4ELb1ELb0EN7cutlass6half_tE19Flash_kernel_traitsILi96ELi64ELi128ELi8ES3_EELb1ELb0ELb1ELb0ELb0ELb0ELb0EEEvNS_16Flash_bwd_paramsE,@function
        .size           _ZN5flash44flash_bwd_dq_dk_dv_loop_seqk_parallel_kernelI23Flash_bwd_kernel_traitsILi96ELi64ELi128ELi8ELi2ELi4ELi4ELb1ELb0EN7cutlass6half_tE19Flash_kernel_traitsILi96ELi64ELi128ELi8ES3_EELb1ELb0ELb1ELb0ELb0ELb0ELb0EEEvNS_16Flash_bwd_paramsE,(.L_x_1286 - _ZN5flash44flash_bwd_dq_dk_dv_loop_seqk_parallel_kernelI23Flash_bwd_kernel_traitsILi96ELi64ELi128ELi8ELi2ELi4ELi4ELb1ELb0EN7cutlass6half_tE19Flash_kernel_traitsILi96ELi64ELi128ELi8ES3_EELb1ELb0ELb1ELb0ELb0ELb0ELb0EEEvNS_16Flash_bwd_paramsE)
        .other          _ZN5flash44flash_bwd_dq_dk_dv_loop_seqk_parallel_kernelI23Flash_bwd_kernel_traitsILi96ELi64ELi128ELi8ELi2ELi4ELi4ELb1ELb0EN7cutlass6half_tE19Flash_kernel_traitsILi96ELi64ELi128ELi8ES3_EELb1ELb0ELb1ELb0ELb0ELb0ELb0EEEvNS_16Flash_bwd_paramsE,@"STO_CUDA_ENTRY STV_DEFAULT"
_ZN5flash44flash_bwd_dq_dk_dv_loop_seqk_parallel_kernelI23Flash_bwd_kernel_traitsILi96ELi64ELi128ELi8ELi2ELi4ELi4ELb1ELb0EN7cutlass6half_tE19Flash_kernel_traitsILi96ELi64ELi128ELi8ES3_EELb1ELb0ELb1ELb0ELb0ELb0ELb0EEEvNS_16Flash_bwd_paramsE:
.text._ZN5flash44flash_bwd_dq_dk_dv_loop_seqk_parallel_kernelI23Flash_bwd_kernel_traitsILi96ELi64ELi128ELi8ELi2ELi4ELi4ELb1ELb0EN7cutlass6half_tE19Flash_kernel_traitsILi96ELi64ELi128ELi8ES3_EELb1ELb0ELb1ELb0ELb0ELb0ELb0EEEvNS_16Flash_bwd_paramsE:
        /* <DEDUP_REMOVED lines=19> */
[----:B------:R-:W-:Y:S01]  /*0130*/  UMOV UR9, 0x80 ;  /* 0x0000008000097882 */ /* 0x000fe20000000000 */
[----:B------:R-:W3:Y:S01]  /*0140*/  S2UR UR39, SR_CTAID.Y ;  /* 0x00000000002779c3 */ /* 0x000ee20000002600 */
[----:B------:R-:W-:-:S02]  /*0150*/  ULDC UR7, c[0x0][0x210] ;  /* 0x0000840000077ab9 */ /* 0x000fc40000000800 */
[----:B------:R-:W-:Y:S02]  /*0160*/  ULDC UR61, c[0x0][0x234] ;  /* 0x00008d00003d7ab9 */ /* 0x000fe40000000800 */
[----:B------:R-:W-:Y:S02]  /*0170*/  UIMAD UR61, UR9, UR7, UR61 ;  /* 0x00000007093d72a4 */ /* 0x000fe4000f8e023d */
        /* <DEDUP_REMOVED lines=8> */
[----:B------:R-:W-:Y:S01]  /*0200*/  ULDC UR15, c[0x0][0x1c0] ;  /* 0x00007000000f7ab9 */ /* 0x000fe20000000800 */
[CC--:B------:R-:W-:Y:S01]  /*0210*/  LEA.HI R5, R0.reuse, R8.reuse, RZ, 0x5 ;  /* 0x0000000800057211 */ /* 0x0c0fe200078f28ff */
[----:B------:R-:W-:Y:S01]  /*0220*/  USHF.R.S32.HI UR8, URZ, 0x1f, UR17 ;  /* 0x0000001f3f087899 */ /* 0x000fe20008011411 */
[CC--:B------:R-:W-:Y:S01]  /*0230*/  LEA.HI R13, R0.reuse, R8.reuse, RZ, 0x3 ;  /* 0x00000008000d7211 */ /* 0x0c0fe200078f18ff */
[----:B---3--:R-:W-:Y:S01]  /*0240*/  USHF.R.S32.HI UR10, URZ, 0x1f, UR39 ;  /* 0x0000001f3f0a7899 */ /* 0x008fe20008011427 */
[CC--:B------:R-:W-:Y:S01]  /*0250*/  LEA.HI R3, R0.reuse, R8.reuse, RZ, 0x4 ;  /* 0x0000000800037211 */ /* 0x0c0fe200078f20ff */
[----:B------:R-:W-:Y:S01]  /*0260*/  UIMAD.WIDE UR40, UR51, UR40, URZ ;  /* 0x00000028332872a5 */ /* 0x000fe2000f8e023f */
[CC--:B------:R-:W-:Y:S01]  /*0270*/  LEA.HI R15, R0.reuse, R8.reuse, RZ, 0x6 ;  /* 0x00000008000f7211 */ /* 0x0c0fe200078f30ff */
[----:B------:R-:W-:Y:S01]  /*0280*/  UIMAD UR52, UR42, UR51, URZ ;  /* 0x000000332a3472a4 */ /* 0x000fe2000f8e023f */
[----:B------:R-:W-:Y:S01]  /*0290*/  LEA.HI R17, R0, R8, RZ, 0x7 ;  /* 0x0000000800117211 */ /* 0x000fe200078f38ff */
[----:B------:R-:W-:Y:S01]  /*02a0*/  UIMAD UR51, UR51, UR14, URZ ;  /* 0x0000000e333372a4 */ /* 0x000fe2000f8e023f */
[----:B------:R-:W-:Y:S01]  /*02b0*/  LOP3.LUT R6, R5, 0xffffffe0, RZ, 0xc0, !PT ;  /* 0xffffffe005067812 */ /* 0x000fe200078ec0ff */
[----:B------:R-:W-:Y:S01]  /*02c0*/  ULDC UR16, c[0x0][0x1c0] ;  /* 0x0000700000107ab9 */ /* 0x000fe20000000800 */
[----:B------:R-:W-:Y:S01]  /*02d0*/  LOP3.LUT R0, R13, 0xfffffff8, RZ, 0xc0, !PT ;  /* 0xfffffff80d007812 */ /* 0x000fe200078ec0ff */
[----:B------:R-:W-:Y:S01]  /*02e0*/  ULDC UR13, c[0x0][0x1c0] ;  /* 0x00007000000d7ab9 */ /* 0x000fe20000000800 */
        /* <DEDUP_REMOVED lines=11> */
[----:B------:R-:W-:Y:S01]  /*03a0*/  UIMAD UR58, UR8, UR39, URZ ;  /* 0x00000027083a72a4 */ /* 0x000fe2000f8e023f */
[----:B------:R-:W-:Y:S01]  /*03b0*/  LEA.HI R2, R4, R0, RZ, 0x3 ;  /* 0x0000000004027211 */ /* 0x000fe200078f18ff */
[----:B------:R-:W-:Y:S01]  /*03c0*/  UIMAD.WIDE.U32 UR48, UR39, UR17, URZ ;  /* 0x00000011273072a5 */ /* 0x000fe2000f8e003f */
[----:B------:R-:W-:Y:S01]  /*03d0*/  LEA.HI R3, R3, R6, RZ, 0x1 ;  /* 0x0000000603037211 */ /* 0x000fe200078f08ff */
[----:B------:R-:W-:Y:S01]  /*03e0*/  UIMAD UR7, UR39, UR13, UR42 ;  /* 0x0000000d270772a4 */ /* 0x000fe2000f8e022a */
[----:B------:R-:W-:Y:S01]  /*03f0*/  LOP3.LUT R4, R7, 0x7fffffe, RZ, 0xc0, !PT ;  /* 0x07fffffe07047812 */ /* 0x000fe200078ec0ff */
[----:B------:R-:W-:Y:S01]  /*0400*/  @!UP5 UIMAD UR8, UR39, UR16, UR42 ;  /* 0x000000102708d2a4 */ /* 0x000fe2000f8e022a */
[----:B------:R-:W-:Y:S01]  /*0410*/  LOP3.LUT R2, R2, 0xfffffff8, RZ, 0xc0, !PT ;  /* 0xfffffff802027812 */ /* 0x000fe200078ec0ff */
[----:B------:R-:W-:Y:S01]  /*0420*/  USHF.L.U32 UR50, UR51, 0x6, URZ ;  /* 0x0000000633327899 */ /* 0x000fe2000800063f */
        /* <DEDUP_REMOVED lines=9> */
[----:B------:R-:W-:Y:S01]  /*04c0*/  ULDC.U8 UR12, c[0x0][0x3d0] ;  /* 0x0000f400000c7ab9 */ /* 0x000fe20000000000 */
[-C--:B------:R-:W-:Y:S01]  /*04d0*/  LEA.HI R4, R5, R0.reuse, RZ, 0x1 ;  /* 0x0000000005047211 */ /* 0x080fe200078f08ff */
[----:B------:R-:W-:Y:S01]  /*04e0*/  ULDC UR56, c[0x0][0x224] ;  /* 0x0000890000387ab9 */ /* 0x000fe20000000800 */
[----:B------:R-:W-:Y:S01]  /*04f0*/  LEA.HI R2, R2, R0, RZ, 0x2 ;  /* 0x0000000002027211 */ /* 0x000fe200078f10ff */
[----:B------:R-:W-:Y:S01]  /*0500*/  IMAD.SHL.U32 R3, R3, 0x40, RZ ;  /* 0x0000004003037824 */ /* 0x000fe200078e00ff */
[----:B------:R-:W-:Y:S01]  /*0510*/  LOP3.LUT R5, R4, 0xfffffffe, RZ, 0xc0, !PT ;  /* 0xfffffffe04057812 */ /* 0x000fe200078ec0ff */
[----:B------:R-:W-:Y:S01]  /*0520*/  @UP5 UIMAD UR60, UR39, UR55, URZ ;  /* 0x00000037273c52a4 */ /* 0x000fe2000f8e023f */
[----:B------:R-:W-:Y:S01]  /*0530*/  LOP3.LUT R4, R2, 0xfffffffc, RZ, 0xc0, !PT ;  /* 0xfffffffc02047812 */ /* 0x000fe200078ec0ff */
[----:B------:R-:W-:Y:S01]  /*0540*/  ULDC.64 UR4, c[0x0][0x118] ;  /* 0x0000460000047ab9 */ /* 0x000fe20000000a00 */
        /* <DEDUP_REMOVED lines=9> */
[----:B------:R-:W-:Y:S01]  /*05e0*/  ULDC UR44, c[0x0][0x2e8] ;  /* 0x0000ba00002c7ab9 */ /* 0x000fe20000000800 */
[----:B------:R-:W-:Y:S01]  /*05f0*/  LOP3.LUT R0, R0, R3, RZ, 0x3c, !PT ;  /* 0x0000000300007212 */ /* 0x000fe200078e3cff */
[----:B------:R-:W-:Y:S01]  /*0600*/  ULDC.U8 UR11, c[0x0][0x2d8] ;  /* 0x0000b600000b7ab9 */ /* 0x000fe20000000000 */
[----:B------:R-:W-:Y:S01]  /*0610*/  LEA.HI R249, R2, R10, RZ, 0x2 ;  /* 0x0000000a02f97211 */ /* 0x000fe200078f10ff */
[----:B------:R-:W-:Y:S01]  /*0620*/  UISETP.NE.AND UP6, UPT, UR12, URZ, UPT ;  /* 0x0000003f0c00728c */ /* 0x000fe2000bfc5270 */
        /* <DEDUP_REMOVED lines=11> */
[C---:B------:R-:W-:Y:S01]  /*06e0*/  LEA.HI R6, R7.reuse, R7, RZ, 0x1 ;  /* 0x0000000707067211 */ /* 0x040fe200078f08ff */
[C---:B------:R-:W-:Y:S01]  /*06f0*/  IMAD.IADD R15, R8.reuse, 0x1, -R4 ;  /* 0x00000001080f7824 */ /* 0x040fe200078e0a04 */
[----:B------:R-:W-:Y:S01]  /*0700*/  LOP3.LUT P2, RZ, R7, 0x2, RZ, 0xc0, !PT ;  /* 0x0000000207ff7812 */ /* 0x000fe2000784c0ff */
[----:B------:R-:W-:Y:S01]  /*0710*/  IMAD.IADD R10, R8, 0x1, -R2 ;  /* 0x00000001080a7824 */ /* 0x000fe200078e0a02 */
[----:B------:R-:W-:Y:S01]  /*0720*/  SHF.R.S32.HI R249, RZ, 0x2, R249 ;  /* 0x00000002fff97819 */ /* 0x000fe200000114f9 */
[C---:B------:R-:W-:Y:S01]  /*0730*/  IMAD R2, R19.reuse, 0x4, R14 ;  /* 0x0000000413027824 */ /* 0x040fe200078e020e */
[----:B------:R-:W-:Y:S01]  /*0740*/  @!UP5 UIMAD UR55, UR8, UR55, URZ ;  /* 0x000000370837d2a4 */ /* 0x000fe2000f8e023f */
[----:B------:R-:W-:Y:S01]  /*0750*/  IMAD.SHL.U32 R19, R19, 0x20, RZ ;  /* 0x0000002013137824 */ /* 0x000fe200078e00ff */
[----:B------:R-:W-:Y:S01]  /*0760*/  LOP3.LUT P5, RZ, R10, 0x2, RZ, 0xc0, !PT ;  /* 0x000000020aff7812 */ /* 0x000fe200078ac0ff */
[----:B------:R-:W-:Y:S01]  /*0770*/  IMAD R249, R18, 0x10, R249 ;  /* 0x0000001012f97824 */ /* 0x000fe200078e02f9 */
[----:B------:R-:W-:Y:S01]  /*0780*/  LOP3.LUT P6, RZ, R10, 0x4, RZ, 0xc0, !PT ;  /* 0x000000040aff7812 */ /* 0x000fe200078cc0ff */
[----:B------:R-:W-:Y:S01]  /*0790*/  USHF.R.S32.HI UR54, URZ, 0x1f, UR50 ;  /* 0x0000001f3f367899 */ /* 0x000fe20008011432 */
[----:B------:R-:W-:Y:S01]  /*07a0*/  SEL R202, R206, 0xffffffe0, !P5 ;  /* 0xffffffe0ceca7807 */ /* 0x000fe20006800000 */
[----:B------:R-:W-:Y:S01]  /*07b0*/  UMOV UR43, 0xffffd000 ;  /* 0xffffd000002b7882 */ /* 0x000fe20000000000 */
[----:B------:R-:W-:-:S02]  /*07c0*/  SEL R203, R203, 0xffffffc0, !P6 ;  /* 0xffffffc0cbcb7807 */ /* 0x000fc40007000000 */
[----:B-1----:R-:W-:-:S05]  /*07d0*/  LOP3.LUT R3, R5, 0x7fffffe, RZ, 0xc0, !PT ;  /* 0x07fffffe05037812 */ /* 0x002fca00078ec0ff */
[----:B------:R-:W-:Y:S01]  /*07e0*/  IMAD.IADD R4, R12, 0x1, -R3 ;  /* 0x000000010c047824 */ /* 0x000fe200078e0a03 */
[----:B------:R-:W-:-:S03]  /*07f0*/  LOP3.LUT R3, R7, 0x1, RZ, 0xc0, !PT ;  /* 0x0000000107037812 */ /* 0x000fc600078ec0ff */
[----:B------:R-:W-:Y:S01]  /*0800*/  IMAD R8, R2, 0x8, R4 ;  /* 0x0000000802087824 */ /* 0x000fe200078e0204 */
[--C-:B------:R-:W-:Y:S02]  /*0810*/  SHF.R.S32.HI R4, RZ, 0x1, R0.reuse ;  /* 0x00000001ff047819 */ /* 0x100fe40000011400 */
[----:B------:R-:W-:Y:S02]  /*0820*/  SHF.R.S32.HI R0, RZ, 0x1f, R0 ;  /* 0x0000001fff007819 */ /* 0x000fe40000011400 */
[----:B------:R-:W-:Y:S01]  /*0830*/  ISETP.NE.U32.AND P3, PT, R3, 0x1, PT ;  /* 0x000000010300780c */ /* 0x000fe20003f65070 */
[----:B------:R-:W-:Y:S01]  /*0840*/  IMAD.SHL.U32 R3, R12, 0x40, RZ ;  /* 0x000000400c037824 */ /* 0x000fe200078e00ff */
[----:B------:R-:W-:Y:S02]  /*0850*/  LEA.HI R2, R0, R4, RZ, 0x2 ;  /* 0x0000000400027211 */ /* 0x000fe400078f10ff */
[----:B------:R-:W-:Y:S02]  /*0860*/  SHF.R.S32.HI R0, RZ, 0x1, R5 ;  /* 0x00000001ff007819 */ /* 0x000fe40000011405 */
[----:B------:R-:W-:-:S02]  /*0870*/  LOP3.LUT R5, R3, 0x1c0, RZ, 0xc0, !PT ;  /* 0x000001c003057812 */ /* 0x000fc400078ec0ff */
[C---:B------:R-:W-:Y:S01]  /*0880*/  LOP3.LUT P4, RZ, R0.reuse, 0x2, RZ, 0xc0, !PT ;  /* 0x0000000200ff7812 */ /* 0x040fe2000788c0ff */
[----:B------:R-:W-:Y:S01]  /*0890*/  IMAD.SHL.U32 R0, R0, 0x40, RZ ;  /* 0x0000004000007824 */ /* 0x000fe200078e00ff */
[----:B------:R-:W-:Y:S01]  /*08a0*/  LOP3.LUT R3, R2, 0xfffffffc, RZ, 0xc0, !PT ;  /* 0xfffffffc02037812 */ /* 0x000fe200078ec0ff */
[----:B------:R-:W-:Y:S01]  /*08b0*/  IMAD.SHL.U32 R2, R11, 0x10, RZ ;  /* 0x000000100b027824 */ /* 0x000fe200078e00ff */
[----:B------:R-:W-:Y:S02]  /*08c0*/  SEL R198, R206, 0xffffffe0, !P4 ;  /* 0xffffffe0cec67807 */ /* 0x000fe40006000000 */
[----:B------:R-:W-:Y:S01]  /*08d0*/  LOP3.LUT R0, R0, 0xc0, RZ, 0xc0, !PT ;  /* 0x000000c000007812 */ /* 0x000fe200078ec0ff */
[----:B------:R-:W-:Y:S01]  /*08e0*/  IMAD.IADD R12, R4, 0x1, -R3 ;  /* 0x00000001040c7824 */ /* 0x000fe200078e0a03 */
[----:B------:R-:W-:Y:S02]  /*08f0*/  LOP3.LUT R2, R5, 0x30, R2, 0xf8, !PT ;  /* 0x0000003005027812 */ /* 0x000fe400078ef802 */
[----:B------:R-:W-:-:S02]  /*0900*/  LOP3.LUT R3, R0, 0x8, R13, 0xf8, !PT ;  /* 0x0000000800037812 */ /* 0x000fc400078ef80d */
[----:B------:R-:W-:Y:S02]  /*0910*/  SHF.R.U32.HI R0, RZ, 0x3, R0 ;  /* 0x00000003ff007819 */ /* 0x000fe40000011600 */
[----:B------:R-:W-:Y:S02]  /*0920*/  LOP3.LUT R4, R2, 0x8, R13, 0xf8, !PT ;  /* 0x0000000802047812 */ /* 0x000fe400078ef80d */
[----:B------:R-:W-:Y:S02]  /*0930*/  LOP3.LUT R197, R3, R0, RZ, 0x3c, !PT ;  /* 0x0000000003c57212 */ /* 0x000fe400078e3cff */
[----:B------:R-:W-:Y:S02]  /*0940*/  LOP3.LUT R0, R6, 0x3fffffe, RZ, 0xc0, !PT ;  /* 0x03fffffe06007812 */ /* 0x000fe400078ec0ff */
[----:B------:R-:W-:Y:S01]  /*0950*/  SHF.R.U32.HI R2, RZ, 0x3, R5 ;  /* 0x00000003ff027819 */ /* 0x000fe20000011605 */
[----:B------:R-:W-:Y:S01]  /*0960*/  IMAD.U32 R197, R8, 0x20, R197 ;  /* 0x0000002008c57824 */ /* 0x000fe200078e00c5 */
[----:B------:R-:W-:Y:S01]  /*0970*/  LOP3.LUT P0, RZ, R12, 0x2, RZ, 0xc0, !PT ;  /* 0x000000020cff7812 */ /* 0x000fe2000780c0ff */
[C---:B------:R-:W-:Y:S01]  /*0980*/  IMAD.IADD R5, R7.reuse, 0x1, -R0 ;  /* 0x0000000107057824 */ /* 0x040fe200078e0a00 */
[----:B------:R-:W-:Y:S01]  /*0990*/  LOP3.LUT R13, R4, R2, RZ, 0x3c, !PT ;  /* 0x00000002040d7212 */ /* 0x000fe200078e3cff */
[----:B------:R-:W-:Y:S01]  /*09a0*/  IMAD.SHL.U32 R0, R7, 0x40, RZ ;  /* 0x0000004007007824 */ /* 0x000fe200078e00ff */
[----:B------:R-:W-:Y:S01]  /*09b0*/  SEL R238, R238, 0x10, !P3 ;  /* 0x00000010eeee7807 */ /* 0x000fe20005800000 */
[----:B------:R-:W-:Y:S01]  /*09c0*/  IMAD.U32 R2, RZ, RZ, UR6 ;  /* 0x00000006ff027e24 */ /* 0x000fe2000f8e00ff */
[----:B------:R-:W-:Y:S01]  /*09d0*/  USHF.R.S32.HI UR6, URZ, 0x1f, UR42 ;  /* 0x0000001f3f067899 */ /* 0x000fe2000801142a */
[----:B------:R-:W-:Y:S01]  /*09e0*/  IMAD.SHL.U32 R4, R16, 0x2, RZ ;  /* 0x0000000210047824 */ /* 0x000fe200078e00ff */
[----:B------:R-:W-:Y:S01]  /*09f0*/  LOP3.LUT R0, R0, 0x1c0, RZ, 0xc0, !PT ;  /* 0x000001c000007812 */ /* 0x000fe200078ec0ff */
[----:B------:R-:W-:Y:S01]  /*0a00*/  IMAD.SHL.U32 R197, R197, 0x2, RZ ;  /* 0x00000002c5c57824 */ /* 0x000fe200078e00ff */
[----:B------:R1:W-:Y:S01]  /*0a10*/  STL [R1+0x40], R2 ;  /* 0x0000400201007387 */ /* 0x0003e20000100800 */
[----:B------:R-:W-:Y:S01]  /*0a20*/  SEL R206, R206, 0xffffffe0, !P0 ;  /* 0xffffffe0cece7807 */ /* 0x000fe20004000000 */
[----:B------:R-:W-:Y:S01]  /*0a30*/  IMAD.U32 R3, RZ, RZ, UR6 ;  /* 0x00000006ff037e24 */ /* 0x000fe2000f8e00ff */
[----:B------:R-:W-:Y:S01]  /*0a40*/  SHF.R.U32.HI R3, RZ, 0x3, R0 ;  /* 0x00000003ff037819 */ /* 0x000fe20000011600 */
[----:B------:R-:W-:Y:S01]  /*0a50*/  USHF.L.U32 UR6, UR39, 0x7, URZ ;  /* 0x0000000727067899 */ /* 0x000fe2000800063f */
[----:B------:R-:W-:Y:S01]  /*0a60*/  LOP3.LUT R0, R0, 0x20, R19, 0xf8, !PT ;  /* 0x0000002000007812 */ /* 0x000fe200078ef813 */
[----:B------:R-:W-:Y:S01]  /*0a70*/  STL [R1+0x3c], R19 ;  /* 0x00003c1301007387 */ /* 0x000fe20000100800 */
[----:B------:R-:W-:-:S02]  /*0a80*/  IMAD.IADD R198, R197, 0x1, R198 ;  /* 0x00000001c5c67824 */ /* 0x000fc400078e02c6 */
[----:B------:R-:W-:Y:S01]  /*0a90*/  LOP3.LUT R7, R0, R3, RZ, 0x3c, !PT ;  /* 0x0000000300077212 */ /* 0x000fe200078e3cff */
[----:B------:R-:W-:Y:S01]  /*0aa0*/  IMAD.U32 R3, RZ, RZ, UR6 ;  /* 0x00000006ff037e24 */ /* 0x000fe2000f8e00ff */
[----:B------:R-:W-:Y:S01]  /*0ab0*/  SHF.R.S32.HI R0, RZ, 0x1, R6 ;  /* 0x00000001ff007819 */ /* 0x000fe20000011406 */
[----:B------:R-:W-:-:S03]  /*0ac0*/  UIMAD UR6, UR39, UR15, UR42 ;  /* 0x0000000f270672a4 */ /* 0x000fc6000f8e022a */
[C---:B------:R-:W-:Y:S01]  /*0ad0*/  LOP3.LUT P1, RZ, R0.reuse, 0x2, RZ, 0xc0, !PT ;  /* 0x0000000200ff7812 */ /* 0x040fe2000782c0ff */
[----:B------:R-:W-:Y:S01]  /*0ae0*/  IMAD.SHL.U32 R0, R0, 0x40, RZ ;  /* 0x0000004000007824 */ /* 0x000fe200078e00ff */
[----:B------:R-:W-:-:S04]  /*0af0*/  USHF.L.U32 UR45, UR6, 0x5, URZ ;  /* 0x00000005062d7899 */ /* 0x000fc8000800063f */
[----:B------:R-:W-:Y:S01]  /*0b00*/  LOP3.LUT R0, R0, 0xc0, RZ, 0xc0, !PT ;  /* 0x000000c000007812 */ /* 0x000fe200078ec0ff */
[----:B------:R-:W-:Y:S01]  /*0b10*/  USHF.R.S32.HI UR53, URZ, 0x1f, UR45 ;  /* 0x0000001f3f357899 */ /* 0x000fe2000801142d */
[----:B-1----:R-:W-:-:S05]  /*0b20*/  SHF.R.S32.HI R2, RZ, 0x3, R9 ;  /* 0x00000003ff027819 */ /* 0x002fca0000011409 */
[----:B------:R-:W-:Y:S02]  /*0b30*/  IMAD R15, R2, 0x8, R15 ;  /* 0x00000008020f7824 */ /* 0x000fe400078e020f */
[C---:B------:R-:W-:Y:S02]  /*0b40*/  IMAD R201, R11.reuse, 0x2, R2 ;  /* 0x000000020bc97824 */ /* 0x040fe400078e0202 */
[----:B------:R-:W-:-:S04]  /*0b50*/  IMAD R2, R11, 0x200, R4 ;  /* 0x000002000b027824 */ /* 0x000fc800078e0204 */
[----:B------:R-:W-:Y:S01]  /*0b60*/  IMAD R9, R5, 0x20, R2 ;  /* 0x0000002005097824 */ /* 0x000fe200078e0202 */
[----:B------:R-:W-:-:S05]  /*0b70*/  SHF.R.S32.HI R2, RZ, 0x7, R17 ;  /* 0x00000007ff027819 */ /* 0x000fca0000011411 */
[C---:B------:R-:W-:Y:S02]  /*0b80*/  IMAD R3, R2.reuse, 0x1000, R4 ;  /* 0x0000100002037824 */ /* 0x040fe400078e0204 */
[----:B------:R-:W-:Y:S02]  /*0b90*/  IMAD.SHL.U32 R2, R2, 0x8, RZ ;  /* 0x0000000802027824 */ /* 0x000fe400078e00ff */
[----:B------:R-:W-:Y:S01]  /*0ba0*/  IMAD R5, R18, 0x400, R3 ;  /* 0x0000040012057824 */ /* 0x000fe200078e0203 */
[----:B------:R-:W-:Y:S01]  /*0bb0*/  SHF.R.U32.HI R3, RZ, 0x3, R0 ;  /* 0x00000003ff037819 */ /* 0x000fe20000011600 */
[----:B------:R-:W-:Y:S01]  /*0bc0*/  IMAD.SHL.U32 R4, R14, 0x10, RZ ;  /* 0x000000100e047824 */ /* 0x000fe200078e00ff */
        /* <DEDUP_REMOVED lines=17> */
[----:B------:R-:W-:Y:S01]  /*0ce0*/  IMAD.U32 R0, RZ, RZ, UR10 ;  /* 0x0000000aff007e24 */ /* 0x000fe2000f8e00ff */
[C---:B------:R-:W-:Y:S01]  /*0cf0*/  LOP3.LUT R5, R4.reuse, R2, R5, 0x1e, !PT ;  /* 0x0000000204057212 */ /* 0x040fe200078e1e05 */
[----:B------:R-:W-:Y:S01]  /*0d00*/  IMAD.SHL.U32 R0, R15, 0x20, RZ ;  /* 0x000000200f007824 */ /* 0x000fe200078e00ff */
[----:B------:R-:W-:Y:S01]  /*0d10*/  LOP3.LUT R2, R4, R7, R2, 0x1e, !PT ;  /* 0x0000000704027212 */ /* 0x000fe200078e1e02 */
[----:B------:R-:W-:Y:S01]  /*0d20*/  IMAD.U32 R4, RZ, RZ, UR9 ;  /* 0x00000009ff047e24 */ /* 0x000fe2000f8e00ff */
[----:B------:R-:W-:Y:S01]  /*0d30*/  LEA R4, R8, 0x9000, 0x1 ;  /* 0x0000900008047811 */ /* 0x000fe200078e08ff */
[----:B------:R-:W-:Y:S01]  /*0d40*/  IMAD R207, R18, 0x200, R0 ;  /* 0x0000020012cf7824 */ /* 0x000fe200078e0200 */
[----:B------:R-:W-:Y:S01]  /*0d50*/  IADD3 R241, R240, 0x20, RZ ;  /* 0x00000020f0f17810 */ /* 0x000fe20007ffe0ff */
[----:B------:R-:W-:Y:S01]  /*0d60*/  IMAD.IADD R205, R0, 0x1, R2 ;  /* 0x0000000100cd7824 */ /* 0x000fe200078e0202 */
[C---:B------:R-:W-:Y:S01]  /*0d70*/  IADD3 R2, R250.reuse, 0x20, RZ ;  /* 0x00000020fa027810 */ /* 0x040fe20007ffe0ff */
[----:B------:R-:W-:Y:S01]  /*0d80*/  IMAD.U32 R201, R201, 0x200, R6 ;  /* 0x00000200c9c97824 */ /* 0x000fe200078e0006 */
[----:B------:R-:W-:Y:S01]  /*0d90*/  IADD3 R0, R250, 0x40, RZ ;  /* 0x00000040fa007810 */ /* 0x000fe20007ffe0ff */
[----:B------:R-:W-:Y:S01]  /*0da0*/  IMAD.IADD R207, R207, 0x1, R5 ;  /* 0x00000001cfcf7824 */ /* 0x000fe200078e0205 */
[----:B------:R-:W-:Y:S01]  /*0db0*/  @P2 IADD3 R241, R240, -0x20, RZ ;  /* 0xffffffe0f0f12810 */ /* 0x000fe20007ffe0ff */
[----:B------:R1:W-:Y:S01]  /*0dc0*/  STL [R1+0xc], R2 ;  /* 0x00000c0201007387 */ /* 0x0003e20000100800 */
[----:B------:R-:W-:Y:S01]  /*0dd0*/  LEA R201, R201, 0xf000, 0x1 ;  /* 0x0000f000c9c97811 */ /* 0x000fe200078e08ff */
[----:B------:R-:W-:-:S02]  /*0de0*/  IMAD.SHL.U32 R199, R207, 0x2, RZ ;  /* 0x00000002cfc77824 */ /* 0x000fc400078e00ff */
[----:B------:R2:W-:Y:S01]  /*0df0*/  STL [R1+0x10], R0 ;  /* 0x0000100001007387 */ /* 0x0005e20000100800 */
[----:B------:R-:W-:Y:S02]  /*0e00*/  IMAD.IADD R238, R238, 0x1, R241 ;  /* 0x00000001eeee7824 */ /* 0x000fe400078e02f1 */
[C---:B------:R-:W-:Y:S01]  /*0e10*/  IMAD.IADD R202, R201.reuse, 0x1, R202 ;  /* 0x00000001c9ca7824 */ /* 0x040fe200078e02ca */
[----:B------:R3:W-:Y:S01]  /*0e20*/  STL [R1+0x2c], R4 ;  /* 0x00002c0401007387 */ /* 0x0007e20000100800 */
[--C-:B------:R-:W-:Y:S02]  /*0e30*/  IMAD.IADD R204, R201, 0x1, R203.reuse ;  /* 0x00000001c9cc7824 */ /* 0x100fe400078e02cb */
[----:B------:R-:W-:Y:S02]  /*0e40*/  IMAD.IADD R203, R202, 0x1, R203 ;  /* 0x00000001cacb7824 */ /* 0x000fe400078e02cb */
[----:B------:R-:W-:Y:S02]  /*0e50*/  IMAD.IADD R200, R199, 0x1, R206 ;  /* 0x00000001c7c87824 */ /* 0x000fe400078e02ce */
[----:B-1----:R-:W-:Y:S01]  /*0e60*/  IMAD.SHL.U32 R2, R3, 0x2, RZ ;  /* 0x0000000203027824 */ /* 0x002fe200078e00ff */
[----:B--2---:R-:W-:-:S02]  /*0e70*/  IADD3 R0, R4, 0x20, RZ ;  /* 0x0000002004007810 */ /* 0x004fc40007ffe0ff */
[----:B------:R-:W-:-:S05]  /*0e80*/  @P1 IADD3 R0, R4, -0x20, RZ ;  /* 0xffffffe004001810 */ /* 0x000fca0007ffe0ff */
[----:B------:R3:W-:Y:S02]  /*0e90*/  STL [R1+0x30], R0 ;  /* 0x0000300001007387 */ /* 0x0007e40000100800 */
.L_x_440:
        /* <DEDUP_REMOVED lines=53> */
.L_x_397:
        /* <DEDUP_REMOVED lines=23> */
[----:B------:R-:W-:Y:S02]  /*1360*/  ULDC.64 UR16, c[0x0][0x190] ;  /* 0x0000640000107ab9 */ /* 0x000fe40000000a00 */
[----:B------:R-:W-:Y:S02]  /*1370*/  UIMAD.WIDE.U32 UR12, UR39, UR8, URZ ;  /* 0x00000008270c72a5 */ /* 0x000fe4000f8e003f */
[----:B------:R-:W-:Y:S02]  /*1380*/  UIMAD UR7, UR39, UR9, UR7 ;  /* 0x00000009270772a4 */ /* 0x000fe4000f8e0207 */
[----:B------:R-:W-:-:S02]  /*1390*/  UISETP.NE.AND UP3, UPT, UR14, -0x1, UPT ;  /* 0xffffffff0e00788c */ /* 0x000fc4000bf65270 */
[----:B------:R-:W-:Y:S02]  /*13a0*/  UIMAD.WIDE.U32 UR8, UR14, UR16, URZ ;  /* 0x000000100e0872a5 */ /* 0x000fe4000f8e003f */
[----:B------:R-:W-:Y:S02]  /*13b0*/  UIADD3 UR30, UR13, UR7, URZ ;  /* 0x000000070d1e7290 */ /* 0x000fe4000fffe03f */
[----:B------:R-:W-:Y:S02]  /*13c0*/  USEL UR31, UR12, UR8, !UP3 ;  /* 0x000000080c1f7287 */ /* 0x000fe4000d800000 */
[----:B------:R-:W-:Y:S02]  /*13d0*/  UIADD3 UR8, UR15, 0x80, UR37 ;  /* 0x000000800f087890 */ /* 0x000fe4000fffe025 */
[----:B------:R-:W-:Y:S02]  /*13e0*/  ULDC UR10, c[0x0][0x2e4] ;  /* 0x0000b900000a7ab9 */ /* 0x000fe40000000800 */
[----:B------:R-:W-:-:S02]  /*13f0*/  UIMAD UR7, UR14, UR17, URZ ;  /* 0x000000110e0772a4 */ /* 0x000fc4000f8e023f */
[----:B------:R-:W-:Y:S02]  /*1400*/  UIADD3 UR10, UR8, UR10, -UR6 ;  /* 0x0000000a080a7290 */ /* 0x000fe4000fffe806 */
[----:B------:R-:W-:Y:S02]  /*1410*/  @UP3 UIADD3 UR30, UR9, UR7, URZ ;  /* 0x00000007091e3290 */ /* 0x000fe4000fffe03f */
[----:B------:R-:W-:Y:S02]  /*1420*/  UIADD3 UR8, UR15, 0x3f, URZ ;  /* 0x0000003f0f087890 */ /* 0x000fe4000fffe03f */
[----:B------:R-:W-:Y:S02]  /*1430*/  UIADD3 UR7, UR10, 0x3f, URZ ;  /* 0x0000003f0a077890 */ /* 0x000fe4000fffe03f */
[----:B------:R-:W-:Y:S02]  /*1440*/  USHF.R.S32.HI UR9, URZ, 0x1f, UR8 ;  /* 0x0000001f3f097899 */ /* 0x000fe40008011408 */
[----:B------:R-:W-:-:S02]  /*1450*/  USHF.R.S32.HI UR10, URZ, 0x1f, UR7 ;  /* 0x0000001f3f0a7899 */ /* 0x000fc40008011407 */
[----:B-1----:R-:W-:Y:S02]  /*1460*/  UISETP.NE.AND UP0, UPT, UR38, -0x1, UPT ;  /* 0xffffffff2600788c */ /* 0x002fe4000bf05270 */
[----:B------:R-:W-:Y:S02]  /*1470*/  ULEA.HI UR8, UR9, UR8, URZ, 0x6 ;  /* 0x0000000809087291 */ /* 0x000fe4000f8f303f */
[----:B------:R-:W-:Y:S02]  /*1480*/  ULEA.HI UR7, UR10, UR7, URZ, 0x6 ;  /* 0x000000070a077291 */ /* 0x000fe4000f8f303f */
[----:B------:R-:W-:Y:S01]  /*1490*/  USHF.R.S32.HI UR8, URZ, 0x6, UR8 ;  /* 0x000000063f087899 */ /* 0x000fe20008011408 */
[----:B------:R-:W-:Y:S01]  /*14a0*/  PLOP3.LUT P0, PT, PT, PT, UP0, 0x80, 0x0 ;  /* 0x000000000000781c */ /* 0x000fe20003f0f008 */
[----:B------:R-:W-:Y:S02]  /*14b0*/  USHF.R.S32.HI UR7, URZ, 0x6, UR7 ;  /* 0x000000063f077899 */ /* 0x000fe40008011407 */
[----:B------:R-:W-:-:S02]  /*14c0*/  ULDC.64 UR12, c[0x0][0x198] ;  /* 0x00006600000c7ab9 */ /* 0x000fc40000000a00 */
[----:B------:R-:W-:Y:S02]  /*14d0*/  UISETP.LT.AND UP2, UPT, UR8, UR7, UPT ;  /* 0x000000070800728c */ /* 0x000fe4000bf41270 */
[----:B------:R-:W-:Y:S02]  /*14e0*/  @UP0 UIADD3 UR10, UR36, UR38, URZ ;  /* 0x00000026240a0290 */ /* 0x000fe4000fffe03f */
[----:B------:R-:W-:Y:S02]  /*14f0*/  USEL UR28, UR8, UR7, UP2 ;  /* 0x00000007081c7287 */ /* 0x000fe40009000000 */
[----:B------:R-:W-:Y:S02]  /*1500*/  @UP0 UIMAD.WIDE.U32 UR8, UR10, UR12, URZ ;  /* 0x0000000c0a0802a5 */ /* 0x000fe4000f8e003f */
[----:B------:R-:W-:Y:S02]  /*1510*/  ULEA UR18, UR28, 0xffffffc0, 0x6 ;  /* 0xffffffc01c127891 */ /* 0x000fe4000f8e303f */
[----:B------:R-:W-:-:S02]  /*1520*/  @UP0 UIMAD UR23, UR10, UR13, UR9 ;  /* 0x0000000d0a1702a4 */ /* 0x000fc4000f8e0209 */
[----:B------:R-:W-:Y:S02]  /*1530*/  USHF.R.S32.HI UR26, URZ, 0x1f, UR18 ;  /* 0x0000001f3f1a7899 */ /* 0x000fe40008011412 */
[----:B------:R-:W-:Y:S01]  /*1540*/  @UP0 UMOV UR22, UR8 ;  /* 0x0000000800160c82 */ /* 0x000fe20008000000 */
[----:B------:R-:W-:Y:S05]  /*1550*/  @P0 BRA `(.L_x_399) ;  /* 0x000000c000000947 */ /* 0x000fea0003800000 */
[----:B------:R-:W-:Y:S02]  /*1560*/  USHF.R.S32.HI UR7, URZ, 0x1f, UR36 ;  /* 0x0000001f3f077899 */ /* 0x000fe40008011424 */
[----:B------:R-:W-:Y:S02]  /*1570*/  ULDC.64 UR8, c[0x0][0x198] ;  /* 0x0000660000087ab9 */ /* 0x000fe40000000a00 */
[----:B------:R-:W-:Y:S02]  /*1580*/  UIMAD UR7, UR7, UR8, URZ ;  /* 0x00000008070772a4 */ /* 0x000fe4000f8e023f */
[----:B------:R-:W-:Y:S02]  /*1590*/  ULDC.64 UR12, c[0x0][0x180] ;  /* 0x00006000000c7ab9 */ /* 0x000fe40000000a00 */
[----:B------:R-:W-:-:S02]  /*15a0*/  UIMAD UR10, UR36, UR9, UR7 ;  /* 0x00000009240a72a4 */ /* 0x000fc4000f8e0207 */
[----:B------:R-:W-:Y:S02]  /*15b0*/  UIMAD.WIDE.U32 UR8, UR36, UR8, URZ ;  /* 0x00000008240872a5 */ /* 0x000fe4000f8e003f */
[----:B------:R-:W-:Y:S02]  /*15c0*/  UIMAD UR7, UR32, UR12, URZ ;  /* 0x0000000c200772a4 */ /* 0x000fe4000f8e023f */
[----:B------:R-:W-:Y:S02]  /*15d0*/  UIADD3 UR9, UR9, UR10, URZ ;  /* 0x0000000a09097290 */ /* 0x000fe4000fffe03f */
[----:B------:R-:W-:Y:S02]  /*15e0*/  UIMAD UR7, UR39, UR13, UR7 ;  /* 0x0000000d270772a4 */ /* 0x000fe4000f8e0207 */
[----:B------:R-:W-:-:S04]  /*15f0*/  UIMAD.WIDE.U32 UR8, UR39, UR12, UR8 ;  /* 0x0000000c270872a5 */ /* 0x000fc8000f8e0008 */
[----:B------:R-:W-:-:S03]  /*1600*/  UIADD3 UR23, UR9, UR7, URZ ;  /* 0x0000000709177290 */ /* 0x000fc6000fffe03f */
[----:B------:R-:W-:Y:S02]  /*1610*/  UMOV UR22, UR8 ;  /* 0x0000000800167c82 */ /* 0x000fe40008000000 */
.L_x_399:
        /* <DEDUP_REMOVED lines=18> */
.L_x_400:
[----:B------:R-:W2:Y:S01]  /*1740*/  LDL R0, [R1+0x40] ;  /* 0x0000400001007983 */ /* 0x000ea20000100800 */
        /* <DEDUP_REMOVED lines=18> */
[----:B------:R-:W3:Y:S01]  /*1870*/  S2UR UR10, SR_CTAID.X ;  /* 0x00000000000a79c3 */ /* 0x000ee20000002500 */
[----:B------:R-:W-:Y:S02]  /*1880*/  @!UP3 UMOV UR24, UR8 ;  /* 0x000000080018bc82 */ /* 0x000fe40008000000 */
[----:B------:R-:W-:Y:S02]  /*1890*/  UIADD3 UR7, UR49, UR7, URZ ;  /* 0x0000000731077290 */ /* 0x000fe4000fffe03f */
[----:B------:R-:W-:Y:S02]  /*18a0*/  UIMAD.WIDE.U32 UR8, UR40, UR14, URZ ;  /* 0x0000000e280872a5 */ /* 0x000fe4000f8e003f */
[----:B------:R-:W-:Y:S01]  /*18b0*/  UIMAD UR7, UR40, UR7, UR57 ;  /* 0x00000007280772a4 */ /* 0x000fe2000f8e0239 */
[----:B-1----:R-:W-:Y:S01]  /*18c0*/  IADD3 R4, R4, 0xffffffe, RZ ;  /* 0x0ffffffe04047810 */ /* 0x002fe20007ffe0ff */
[----:B------:R-:W-:-:S02]  /*18d0*/  USEL UR21, UR46, UR8, !UP3 ;  /* 0x000000082e157287 */ /* 0x000fc4000d800000 */
[----:B------:R-:W-:Y:S01]  /*18e0*/  UIADD3 UR17, UR47, UR7, URZ ;  /* 0x000000072f117290 */ /* 0x000fe2000fffe03f */
[----:B------:R1:W4:Y:S01]  /*18f0*/  F2I.FTZ.U32.TRUNC.NTZ R5, R4 ;  /* 0x0000000400057305 */ /* 0x000322000021f000 */
[----:B------:R-:W-:-:S04]  /*1900*/  UIMAD UR7, UR41, UR14, URZ ;  /* 0x0000000e290772a4 */ /* 0x000fc8000f8e023f */
[----:B------:R-:W-:Y:S02]  /*1910*/  @UP3 UIADD3 UR17, UR9, UR7, URZ ;  /* 0x0000000709113290 */ /* 0x000fe4000fffe03f */
[----:B------:R-:W-:-:S04]  /*1920*/  USHF.L.U64.HI UR7, UR39, 0x7, UR32 ;  /* 0x0000000727077899 */ /* 0x000fc80008010220 */
[----:B------:R-:W-:Y:S02]  /*1930*/  USEL UR7, UR7, URZ, UP1 ;  /* 0x0000003f07077287 */ /* 0x000fe40008800000 */
[----:B---3--:R-:W-:Y:S01]  /*1940*/  UIMAD.WIDE.U32 UR8, UR10, UR12, URZ ;  /* 0x0000000c0a0872a5 */ /* 0x008fe2000f8e003f */
[----:B-1----:R-:W-:-:S03]  /*1950*/  IMAD.MOV.U32 R4, RZ, RZ, RZ ;  /* 0x000000ffff047224 */ /* 0x002fc600078e00ff */
[----:B------:R-:W-:Y:S02]  /*1960*/  UIMAD UR13, UR10, UR13, UR9 ;  /* 0x0000000d0a0d72a4 */ /* 0x000fe4000f8e0209 */
[----:B------:R-:W-:Y:S02]  /*1970*/  USHF.L.U32 UR10, UR39, 0x7, URZ ;  /* 0x00000007270a7899 */ /* 0x000fe4000800063f */
[----:B------:R-:W-:Y:S02]  /*1980*/  USEL UR20, UR8, URZ, UP6 ;  /* 0x0000003f08147287 */ /* 0x000fe4000b000000 */
[----:B------:R-:W-:Y:S02]  /*1990*/  USEL UR8, UR10, URZ, UP1 ;  /* 0x0000003f0a087287 */ /* 0x000fe40008800000 */
[----:B------:R-:W-:Y:S02]  /*19a0*/  ULDC UR12, c[0x0][0x234] ;  /* 0x00008d00000c7ab9 */ /* 0x000fe40000000800 */
[----:B------:R-:W-:-:S02]  /*19b0*/  UIADD3 UR8, UP1, UR18, UR8, URZ ;  /* 0x0000000812087290 */ /* 0x000fc4000ff3e03f */
[----:B------:R-:W-:Y:S02]  /*19c0*/  USEL UR13, UR13, URZ, UP6 ;  /* 0x0000003f0d0d7287 */ /* 0x000fe4000b000000 */
        /* <DEDUP_REMOVED lines=17> */
[----:B------:R-:W-:Y:S01]  /*1ae0*/  @UP5 UIMAD UR16, UR42, UR12, UR7 ;  /* 0x0000000c2a1052a4 */ /* 0x000fe2000f8e0207 */
[----:B------:R-:W-:-:S06]  /*1af0*/  ISETP.GE.U32.AND P3, PT, R3, R6, PT ;  /* 0x000000060300720c */ /* 0x000fcc0003f66070 */
[----:B------:R-:W-:-:S07]  /*1b00*/  @!UP5 UMOV UR16, UR55 ;  /* 0x000000370010dc82 */ /* 0x000fce0008000000 */
        /* <DEDUP_REMOVED lines=12> */
.L_x_401:
[----:B------:R-:W-:Y:S02]  /*1bd0*/  UMOV UR12, UR56 ;  /* 0x00000038000c7c82 */ /* 0x000fe40008000000 */
.L_x_402:
[----:B------:R-:W1:Y:S01]  /*1be0*/  S2R R15, SR_TID.X ;  /* 0x00000000000f7919 */ /* 0x000e620000002100 */
[----:B------:R-:W-:Y:S01]  /*1bf0*/  UIADD3 UR8, UP4, UP3, UR8, UR50, UR52 ;  /* 0x0000003208087290 */ /* 0x000fe2000fb9e034 */
[----:B------:R-:W-:Y:S01]  /*1c00*/  SHF.R.S32.HI R251, RZ, 0x1f, R250 ;  /* 0x0000001ffffb7819 */ /* 0x000fe200000114fa */
[----:B------:R-:W-:Y:S01]  /*1c10*/  USHF.R.S32.HI UR33, URZ, 0x1f, UR42 ;  /* 0x0000001f3f217899 */ /* 0x000fe2000801142a */
[----:B------:R-:W-:Y:S01]  /*1c20*/  IMAD.U32 R8, RZ, RZ, UR18 ;  /* 0x00000012ff087e24 */ /* 0x000fe2000f8e00ff */
[----:B------:R-:W-:Y:S01]  /*1c30*/  UIADD3 UR21, UP2, UP1, UR20, UR8, UR21 ;  /* 0x0000000814157290 */ /* 0x000fe2000f95e015 */
[----:B------:R-:W-:Y:S01]  /*1c40*/  BSSY B1, `(.L_x_398) ;  /* 0x0000903000017945 */ /* 0x000fe20003800000 */
[----:B------:R-:W-:Y:S02]  /*1c50*/  UIADD3.X UR7, UR10, UR54, UR59, UP4, UP3 ;  /* 0x000000360a077290 */ /* 0x000fe4000a7e643b */
[----:B------:R-:W-:-:S02]  /*1c60*/  ULDC.64 UR8, c[0x0][0x1a8] ;  /* 0x00006a0000087ab9 */ /* 0x000fc40000000a00 */
[----:B------:R-:W-:Y:S02]  /*1c70*/  UIADD3.X UR20, UR13, UR7, UR17, UP2, UP1 ;  /* 0x000000070d147290 */ /* 0x000fe400097e2411 */
[----:B------:R-:W-:Y:S02]  /*1c80*/  UIMAD UR7, UR33, UR8, URZ ;  /* 0x00000008210772a4 */ /* 0x000fe4000f8e023f */
[----:B------:R-:W-:Y:S02]  /*1c90*/  ULDC UR34, c[0x0][0x2e8] ;  /* 0x0000ba0000227ab9 */ /* 0x000fe40000000800 */
[----:B------:R-:W-:-:S03]  /*1ca0*/  UIMAD UR14, UR42, UR9, UR7 ;  /* 0x000000092a0e72a4 */ /* 0x000fc6000f8e0207 */
[----:B------:R-:W-:Y:S02]  /*1cb0*/  ULDC.64 UR8, c[0x0][0x378] ;  /* 0x0000de0000087ab9 */ /* 0x000fe40000000a00 */
[----:B------:R-:W-:Y:S01]  /*1cc0*/  UIMAD UR7, UR33, UR8, URZ ;  /* 0x00000008210772a4 */ /* 0x000fe2000f8e023f */
[----:B-1----:R-:W-:Y:S02]  /*1cd0*/  SHF.R.S32.HI R9, RZ, 0x1f, R15 ;  /* 0x0000001fff097819 */ /* 0x002fe4000001140f */
[----:B------:R-:W-:Y:S02]  /*1ce0*/  UMOV UR33, 0x4 ;  /* 0x0000000400217882 */ /* 0x000fe40000000000 */
[----:B------:R-:W-:Y:S01]  /*1cf0*/  UIMAD UR13, UR42, UR9, UR7 ;  /* 0x000000092a0d72a4 */ /* 0x000fe2000f8e0207 */
[----:B------:R-:W-:Y:S02]  /*1d00*/  LEA.HI R3, R9, R15, RZ, 0x2 ;  /* 0x0000000f09037211 */ /* 0x000fe400078f10ff */
[----:B------:R-:W-:-:S02]  /*1d10*/  ULDC.64 UR8, c[0x0][0x370] ;  /* 0x0000dc0000087ab9 */ /* 0x000fc40000000a00 */
[----:B------:R-:W-:Y:S01]  /*1d20*/  SHF.R.S32.HI R3, RZ, 0x2, R3 ;  /* 0x00000002ff037819 */ /* 0x000fe20000011403 */
[----:B------:R-:W-:Y:S02]  /*1d30*/  UIMAD UR7, UR26, UR8, URZ ;  /* 0x000000081a0772a4 */ /* 0x000fe4000f8e023f */
[----:B------:R-:W-:Y:S01]  /*1d40*/  UIADD3 UR8, UR18, UR12, URZ ;  /* 0x0000000c12087290 */ /* 0x000fe2000fffe03f */
[----:B------:R-:W-:Y:S01]  /*1d50*/  SHF.R.S32.HI R17, RZ, 0x1f, R3 ;  /* 0x0000001fff117819 */ /* 0x000fe20000011403 */
[----:B------:R-:W-:Y:S01]  /*1d60*/  UIMAD UR10, UR18, UR9, UR7 ;  /* 0x00000009120a72a4 */ /* 0x000fe2000f8e0207 */
[----:B------:R-:W-:Y:S01]  /*1d70*/  IADD3 R0, P1, R3, UR18, RZ ;  /* 0x0000001203007c10 */ /* 0x000fe2000ff3e0ff */
[----:B------:R-:W-:Y:S02]  /*1d80*/  UIADD3 UR7, -UR6, UR15, UR37 ;  /* 0x0000000f06077290 */ /* 0x000fe4000fffe125 */
[----:B------:R-:W-:Y:S01]  /*1d90*/  UIADD3 UR12, UR18, UR16, URZ ;  /* 0x00000010120c7290 */ /* 0x000fe2000fffe03f */
[----:B------:R-:W-:Y:S01]  /*1da0*/  IADD3.X R7, R17, UR26, RZ, P1, !PT ;  /* 0x0000001a11077c10 */ /* 0x000fe20008ffe4ff */
[----:B------:R-:W-:Y:S01]  /*1db0*/  IMAD.WIDE.U32 R4, R0, c[0x0][0x190], R250 ;  /* 0x0000640000047a25 */ /* 0x000fe200078e00fa */
[----:B------:R-:W-:-:S03]  /*1dc0*/  UIADD3 UR7, UR7, -UR34, URZ ;  /* 0x8000002207077290 */ /* 0x000fc6000fffe03f */
[----:B------:R-:W-:Y:S01]  /*1dd0*/  IMAD R7, R7, c[0x0][0x190], RZ ;  /* 0x0000640007077a24 */ /* 0x000fe200078e02ff */
[----:B------:R-:W-:Y:S01]  /*1de0*/  IADD3 R6, P1, R4, UR31, RZ ;  /* 0x0000001f04067c10 */ /* 0x000fe2000ff3e0ff */
[----:B------:R-:W-:Y:S02]  /*1df0*/  USHF.R.S32.HI UR18, URZ, 0x1f, UR7 ;  /* 0x0000001f3f127899 */ /* 0x000fe40008011407 */
[----:B------:R-:W-:Y:S02]  /*1e00*/  IMAD R0, R0, c[0x0][0x194], R7 ;  /* 0x0000650000007a24 */ /* 0x000fe400078e0207 */
[----:B------:R-:W-:Y:S02]  /*1e10*/  ULEA.HI UR18, UR18, UR7, URZ, 0x6 ;  /* 0x0000000712127291 */ /* 0x000fe4000f8f303f */
[----:B------:R-:W-:Y:S01]  /*1e20*/  UIADD3 UR7, UR28, -0x1, URZ ;  /* 0xffffffff1c077890 */ /* 0x000fe2000fffe03f */
[----:B------:R-:W-:Y:S01]  /*1e30*/  IADD3.X R7, R5, UR30, R0, P1, !PT ;  /* 0x0000001e05077c10 */ /* 0x000fe20008ffe400 */
[----:B------:R-:W-:Y:S01]  /*1e40*/  USHF.R.S32.HI UR18, URZ, 0x6, UR18 ;  /* 0x000000063f127899 */ /* 0x000fe20008011412 */
[----:B------:R-:W-:Y:S01]  /*1e50*/  LEA.HI R0, R9, R15, RZ, 0x5 ;  /* 0x0000000f09007211 */ /* 0x000fe200078f28ff */
[----:B------:R-:W-:Y:S01]  /*1e60*/  ULDC.64 UR30, c[0x0][0x3c8] ;  /* 0x0000f200001e7ab9 */ /* 0x000fe20000000a00 */
[----:B------:R-:W-:Y:S01]  /*1e70*/  IADD3 R4, P1, R250, UR24, RZ ;  /* 0x00000018fa047c10 */ /* 0x000fe2000ff3e0ff */
[----:B------:R-:W-:Y:S01]  /*1e80*/  UISETP.LT.AND UP1, UPT, URZ, UR18, UPT ;  /* 0x000000123f00728c */ /* 0x000fe2000bf21270 */
[----:B------:R-:W-:Y:S01]  /*1e90*/  LOP3.LUT R9, R0, 0xffffffe0, RZ, 0xc0, !PT ;  /* 0xffffffe000097812 */ /* 0x000fe200078ec0ff */
[----:B------:R-:W-:Y:S01]  /*1ea0*/  UIMAD.WIDE UR8, UR8, UR33, UR30 ;  /* 0x00000021080872a5 */ /* 0x000fe2000f8e021e */
[----:B------:R-:W-:Y:S01]  /*1eb0*/  SHF.R.S32.HI R0, RZ, 0x5, R0 ;  /* 0x00000005ff007819 */ /* 0x000fe20000011400 */
[----:B------:R-:W-:Y:S01]  /*1ec0*/  USEL UR18, URZ, UR18, !UP1 ;  /* 0x000000123f127287 */ /* 0x000fe2000c800000 */
[----:B------:R-:W-:Y:S01]  /*1ed0*/  IADD3.X R5, R251, UR25, RZ, P1, !PT ;  /* 0x00000019fb057c10 */ /* 0x000fe20008ffe4ff */
[----:B------:R-:W-:-:S02]  /*1ee0*/  IMAD.IADD R15, R15, 0x1, -R9 ;  /* 0x000000010f0f7824 */ /* 0x000fc400078e0a09 */
[----:B------:R-:W-:Y:S02]  /*1ef0*/  UISETP.GT.AND UP1, UPT, UR28, UR18, UPT ;  /* 0x000000121c00728c */ /* 0x000fe4000bf24270 */
[----:B------:R-:W-:Y:S01]  /*1f00*/  IMAD R0, R0, UR51, R15 ;  /* 0x0000003300007c24 */ /* 0x000fe2000f8e020f */
[----:B------:R-:W-:Y:S01]  /*1f10*/  UMOV UR17, UR8 ;  /* 0x0000000800117c82 */ /* 0x000fe20008000000 */
[----:B------:R-:W-:Y:S01]  /*1f20*/  IMAD.WIDE.U32 R4, R8, c[0x0][0x370], R4 ;  /* 0x0000dc0008047a25 */ /* 0x000fe200078e0004 */
[----:B------:R-:W-:Y:S02]  /*1f30*/  UMOV UR16, UR9 ;  /* 0x0000000900107c82 */ /* 0x000fe40008000000 */
[C---:B------:R-:W-:Y:S01]  /*1f40*/  IADD3 R211, P1, R0.reuse, UR21, RZ ;  /* 0x0000001500d37c10 */ /* 0x040fe2000ff3e0ff */
[----:B------:R-:W-:Y:S01]  /*1f50*/  ULDC.64 UR8, c[0x0][0x200] ;  /* 0x0000800000087ab9 */ /* 0x000fe20000000a00 */
[----:B------:R-:W-:Y:S02]  /*1f60*/  IADD3 R5, R5, UR10, RZ ;  /* 0x0000000a05057c10 */ /* 0x000fe4000fffe0ff */
[----:B------:R-:W-:Y:S01]  /*1f70*/  LEA.HI.X.SX32 R8, R0, UR20, 0x1, P1 ;  /* 0x0000001400087c11 */ /* 0x000fe200088f0eff */
[----:B------:R-:W-:Y:S01]  /*1f80*/  IMAD.U32 R0, RZ, RZ, UR42 ;  /* 0x0000002aff007e24 */ /* 0x000fe2000f8e00ff */
[----:B------:R-:W-:-:S03]  /*1f90*/  LEA R212, P1, R211, c[0x0][0x350], 0x2 ;  /* 0x0000d400d3d47a11 */ /* 0x000fc600078210ff */
[C---:B------:R-:W-:Y:S01]  /*1fa0*/  IMAD.WIDE.U32 R4, R0.reuse, c[0x0][0x378], R4 ;  /* 0x0000de0000047a25 */ /* 0x040fe200078e0004 */
[----:B------:R-:W-:Y:S02]  /*1fb0*/  LEA.HI.X R211, R211, c[0x0][0x354], R8, 0x2, P1 ;  /* 0x0000d500d3d37a11 */ /* 0x000fe400008f1408 */
[----:B------:R-:W-:Y:S01]  /*1fc0*/  PLOP3.LUT P1, PT, PT, PT, UP1, 0x80, 0x0 ;  /* 0x000000000000781c */ /* 0x000fe20003f2f018 */
[----:B------:R-:W-:Y:S01]  /*1fd0*/  IMAD.WIDE.U32 R6, R0, c[0x0][0x1a8], R6 ;  /* 0x00006a0000067a25 */ /* 0x000fe200078e0006 */
[----:B------:R-:W-:Y:S01]  /*1fe0*/  IADD3 R5, R5, UR13, RZ ;  /* 0x0000000d05057c10 */ /* 0x000fe2000fffe0ff */
[----:B------:R-:W-:Y:S02]  /*1ff0*/  UIMAD.WIDE UR12, UR12, UR33, UR8 ;  /* 0x000000210c0c72a5 */ /* 0x000fe4000f8e0208 */
        /* <DEDUP_REMOVED lines=28> */
.L_x_404:
        /* <DEDUP_REMOVED lines=18> */
.L_x_405:
        /* <DEDUP_REMOVED lines=35> */
.L_x_407:
[----:B-1----:R-:W-:Y:S05]  /*2510*/  BSYNC B0 ;  /* 0x0000000000007941 */ /* 0x002fea0003800000 */
.L_x_406:
        /* <DEDUP_REMOVED lines=19> */
.L_x_409:
[----:B------:R-:W-:Y:S05]  /*2650*/  BSYNC B0 ;  /* 0x0000000000007941 */ /* 0x000fea0003800000 */
.L_x_408:
        /* <DEDUP_REMOVED lines=31> */
.L_x_411:
[----:B------:R-:W-:Y:S05]  /*2850*/  BSYNC B0 ;  /* 0x0000000000007941 */ /* 0x000fea0003800000 */
.L_x_410:
        /* <DEDUP_REMOVED lines=18> */
.L_x_403:
        /* <DEDUP_REMOVED lines=64> */
.L_x_414:
[----:B------:R-:W-:Y:S05]  /*2d80*/  BSYNC B0 ;  /* 0x0000000000007941 */ /* 0x000fea0003800000 */
.L_x_413:
        /* <DEDUP_REMOVED lines=41> */
.L_x_416:
[----:B------:R-:W-:Y:S05]  /*3020*/  BSYNC B0 ;  /* 0x0000000000007941 */ /* 0x000fea0003800000 */
.L_x_415:
        /* <DEDUP_REMOVED lines=39> */
.L_x_418:
[----:B------:R-:W-:Y:S05]  /*32a0*/  BSYNC B0 ;  /* 0x0000000000007941 */ /* 0x000fea0003800000 */
.L_x_417:
        /* <DEDUP_REMOVED lines=19> */
.L_x_420:
        /* <DEDUP_REMOVED lines=36> */
.L_x_421:
[----:B------:R-:W-:Y:S05]  /*3620*/  BSYNC B0 ;  /* 0x0000000000007941 */ /* 0x000fea0003800000 */
.L_x_419:
[C---:B-1----:R-:W-:Y:S01]  /*3630*/  IADD3 R4, R249.reuse, 0x20, RZ ;  /* 0x00000020f9047810 */ /* 0x042fe20007ffe0ff */
[----:B------:R-:W-:Y:S01]  /*3640*/  ULDC.64 UR20, c[0x0][0x198] ;  /* 0x0000660000147ab9 */ /* 0x000fe20000000a00 */
[C---:B------:R-:W-:Y:S01]  /*3650*/  ISETP.GE.AND P2, PT, R249.reuse, UR8, PT ;  /* 0x00000008f9007c0c */ /* 0x040fe2000bf46270 */
[----:B------:R-:W-:Y:S01]  /*3660*/  IMAD.U32 R6, RZ, RZ, UR37 ;  /* 0x00000025ff067e24 */ /* 0x000fe2000f8e00ff */
[C---:B------:R-:W-:Y:S02]  /*3670*/  IADD3 R5, R249.reuse, 0x8, RZ ;  /* 0x00000008f9057810 */ /* 0x040fe40007ffe0ff */
[----:B------:R-:W-:Y:S02]  /*3680*/  MOV R9, 0x7f800000 ;  /* 0x7f80000000097802 */ /* 0x000fe40000000f00 */
[----:B------:R-:W-:Y:S01]  /*3690*/  IADD3 R8, R249, 0x28, RZ ;  /* 0x00000028f9087810 */ /* 0x000fe20007ffe0ff */
[----:B--2-4-:R-:W-:Y:S01]  /*36a0*/  IMAD.MOV.U32 R11, RZ, RZ, 0x7f800000 ;  /* 0x7f800000ff0b7424 */ /* 0x014fe200078e00ff */
[----:B------:R-:W-:Y:S01]  /*36b0*/  ISETP.GE.AND P4, PT, R4, UR8, PT ;  /* 0x0000000804007c0c */ /* 0x000fe2000bf86270 */
[----:B------:R-:W-:Y:S01]  /*36c0*/  IMAD.MOV.U32 R4, RZ, RZ, 0x4 ;  /* 0x00000004ff047424 */ /* 0x000fe200078e00ff */
[----:B------:R-:W-:Y:S01]  /*36d0*/  ISETP.GE.AND P6, PT, R5, UR8, PT ;  /* 0x0000000805007c0c */ /* 0x000fe2000bfc6270 */
[----:B------:R-:W-:Y:S01]  /*36e0*/  UIMAD UR9, UR19, UR20, URZ ;  /* 0x00000014130972a4 */ /* 0x000fe2000f8e023f */
[----:B------:R-:W-:Y:S01]  /*36f0*/  ISETP.GE.AND P3, PT, R8, UR8, PT ;  /* 0x0000000808007c0c */ /* 0x000fe2000bf66270 */
[----:B------:R-:W-:Y:S01]  /*3700*/  IMAD.WIDE R4, R249, R4, UR12 ;  /* 0x0000000cf9047e25 */ /* 0x000fe2000f8e0204 */
[----:B------:R-:W-:Y:S01]  /*3710*/  MOV R10, 0x7f800000 ;  /* 0x7f800000000a7802 */ /* 0x000fe20000000f00 */
[----:B------:R-:W-:Y:S01]  /*3720*/  UIMAD UR9, UR37, UR21, UR9 ;  /* 0x00000015250972a4 */ /* 0x000fe2000f8e0209 */
[----:B------:R-:W-:Y:S01]  /*3730*/  MOV R252, 0x7f800000 ;  /* 0x7f80000000fc7802 */ /* 0x000fe20000000f00 */
[----:B------:R-:W-:Y:S01]  /*3740*/  @P1 STS [R0+0x9000], RZ ;  /* 0x009000ff00001388 */ /* 0x000fe20000000800 */
[----:B------:R-:W-:-:S03]  /*3750*/  IMAD.WIDE.U32 R6, R6, c[0x0][0x198], R250 ;  /* 0x0000660006067a25 */ /* 0x000fc600078e00fa */
[----:B------:R-:W2:Y:S02]  /*3760*/  @!P2 LDG.E R9, [R4.64] ;  /* 0x000000040409a981 */ /* 0x000ea4000c1e1900 */
[----:B------:R-:W-:Y:S02]  /*3770*/  IADD3 R6, P2, R6, UR22, RZ ;  /* 0x0000001606067c10 */ /* 0x000fe4000ff5e0ff */
[----:B------:R1:W4:Y:S04]  /*3780*/  @!P6 LDG.E R11, [R4.64+0x20] ;  /* 0x00002004040be981 */ /* 0x000328000c1e1900 */
[----:B------:R-:W-:Y:S04]  /*3790*/  @P1 STS [R0+0x9004], RZ ;  /* 0x009004ff00001388 */ /* 0x000fe80000000800 */
[----:B------:R-:W-:Y:S04]  /*37a0*/  @P1 STS.64 [R0+0x9008], RZ ;  /* 0x009008ff00001388 */ /* 0x000fe80000000a00 */
[----:B------:R-:W-:Y:S04]  /*37b0*/  @P1 STS.128 [R0+0xb000], RZ ;  /* 0x00b000ff00001388 */ /* 0x000fe80000000c00 */
[----:B------:R-:W-:Y:S04]  /*37c0*/  @P1 STS.128 [R0+0xd000], RZ ;  /* 0x00d000ff00001388 */ /* 0x000fe80000000c00 */
[----:B------:R1:W5:Y:S04]  /*37d0*/  @!P4 LDG.E R252, [R4.64+0x80] ;  /* 0x0000800404fcc981 */ /* 0x000368000c1e1900 */
[----:B--2---:R2:W-:Y:S02]  /*37e0*/  STL [R1+0x8], R9 ;  /* 0x0000080901007387 */ /* 0x0045e40000100800 */
[----:B--2---:R-:W-:-:S04]  /*37f0*/  IMAD.MOV.U32 R9, RZ, RZ, 0x4 ;  /* 0x00000004ff097424 */ /* 0x004fc800078e00ff */
[----:B------:R-:W-:-:S05]  /*3800*/  @!P3 IMAD.WIDE R8, R8, R9, UR12 ;  /* 0x0000000c0808be25 */ /* 0x000fca000f8e0209 */
[----:B---3--:R2:W3:Y:S01]  /*3810*/  @!P3 LDG.E R10, [R8.64] ;  /* 0x00000004080ab981 */ /* 0x0084e2000c1e1900 */
[----:B-1----:R-:W-:-:S05]  /*3820*/  IMAD.U32 R4, RZ, RZ, UR9 ;  /* 0x00000009ff047e24 */ /* 0x002fca000f8e00ff */
[----:B------:R-:W-:Y:S01]  /*3830*/  IADD3.X R7, R7, UR23, R4, P2, !PT ;  /* 0x0000001707077c10 */ /* 0x000fe200097fe404 */
[----:B------:R-:W-:Y:S01]  /*3840*/  IMAD R4, R16, c[0x0][0x1b0], RZ ;  /* 0x00006c0010047a24 */ /* 0x000fe200078e02ff */
[----:B------:R-:W-:Y:S03]  /*3850*/  BSSY B0, `(.L_x_422) ;  /* 0x000002a000007945 */ /* 0x000fe60003800000 */
[C---:B------:R-:W-:Y:S02]  /*3860*/  IMAD R4, R14.reuse, c[0x0][0x1b4], R4 ;  /* 0x00006d000e047a24 */ /* 0x040fe400078e0204 */
[----:B------:R-:W-:-:S05]  /*3870*/  IMAD.WIDE.U32 R6, R14, c[0x0][0x1b0], R6 ;  /* 0x00006c000e067a25 */ /* 0x000fca00078e0006 */
[----:B--2---:R-:W-:Y:S01]  /*3880*/  IADD3 R9, R7, R4, RZ ;  /* 0x0000000407097210 */ /* 0x004fe20007ffe0ff */
        /* <DEDUP_REMOVED lines=38> */
.L_x_423:
[----:B------:R-:W-:Y:S05]  /*3af0*/  BSYNC B0 ;  /* 0x0000000000007941 */ /* 0x000fea0003800000 */
.L_x_422:
        /* <DEDUP_REMOVED lines=10> */
[----:B------:R-:W-:Y:S02]  /*3ba0*/  IMAD.X R4, RZ, RZ, R17, P1 ;  /* 0x000000ffff047224 */ /* 0x000fe400008e0611 */
[----:B-1----:R-:W-:-:S04]  /*3bb0*/  IMAD.WIDE.U32 R10, R3, c[0x0][0x198], R6 ;  /* 0x00006600030a7a25 */ /* 0x002fc800078e0006 */
        /* <DEDUP_REMOVED lines=26> */
.L_x_425:
[----:B------:R-:W-:Y:S05]  /*3d60*/  BSYNC B0 ;  /* 0x0000000000007941 */ /* 0x000fea0003800000 */
.L_x_424:
[----:B------:R-:W0:Y:S01]  /*3d70*/  LDGDEPBAR ;  /* 0x00000000000079af */ /* 0x000e220000000000 */
[----:B-1----:R-:W-:Y:S02]  /*3d80*/  IMAD.MOV.U32 R6, RZ, RZ, c[0x0][0x308] ;  /* 0x0000c200ff067624 */ /* 0x002fe400078e00ff */
[----:B------:R-:W-:Y:S01]  /*3d90*/  IMAD.MOV.U32 R7, RZ, RZ, c[0x0][0x30c] ;  /* 0x0000c300ff077624 */ /* 0x000fe200078e00ff */
[----:B------:R-:W-:-:S04]  /*3da0*/  DEPBAR.LE SB0, 0x1 ;  /* 0x000080400000791a */ /* 0x000fc80000000000 */
[----:B------:R-:W-:Y:S06]  /*3db0*/  BAR.SYNC.DEFER_BLOCKING 0x0 ;  /* 0x0000000000007b1d */ /* 0x000fec0000010000 */
[----:B------:R1:W3:Y:S01]  /*3dc0*/  LDG.E.64 R4, [R6.64+0x8] ;  /* 0x0000080406047981 */ /* 0x0002e2000c1e1b00 */
[----:B--2---:R-:W-:-:S03]  /*3dd0*/  SHF.R.S32.HI R0, RZ, 0x1f, R15 ;  /* 0x0000001fff007819 */ /* 0x004fc6000001140f */
[----:B------:R-:W2:Y:S04]  /*3de0*/  LDSM.16.M88.4 R148, [R197+0xf000] ;  /* 0x00f00000c594783b */ /* 0x000ea80000000200 */
[----:B------:R-:W4:Y:S04]  /*3df0*/  LDSM.16.M88.4 R152, [R197+0xf400] ;  /* 0x00f40000c598783b */ /* 0x000f280000000200 */
[----:B------:R-:W2:Y:S04]  /*3e00*/  LDSM.16.M88.4 R156, [R198+0xf000] ;  /* 0x00f00000c69c783b */ /* 0x000ea80000000200 */
[----:B------:R-:W2:Y:S04]  /*3e10*/  LDSM.16.M88.4 R160, [R198+0xf400] ;  /* 0x00f40000c6a0783b */ /* 0x000ea80000000200 */
[----:B------:R-:W2:Y:S04]  /*3e20*/  LDSM.16.M88.4 R164, [R197+0x11000] ;  /* 0x01100000c5a4783b */ /* 0x000ea80000000200 */
[----:B------:R-:W2:Y:S04]  /*3e30*/  LDSM.16.M88.4 R168, [R197+0x11400] ;  /* 0x01140000c5a8783b */ /* 0x000ea80000000200 */
[----:B-1----:R-:W2:Y:S01]  /*3e40*/  LDG.E.64 R6, [R6.64] ;  /* 0x0000000406067981 */ /* 0x002ea2000c1e1b00 */
[----:B------:R-:W-:Y:S01]  /*3e50*/  UIADD3 UR29, UR37, UR15, URZ ;  /* 0x0000000f251d7290 */ /* 0x000fe2000fffe03f */
[----:B------:R-:W-:Y:S01]  /*3e60*/  IMAD.MOV.U32 R248, RZ, RZ, R237 ;  /* 0x000000fffff87224 */ /* 0x000fe200078e00ed */
[----:B------:R-:W-:Y:S01]  /*3e70*/  CS2R R126, SRZ ;  /* 0x00000000007e7805 */ /* 0x000fe2000001ff00 */
[----:B------:R-:W1:Y:S01]  /*3e80*/  LDSM.16.M88.4 R172, [R198+0x11000] ;  /* 0x01100000c6ac783b */ /* 0x000e620000000200 */
[----:B------:R-:W-:Y:S01]  /*3e90*/  UIADD3 UR33, -UR6, 0x80, UR29 ;  /* 0x0000008006217890 */ /* 0x000fe2000fffe11d */
        /* <DEDUP_REMOVED lines=52> */
[----:B------:R-:W-:-:S02]  /*41e0*/  ULDC UR8, c[0x0][0x2e8] ;  /* 0x0000ba0000087ab9 */ /* 0x000fc40000000800 */
[----:B------:R-:W-:Y:S02]  /*41f0*/  UIADD3 UR33, UR33, -UR8, URZ ;  /* 0x8000000821217290 */ /* 0x000fe4000fffe03f */
[----:B------:R-:W-:Y:S02]  /*4200*/  UIADD3 UR32, UR37, 0x80, URZ ;  /* 0x0000008025207890 */ /* 0x000fe4000fffe03f */
[----:B------:R-:W-:Y:S01]  /*4210*/  ULDC UR14, c[0x0][0x2e4] ;  /* 0x0000b900000e7ab9 */ /* 0x000fe20000000800 */
[----:B---3--:R-:W-:-:S04]  /*4220*/  IADD3 R3, P2, P1, R4, UR45, R15 ;  /* 0x0000002d04037c10 */ /* 0x008fc8000f95e00f */
[----:B------:R-:W-:Y:S01]  /*4230*/  IADD3.X R4, R5, UR53, R0, P2, P1 ;  /* 0x0000003505047c10 */ /* 0x000fe200097e2400 */
[----:B------:R3:W-:Y:S01]  /*4240*/  STL [R1+0x34], R3 ;  /* 0x0000340301007387 */ /* 0x0007e20000100800 */
[----:B------:R-:W-:-:S04]  /*4250*/  IADD3 R0, R205, 0x1800, RZ ;  /* 0x00001800cd007810 */ /* 0x000fc80007ffe0ff */
[----:B------:R-:W-:Y:S01]  /*4260*/  SEL R0, R0, R205, !P0 ;  /* 0x000000cd00007207 */ /* 0x000fe20004000000 */
[----:B--2---:R-:W2:Y:S01]  /*4270*/  R2UR UR20, R6 ;  /* 0x00000000061473c2 */ /* 0x004ea200000e0000 */
[----:B---3--:R-:W-:-:S04]  /*4280*/  IADD3 R3, R207, 0x1800, RZ ;  /* 0x00001800cf037810 */ /* 0x008fc80007ffe0ff */
[----:B------:R-:W-:-:S03]  /*4290*/  SEL R3, R3, R207, !P0 ;  /* 0x000000cf03037207 */ /* 0x000fc60004000000 */
[----:B------:R-:W3:Y:S01]  /*42a0*/  R2UR UR30, R7 ;  /* 0x00000000071e73c2 */ /* 0x000ee200000e0000 */
[----:B------:R-:W-:Y:S01]  /*42b0*/  SHF.L.U32 R196, R3, 0x1, RZ ;  /* 0x0000000103c47819 */ /* 0x000fe200000006ff */
[----:B------:R-:W-:Y:S01]  /*42c0*/  IMAD.SHL.U32 R3, R0, 0x2, RZ ;  /* 0x0000000200037824 */ /* 0x000fe200078e00ff */
[----:B--2---:R-:W-:Y:S01]  /*42d0*/  LOP3.LUT R0, R4, UR20, RZ, 0x3c, !PT ;  /* 0x0000001404007c12 */ /* 0x004fe2000f8e3cff */
[----:B------:R-:W-:Y:S02]  /*42e0*/  UIADD3 UR28, UR20, -0x61c88647, URZ ;  /* 0x9e3779b9141c7890 */ /* 0x000fe4000fffe03f */
[----:B------:R-:W-:Y:S02]  /*42f0*/  UIADD3 UR34, UR20, 0x3c6ef372, URZ ;  /* 0x3c6ef37214227890 */ /* 0x000fe4000fffe03f */
[----:B------:R2:W-:Y:S01]  /*4300*/  STL [R1+0x24], R0 ;  /* 0x0000240001007387 */ /* 0x0005e20000100800 */
[----:B------:R-:W-:Y:S02]  /*4310*/  UIADD3 UR26, UR20, -0x255992d5, URZ ;  /* 0xdaa66d2b141a7890 */ /* 0x000fe4000fffe03f */
[----:B------:R-:W-:-:S02]  /*4320*/  UIADD3 UR24, UR20, 0x78dde6e4, URZ ;  /* 0x78dde6e414187890 */ /* 0x000fc4000fffe03f */
[----:B------:R-:W-:Y:S02]  /*4330*/  UIADD3 UR22, UR20, 0x1715609d, URZ ;  /* 0x1715609d14167890 */ /* 0x000fe4000fffe03f */
[----:B------:R-:W-:Y:S02]  /*4340*/  UIADD3 UR20, UR20, -0x4ab325aa, URZ ;  /* 0xb54cda5614147890 */ /* 0x000fe4000fffe03f */
[----:B---3--:R-:W-:Y:S02]  /*4350*/  UIADD3 UR31, UR30, -0x4498517b, URZ ;  /* 0xbb67ae851e1f7890 */ /* 0x008fe4000fffe03f */
[----:B------:R-:W-:Y:S02]  /*4360*/  UIADD3 UR27, UR30, 0x76cf5d0a, URZ ;  /* 0x76cf5d0a1e1b7890 */ /* 0x000fe4000fffe03f */
[----:B------:R-:W-:Y:S02]  /*4370*/  UIADD3 UR25, UR30, 0x32370b8f, URZ ;  /* 0x32370b8f1e197890 */ /* 0x000fe4000fffe03f */
[----:B------:R-:W-:-:S02]  /*4380*/  UIADD3 UR23, UR30, -0x126145ec, URZ ;  /* 0xed9eba141e177890 */ /* 0x000fc4000fffe03f */
[----:B------:R-:W-:Y:S02]  /*4390*/  UIADD3 UR21, UR30, -0x56f99767, URZ ;  /* 0xa90668991e157890 */ /* 0x000fe4000fffe03f */
[----:B------:R-:W-:Y:S01]  /*43a0*/  UIADD3 UR19, UR30, 0x646e171e, URZ ;  /* 0x646e171e1e137890 */ /* 0x000fe2000fffe03f */
[----:B--2---:R-:W-:-:S04]  /*43b0*/  IMAD.MOV.U32 R0, RZ, RZ, c[0x0][0x22c] ;  /* 0x00008b00ff007624 */ /* 0x004fc800078e00ff */
[----:B------:R-:W-:-:S04]  /*43c0*/  IMAD R0, R0, c[0x0][0x1c0], RZ ;  /* 0x0000700000007a24 */ /* 0x000fc800078e02ff */
[C---:B------:R-:W-:Y:S01]  /*43d0*/  IMAD.SHL.U32 R5, R0.reuse, 0x8, RZ ;  /* 0x0000000800057824 */ /* 0x040fe200078e00ff */
[----:B------:R-:W-:-:S04]  /*43e0*/  SHF.L.U32 R8, R0, 0x4, RZ ;  /* 0x0000000400087819 */ /* 0x000fc800000006ff */
[C---:B------:R-:W-:Y:S02]  /*43f0*/  IADD3 R6, R8.reuse, 0x20, RZ ;  /* 0x0000002008067810 */ /* 0x040fe40007ffe0ff */
[----:B------:R-:W-:-:S03]  /*4400*/  IADD3 R0, R8, 0x40, RZ ;  /* 0x0000004008007810 */ /* 0x000fc60007ffe0ff */
[C---:B------:R-:W-:Y:S01]  /*4410*/  IMAD.IADD R4, R5.reuse, 0x1, R6 ;  /* 0x0000000105047824 */ /* 0x040fe200078e0206 */
[----:B------:R-:W-:-:S03]  /*4420*/  IADD3 R0, R5, R0, RZ ;  /* 0x0000000005007210 */ /* 0x000fc60007ffe0ff */
[C---:B------:R-:W-:Y:S02]  /*4430*/  IMAD.IADD R6, R5.reuse, 0x1, R4 ;  /* 0x0000000105067824 */ /* 0x040fe400078e0204 */
        /* <DEDUP_REMOVED lines=11> */
.L_x_430:
[----:B------:R-:W0:Y:S01]  /*44f0*/  LDGDEPBAR ;  /* 0x00000000000079af */ /* 0x000e220000000000 */
[----:B---3--:R-:W-:Y:S01]  /*4500*/  IMAD.IADD R0, R206, 0x1, R196 ;  /* 0x00000001ce007824 */ /* 0x008fe200078e02c4 */
[----:B------:R-:W-:Y:S01]  /*4510*/  USHF.L.U32 UR8, UR7, 0x6, URZ ;  /* 0x0000000607087899 */ /* 0x000fe2000800063f */
[----:B------:R-:W-:Y:S01]  /*4520*/  IMAD.MOV.U32 R246, RZ, RZ, R212 ;  /* 0x000000fffff67224 */ /* 0x000fe200078e00d4 */
[----:B------:R-:W-:Y:S01]  /*4530*/  ULDC UR10, c[0x0][0x2e4] ;  /* 0x0000b900000a7ab9 */ /* 0x000fe20000000800 */
[----:B------:R-:W-:Y:S01]  /*4540*/  MOV R247, R211 ;  /* 0x000000d300f77202 */ /* 0x000fe20000000f00 */
[----:B------:R-:W-:Y:S01]  /*4550*/  UISETP.GE.AND UP0, UPT, UR8, UR33, UPT ;  /* 0x000000210800728c */ /* 0x000fe2000bf06270 */
[----:B------:R-:W-:Y:S04]  /*4560*/  DEPBAR.LE SB0, 0x0 ;  /* 0x000080000000791a */ /* 0x000fe80000000000 */
[----:B------:R-:W-:Y:S06]  /*4570*/  BAR.SYNC.DEFER_BLOCKING 0x0 ;  /* 0x0000000000007b1d */ /* 0x000fec0000010000 */
[----:B------:R-:W-:Y:S05]  /*4580*/  LDSM.16.M88.4 R32, [R196] ;  /* 0x00000000c420783b */ /* 0x000fea0000000200 */
[----:B------:R-:W1:Y:S05]  /*4590*/  LDSM.16.M88.4 R16, [R197+0x9000] ;  /* 0x00900000c510783b */ /* 0x000e6a0000000200 */
[----:B------:R-:W2:Y:S05]  /*45a0*/  LDSM.16.M88.4 R28, [R196+0x800] ;  /* 0x00080000c41c783b */ /* 0x000eaa0000000200 */
[----:B------:R-:W3:Y:S05]  /*45b0*/  LDSM.16.M88.4 R132, [R197+0x9400] ;  /* 0x00940000c584783b */ /* 0x000eea0000000200 */
[----:B------:R-:W-:Y:S05]  /*45c0*/  LDSM.16.M88.4 R136, [R0] ;  /* 0x000000000088783b */ /* 0x000fea0000000200 */
[----:B-----5:R-:W4:Y:S05]  /*45d0*/  LDSM.16.M88.4 R140, [R198+0x9000] ;  /* 0x00900000c68c783b */ /* 0x020f2a0000000200 */
[----:B------:R-:W-:Y:S01]  /*45e0*/  LDSM.16.M88.4 R144, [R198+0xd400] ;  /* 0x00d40000c690783b */ /* 0x000fe20000000200 */
[-C--:B-1----:R-:W-:Y:S08]  /*45f0*/  HMMA.16816.F32 R4, R32, R16.reuse, RZ ;  /* 0x000000102004723c */ /* 0x082ff000000018ff */
[C---:B--2---:R-:W-:Y:S08]  /*4600*/  HMMA.16816.F32 R8, R28.reuse, R16, RZ ;  /* 0x000000101c08723c */ /* 0x044ff000000018ff */
[-C--:B------:R-:W-:Y:S08]  /*4610*/  HMMA.16816.F32 R12, R28, R18.reuse, RZ ;  /* 0x000000121c0c723c */ /* 0x080ff000000018ff */
[C---:B------:R-:W-:Y:S08]  /*4620*/  HMMA.16816.F32 R16, R32.reuse, R18, RZ ;  /* 0x000000122010723c */ /* 0x040ff000000018ff */
[-C--:B---3--:R-:W-:Y:S08]  /*4630*/  HMMA.16816.F32 R20, R32, R132.reuse, RZ ;  /* 0x000000842014723c */ /* 0x088ff000000018ff */
[C---:B------:R-:W-:Y:S08]  /*4640*/  HMMA.16816.F32 R24, R28.reuse, R132, RZ ;  /* 0x000000841c18723c */ /* 0x040ff000000018ff */
[-C--:B------:R-:W-:Y:S08]  /*4650*/  HMMA.16816.F32 R28, R28, R134.reuse, RZ ;  /* 0x000000861c1c723c */ /* 0x080ff000000018ff */
[----:B------:R-:W-:Y:S01]  /*4660*/  HMMA.16816.F32 R32, R32, R134, RZ ;  /* 0x000000862020723c */ /* 0x000fe200000018ff */
[----:B------:R-:W1:Y:S07]  /*4670*/  LDSM.16.M88.4 R132, [R0+0x800] ;  /* 0x000800000084783b */ /* 0x000e6e0000000200 */
[-C--:B----4-:R-:W-:Y:S08]  /*4680*/  HMMA.16816.F32 R4, R136, R140.reuse, R4 ;  /* 0x0000008c8804723c */ /* 0x090ff00000001804 */
        /* <DEDUP_REMOVED lines=10> */
[----:B------:R-:W2:Y:S02]  /*4730*/  LDSM.16.M88.4 R140, [R196+0x1800] ;  /* 0x00180000c48c783b */ /* 0x000ea40000000200 */
        /* <DEDUP_REMOVED lines=37> */
[C---:B--2---:R-:W-:Y:S07]  /*4990*/  HMMA.16816.F32 R8, R136.reuse, R132, R8 ;  /* 0x000000848808723c */ /* 0x044fee0000001808 */
[----:B------:R-:W-:Y:S01]  /*49a0*/  IMAD.U32 R132, RZ, RZ, UR17 ;  /* 0x00000011ff847e24 */ /* 0x000fe2000f8e00ff */
[-C--:B------:R-:W-:Y:S01]  /*49b0*/  HMMA.16816.F32 R12, R136, R134.reuse, R12 ;  /* 0x00000086880c723c */ /* 0x080fe2000000180c */
[----:B------:R-:W-:Y:S03]  /*49c0*/  MOV R133, UR16 ;  /* 0x0000001000857c02 */ /* 0x000fe60008000f00 */
[C---:B------:R-:W-:Y:S04]  /*49d0*/  LEA R132, P0, R249.reuse, R132, 0x2 ;  /* 0x00000084f9847211 */ /* 0x040fe800078010ff */
[C---:B------:R-:W-:Y:S04]  /*49e0*/  HMMA.16816.F32 R16, R140.reuse, R134, R16 ;  /* 0x000000868c10723c */ /* 0x040fe80000001810 */
[----:B------:R-:W-:Y:S02]  /*49f0*/  LEA.HI.X.SX32 R133, R249, R133, 0x2, P0 ;  /* 0x00000085f9857211 */ /* 0x000fe400000f16ff */
[----:B------:R-:W-:Y:S02]  /*4a00*/  PLOP3.LUT P0, PT, PT, PT, UP0, 0x80, 0x0 ;  /* 0x000000000000781c */ /* 0x000fe40003f0f008 */
[-C--:B------:R-:W-:Y:S01]  /*4a10*/  HMMA.16816.F32 R20, R140, R144.reuse, R20 ;  /* 0x000000908c14723c */ /* 0x080fe20000001814 */
[----:B-----5:R1:W5:Y:S05]  /*4a20*/  LDG.E R210, [R132.64] ;  /* 0x0000000484d27981 */ /* 0x02036a000c1e1900 */
[----:B------:R1:W5:Y:S02]  /*4a30*/  LDG.E R209, [R132.64+0x20] ;  /* 0x0000200484d17981 */ /* 0x000364000c1e1900 */
[C---:B------:R-:W-:Y:S03]  /*4a40*/  HMMA.16816.F32 R24, R136.reuse, R144, R24 ;  /* 0x000000908818723c */ /* 0x040fe60000001818 */
[----:B------:R1:W5:Y:S05]  /*4a50*/  LDG.E R145, [R132.64+0x80] ;  /* 0x0000800484917981 */ /* 0x00036a000c1e1900 */
[-C--:B------:R-:W-:Y:S01]  /*4a60*/  HMMA.16816.F32 R28, R136, R146.reuse, R28 ;  /* 0x00000092881c723c */ /* 0x080fe2000000181c */
[----:B------:R1:W5:Y:S07]  /*4a70*/  LDG.E R144, [R132.64+0xa0] ;  /* 0x0000a00484907981 */ /* 0x00036e000c1e1900 */
        /* <DEDUP_REMOVED lines=11> */
.L_x_426:
[----:B------:R-:W-:Y:S01]  /*4b30*/  IADD3 R141, R249, UR8, RZ ;  /* 0x00000008f98d7c10 */ /* 0x000fe2000fffe0ff */
[----:B-1----:R-:W2:Y:S01]  /*4b40*/  LDL R132, [R1+0x3c] ;  /* 0x00003c0001847983 */ /* 0x002ea20000100800 */
[----:B------:R-:W-:Y:S01]  /*4b50*/  LOP3.LUT R208, R208, 0xffffbfff, RZ, 0xc0, !PT ;  /* 0xffffbfffd0d07812 */ /* 0x000fe200078ec0ff */
[----:B------:R-:W-:Y:S01]  /*4b60*/  UIADD3 UR8, UR6, 0x1, -UR15 ;  /* 0x0000000106087890 */ /* 0x000fe2000fffe80f */
[----:B------:R-:W-:Y:S01]  /*4b70*/  IMAD.U32 R0, RZ, RZ, UR35 ;  /* 0x00000023ff007e24 */ /* 0x000fe2000f8e00ff */
[----:B------:R-:W1:Y:S01]  /*4b80*/  S2R R134, SR_TID.X ;  /* 0x0000000000867919 */ /* 0x000e620000002100 */
[----:B------:R-:W-:Y:S02]  /*4b90*/  UIADD3 UR9, -UR10, UR6, -UR15 ;  /* 0x000000060a097290 */ /* 0x000fe4000fffe90f */
[----:B------:R-:W-:Y:S02]  /*4ba0*/  UIADD3 UR8, UR8, UR44, URZ ;  /* 0x0000002c08087290 */ /* 0x000fe4000fffe03f */
[----:B------:R-:W-:Y:S02]  /*4bb0*/  UMOV UR14, UR10 ;  /* 0x0000000a000e7c82 */ /* 0x000fe40008000000 */
[C---:B------:R-:W-:Y:S04]  /*4bc0*/  IADD3 R133, R141.reuse, UR9, RZ ;  /* 0x000000098d857c10 */ /* 0x040fe8000fffe0ff */
[----:B------:R-:W-:Y:S01]  /*4bd0*/  IMNMX R133, RZ, R133, !PT ;  /* 0x00000085ff857217 */ /* 0x000fe20007800200 */
[----:B-1----:R-:W-:Y:S05]  /*4be0*/  IMAD.SHL.U32 R134, R134, 0x2, RZ ;  /* 0x0000000286867824 */ /* 0x002fea00078e00ff */
[----:B--2---:R-:W-:Y:S02]  /*4bf0*/  LOP3.LUT R134, R132, 0x6, R134, 0xf8, !PT ;  /* 0x0000000684867812 */ /* 0x004fe400078ef886 */
[----:B------:R-:W-:Y:S03]  /*4c00*/  IADD3 R132, R141, UR8, RZ ;  /* 0x000000088d847c10 */ /* 0x000fe6000fffe0ff */
[----:B------:R-:W-:Y:S01]  /*4c10*/  IMAD R0, R0, 0x80, R134 ;  /* 0x0000008000007824 */ /* 0x000fe200078e0286 */
[----:B------:R-:W-:Y:S04]  /*4c20*/  IMNMX R132, R132, UR6, PT ;  /* 0x0000000684847c17 */ /* 0x000fe8000b800200 */
[C---:B------:R-:W-:Y:S02]  /*4c30*/  IADD3 R140, R0.reuse, 0x1, RZ ;  /* 0x00000001008c7810 */ /* 0x040fe40007ffe0ff */
[----:B------:R-:W-:Y:S02]  /*4c40*/  IADD3 R139, R0, 0x8, RZ ;  /* 0x00000008008b7810 */ /* 0x000fe40007ffe0ff */
[CC--:B------:R-:W-:Y:S02]  /*4c50*/  ISETP.GE.AND P6, PT, R140.reuse, R133.reuse, PT ;  /* 0x000000858c00720c */ /* 0x0c0fe40003fc6270 */
[CC--:B------:R-:W-:Y:S02]  /*4c60*/  ISETP.GE.AND P5, PT, R139.reuse, R133.reuse, PT ;  /* 0x000000858b00720c */ /* 0x0c0fe40003fa6270 */
[-C--:B------:R-:W-:Y:S02]  /*4c70*/  ISETP.GE.OR P6, PT, R140, R132.reuse, !P6 ;  /* 0x000000848c00720c */ /* 0x080fe400077c6670 */
[----:B------:R-:W-:Y:S02]  /*4c80*/  IADD3 R138, R0, 0x9, RZ ;  /* 0x00000009008a7810 */ /* 0x000fe40007ffe0ff */
[-C--:B------:R-:W-:Y:S02]  /*4c90*/  ISETP.GE.OR P5, PT, R139, R132.reuse, !P5 ;  /* 0x000000848b00720c */ /* 0x080fe40006fa6670 */
[-C--:B------:R-:W-:Y:S02]  /*4ca0*/  ISETP.GE.AND P4, PT, R138, R133.reuse, PT ;  /* 0x000000858a00720c */ /* 0x080fe40003f86270 */
[----:B------:R-:W-:Y:S02]  /*4cb0*/  IADD3 R137, R0, 0x10, RZ ;  /* 0x0000001000897810 */ /* 0x000fe40007ffe0ff */
[-C--:B------:R-:W-:Y:S02]  /*4cc0*/  ISETP.GE.OR P4, PT, R138, R132.reuse, !P4 ;  /* 0x000000848a00720c */ /* 0x080fe40006786670 */
[CC--:B------:R-:W-:Y:S02]  /*4cd0*/  ISETP.GE.AND P3, PT, R137.reuse, R133.reuse, PT ;  /* 0x000000858900720c */ /* 0x0c0fe40003f66270 */
[----:B------:R-:W-:Y:S02]  /*4ce0*/  @P6 LOP3.LUT R208, R208, 0x4000, RZ, 0xfc, !PT ;  /* 0x00004000d0d06812 */ /* 0x000fe400078efcff */
[----:B------:R-:W-:Y:S02]  /*4cf0*/  IADD3 R136, R0, 0x11, RZ ;  /* 0x0000001100887810 */ /* 0x000fe40007ffe0ff */
[----:B------:R-:W-:Y:S02]  /*4d00*/  LOP3.LUT R208, R208, 0xffffdfff, RZ, 0xc0, !PT ;  /* 0xffffdfffd0d07812 */ /* 0x000fe400078ec0ff */
[-C--:B------:R-:W-:Y:S02]  /*4d10*/  ISETP.GE.OR P3, PT, R137, R132.reuse, !P3 ;  /* 0x000000848900720c */ /* 0x080fe40005f66670 */
[----:B------:R-:W-:Y:S02]  /*4d20*/  @P5 LOP3.LUT R208, R208, 0x2000, RZ, 0xfc, !PT ;  /* 0x00002000d0d05812 */ /* 0x000fe400078efcff */
[-C--:B------:R-:W-:Y:S02]  /*4d30*/  ISETP.GE.AND P2, PT, R136, R133.reuse, PT ;  /* 0x000000858800720c */ /* 0x080fe40003f46270 */
[----:B------:R-:W-:Y:S02]  /*4d40*/  LOP3.LUT R208, R208, 0xffffefff, RZ, 0xc0, !PT ;  /* 0xffffefffd0d07812 */ /* 0x000fe400078ec0ff */
[----:B------:R-:W-:Y:S02]  /*4d50*/  IADD3 R135, R0, 0x18, RZ ;  /* 0x0000001800877810 */ /* 0x000fe40007ffe0ff */
[----:B------:R-:W-:Y:S02]  /*4d60*/  @P4 LOP3.LUT R208, R208, 0x1000, RZ, 0xfc, !PT ;  /* 0x00001000d0d04812 */ /* 0x000fe400078efcff */
[-C--:B------:R-:W-:Y:S02]  /*4d70*/  ISETP.GE.OR P2, PT, R136, R132.reuse, !P2 ;  /* 0x000000848800720c */ /* 0x080fe40005746670 */
[----:B------:R-:W-:Y:S02]  /*4d80*/  LOP3.LUT R208, R208, 0xfffff7ff, RZ, 0xc0, !PT ;  /* 0xfffff7ffd0d07812 */ /* 0x000fe400078ec0ff */
[-C--:B------:R-:W-:Y:S02]  /*4d90*/  ISETP.GE.AND P0, PT, R0, R133.reuse, PT ;  /* 0x000000850000720c */ /* 0x080fe40003f06270 */
[CC--:B------:R-:W-:Y:S02]  /*4da0*/  ISETP.GE.AND P1, PT, R135.reuse, R133.reuse, PT ;  /* 0x000000858700720c */ /* 0x0c0fe40003f26270 */
[----:B------:R-:W-:Y:S02]  /*4db0*/  @P3 LOP3.LUT R208, R208, 0x800, RZ, 0xfc, !PT ;  /* 0x00000800d0d03812 */ /* 0x000fe400078efcff */
[C---:B------:R-:W-:Y:S02]  /*4dc0*/  IADD3 R134, R0.reuse, 0x19, RZ ;  /* 0x0000001900867810 */ /* 0x040fe40007ffe0ff */
[-C--:B------:R-:W-:Y:S02]  /*4dd0*/  ISETP.GE.OR P0, PT, R0, R132.reuse, !P0 ;  /* 0x000000840000720c */ /* 0x080fe40004706670 */
[-C--:B------:R-:W-:Y:S02]  /*4de0*/  ISETP.GE.OR P1, PT, R135, R132.reuse, !P1 ;  /* 0x000000848700720c */ /* 0x080fe40004f26670 */
[----:B------:R-:W-:Y:S02]  /*4df0*/  LOP3.LUT R208, R208, 0xfffffbff, RZ, 0xc0, !PT ;  /* 0xfffffbffd0d07812 */ /* 0x000fe400078ec0ff */
[----:B------:R-:W-:Y:S02]  /*4e00*/  FSEL R4, R4, -INF , !P0 ;  /* 0xff80000004047808 */ /* 0x000fe40004000000 */
[----:B------:R-:W-:Y:S02]  /*4e10*/  ISETP.GE.AND P0, PT, R134, R133, PT ;  /* 0x000000858600720c */ /* 0x000fe40003f06270 */
[----:B------:R-:W-:Y:S02]  /*4e20*/  @P2 LOP3.LUT R208, R208, 0x400, RZ, 0xfc, !PT ;  /* 0x00000400d0d02812 */ /* 0x000fe400078efcff */
[----:B------:R-:W-:Y:S02]  /*4e30*/  ISETP.GE.OR P0, PT, R134, R132, !P0 ;  /* 0x000000848600720c */ /* 0x000fe40004706670 */
[----:B------:R-:W-:Y:S02]  /*4e40*/  IADD3 R132, R141, 0x8, RZ ;  /* 0x000000088d847810 */ /* 0x000fe40007ffe0ff */
[----:B------:R-:W-:Y:S02]  /*4e50*/  LOP3.LUT R208, R208, 0xfffffdff, RZ, 0xc0, !PT ;  /* 0xfffffdffd0d07812 */ /* 0x000fe400078ec0ff */
[----:B------:R-:W-:Y:S02]  /*4e60*/  IADD3 R133, R132, UR9, RZ ;  /* 0x0000000984857c10 */ /* 0x000fe4000fffe0ff */
[----:B------:R-:W-:Y:S02]  /*4e70*/  @P1 LOP3.LUT R208, R208, 0x200, RZ, 0xfc, !PT ;  /* 0x00000200d0d01812 */ /* 0x000fe400078efcff */
[----:B------:R-:W-:Y:S02]  /*4e80*/  IADD3 R132, R132, UR8, RZ ;  /* 0x0000000884847c10 */ /* 0x000fe4000fffe0ff */
[----:B------:R-:W-:Y:S02]  /*4e90*/  LOP3.LUT R208, R208, 0xfffffeff, RZ, 0xc0, !PT ;  /* 0xfffffeffd0d07812 */ /* 0x000fe400078ec0ff */
[----:B------:R-:W-:Y:S02]  /*4ea0*/  IMNMX R133, RZ, R133, !PT ;  /* 0x00000085ff857217 */ /* 0x000fe40007800200 */
[----:B------:R-:W-:Y:S02]  /*4eb0*/  @P0 LOP3.LUT R208, R208, 0x100, RZ, 0xfc, !PT ;  /* 0x00000100d0d00812 */ /* 0x000fe400078efcff */
[----:B------:R-:W-:Y:S02]  /*4ec0*/  IMNMX R132, R132, UR6, PT ;  /* 0x0000000684847c17 */ /* 0x000fe4000b800200 */
[-C--:B------:R-:W-:Y:S02]  /*4ed0*/  ISETP.GE.AND P0, PT, R0, R133.reuse, PT ;  /* 0x000000850000720c */ /* 0x080fe40003f06270 */
[----:B------:R-:W-:Y:S02]  /*4ee0*/  LOP3.LUT R208, R208, 0xffffff7f, RZ, 0xc0, !PT ;  /* 0xffffff7fd0d07812 */ /* 0x000fe400078ec0ff */
[-C--:B------:R-:W-:Y:S04]  /*4ef0*/  ISETP.GE.OR P0, PT, R0, R132.reuse, !P0 ;  /* 0x000000840000720c */ /* 0x080fe80004706670 */
[----:B------:R-:W-:Y:S02]  /*4f00*/  FSEL R6, R6, -INF , !P0 ;  /* 0xff80000006067808 */ /* 0x000fe40004000000 */
[CC--:B------:R-:W-:Y:S04]  /*4f10*/  ISETP.GE.AND P0, PT, R140.reuse, R133.reuse, PT ;  /* 0x000000858c00720c */ /* 0x0c0fe80003f06270 */
[-C--:B------:R-:W-:Y:S02]  /*4f20*/  ISETP.GE.OR P2, PT, R140, R132.reuse, !P0 ;  /* 0x000000848c00720c */ /* 0x080fe40004746670 */
[CC--:B------:R-:W-:Y:S04]  /*4f30*/  ISETP.GE.AND P0, PT, R139.reuse, R133.reuse, PT ;  /* 0x000000858b00720c */ /* 0x0c0fe80003f06270 */
[-C--:B------:R-:W-:Y:S02]  /*4f40*/  ISETP.GE.OR P1, PT, R139, R132.reuse, !P0 ;  /* 0x000000848b00720c */ /* 0x080fe40004726670 */
[-C--:B------:R-:W-:Y:S05]  /*4f50*/  ISETP.GE.AND P0, PT, R138, R133.reuse, PT ;  /* 0x000000858a00720c */ /* 0x080fea0003f06270 */
[----:B------:R-:W-:Y:S02]  /*4f60*/  @P2 LOP3.LUT R208, R208, 0x80, RZ, 0xfc, !PT ;  /* 0x00000080d0d02812 */ /* 0x000fe400078efcff */
[-C--:B------:R-:W-:Y:S02]  /*4f70*/  ISETP.GE.OR P2, PT, R138, R132.reuse, !P0 ;  /* 0x000000848a00720c */ /* 0x080fe40004746670 */
[----:B------:R-:W-:Y:S02]  /*4f80*/  LOP3.LUT R208, R208, 0xffffffbf, RZ, 0xc0, !PT ;  /* 0xffffffbfd0d07812 */ /* 0x000fe400078ec0ff */
[CC--:B------:R-:W-:Y:S02]  /*4f90*/  ISETP.GE.AND P0, PT, R137.reuse, R133.reuse, PT ;  /* 0x000000858900720c */ /* 0x0c0fe40003f06270 */
[----:B------:R-:W-:Y:S02]  /*4fa0*/  @P1 LOP3.LUT R208, R208, 0x40, RZ, 0xfc, !PT ;  /* 0x00000040d0d01812 */ /* 0x000fe400078efcff */
[-C--:B------:R-:W-:Y:S02]  /*4fb0*/  ISETP.GE.OR P1, PT, R137, R132.reuse, !P0 ;  /* 0x000000848900720c */ /* 0x080fe40004726670 */
[----:B------:R-:W-:Y:S02]  /*4fc0*/  LOP3.LUT R208, R208, 0xffffffdf, RZ, 0xc0, !PT ;  /* 0xffffffdfd0d07812 */ /* 0x000fe400078ec0ff */
[-C--:B------:R-:W-:Y:S02]  /*4fd0*/  ISETP.GE.AND P0, PT, R136, R133.reuse, PT ;  /* 0x000000858800720c */ /* 0x080fe40003f06270 */
[----:B------:R-:W-:Y:S02]  /*4fe0*/  @P2 LOP3.LUT R208, R208, 0x20, RZ, 0xfc, !PT ;  /* 0x00000020d0d02812 */ /* 0x000fe400078efcff */
[-C--:B------:R-:W-:Y:S02]  /*4ff0*/  ISETP.GE.OR P2, PT, R136, R132.reuse, !P0 ;  /* 0x000000848800720c */ /* 0x080fe40004746670 */
[----:B------:R-:W-:Y:S02]  /*5000*/  LOP3.LUT R208, R208, 0xffffffef, RZ, 0xc0, !PT ;  /* 0xffffffefd0d07812 */ /* 0x000fe400078ec0ff */
[CC--:B------:R-:W-:Y:S02]  /*5010*/  ISETP.GE.AND P0, PT, R135.reuse, R133.reuse, PT ;  /* 0x000000858700720c */ /* 0x0c0fe40003f06270 */
[----:B------:R-:W-:Y:S02]  /*5020*/  @P1 LOP3.LUT R208, R208, 0x10, RZ, 0xfc, !PT ;  /* 0x00000010d0d01812 */ /* 0x000fe400078efcff */
[-C--:B------:R-:W-:Y:S02]  /*5030*/  ISETP.GE.OR P1, PT, R135, R132.reuse, !P0 ;  /* 0x000000848700720c */ /* 0x080fe40004726670 */
[----:B------:R-:W-:Y:S02]  /*5040*/  LOP3.LUT R208, R208, 0xfffffff7, RZ, 0xc0, !PT ;  /* 0xfffffff7d0d07812 */ /* 0x000fe400078ec0ff */
[----:B------:R-:W-:Y:S02]  /*5050*/  ISETP.GE.AND P0, PT, R134, R133, PT ;  /* 0x000000858600720c */ /* 0x000fe40003f06270 */
[----:B------:R-:W-:Y:S02]  /*5060*/  @P2 LOP3.LUT R208, R208, 0x8, RZ, 0xfc, !PT ;  /* 0x00000008d0d02812 */ /* 0x000fe400078efcff */
[----:B------:R-:W-:Y:S02]  /*5070*/  ISETP.GE.OR P0, PT, R134, R132, !P0 ;  /* 0x000000848600720c */ /* 0x000fe40004706670 */
[----:B------:R-:W-:Y:S02]  /*5080*/  LOP3.LUT R208, R208, 0xfffffffb, RZ, 0xc0, !PT ;  /* 0xfffffffbd0d07812 */ /* 0x000fe400078ec0ff */
[----:B------:R-:W-:Y:S02]  /*5090*/  IADD3 R132, R141, 0x20, RZ ;  /* 0x000000208d847810 */ /* 0x000fe40007ffe0ff */
[----:B------:R-:W-:Y:S02]  /*50a0*/  @P1 LOP3.LUT R208, R208, 0x4, RZ, 0xfc, !PT ;  /* 0x00000004d0d01812 */ /* 0x000fe400078efcff */
[----:B------:R-:W-:Y:S02]  /*50b0*/  IADD3 R133, R132, UR9, RZ ;  /* 0x0000000984857c10 */ /* 0x000fe4000fffe0ff */
[----:B------:R-:W-:Y:S02]  /*50c0*/  LOP3.LUT R208, R208, 0xfffffffd, RZ, 0xc0, !PT ;  /* 0xfffffffdd0d07812 */ /* 0x000fe400078ec0ff */
[----:B------:R-:W-:Y:S02]  /*50d0*/  IADD3 R132, R132, UR8, RZ ;  /* 0x0000000884847c10 */ /* 0x000fe4000fffe0ff */
[----:B------:R-:W-:Y:S02]  /*50e0*/  IMNMX R133, RZ, R133, !PT ;  /* 0x00000085ff857217 */ /* 0x000fe40007800200 */
[----:B------:R-:W-:Y:S02]  /*50f0*/  @P0 LOP3.LUT R208, R208, 0x2, RZ, 0xfc, !PT ;  /* 0x00000002d0d00812 */ /* 0x000fe400078efcff */
[----:B------:R-:W-:Y:S02]  /*5100*/  IMNMX R132, R132, UR6, PT ;  /* 0x0000000684847c17 */ /* 0x000fe4000b800200 */
[CC--:B------:R-:W-:Y:S02]  /*5110*/  ISETP.GE.AND P0, PT, R0.reuse, R133.reuse, PT ;  /* 0x000000850000720c */ /* 0x0c0fe40003f06270 */
[CC--:B------:R-:W-:Y:S02]  /*5120*/  ISETP.GE.AND P6, PT, R139.reuse, R133.reuse, PT ;  /* 0x000000858b00720c */ /* 0x0c0fe40003fc6270 */
[-C--:B------:R-:W-:Y:S02]  /*5130*/  ISETP.GE.OR P0, PT, R0, R132.reuse, !P0 ;  /* 0x000000840000720c */ /* 0x080fe40004706670 */
[-C--:B------:R-:W-:Y:S02]  /*5140*/  ISETP.GE.OR P6, PT, R139, R132.reuse, !P6 ;  /* 0x000000848b00720c */ /* 0x080fe400077c6670 */
[----:B------:R-:W-:Y:S02]  /*5150*/  FSEL R8, R8, -INF , !P0 ;  /* 0xff80000008087808 */ /* 0x000fe40004000000 */
[-C--:B------:R-:W-:Y:S02]  /*5160*/  ISETP.GE.AND P0, PT, R140, R133.reuse, PT ;  /* 0x000000858c00720c */ /* 0x080fe40003f06270 */
[----:B------:R-:W-:Y:S02]  /*5170*/  LOP3.LUT R208, R208, 0xfffffffe, RZ, 0xc0, !PT ;  /* 0xfffffffed0d07812 */ /* 0x000fe400078ec0ff */
[-C--:B------:R-:W-:Y:S02]  /*5180*/  ISETP.GE.OR P0, PT, R140, R132.reuse, !P0 ;  /* 0x000000848c00720c */ /* 0x080fe40004706670 */
[----:B------:R-:W-:Y:S02]  /*5190*/  IADD3 R141, R141, 0x28, RZ ;  /* 0x000000288d8d7810 */ /* 0x000fe40007ffe0ff */
[-C--:B------:R-:W-:Y:S02]  /*51a0*/  ISETP.GE.AND P5, PT, R138, R133.reuse, PT ;  /* 0x000000858a00720c */ /* 0x080fe40003fa6270 */
[-C--:B------:R-:W-:Y:S02]  /*51b0*/  ISETP.GE.AND P4, PT, R137, R133.reuse, PT ;  /* 0x000000858900720c */ /* 0x080fe40003f86270 */
[-C--:B------:R-:W-:Y:S02]  /*51c0*/  ISETP.GE.AND P3, PT, R136, R133.reuse, PT ;  /* 0x000000858800720c */ /* 0x080fe40003f66270 */
[-C--:B------:R-:W-:Y:S02]  /*51d0*/  ISETP.GE.AND P2, PT, R135, R133.reuse, PT ;  /* 0x000000858700720c */ /* 0x080fe40003f46270 */
[----:B------:R-:W-:Y:S02]  /*51e0*/  ISETP.GE.AND P1, PT, R134, R133, PT ;  /* 0x000000858600720c */ /* 0x000fe40003f26270 */
[----:B------:R-:W-:Y:S02]  /*51f0*/  @P0 LOP3.LUT R208, R208, 0x1, RZ, 0xfc, !PT ;  /* 0x00000001d0d00812 */ /* 0x000fe400078efcff */
[----:B------:R-:W-:Y:S02]  /*5200*/  IADD3 R133, R141, UR9, RZ ;  /* 0x000000098d857c10 */ /* 0x000fe4000fffe0ff */
[----:B------:R-:W-:Y:S02]  /*5210*/  LOP3.LUT R208, R208, 0xffff7fff, RZ, 0xc0, !PT ;  /* 0xffff7fffd0d07812 */ /* 0x000fe400078ec0ff */
[-C--:B------:R-:W-:Y:S02]  /*5220*/  ISETP.GE.OR P5, PT, R138, R132.reuse, !P5 ;  /* 0x000000848a00720c */ /* 0x080fe40006fa6670 */
[----:B------:R-:W-:Y:S02]  /*5230*/  @P6 LOP3.LUT R208, R208, 0x8000, RZ, 0xfc, !PT ;  /* 0x00008000d0d06812 */ /* 0x000fe400078efcff */
[-C--:B------:R-:W-:Y:S02]  /*5240*/  ISETP.GE.OR P4, PT, R137, R132.reuse, !P4 ;  /* 0x000000848900720c */ /* 0x080fe40006786670 */
[C---:B------:R-:W-:Y:S02]  /*5250*/  LOP3.LUT P6, RZ, R208.reuse, 0x2, RZ, 0xc0, !PT ;  /* 0x00000002d0ff7812 */ /* 0x040fe400078cc0ff */
[----:B------:R-:W-:Y:S02]  /*5260*/  LOP3.LUT R208, R208, 0xfffeffff, RZ, 0xc0, !PT ;  /* 0xfffeffffd0d07812 */ /* 0x000fe400078ec0ff */
[-C--:B------:R-:W-:Y:S02]  /*5270*/  ISETP.GE.OR P3, PT, R136, R132.reuse, !P3 ;  /* 0x000000848800720c */ /* 0x080fe40005f66670 */
[-C--:B------:R-:W-:Y:S02]  /*5280*/  ISETP.GE.OR P2, PT, R135, R132.reuse, !P2 ;  /* 0x000000848700720c */ /* 0x080fe40005746670 */
[----:B------:R-:W-:Y:S02]  /*5290*/  ISETP.GE.OR P1, PT, R134, R132, !P1 ;  /* 0x000000848600720c */ /* 0x000fe40004f26670 */
[----:B------:R-:W-:Y:S02]  /*52a0*/  IADD3 R132, R141, UR8, RZ ;  /* 0x000000088d847c10 */ /* 0x000fe4000fffe0ff */
[----:B------:R-:W-:Y:S02]  /*52b0*/  IMNMX R133, RZ, R133, !PT ;  /* 0x00000085ff857217 */ /* 0x000fe40007800200 */
[----:B------:R-:W-:Y:S02]  /*52c0*/  @P6 LOP3.LUT R208, R208, 0x10000, RZ, 0xfc, !PT ;  /* 0x00010000d0d06812 */ /* 0x000fe400078efcff */
[----:B------:R-:W-:Y:S02]  /*52d0*/  IMNMX R132, R132, UR6, PT ;  /* 0x0000000684847c17 */ /* 0x000fe4000b800200 */
[C---:B------:R-:W-:Y:S02]  /*52e0*/  LOP3.LUT P6, RZ, R208.reuse, 0x4, RZ, 0xc0, !PT ;  /* 0x00000004d0ff7812 */ /* 0x040fe400078cc0ff */
[----:B------:R-:W-:Y:S02]  /*52f0*/  LOP3.LUT R208, R208, 0xfffdffff, RZ, 0xc0, !PT ;  /* 0xfffdffffd0d07812 */ /* 0x000fe400078ec0ff */
[CC--:B------:R-:W-:Y:S02]  /*5300*/  ISETP.GE.AND P0, PT, R0.reuse, R133.reuse, PT ;  /* 0x000000850000720c */ /* 0x0c0fe40003f06270 */
[----:B------:R-:W-:Y:S02]  /*5310*/  FSEL R13, R13, -INF , !P5 ;  /* 0xff8000000d0d7808 */ /* 0x000fe40006800000 */
[-C--:B------:R-:W-:Y:S02]  /*5320*/  ISETP.GE.OR P0, PT, R0, R132.reuse, !P0 ;  /* 0x000000840000720c */ /* 0x080fe40004706670 */
[-C--:B------:R-:W-:Y:S02]  /*5330*/  ISETP.GE.AND P5, PT, R138, R133.reuse, PT ;  /* 0x000000858a00720c */ /* 0x080fe40003fa6270 */
[----:B------:R-:W-:Y:S02]  /*5340*/  FSEL R10, R10, -INF , !P0 ;  /* 0xff8000000a0a7808 */ /* 0x000fe40004000000 */
[----:B------:R-:W-:Y:S02]  /*5350*/  @P6 LOP3.LUT R208, R208, 0x20000, RZ, 0xfc, !PT ;  /* 0x00020000d0d06812 */ /* 0x000fe400078efcff */
[----:B------:R-:W-:Y:S02]  /*5360*/  FSEL R24, R24, -INF , !P4 ;  /* 0xff80000018187808 */ /* 0x000fe40006000000 */
[C---:B------:R-:W-:Y:S02]  /*5370*/  LOP3.LUT P6, RZ, R208.reuse, 0x8, RZ, 0xc0, !PT ;  /* 0x00000008d0ff7812 */ /* 0x040fe400078cc0ff */
[----:B------:R-:W-:Y:S02]  /*5380*/  LOP3.LUT R208, R208, 0xfffbffff, RZ, 0xc0, !PT ;  /* 0xfffbffffd0d07812 */ /* 0x000fe400078ec0ff */
[-C--:B------:R-:W-:Y:S02]  /*5390*/  ISETP.GE.AND P4, PT, R137, R133.reuse, PT ;  /* 0x000000858900720c */ /* 0x080fe40003f86270 */
[----:B------:R-:W-:Y:S02]  /*53a0*/  FSEL R25, R25, -INF , !P3 ;  /* 0xff80000019197808 */ /* 0x000fe40005800000 */
[-C--:B------:R-:W-:Y:S02]  /*53b0*/  ISETP.GE.AND P3, PT, R136, R133.reuse, PT ;  /* 0x000000858800720c */ /* 0x080fe40003f66270 */
[----:B------:R-:W-:Y:S02]  /*53c0*/  FSEL R28, R28, -INF , !P2 ;  /* 0xff8000001c1c7808 */ /* 0x000fe40005000000 */
[-C--:B------:R-:W-:Y:S02]  /*53d0*/  ISETP.GE.AND P2, PT, R135, R133.reuse, PT ;  /* 0x000000858700720c */ /* 0x080fe40003f46270 */
[----:B------:R-:W-:Y:S02]  /*53e0*/  @P6 LOP3.LUT R208, R208, 0x40000, RZ, 0xfc, !PT ;  /* 0x00040000d0d06812 */ /* 0x000fe400078efcff */
[----:B------:R-:W-:Y:S02]  /*53f0*/  FSEL R29, R29, -INF , !P1 ;  /* 0xff8000001d1d7808 */ /* 0x000fe40004800000 */
[C---:B------:R-:W-:Y:S02]  /*5400*/  LOP3.LUT P6, RZ, R208.reuse, 0x10, RZ, 0xc0, !PT ;  /* 0x00000010d0ff7812 */ /* 0x040fe400078cc0ff */
[----:B------:R-:W-:Y:S02]  /*5410*/  LOP3.LUT R208, R208, 0xfff7ffff, RZ, 0xc0, !PT ;  /* 0xfff7ffffd0d07812 */ /* 0x000fe400078ec0ff */
[-C--:B------:R-:W-:Y:S02]  /*5420*/  ISETP.GE.AND P1, PT, R134, R133.reuse, PT ;  /* 0x000000858600720c */ /* 0x080fe40003f26270 */
[-C--:B------:R-:W-:Y:S02]  /*5430*/  ISETP.GE.OR P5, PT, R138, R132.reuse, !P5 ;  /* 0x000000848a00720c */ /* 0x080fe40006fa6670 */
[-C--:B------:R-:W-:Y:S02]  /*5440*/  ISETP.GE.OR P4, PT, R137, R132.reuse, !P4 ;  /* 0x000000848900720c */ /* 0x080fe40006786670 */
[-C--:B------:R-:W-:Y:S02]  /*5450*/  ISETP.GE.OR P3, PT, R136, R132.reuse, !P3 ;  /* 0x000000848800720c */ /* 0x080fe40005f66670 */
[-C--:B------:R-:W-:Y:S02]  /*5460*/  ISETP.GE.OR P2, PT, R135, R132.reuse, !P2 ;  /* 0x000000848700720c */ /* 0x080fe40005746670 */
[----:B------:R-:W-:Y:S02]  /*5470*/  @P6 LOP3.LUT R208, R208, 0x80000, RZ, 0xfc, !PT ;  /* 0x00080000d0d06812 */ /* 0x000fe400078efcff */
[-C--:B------:R-:W-:Y:S02]  /*5480*/  ISETP.GE.OR P1, PT, R134, R132.reuse, !P1 ;  /* 0x000000848600720c */ /* 0x080fe40004f26670 */
[C---:B------:R-:W-:Y:S02]  /*5490*/  LOP3.LUT P6, RZ, R208.reuse, 0x20, RZ, 0xc0, !PT ;  /* 0x00000020d0ff7812 */ /* 0x040fe400078cc0ff */
[----:B------:R-:W-:Y:S02]  /*54a0*/  LOP3.LUT R208, R208, 0xffefffff, RZ, 0xc0, !PT ;  /* 0xffefffffd0d07812 */ /* 0x000fe400078ec0ff */
[----:B------:R-:W-:Y:S02]  /*54b0*/  FSEL R15, R15, -INF , !P5 ;  /* 0xff8000000f0f7808 */ /* 0x000fe40006800000 */
[----:B------:R-:W-:Y:S02]  /*54c0*/  FSEL R26, R26, -INF , !P4 ;  /* 0xff8000001a1a7808 */ /* 0x000fe40006000000 */
[----:B------:R-:W-:Y:S02]  /*54d0*/  FSEL R27, R27, -INF , !P3 ;  /* 0xff8000001b1b7808 */ /* 0x000fe40005800000 */
[----:B------:R-:W-:Y:S02]  /*54e0*/  FSEL R30, R30, -INF , !P2 ;  /* 0xff8000001e1e7808 */ /* 0x000fe40005000000 */
[----:B------:R-:W-:Y:S02]  /*54f0*/  FSEL R31, R31, -INF , !P1 ;  /* 0xff8000001f1f7808 */ /* 0x000fe40004800000 */
[----:B------:R-:W-:Y:S04]  /*5500*/  @P6 LOP3.LUT R208, R208, 0x100000, RZ, 0xfc, !PT ;  /* 0x00100000d0d06812 */ /* 0x000fe800078efcff */
[C---:B------:R-:W-:Y:S02]  /*5510*/  LOP3.LUT P6, RZ, R208.reuse, 0x40, RZ, 0xc0, !PT ;  /* 0x00000040d0ff7812 */ /* 0x040fe400078cc0ff */
[----:B------:R-:W-:Y:S11]  /*5520*/  LOP3.LUT R208, R208, 0xffdfffff, RZ, 0xc0, !PT ;  /* 0xffdfffffd0d07812 */ /* 0x000ff600078ec0ff */
        /* <DEDUP_REMOVED lines=23> */
[C---:B------:R-:W-:Y:S02]  /*56a0*/  LOP3.LUT P0, RZ, R208.reuse, 0x1, RZ, 0xc0, !PT ;  /* 0x00000001d0ff7812 */ /* 0x040fe4000780c0ff */
[----:B------:R-:W-:Y:S02]  /*56b0*/  FSEL R5, R5, -INF , !P6 ;  /* 0xff80000005057808 */ /* 0x000fe40007000000 */
[----:B------:R-:W-:Y:S02]  /*56c0*/  LOP3.LUT P6, RZ, R208, 0x10000000, RZ, 0xc0, !PT ;  /* 0x10000000d0ff7812 */ /* 0x000fe400078cc0ff */
[----:B------:R-:W-:Y:S02]  /*56d0*/  FSEL R9, R9, -INF , !P0 ;  /* 0xff80000009097808 */ /* 0x000fe40004000000 */
[----:B------:R-:W-:Y:S02]  /*56e0*/  FSEL R16, R16, -INF , !P6 ;  /* 0xff80000010107808 */ /* 0x000fe40007000000 */
[----:B------:R-:W-:Y:S02]  /*56f0*/  LOP3.LUT P6, RZ, R208, 0x8000000, RZ, 0xc0, !PT ;  /* 0x08000000d0ff7812 */ /* 0x000fe400078cc0ff */
[-C--:B------:R-:W-:Y:S02]  /*5700*/  ISETP.GE.AND P0, PT, R140, R133.reuse, PT ;  /* 0x000000858c00720c */ /* 0x080fe40003f06270 */
[----:B------:R-:W-:Y:S02]  /*5710*/  FSEL R17, R17, -INF , !P6 ;  /* 0xff80000011117808 */ /* 0x000fe40007000000 */
[----:B------:R-:W-:Y:S02]  /*5720*/  LOP3.LUT P6, RZ, R208, 0x4000000, RZ, 0xc0, !PT ;  /* 0x04000000d0ff7812 */ /* 0x000fe400078cc0ff */
[-C--:B------:R-:W-:Y:S02]  /*5730*/  ISETP.GE.OR P0, PT, R140, R132.reuse, !P0 ;  /* 0x000000848c00720c */ /* 0x080fe40004706670 */
[----:B------:R-:W-:Y:S02]  /*5740*/  FSEL R20, R20, -INF , !P6 ;  /* 0xff80000014147808 */ /* 0x000fe40007000000 */
[C---:B------:R-:W-:Y:S02]  /*5750*/  LOP3.LUT P6, RZ, R208.reuse, 0x2000000, RZ, 0xc0, !PT ;  /* 0x02000000d0ff7812 */ /* 0x040fe400078cc0ff */
[----:B------:R-:W-:Y:S02]  /*5760*/  FSEL R11, R11, -INF , !P0 ;  /* 0xff8000000b0b7808 */ /* 0x000fe40004000000 */
[----:B------:R-:W-:Y:S02]  /*5770*/  FSEL R21, R21, -INF , !P6 ;  /* 0xff80000015157808 */ /* 0x000fe40007000000 */
[----:B------:R-:W-:Y:S04]  /*5780*/  LOP3.LUT P6, RZ, R208, 0x1000000, RZ, 0xc0, !PT ;  /* 0x01000000d0ff7812 */ /* 0x000fe800078cc0ff */
[----:B------:R-:W-:Y:S02]  /*5790*/  FSEL R32, R32, -INF , !P6 ;  /* 0xff80000020207808 */ /* 0x000fe40007000000 */
[C---:B------:R-:W-:Y:S04]  /*57a0*/  LOP3.LUT P6, RZ, R208.reuse, 0x800000, RZ, 0xc0, !PT ;  /* 0x00800000d0ff7812 */ /* 0x040fe800078cc0ff */
[----:B------:R-:W-:Y:S02]  /*57b0*/  FSEL R33, R33, -INF , !P6 ;  /* 0xff80000021217808 */ /* 0x000fe40007000000 */
[C---:B------:R-:W-:Y:S04]  /*57c0*/  LOP3.LUT P6, RZ, R208.reuse, 0x400000, RZ, 0xc0, !PT ;  /* 0x00400000d0ff7812 */ /* 0x040fe800078cc0ff */
[----:B------:R-:W-:Y:S02]  /*57d0*/  FSEL R7, R7, -INF , !P6 ;  /* 0xff80000007077808 */ /* 0x000fe40007000000 */
[----:B------:R-:W-:Y:S04]  /*57e0*/  LOP3.LUT P6, RZ, R208, 0x200000, RZ, 0xc0, !PT ;  /* 0x00200000d0ff7812 */ /* 0x000fe800078cc0ff */
        /* <DEDUP_REMOVED lines=13> */
[C---:B------:R-:W-:Y:S04]  /*58c0*/  ISETP.GE.AND P6, PT, R139.reuse, R133, PT ;  /* 0x000000858b00720c */ /* 0x040fe80003fc6270 */
[----:B------:R-:W-:Y:S04]  /*58d0*/  ISETP.GE.OR P6, PT, R139, R132, !P6 ;  /* 0x000000848b00720c */ /* 0x000fe800077c6670 */
[----:B------:R-:W-:Y:S02]  /*58e0*/  FSEL R14, R14, -INF , !P6 ;  /* 0xff8000000e0e7808 */ /* 0x000fe40007000000 */
.L_x_427:
[----:B-1----:R-:W2:Y:S01]  /*58f0*/  LDL R132, [R1+0x8] ;  /* 0x0000080001847983 */ /* 0x002ea20000100800 */
[----:B------:R-:W-:Y:S03]  /*5900*/  UISETP.GT.AND UP2, UPT, UR7, UR18, UPT ;  /* 0x000000120700728c */ /* 0x000fe6000bf44270 */
[----:B------:R-:W3:Y:S04]  /*5910*/  LDL R0, [R1+0x4] ;  /* 0x0000040001007983 */ /* 0x000ee80000100800 */
[----:B------:R-:W4:Y:S04]  /*5920*/  LDL R134, [R1] ;  /* 0x0000000001867983 */ /* 0x000f280000100800 */
[----:B------:R-:W4:Y:S04]  /*5930*/  LDL R137, [R1+0x34] ;  /* 0x0000340001897983 */ /* 0x000f280000100800 */
[----:B------:R-:W1:Y:S08]  /*5940*/  S2R R136, SR_TID.X ;  /* 0x0000000000887919 */ /* 0x000e700000002100 */
[----:B------:R-:W1:Y:S02]  /*5950*/  S2R R135, SR_TID.X ;  /* 0x0000000000877919 */ /* 0x000e640000002100 */
[----:B-1----:R-:W-:Y:S04]  /*5960*/  SHF.R.S32.HI R135, RZ, 0x1f, R135 ;  /* 0x0000001fff877819 */ /* 0x002fe80000011487 */
[----:B------:R-:W-:Y:S04]  /*5970*/  LEA.HI R135, R135, R136, RZ, 0x6 ;  /* 0x0000008887877211 */ /* 0x000fe800078f30ff */
[----:B------:R-:W-:Y:S02]  /*5980*/  SHF.R.S32.HI R135, RZ, 0x6, R135 ;  /* 0x00000006ff877819 */ /* 0x000fe40000011487 */
[C---:B--2---:R-:W-:Y:S01]  /*5990*/  FSETP.NEU.FTZ.AND P0, PT, R132.reuse, -INF , PT ;  /* 0xff8000008400780b */ /* 0x044fe20003f1d000 */
[----:B------:R-:W-:Y:S02]  /*59a0*/  FMUL.FTZ R133, R132, 1.4426950216293334961 ;  /* 0x3fb8aa3b84857820 */ /* 0x000fe40000410000 */
[C---:B---3--:R-:W-:Y:S03]  /*59b0*/  FMUL.FTZ R132, R0.reuse, 1.4426950216293334961 ;  /* 0x3fb8aa3b00847820 */ /* 0x048fe60000410000 */
[----:B------:R-:W-:Y:S02]  /*59c0*/  FSEL R133, R133, RZ, P0 ;  /* 0x000000ff85857208 */ /* 0x000fe40000000000 */
[----:B------:R-:W-:Y:S01]  /*59d0*/  FSETP.NEU.FTZ.AND P0, PT, R0, -INF , PT ;  /* 0xff8000000000780b */ /* 0x000fe20003f1d000 */
[----:B----4-:R-:W-:Y:S02]  /*59e0*/  FMUL.FTZ R0, R134, 1.4426950216293334961 ;  /* 0x3fb8aa3b86007820 */ /* 0x010fe40000410000 */
[--C-:B------:R-:W-:Y:S01]  /*59f0*/  FFMA.FTZ R32, R32, c[0x0][0x23c], -R133.reuse ;  /* 0x00008f0020207a23 */ /* 0x100fe20000010885 */
[----:B------:R-:W-:Y:S01]  /*5a00*/  FSEL R132, R132, RZ, P0 ;  /* 0x000000ff84847208 */ /* 0x000fe20000000000 */
[--C-:B------:R-:W-:Y:S01]  /*5a10*/  FFMA.FTZ R33, R33, c[0x0][0x23c], -R133.reuse ;  /* 0x00008f0021217a23 */ /* 0x100fe20000010885 */
[----:B------:R-:W-:Y:S01]  /*5a20*/  FSETP.NEU.FTZ.AND P0, PT, R252, -INF , PT ;  /* 0xff800000fc00780b */ /* 0x000fe20003f1d000 */
[----:B------:R1:W2:Y:S01]  /*5a30*/  MUFU.EX2 R235, R32 ;  /* 0x0000002000eb7308 */ /* 0x0002a20000000800 */
[--C-:B------:R-:W-:Y:S02]  /*5a40*/  FFMA.FTZ R4, R4, c[0x0][0x23c], -R133.reuse ;  /* 0x00008f0004047a23 */ /* 0x100fe40000010885 */
[--C-:B------:R-:W-:Y:S02]  /*5a50*/  FFMA.FTZ R35, R35, c[0x0][0x23c], -R132.reuse ;  /* 0x00008f0023237a23 */ /* 0x100fe40000010884 */
[--C-:B------:R-:W-:Y:S02]  /*5a60*/  FFMA.FTZ R19, R19, c[0x0][0x23c], -R132.reuse ;  /* 0x00008f0013137a23 */ /* 0x100fe40000010884 */
[--C-:B------:R-:W-:Y:S02]  /*5a70*/  FFMA.FTZ R18, R18, c[0x0][0x23c], -R132.reuse ;  /* 0x00008f0012127a23 */ /* 0x100fe40000010884 */
[--C-:B------:R-:W-:Y:S01]  /*5a80*/  FFMA.FTZ R7, R7, c[0x0][0x23c], -R132.reuse ;  /* 0x00008f0007077a23 */ /* 0x100fe20000010884 */
[----:B------:R3:W4:Y:S01]  /*5a90*/  MUFU.EX2 R236, R35 ;  /* 0x0000002300ec7308 */ /* 0x0007220000000800 */
[--C-:B------:R-:W-:Y:S02]  /*5aa0*/  FFMA.FTZ R16, R16, c[0x0][0x23c], -R133.reuse ;  /* 0x00008f0010107a23 */ /* 0x100fe40000010885 */
[--C-:B------:R-:W-:Y:S02]  /*5ab0*/  FFMA.FTZ R20, R20, c[0x0][0x23c], -R133.reuse ;  /* 0x00008f0014147a23 */ /* 0x100fe40000010885 */
[--C-:B------:R-:W-:Y:S02]  /*5ac0*/  FFMA.FTZ R219, R6, c[0x0][0x23c], -R132.reuse ;  /* 0x00008f0006db7a23 */ /* 0x100fe40000010884 */
[--C-:B------:R-:W-:Y:S02]  /*5ad0*/  FFMA.FTZ R221, R17, c[0x0][0x23c], -R133.reuse ;  /* 0x00008f0011dd7a23 */ /* 0x100fe40000010885 */
[--C-:B------:R-:W-:Y:S01]  /*5ae0*/  FFMA.FTZ R216, R21, c[0x0][0x23c], -R133.reuse ;  /* 0x00008f0015d87a23 */ /* 0x100fe20000010885 */
[----:B------:R2:W-:Y:S01]  /*5af0*/  MUFU.EX2 R222, R4 ;  /* 0x0000000400de7308 */ /* 0x0005e20000000800 */
[----:B------:R-:W-:Y:S02]  /*5b00*/  FFMA.FTZ R133, R5, c[0x0][0x23c], -R133 ;  /* 0x00008f0005857a23 */ /* 0x000fe40000010885 */
[--C-:B------:R-:W-:Y:S02]  /*5b10*/  FFMA.FTZ R22, R22, c[0x0][0x23c], -R132.reuse ;  /* 0x00008f0016167a23 */ /* 0x100fe40000010884 */
[----:B-1----:R-:W-:Y:S02]  /*5b20*/  FMUL.FTZ R32, R252, 1.4426950216293334961 ;  /* 0x3fb8aa3bfc207820 */ /* 0x002fe40000410000 */
[--C-:B------:R-:W-:Y:S02]  /*5b30*/  FFMA.FTZ R23, R23, c[0x0][0x23c], -R132.reuse ;  /* 0x00008f0017177a23 */ /* 0x100fe40000010884 */
[----:B------:R-:W-:Y:S01]  /*5b40*/  FFMA.FTZ R132, R34, c[0x0][0x23c], -R132 ;  /* 0x00008f0022847a23 */ /* 0x000fe20000010884 */
[----:B------:R-:W-:Y:S01]  /*5b50*/  FSEL R32, R32, RZ, P0 ;  /* 0x000000ff20207208 */ /* 0x000fe20000000000 */
[----:B------:R-:W-:Y:S01]  /*5b60*/  MUFU.EX2 R228, R33 ;  /* 0x0000002100e47308 */ /* 0x000fe20000000800 */
[----:B------:R-:W-:Y:S02]  /*5b70*/  FSETP.NEU.FTZ.AND P0, PT, R134, -INF , PT ;  /* 0xff8000008600780b */ /* 0x000fe40003f1d000 */
[----:B------:R-:W4:Y:S01]  /*5b80*/  LDL R134, [R1+0x38] ;  /* 0x0000380001867983 */ /* 0x000f220000100800 */
[--C-:B------:R-:W-:Y:S01]  /*5b90*/  FFMA.FTZ R28, R28, c[0x0][0x23c], -R32.reuse ;  /* 0x00008f001c1c7a23 */ /* 0x100fe20000010820 */
[----:B------:R-:W-:Y:S01]  /*5ba0*/  FSEL R0, R0, RZ, P0 ;  /* 0x000000ff00007208 */ /* 0x000fe20000000000 */
[--C-:B------:R-:W-:Y:S01]  /*5bb0*/  FFMA.FTZ R12, R12, c[0x0][0x23c], -R32.reuse ;  /* 0x00008f000c0c7a23 */ /* 0x100fe20000010820 */
[----:B---3--:R-:W3:Y:S01]  /*5bc0*/  LDL R35, [R1+0x24] ;  /* 0x0000240001237983 */ /* 0x008ee20000100800 */
[----:B------:R-:W-:Y:S02]  /*5bd0*/  FFMA.FTZ R220, R8, c[0x0][0x23c], -R32 ;  /* 0x00008f0008dc7a23 */ /* 0x000fe40000010820 */
[----:B------:R-:W-:Y:S01]  /*5be0*/  MUFU.EX2 R229, R19 ;  /* 0x0000001300e57308 */ /* 0x000fe20000000800 */
[----:B------:R-:W-:Y:S02]  /*5bf0*/  FFMA.FTZ R15, R15, c[0x0][0x23c], -R0 ;  /* 0x00008f000f0f7a23 */ /* 0x000fe40000010800 */
[----:B--2---:R-:W-:Y:S02]  /*5c00*/  IMAD.U32 R4, RZ, RZ, UR35 ;  /* 0x00000023ff047e24 */ /* 0x004fe4000f8e00ff */
[--C-:B------:R-:W-:Y:S02]  /*5c10*/  FFMA.FTZ R141, R9, c[0x0][0x23c], -R32.reuse ;  /* 0x00008f00098d7a23 */ /* 0x100fe40000010820 */
[----:B------:R-:W-:Y:S02]  /*5c20*/  IMAD R4, R4, 0x4, R135 ;  /* 0x0000000404047824 */ /* 0x000fe400078e0287 */
[----:B------:R-:W-:Y:S01]  /*5c30*/  FFMA.FTZ R143, R13, c[0x0][0x23c], -R32 ;  /* 0x00008f000d8f7a23 */ /* 0x000fe20000010820 */
[----:B------:R1:W-:Y:S01]  /*5c40*/  MUFU.EX2 R227, R18 ;  /* 0x0000001200e37308 */ /* 0x0003e20000000800 */
[--C-:B------:R-:W-:Y:S02]  /*5c50*/  FFMA.FTZ R11, R11, c[0x0][0x23c], -R0.reuse ;  /* 0x00008f000b0b7a23 */ /* 0x100fe40000010800 */
[--C-:B------:R-:W-:Y:S02]  /*5c60*/  FFMA.FTZ R217, R14, c[0x0][0x23c], -R0.reuse ;  /* 0x00008f000ed97a23 */ /* 0x100fe40000010800 */
[--C-:B------:R-:W-:Y:S02]  /*5c70*/  FFMA.FTZ R142, R10, c[0x0][0x23c], -R0.reuse ;  /* 0x00008f000a8e7a23 */ /* 0x100fe40000010800 */
[--C-:B------:R-:W-:Y:S02]  /*5c80*/  FFMA.FTZ R31, R31, c[0x0][0x23c], -R0.reuse ;  /* 0x00008f001f1f7a23 */ /* 0x100fe40000010800 */
[--C-:B------:R-:W-:Y:S01]  /*5c90*/  FFMA.FTZ R27, R27, c[0x0][0x23c], -R0.reuse ;  /* 0x00008f001b1b7a23 */ /* 0x100fe20000010800 */
[----:B------:R2:W-:Y:S01]  /*5ca0*/  MUFU.EX2 R223, R7 ;  /* 0x0000000700df7308 */ /* 0x0005e20000000800 */
[--C-:B------:R-:W-:Y:S02]  /*5cb0*/  FFMA.FTZ R26, R26, c[0x0][0x23c], -R0.reuse ;  /* 0x00008f001a1a7a23 */ /* 0x100fe40000010800 */
[----:B------:R-:W-:Y:S02]  /*5cc0*/  FFMA.FTZ R0, R30, c[0x0][0x23c], -R0 ;  /* 0x00008f001e007a23 */ /* 0x000fe40000010800 */
[--C-:B------:R-:W-:Y:S02]  /*5cd0*/  FFMA.FTZ R24, R24, c[0x0][0x23c], -R32.reuse ;  /* 0x00008f0018187a23 */ /* 0x100fe40000010820 */
[--C-:B------:R-:W-:Y:S02]  /*5ce0*/  FFMA.FTZ R25, R25, c[0x0][0x23c], -R32.reuse ;  /* 0x00008f0019197a23 */ /* 0x100fe40000010820 */
[----:B------:R-:W-:Y:S01]  /*5cf0*/  FFMA.FTZ R32, R29, c[0x0][0x23c], -R32 ;  /* 0x00008f001d207a23 */ /* 0x000fe20000010820 */
[----:B------:R3:W-:Y:S01]  /*5d00*/  MUFU.EX2 R230, R16 ;  /* 0x0000001000e67308 */ /* 0x0007e20000000800 */
[----:B-1----:R-:W-:Y:S05]  /*5d10*/  IMAD.WIDE.U32 R18, R137, -0x2daee0ad, RZ ;  /* 0xd2511f5389127825 */ /* 0x002fea00078e00ff */
[----:B------:R-:W-:Y:S04]  /*5d20*/  LOP3.LUT R18, R18, UR31, RZ, 0x3c, !PT ;  /* 0x0000001f12127c12 */ /* 0x000fe8000f8e3cff */
[----:B------:R-:W-:Y:S01]  /*5d30*/  MUFU.EX2 R225, R12 ;  /* 0x0000000c00e17308 */ /* 0x000fe20000000800 */
[----:B--2---:R-:W-:Y:S01]  /*5d40*/  LOP3.LUT R7, R19, UR30, R4, 0x96, !PT ;  /* 0x0000001e13077c12 */ /* 0x004fe2000f8e9604 */
[----:B------:R-:W-:Y:S08]  /*5d50*/  IMAD.U32 R4, RZ, RZ, UR7 ;  /* 0x00000007ff047e24 */ /* 0x000ff0000f8e00ff */
[----:B------:R1:W-:Y:S10]  /*5d60*/  MUFU.EX2 R224, R15 ;  /* 0x0000000f00e07308 */ /* 0x0003f40000000800 */
[----:B------:R2:W-:Y:S10]  /*5d70*/  MUFU.EX2 R232, R20 ;  /* 0x0000001400e87308 */ /* 0x0005f40000000800 */
[----:B------:R1:W-:Y:S10]  /*5d80*/  MUFU.EX2 R226, R22 ;  /* 0x0000001600e27308 */ /* 0x0003f40000000800 */
[----:B------:R1:W-:Y:S10]  /*5d90*/  MUFU.EX2 R231, R23 ;  /* 0x0000001700e77308 */ /* 0x0003f40000000800 */
[----:B------:R1:W-:Y:S10]  /*5da0*/  MUFU.EX2 R218, R11 ;  /* 0x0000000b00da7308 */ /* 0x0003f40000000800 */
[----:B------:R-:W1:Y:S10]  /*5db0*/  MUFU.EX2 R234, R31 ;  /* 0x0000001f00ea7308 */ /* 0x000e740000000800 */
        /* <DEDUP_REMOVED lines=12> */
[----:B------:R-:W1:Y:S10]  /*5e80*/  MUFU.EX2 R214, R24 ;  /* 0x0000001800d67308 */ /* 0x000e740000000800 */
[----:B------:R-:W1:Y:S10]  /*5e90*/  MUFU.EX2 R213, R27 ;  /* 0x0000001b00d57308 */ /* 0x000e740000000800 */
[----:B------:R-:W-:Y:S10]  /*5ea0*/  MUFU.EX2 R212, R25 ;  /* 0x0000001900d47308 */ /* 0x000ff40000000800 */
[----:B------:R-:W1:Y:S10]  /*5eb0*/  MUFU.EX2 R211, R26 ;  /* 0x0000001a00d37308 */ /* 0x000e740000000800 */
[----:B------:R-:W1:Y:S01]  /*5ec0*/  MUFU.EX2 R147, R32 ;  /* 0x0000002000937308 */ /* 0x000e620000000800 */
[----:B----4-:R-:W-:Y:S04]  /*5ed0*/  IMAD R4, R4, 0x4, R134 ;  /* 0x0000000404047824 */ /* 0x010fe800078e0286 */
[C---:B------:R-:W-:Y:S01]  /*5ee0*/  IMAD.WIDE.U32 R8, R4.reuse, -0x326172a9, RZ ;  /* 0xcd9e8d5704087825 */ /* 0x040fe200078e00ff */
[----:B------:R-:W-:Y:S03]  /*5ef0*/  IADD3 R6, R4, 0x2, RZ ;  /* 0x0000000204067810 */ /* 0x000fe60007ffe0ff */
[----:B------:R-:W-:Y:S01]  /*5f00*/  IMAD.WIDE.U32 R4, R7, -0x326172a9, RZ ;  /* 0xcd9e8d5707047825 */ /* 0x000fe200078e00ff */
[-C--:B---3--:R-:W-:Y:S03]  /*5f10*/  LOP3.LUT R9, R9, R35.reuse, RZ, 0x3c, !PT ;  /* 0x0000002309097212 */ /* 0x088fe600078e3cff */
[----:B------:R-:W-:Y:S01]  /*5f20*/  IMAD.WIDE.U32 R6, R6, -0x326172a9, RZ ;  /* 0xcd9e8d5706067825 */ /* 0x000fe200078e00ff */
[----:B------:R-:W-:Y:S02]  /*5f30*/  LOP3.LUT R16, R5, UR28, R8, 0x96, !PT ;  /* 0x0000001c05107c12 */ /* 0x000fe4000f8e9608 */
[----:B-1----:R-:W-:Y:S01]  /*5f40*/  LOP3.LUT R15, R4, UR34, RZ, 0x3c, !PT ;  /* 0x00000022040f7c12 */ /* 0x002fe2000f8e3cff */
[----:B------:R-:W-:Y:S01]  /*5f50*/  IMAD.WIDE.U32 R8, R9, -0x2daee0ad, RZ ;  /* 0xd2511f5309087825 */ /* 0x000fe200078e00ff */
[----:B------:R-:W-:Y:S02]  /*5f60*/  LOP3.LUT R7, R7, R35, RZ, 0x3c, !PT ;  /* 0x0000002307077212 */ /* 0x000fe400078e3cff */
[----:B------:R-:W-:Y:S01]  /*5f70*/  LOP3.LUT R12, R5, UR28, R6, 0x96, !PT ;  /* 0x0000001c050c7c12 */ /* 0x000fe2000f8e9606 */
[----:B------:R-:W-:Y:S01]  /*5f80*/  IMAD.WIDE.U32 R16, R16, -0x2daee0ad, RZ ;  /* 0xd2511f5310107825 */ /* 0x000fe200078e00ff */
[----:B------:R-:W-:Y:S03]  /*5f90*/  LOP3.LUT R4, R18, R9, RZ, 0x3c, !PT ;  /* 0x0000000912047212 */ /* 0x000fe600078e3cff */
[----:B------:R-:W-:Y:S01]  /*5fa0*/  IMAD.WIDE.U32 R6, R7, -0x2daee0ad, RZ ;  /* 0xd2511f5307067825 */ /* 0x000fe200078e00ff */
[----:B--2---:R-:W-:Y:S03]  /*5fb0*/  LOP3.LUT R20, R17, UR27, R8, 0x96, !PT ;  /* 0x0000001b11147c12 */ /* 0x004fe6000f8e9608 */
[----:B------:R-:W-:Y:S01]  /*5fc0*/  IMAD.WIDE.U32 R12, R12, -0x2daee0ad, RZ ;  /* 0xd2511f530c0c7825 */ /* 0x000fe200078e00ff */
[----:B------:R-:W-:Y:S03]  /*5fd0*/  LOP3.LUT R5, R18, R7, RZ, 0x3c, !PT ;  /* 0x0000000712057212 */ /* 0x000fe600078e3cff */
[----:B------:R-:W-:Y:S01]  /*5fe0*/  IMAD.WIDE.U32 R20, R20, -0x326172a9, RZ ;  /* 0xcd9e8d5714147825 */ /* 0x000fe200078e00ff */
[----:B------:R-:W-:Y:S03]  /*5ff0*/  LOP3.LUT R8, R13, UR27, R6, 0x96, !PT ;  /* 0x0000001b0d087c12 */ /* 0x000fe6000f8e9606 */
[----:B------:R-:W-:Y:S04]  /*6000*/  IMAD.WIDE.U32 R6, R4, -0x326172a9, RZ ;  /* 0xcd9e8d5704067825 */ /* 0x000fe800078e00ff */
[----:B------:R-:W-:Y:S01]  /*6010*/  IMAD.WIDE.U32 R4, R5, -0x326172a9, RZ ;  /* 0xcd9e8d5705047825 */ /* 0x000fe200078e00ff */
[----:B------:R-:W-:Y:S02]  /*6020*/  LOP3.LUT R7, R15, R7, RZ, 0x3c, !PT ;  /* 0x000000070f077212 */ /* 0x000fe400078e3cff */
[----:B------:R-:W-:Y:S01]  /*6030*/  LOP3.LUT R18, R21, UR26, R6, 0x96, !PT ;  /* 0x0000001a15127c12 */ /* 0x000fe2000f8e9606 */
[----:B------:R-:W-:Y:S01]  /*6040*/  IMAD.WIDE.U32 R8, R8, -0x326172a9, RZ ;  /* 0xcd9e8d5708087825 */ /* 0x000fe200078e00ff */
[----:B------:R-:W-:Y:S03]  /*6050*/  LOP3.LUT R5, R15, R5, RZ, 0x3c, !PT ;  /* 0x000000050f057212 */ /* 0x000fe600078e3cff */
[----:B------:R-:W-:Y:S01]  /*6060*/  IMAD.WIDE.U32 R6, R7, -0x2daee0ad, RZ ;  /* 0xd2511f5307067825 */ /* 0x000fe200078e00ff */
[----:B------:R-:W-:Y:S03]  /*6070*/  LOP3.LUT R22, R9, UR26, R4, 0x96, !PT ;  /* 0x0000001a09167c12 */ /* 0x000fe6000f8e9604 */
        /* <DEDUP_REMOVED lines=19> */
[----:B------:R-:W-:Y:S02]  /*61b0*/  LOP3.LUT R15, R4, 0xff, RZ, 0xc0, !PT ;  /* 0x000000ff040f7812 */ /* 0x000fe400078ec0ff */
[----:B------:R-:W-:Y:S01]  /*61c0*/  SHF.R.U32.HI R16, RZ, 0x10, R4 ;  /* 0x00000010ff107819 */ /* 0x000fe20000011604 */
[----:B------:R-:W-:Y:S01]  /*61d0*/  IMAD.WIDE.U32 R6, R6, -0x2daee0ad, RZ ;  /* 0xd2511f5306067825 */ /* 0x000fe200078e00ff */
[----:B------:R-:W-:Y:S02]  /*61e0*/  LOP3.LUT R17, R4, 0xffff, RZ, 0xc0, !PT ;  /* 0x0000ffff04117812 */ /* 0x000fe400078ec0ff */
[----:B------:R-:W-:Y:S02]  /*61f0*/  ISETP.LE.U32.AND P3, PT, R15, UR11, PT ;  /* 0x0000000b0f007c0c */ /* 0x000fe4000bf63070 */
[----:B------:R-:W-:Y:S02]  /*6200*/  LOP3.LUT R9, R5, UR19, R8, 0x96, !PT ;  /* 0x0000001305097c12 */ /* 0x000fe4000f8e9608 */
[----:B------:R-:W-:Y:S01]  /*6210*/  SHF.R.U32.HI R13, RZ, 0x18, R4 ;  /* 0x00000018ff0d7819 */ /* 0x000fe20000011604 */
[----:B------:R-:W-:Y:S01]  /*6220*/  IMAD.WIDE.U32 R4, R18, -0x326172a9, RZ ;  /* 0xcd9e8d5712047825 */ /* 0x000fe200078e00ff */
[----:B------:R-:W-:Y:S02]  /*6230*/  LOP3.LUT R8, R7, UR19, R10, 0x96, !PT ;  /* 0x0000001307087c12 */ /* 0x000fe4000f8e960a */
[----:B------:R-:W-:Y:S02]  /*6240*/  SHF.R.U32.HI R10, RZ, 0x18, R6 ;  /* 0x00000018ff0a7819 */ /* 0x000fe40000011606 */
[----:B------:R-:W-:Y:S02]  /*6250*/  LOP3.LUT R22, R11, UR21, R22, 0x96, !PT ;  /* 0x000000150b167c12 */ /* 0x000fe4000f8e9616 */
[----:B------:R-:W-:Y:S01]  /*6260*/  ISETP.LE.U32.AND P2, PT, R13, UR11, PT ;  /* 0x0000000b0d007c0c */ /* 0x000fe2000bf43070 */
[----:B------:R-:W-:Y:S01]  /*6270*/  @!P3 FADD.FTZ R235, -R235, -RZ ;  /* 0x800000ffebebb221 */ /* 0x000fe20000010100 */
[----:B------:R-:W-:Y:S02]  /*6280*/  SHF.R.U32.HI R18, RZ, 0x10, R6 ;  /* 0x00000010ff127819 */ /* 0x000fe40000011606 */
[----:B------:R-:W-:Y:S02]  /*6290*/  LOP3.LUT R19, R6, 0xffff, RZ, 0xc0, !PT ;  /* 0x0000ffff06137812 */ /* 0x000fe400078ec0ff */
[----:B------:R-:W-:Y:S02]  /*62a0*/  ISETP.LE.U32.AND P0, PT, R10, UR11, PT ;  /* 0x0000000b0a007c0c */ /* 0x000fe4000bf03070 */
[----:B------:R-:W-:Y:S02]  /*62b0*/  LOP3.LUT R11, R6, 0xff, RZ, 0xc0, !PT ;  /* 0x000000ff060b7812 */ /* 0x000fe400078ec0ff */
[----:B------:R-:W-:Y:S02]  /*62c0*/  LOP3.LUT R10, R4, 0xff, RZ, 0xc0, !PT ;  /* 0x000000ff040a7812 */ /* 0x000fe400078ec0ff */
[----:B------:R-:W-:Y:S01]  /*62d0*/  SHF.R.U32.HI R6, RZ, 0x18, R4 ;  /* 0x00000018ff067819 */ /* 0x000fe20000011604 */
[----:B------:R-:W-:Y:S01]  /*62e0*/  @!P2 FADD.FTZ R236, -R236, -RZ ;  /* 0x800000ffececa221 */ /* 0x000fe20000010100 */
[----:B------:R-:W-:Y:S02]  /*62f0*/  LOP3.LUT R13, R4, 0xffff, RZ, 0xc0, !PT ;  /* 0x0000ffff040d7812 */ /* 0x000fe400078ec0ff */
[----:B------:R-:W-:Y:S02]  /*6300*/  LOP3.LUT R7, R5, UR20, R12, 0x96, !PT ;  /* 0x0000001405077c12 */ /* 0x000fe4000f8e960c */
[----:B------:R-:W-:Y:S01]  /*6310*/  SHF.R.U32.HI R12, RZ, 0x10, R4 ;  /* 0x00000010ff0c7819 */ /* 0x000fe20000011604 */
[----:B------:R-:W-:Y:S01]  /*6320*/  IMAD.WIDE.U32 R4, R22, -0x326172a9, RZ ;  /* 0xcd9e8d5716047825 */ /* 0x000fe200078e00ff */
[----:B------:R-:W-:Y:S02]  /*6330*/  ISETP.LE.U32.AND P6, PT, R10, UR11, PT ;  /* 0x0000000b0a007c0c */ /* 0x000fe4000bfc3070 */
[----:B------:R-:W-:Y:S01]  /*6340*/  ISETP.LE.U32.AND P5, PT, R6, UR11, PT ;  /* 0x0000000b06007c0c */ /* 0x000fe2000bfa3070 */
[----:B------:R-:W-:Y:S01]  /*6350*/  @!P0 FADD.FTZ R234, -R234, -RZ ;  /* 0x800000ffeaea8221 */ /* 0x000fe20000010100 */
[----:B------:R-:W-:Y:S02]  /*6360*/  LOP3.LUT R10, R9, 0xff, RZ, 0xc0, !PT ;  /* 0x000000ff090a7812 */ /* 0x000fe400078ec0ff */
[----:B------:R-:W-:Y:S02]  /*6370*/  SHF.R.U32.HI R6, RZ, 0x18, R9 ;  /* 0x00000018ff067819 */ /* 0x000fe40000011609 */
[----:B------:R-:W-:Y:S02]  /*6380*/  ISETP.LE.U32.AND P1, PT, R11, UR11, PT ;  /* 0x0000000b0b007c0c */ /* 0x000fe4000bf23070 */
[----:B------:R-:W-:Y:S02]  /*6390*/  ISETP.LE.U32.AND P4, PT, R10, UR11, PT ;  /* 0x0000000b0a007c0c */ /* 0x000fe4000bf83070 */
[----:B------:R-:W-:Y:S01]  /*63a0*/  ISETP.LE.U32.AND P3, PT, R6, UR11, PT ;  /* 0x0000000b06007c0c */ /* 0x000fe2000bf63070 */
[----:B------:R-:W-:Y:S01]  /*63b0*/  @!P6 FADD.FTZ R230, -R230, -RZ ;  /* 0x800000ffe6e6e221 */ /* 0x000fe20000010100 */
[----:B------:R-:W-:Y:S01]  /*63c0*/  SHF.R.U32.HI R11, RZ, 0x18, R4 ;  /* 0x00000018ff0b7819 */ /* 0x000fe20000011604 */
[----:B------:R-:W-:Y:S01]  /*63d0*/  @!P5 FADD.FTZ R229, -R229, -RZ ;  /* 0x800000ffe5e5d221 */ /* 0x000fe20000010100 */
[C---:B------:R-:W-:Y:S02]  /*63e0*/  LOP3.LUT R15, R4.reuse, 0xffff, RZ, 0xc0, !PT ;  /* 0x0000ffff040f7812 */ /* 0x040fe400078ec0ff */
[----:B------:R-:W-:Y:S02]  /*63f0*/  LOP3.LUT R6, R5, UR20, R14, 0x96, !PT ;  /* 0x0000001405067c12 */ /* 0x000fe4000f8e960e */
[----:B------:R-:W-:Y:S01]  /*6400*/  SHF.R.U32.HI R14, RZ, 0x10, R4 ;  /* 0x00000010ff0e7819 */ /* 0x000fe20000011604 */
[----:B------:R-:W-:Y:S01]  /*6410*/  @!P1 FADD.FTZ R233, -R233, -RZ ;  /* 0x800000ffe9e99221 */ /* 0x000fe20000010100 */
[----:B------:R-:W-:Y:S01]  /*6420*/  LOP3.LUT R10, R4, 0xff, RZ, 0xc0, !PT ;  /* 0x000000ff040a7812 */ /* 0x000fe200078ec0ff */
[----:B------:R-:W-:Y:S01]  /*6430*/  @!P4 FADD.FTZ R232, -R232, -RZ ;  /* 0x800000ffe8e8c221 */ /* 0x000fe20000010100 */
[----:B------:R-:W-:Y:S01]  /*6440*/  LOP3.LUT R4, R16, 0xff, RZ, 0xc0, !PT ;  /* 0x000000ff10047812 */ /* 0x000fe200078ec0ff */
[----:B------:R-:W-:Y:S01]  /*6450*/  @!P3 FADD.FTZ R231, -R231, -RZ ;  /* 0x800000ffe7e7b221 */ /* 0x000fe20000010100 */
[----:B------:R-:W-:Y:S02]  /*6460*/  LOP3.LUT R5, R8, 0xff, RZ, 0xc0, !PT ;  /* 0x000000ff08057812 */ /* 0x000fe400078ec0ff */
[----:B------:R-:W-:Y:S02]  /*6470*/  ISETP.LE.U32.AND P2, PT, R4, UR11, PT ;  /* 0x0000000b04007c0c */ /* 0x000fe4000bf43070 */
[----:B------:R-:W-:Y:S02]  /*6480*/  SHF.R.U32.HI R4, RZ, 0x18, R7 ;  /* 0x00000018ff047819 */ /* 0x000fe40000011607 */
[----:B------:R-:W-:Y:S02]  /*6490*/  ISETP.LE.U32.AND P1, PT, R5, UR11, PT ;  /* 0x0000000b05007c0c */ /* 0x000fe4000bf23070 */
[----:B------:R-:W-:Y:S02]  /*64a0*/  ISETP.LE.U32.AND P0, PT, R4, UR11, PT ;  /* 0x0000000b04007c0c */ /* 0x000fe4000bf03070 */
[----:B------:R-:W-:Y:S02]  /*64b0*/  LOP3.LUT R4, R7, 0xff, RZ, 0xc0, !PT ;  /* 0x000000ff07047812 */ /* 0x000fe400078ec0ff */
[----:B------:R-:W-:Y:S02]  /*64c0*/  SHF.R.U32.HI R5, RZ, 0x18, R8 ;  /* 0x00000018ff057819 */ /* 0x000fe40000011608 */
[----:B------:R-:W-:Y:S01]  /*64d0*/  ISETP.LE.U32.AND P6, PT, R4, UR11, PT ;  /* 0x0000000b04007c0c */ /* 0x000fe2000bfc3070 */
[----:B------:R-:W-:Y:S01]  /*64e0*/  @!P2 FADD.FTZ R215, -R215, -RZ ;  /* 0x800000ffd7d7a221 */ /* 0x000fe20000010100 */
[----:B------:R-:W-:Y:S02]  /*64f0*/  LOP3.LUT R4, R12, 0xff, RZ, 0xc0, !PT ;  /* 0x000000ff0c047812 */ /* 0x000fe400078ec0ff */
[----:B------:R-:W-:Y:S01]  /*6500*/  ISETP.LE.U32.AND P5, PT, R5, UR11, PT ;  /* 0x0000000b05007c0c */ /* 0x000fe2000bfa3070 */
[----:B------:R-:W-:Y:S01]  /*6510*/  @!P1 FADD.FTZ R214, -R214, -RZ ;  /* 0x800000ffd6d69221 */ /* 0x000fe20000010100 */
[----:B------:R-:W-:Y:S01]  /*6520*/  ISETP.LE.U32.AND P4, PT, R4, UR11, PT ;  /* 0x0000000b04007c0c */ /* 0x000fe2000bf83070 */
[----:B------:R-:W-:Y:S01]  /*6530*/  @!P0 FADD.FTZ R223, -R223, -RZ ;  /* 0x800000ffdfdf8221 */ /* 0x000fe20000010100 */
[----:B------:R-:W-:Y:S02]  /*6540*/  SHF.R.U32.HI R4, RZ, 0x10, R9 ;  /* 0x00000010ff047819 */ /* 0x000fe40000011609 */
[----:B------:R-:W-:Y:S02]  /*6550*/  ISETP.LE.U32.AND P3, PT, R10, UR11, PT ;  /* 0x0000000b0a007c0c */ /* 0x000fe4000bf63070 */
[----:B------:R-:W-:Y:S01]  /*6560*/  SHF.R.U32.HI R5, RZ, 0x8, R17 ;  /* 0x00000008ff057819 */ /* 0x000fe20000011611 */
[----:B------:R-:W-:Y:S01]  /*6570*/  @!P6 FADD.FTZ R222, -R222, -RZ ;  /* 0x800000ffdedee221 */ /* 0x000fe20000010100 */
[----:B------:R-:W-:Y:S02]  /*6580*/  LOP3.LUT R4, R4, 0xff, RZ, 0xc0, !PT ;  /* 0x000000ff04047812 */ /* 0x000fe400078ec0ff */
[----:B------:R-:W-:Y:S01]  /*6590*/  ISETP.LE.U32.AND P0, PT, R11, UR11, PT ;  /* 0x0000000b0b007c0c */ /* 0x000fe2000bf03070 */
[----:B------:R-:W-:Y:S01]  /*65a0*/  @!P5 FADD.FTZ R213, -R213, -RZ ;  /* 0x800000ffd5d5d221 */ /* 0x000fe20000010100 */
[----:B------:R-:W-:Y:S01]  /*65b0*/  ISETP.LE.U32.AND P6, PT, R4, UR11, PT ;  /* 0x0000000b04007c0c */ /* 0x000fe2000bfc3070 */
[----:B------:R-:W-:Y:S01]  /*65c0*/  @!P4 FADD.FTZ R227, -R227, -RZ ;  /* 0x800000ffe3e3c221 */ /* 0x000fe20000010100 */
[----:B------:R-:W-:Y:S02]  /*65d0*/  LOP3.LUT R4, R5, 0xffff, RZ, 0xc0, !PT ;  /* 0x0000ffff05047812 */ /* 0x000fe400078ec0ff */
[----:B------:R-:W-:Y:S01]  /*65e0*/  SHF.R.U32.HI R5, RZ, 0x10, R7 ;  /* 0x00000010ff057819 */ /* 0x000fe20000011607 */
[----:B------:R-:W-:Y:S01]  /*65f0*/  @!P3 FADD.FTZ R225, -R225, -RZ ;  /* 0x800000ffe1e1b221 */ /* 0x000fe20000010100 */
[----:B------:R-:W-:Y:S02]  /*6600*/  SHF.R.U32.HI R10, RZ, 0x8, R13 ;  /* 0x00000008ff0a7819 */ /* 0x000fe4000001160d */
[----:B------:R-:W-:Y:S02]  /*6610*/  ISETP.LE.U32.AND P4, PT, R4, UR11, PT ;  /* 0x0000000b04007c0c */ /* 0x000fe4000bf83070 */
[----:B------:R-:W-:Y:S01]  /*6620*/  LOP3.LUT R4, R5, 0xff, RZ, 0xc0, !PT ;  /* 0x000000ff05047812 */ /* 0x000fe200078ec0ff */
[----:B------:R-:W-:Y:S01]  /*6630*/  @!P0 FADD.FTZ R224, -R224, -RZ ;  /* 0x800000ffe0e08221 */ /* 0x000fe20000010100 */
[----:B------:R-:W-:Y:S01]  /*6640*/  LOP3.LUT R5, R10, 0xffff, RZ, 0xc0, !PT ;  /* 0x0000ffff0a057812 */ /* 0x000fe200078ec0ff */
[----:B------:R-:W-:Y:S01]  /*6650*/  @!P6 FADD.FTZ R226, -R226, -RZ ;  /* 0x800000ffe2e2e221 */ /* 0x000fe20000010100 */
[----:B------:R-:W-:Y:S02]  /*6660*/  ISETP.LE.U32.AND P3, PT, R4, UR11, PT ;  /* 0x0000000b04007c0c */ /* 0x000fe4000bf63070 */
[----:B------:R-:W-:Y:S02]  /*6670*/  LOP3.LUT R4, R6, 0xff, RZ, 0xc0, !PT ;  /* 0x000000ff06047812 */ /* 0x000fe400078ec0ff */
[----:B------:R-:W-:Y:S02]  /*6680*/  ISETP.LE.U32.AND P0, PT, R5, UR11, PT ;  /* 0x0000000b05007c0c */ /* 0x000fe4000bf03070 */
[----:B------:R-:W-:Y:S01]  /*6690*/  ISETP.LE.U32.AND P6, PT, R4, UR11, PT ;  /* 0x0000000b04007c0c */ /* 0x000fe2000bfc3070 */
[----:B------:R-:W-:Y:S01]  /*66a0*/  @!P4 FADD.FTZ R228, -R228, -RZ ;  /* 0x800000ffe4e4c221 */ /* 0x000fe20000010100 */
[--C-:B------:R-:W-:Y:S02]  /*66b0*/  SHF.R.U32.HI R4, RZ, 0x18, R6.reuse ;  /* 0x00000018ff047819 */ /* 0x100fe40000011606 */
[----:B------:R-:W-:Y:S02]  /*66c0*/  LOP3.LUT R9, R9, 0xffff, RZ, 0xc0, !PT ;  /* 0x0000ffff09097812 */ /* 0x000fe400078ec0ff */
[----:B------:R-:W-:Y:S01]  /*66d0*/  ISETP.LE.U32.AND P4, PT, R4, UR11, PT ;  /* 0x0000000b04007c0c */ /* 0x000fe2000bf83070 */
[----:B------:R-:W-:Y:S01]  /*66e0*/  @!P3 FADD.FTZ R219, -R219, -RZ ;  /* 0x800000ffdbdbb221 */ /* 0x000fe20000010100 */
[----:B------:R-:W-:Y:S02]  /*66f0*/  SHF.R.U32.HI R4, RZ, 0x8, R9 ;  /* 0x00000008ff047819 */ /* 0x000fe40000011609 */
[----:B------:R-:W-:Y:S01]  /*6700*/  LOP3.LUT R5, R14, 0xff, RZ, 0xc0, !PT ;  /* 0x000000ff0e057812 */ /* 0x000fe200078ec0ff */
[----:B------:R-:W-:Y:S01]  /*6710*/  @!P0 FADD.FTZ R221, -R221, -RZ ;  /* 0x800000ffdddd8221 */ /* 0x000fe20000010100 */
[----:B------:R-:W-:Y:S01]  /*6720*/  LOP3.LUT R4, R4, 0xffff, RZ, 0xc0, !PT ;  /* 0x0000ffff04047812 */ /* 0x000fe200078ec0ff */
[----:B------:R-:W-:Y:S01]  /*6730*/  @!P6 FADD.FTZ R220, -R220, -RZ ;  /* 0x800000ffdcdce221 */ /* 0x000fe20000010100 */
[----:B------:R-:W-:Y:S02]  /*6740*/  ISETP.LE.U32.AND P3, PT, R5, UR11, PT ;  /* 0x0000000b05007c0c */ /* 0x000fe4000bf63070 */
[----:B------:R-:W-:Y:S02]  /*6750*/  SHF.R.U32.HI R5, RZ, 0x10, R6 ;  /* 0x00000010ff057819 */ /* 0x000fe40000011606 */
[----:B------:R-:W-:Y:S01]  /*6760*/  ISETP.LE.U32.AND P0, PT, R4, UR11, PT ;  /* 0x0000000b04007c0c */ /* 0x000fe2000bf03070 */
[----:B------:R-:W-:Y:S01]  /*6770*/  @!P4 FADD.FTZ R218, -R218, -RZ ;  /* 0x800000ffdadac221 */ /* 0x000fe20000010100 */
[----:B------:R-:W-:Y:S02]  /*6780*/  LOP3.LUT R4, R5, 0xff, RZ, 0xc0, !PT ;  /* 0x000000ff05047812 */ /* 0x000fe400078ec0ff */
[----:B------:R-:W-:Y:S02]  /*6790*/  LOP3.LUT R7, R7, 0xffff, RZ, 0xc0, !PT ;  /* 0x0000ffff07077812 */ /* 0x000fe400078ec0ff */
[----:B------:R-:W-:Y:S02]  /*67a0*/  ISETP.LE.U32.AND P4, PT, R4, UR11, PT ;  /* 0x0000000b04007c0c */ /* 0x000fe4000bf83070 */
[----:B------:R-:W-:Y:S01]  /*67b0*/  SHF.R.U32.HI R4, RZ, 0x8, R15 ;  /* 0x00000008ff047819 */ /* 0x000fe2000001160f */
[----:B------:R-:W-:Y:S01]  /*67c0*/  @!P3 FADD.FTZ R217, -R217, -RZ ;  /* 0x800000ffd9d9b221 */ /* 0x000fe20000010100 */
[----:B------:R-:W-:Y:S02]  /*67d0*/  SHF.R.U32.HI R7, RZ, 0x8, R7 ;  /* 0x00000008ff077819 */ /* 0x000fe40000011607 */
[----:B------:R-:W-:Y:S01]  /*67e0*/  LOP3.LUT R4, R4, 0xffff, RZ, 0xc0, !PT ;  /* 0x0000ffff04047812 */ /* 0x000fe200078ec0ff */
[----:B------:R-:W-:Y:S01]  /*67f0*/  @!P0 FADD.FTZ R216, -R216, -RZ ;  /* 0x800000ffd8d88221 */ /* 0x000fe20000010100 */
[----:B------:R-:W-:Y:S02]  /*6800*/  LOP3.LUT R7, R7, 0xffff, RZ, 0xc0, !PT ;  /* 0x0000ffff07077812 */ /* 0x000fe400078ec0ff */
[----:B------:R-:W-:Y:S02]  /*6810*/  ISETP.LE.U32.AND P0, PT, R4, UR11, PT ;  /* 0x0000000b04007c0c */ /* 0x000fe4000bf03070 */
[----:B------:R-:W-:Y:S01]  /*6820*/  SHF.R.U32.HI R4, RZ, 0x10, R8 ;  /* 0x00000010ff047819 */ /* 0x000fe20000011608 */
[----:B------:R-:W-:Y:S01]  /*6830*/  @!P4 FADD.FTZ R142, -R142, -RZ ;  /* 0x800000ff8e8ec221 */ /* 0x000fe20000010100 */
[----:B------:R-:W-:Y:S02]  /*6840*/  ISETP.LE.U32.AND P6, PT, R7, UR11, PT ;  /* 0x0000000b07007c0c */ /* 0x000fe4000bfc3070 */
[----:B------:R-:W-:Y:S02]  /*6850*/  LOP3.LUT R4, R4, 0xff, RZ, 0xc0, !PT ;  /* 0x000000ff04047812 */ /* 0x000fe400078ec0ff */
[----:B------:R-:W-:Y:S02]  /*6860*/  LOP3.LUT R6, R6, 0xffff, RZ, 0xc0, !PT ;  /* 0x0000ffff06067812 */ /* 0x000fe400078ec0ff */
[----:B------:R-:W-:Y:S02]  /*6870*/  ISETP.LE.U32.AND P4, PT, R4, UR11, PT ;  /* 0x0000000b04007c0c */ /* 0x000fe4000bf83070 */
[----:B------:R-:W-:Y:S01]  /*6880*/  F2FP.RELU.PACK_AB R4, R223, R219 ;  /* 0x000000dbdf04723e */ /* 0x000fe200000008ff */
[----:B------:R-:W-:Y:S01]  /*6890*/  @!P0 FADD.FTZ R143, -R143, -RZ ;  /* 0x800000ff8f8f8221 */ /* 0x000fe20000010100 */
[----:B------:R-:W-:Y:S02]  /*68a0*/  SHF.R.U32.HI R5, RZ, 0x8, R6 ;  /* 0x00000008ff057819 */ /* 0x000fe40000011606 */
[----:B------:R-:W-:Y:S01]  /*68b0*/  LOP3.LUT R7, R18, 0xff, RZ, 0xc0, !PT ;  /* 0x000000ff12077812 */ /* 0x000fe200078ec0ff */
[----:B------:R1:W-:Y:S01]  /*68c0*/  STS [R240+0x13400], R4 ;  /* 0x01340004f0007388 */ /* 0x0003e20000000800 */
[----:B------:R-:W-:Y:S01]  /*68d0*/  LOP3.LUT R5, R5, 0xffff, RZ, 0xc0, !PT ;  /* 0x0000ffff05057812 */ /* 0x000fe200078ec0ff */
[----:B------:R-:W-:Y:S01]  /*68e0*/  @!P6 FADD.FTZ R140, -R140, -RZ ;  /* 0x800000ff8c8ce221 */ /* 0x000fe20000010100 */
[----:B------:R-:W-:Y:S02]  /*68f0*/  LOP3.LUT R8, R8, 0xffff, RZ, 0xc0, !PT ;  /* 0x0000ffff08087812 */ /* 0x000fe400078ec0ff */
[----:B------:R-:W-:Y:S01]  /*6900*/  ISETP.LE.U32.AND P6, PT, R5, UR11, PT ;  /* 0x0000000b05007c0c */ /* 0x000fe2000bfc3070 */
[----:B------:R-:W-:Y:S01]  /*6910*/  @!P4 FADD.FTZ R211, -R211, -RZ ;  /* 0x800000ffd3d3c221 */ /* 0x000fe20000010100 */
[----:B------:R-:W-:Y:S02]  /*6920*/  ISETP.LE.U32.AND P3, PT, R7, UR11, PT ;  /* 0x0000000b07007c0c */ /* 0x000fe4000bf63070 */
[----:B------:R-:W-:Y:S02]  /*6930*/  F2FP.RELU.PACK_AB R7, R140, R222 ;  /* 0x000000de8c07723e */ /* 0x000fe400000008ff */
[----:B------:R-:W-:Y:S02]  /*6940*/  SHF.R.U32.HI R6, RZ, 0x8, R8 ;  /* 0x00000008ff067819 */ /* 0x000fe40000011608 */
[----:B------:R-:W-:Y:S01]  /*6950*/  F2FP.RELU.PACK_AB R0, R229, R227 ;  /* 0x000000e3e500723e */ /* 0x000fe200000008ff */
[----:B------:R2:W-:Y:S01]  /*6960*/  STS [R240+0x13000], R7 ;  /* 0x01300007f0007388 */ /* 0x0005e20000000800 */
[----:B------:R-:W-:Y:S02]  /*6970*/  LOP3.LUT R6, R6, 0xffff, RZ, 0xc0, !PT ;  /* 0x0000ffff06067812 */ /* 0x000fe400078ec0ff */
[----:B------:R-:W-:Y:S01]  /*6980*/  SHF.R.U32.HI R5, RZ, 0x8, R19 ;  /* 0x00000008ff057819 */ /* 0x000fe20000011613 */
[----:B------:R-:W-:Y:S01]  /*6990*/  @!P6 FADD.FTZ R141, -R141, -RZ ;  /* 0x800000ff8d8de221 */ /* 0x000fe20000010100 */
[----:B------:R-:W-:Y:S01]  /*69a0*/  ISETP.LE.U32.AND P6, PT, R6, UR11, PT ;  /* 0x0000000b06007c0c */ /* 0x000fe2000bfc3070 */
[----:B------:R3:W-:Y:S01]  /*69b0*/  STS [R239+0x13400], R0 ;  /* 0x01340000ef007388 */ /* 0x0007e20000000800 */
[----:B------:R-:W-:Y:S01]  /*69c0*/  LOP3.LUT R5, R5, 0xffff, RZ, 0xc0, !PT ;  /* 0x0000ffff05057812 */ /* 0x000fe200078ec0ff */
[----:B------:R-:W-:Y:S01]  /*69d0*/  @!P3 FADD.FTZ R146, -R146, -RZ ;  /* 0x800000ff9292b221 */ /* 0x000fe20000010100 */
[----:B------:R-:W-:Y:S02]  /*69e0*/  F2FP.RELU.PACK_AB R6, R141, R220 ;  /* 0x000000dc8d06723e */ /* 0x000fe400000008ff */
[----:B-1----:R-:W-:Y:S02]  /*69f0*/  F2FP.RELU.PACK_AB R4, R221, R230 ;  /* 0x000000e6dd04723e */ /* 0x002fe400000008ff */
[----:B------:R-:W-:Y:S02]  /*6a00*/  ISETP.LE.U32.AND P0, PT, R5, UR11, PT ;  /* 0x0000000b05007c0c */ /* 0x000fe4000bf03070 */
[----:B------:R-:W-:Y:S01]  /*6a10*/  F2FP.RELU.PACK_AB R5, R218, R142 ;  /* 0x0000008eda05723e */ /* 0x000fe200000008ff */
[----:B------:R1:W-:Y:S01]  /*6a20*/  STS [R239+0x13000], R4 ;  /* 0x01300004ef007388 */ /* 0x0003e20000000800 */
[----:B------:R-:W-:Y:S01]  /*6a30*/  FSETP.GE.FTZ.AND P2, PT, R222, RZ, PT ;  /* 0x000000ffde00720b */ /* 0x000fe20003f56000 */
[----:B------:R-:W-:Y:S01]  /*6a40*/  @!P6 FADD.FTZ R212, -R212, -RZ ;  /* 0x800000ffd4d4e221 */ /* 0x000fe20000010100 */
[----:B------:R-:W-:Y:S01]  /*6a50*/  FSETP.GE.FTZ.AND P1, PT, R140, RZ, PT ;  /* 0x000000ff8c00720b */ /* 0x000fe20003f36000 */
[----:B------:R4:W-:Y:S01]  /*6a60*/  STS [R240+0x14000], R6 ;  /* 0x01400006f0007388 */ /* 0x0009e20000000800 */
[----:B------:R-:W-:Y:S03]  /*6a70*/  FSETP.GE.FTZ.AND P3, PT, R220, RZ, PT ;  /* 0x000000ffdc00720b */ /* 0x000fe60003f76000 */
[----:B------:R4:W-:Y:S01]  /*6a80*/  STS [R240+0x14400], R5 ;  /* 0x01440005f0007388 */ /* 0x0009e20000000800 */
[----:B--2---:R-:W-:Y:S01]  /*6a90*/  F2FP.RELU.PACK_AB R7, R143, R225 ;  /* 0x000000e18f07723e */ /* 0x004fe200000008ff */
[----:B------:R-:W-:Y:S01]  /*6aa0*/  @!P0 FADD.FTZ R147, -R147, -RZ ;  /* 0x800000ff93938221 */ /* 0x000fe20000010100 */
[----:B------:R-:W-:Y:S03]  /*6ab0*/  FSETP.GE.FTZ.AND P0, PT, R219, RZ, PT ;  /* 0x000000ffdb00720b */ /* 0x000fe60003f16000 */
[----:B------:R2:W-:Y:S01]  /*6ac0*/  STS [R239+0x14000], R7 ;  /* 0x01400007ef007388 */ /* 0x0005e20000000800 */
[----:B---3--:R-:W-:Y:S02]  /*6ad0*/  F2FP.RELU.PACK_AB R0, R228, R235 ;  /* 0x000000ebe400723e */ /* 0x008fe400000008ff */
[----:B-1----:R-:W-:Y:S02]  /*6ae0*/  F2FP.RELU.PACK_AB R4, R231, R226 ;  /* 0x000000e2e704723e */ /* 0x002fe400000008ff */
[----:B----4-:R-:W-:Y:S02]  /*6af0*/  F2FP.RELU.PACK_AB R6, R224, R217 ;  /* 0x000000d9e006723e */ /* 0x010fe400000008ff */
[----:B------:R-:W-:Y:S03]  /*6b00*/  F2FP.RELU.PACK_AB R5, R216, R232 ;  /* 0x000000e8d805723e */ /* 0x000fe600000008ff */
[----:B------:R1:W-:Y:S04]  /*6b10*/  STS [R239+0x14400], R6 ;  /* 0x01440006ef007388 */ /* 0x0003e80000000800 */
[----:B------:R3:W-:Y:S01]  /*6b20*/  STS [R241+0x13000], R5 ;  /* 0x01300005f1007388 */ /* 0x0007e20000000800 */
[----:B--2---:R-:W-:Y:S03]  /*6b30*/  F2FP.RELU.PACK_AB R7, R212, R214 ;  /* 0x000000d6d407723e */ /* 0x004fe600000008ff */
[----:B------:R2:W-:Y:S04]  /*6b40*/  STS [R241+0x13400], R4 ;  /* 0x01340004f1007388 */ /* 0x0005e80000000800 */
[----:B------:R4:W-:Y:S01]  /*6b50*/  STS [R238+0x13000], R0 ;  /* 0x01300000ee007388 */ /* 0x0009e20000000800 */
[----:B-1----:R-:W-:Y:S02]  /*6b60*/  F2FP.RELU.PACK_AB R6, R213, R211 ;  /* 0x000000d3d506723e */ /* 0x002fe400000008ff */
[----:B---3--:R-:W-:Y:S02]  /*6b70*/  F2FP.RELU.PACK_AB R5, R236, R215 ;  /* 0x000000d7ec05723e */ /* 0x008fe400000008ff */
[----:B--2---:R-:W-:Y:S03]  /*6b80*/  F2FP.RELU.PACK_AB R4, R147, R233 ;  /* 0x000000e99304723e */ /* 0x004fe600000008ff */
[----:B------:R-:W-:Y:S01]  /*6b90*/  STS [R238+0x13400], R5 ;  /* 0x01340005ee007388 */ /* 0x000fe20000000800 */
[----:B----4-:R-:W-:Y:S03]  /*6ba0*/  F2FP.RELU.PACK_AB R0, R234, R146 ;  /* 0x00000092ea00723e */ /* 0x010fe600000008ff */
        /* <DEDUP_REMOVED lines=52> */
[-C--:B------:R-:W-:Y:S08]  /*6ef0*/  HMMA.16816.F32 R28, R136, R186.reuse, R28 ;  /* 0x000000ba881c723c */ /* 0x080ff0000000181c */
[----:B------:R-:W-:Y:S01]  /*6f00*/  HMMA.16816.F32 R32, R132, R186, R32 ;  /* 0x000000ba8420723c */ /* 0x000fe20000001820 */
[----:B------:R-:W1:Y:S07]  /*6f10*/  LDSM.16.M88.4 R132, [R200+0x8000] ;  /* 0x00800000c884783b */ /* 0x000e6e0000000200 */
[-C--:B-1----:R-:W-:Y:S11]  /*6f20*/  HMMA.16816.F32 R4, R132, R188.reuse, R4 ;  /* 0x000000bc8404723c */ /* 0x082ff60000001804 */
[----:B------:R-:W-:Y:S11]  /*6f30*/  @!UPT UIADD3 URZ, URZ, URZ, URZ ;  /* 0x0000003f3f3ff290 */ /* 0x000ff6000fffe03f */
[----:B------:R-:W-:Y:S02]  /*6f40*/  @!UPT UIADD3 URZ, URZ, URZ, URZ ;  /* 0x0000003f3f3ff290 */ /* 0x000fe4000fffe03f */
[C---:B-----5:R-:W-:Y:S02]  /*6f50*/  FADD.FTZ R136, -R210.reuse, R4 ;  /* 0x00000004d2887221 */ /* 0x060fe40000010100 */
[----:B------:R-:W-:Y:S02]  /*6f60*/  FADD.FTZ R4, -R210, R5 ;  /* 0x00000005d2047221 */ /* 0x000fe40000010100 */
[C---:B------:R-:W-:Y:S01]  /*6f70*/  FADD.FTZ R0, -R209.reuse, R6 ;  /* 0x00000006d1007221 */ /* 0x040fe20000010100 */
[-C--:B------:R-:W-:Y:S01]  /*6f80*/  FSEL R5, R136, R210.reuse, P2 ;  /* 0x000000d288057208 */ /* 0x080fe20001000000 */
[----:B------:R-:W-:Y:S01]  /*6f90*/  FADD.FTZ R7, -R209, R7 ;  /* 0x00000007d1077221 */ /* 0x000fe20000010100 */
[----:B------:R-:W1:Y:S01]  /*6fa0*/  LDSM.16.M88.4 R136, [R200+0x8800] ;  /* 0x00880000c888783b */ /* 0x000e620000000200 */
[----:B------:R-:W-:Y:S02]  /*6fb0*/  FSETP.GE.FTZ.AND P2, PT, R141, RZ, PT ;  /* 0x000000ff8d00720b */ /* 0x000fe40003f56000 */
[----:B------:R-:W-:Y:S01]  /*6fc0*/  FMUL.FTZ R222, R222, R5 ;  /* 0x00000005dede7220 */ /* 0x000fe20000410000 */
[-C--:B------:R-:W-:Y:S02]  /*6fd0*/  FSEL R0, R0, R209.reuse, P0 ;  /* 0x000000d100007208 */ /* 0x080fe40000000000 */
[----:B------:R-:W-:Y:S02]  /*6fe0*/  FSETP.GE.FTZ.AND P0, PT, R223, RZ, PT ;  /* 0x000000ffdf00720b */ /* 0x000fe40003f16000 */
[----:B------:R-:W-:Y:S01]  /*6ff0*/  FSEL R4, R4, R210, P1 ;  /* 0x000000d204047208 */ /* 0x000fe20000800000 */
[----:B------:R-:W-:Y:S01]  /*7000*/  FMUL.FTZ R219, R219, R0 ;  /* 0x00000000dbdb7220 */ /* 0x000fe20000410000 */
[----:B------:R-:W-:Y:S02]  /*7010*/  FSEL R7, R7, R209, P0 ;  /* 0x000000d107077208 */ /* 0x000fe40000000000 */
[----:B------:R-:W-:Y:S01]  /*7020*/  FSETP.GE.FTZ.AND P0, PT, R218, RZ, PT ;  /* 0x000000ffda00720b */ /* 0x000fe20003f16000 */
[----:B------:R-:W-:Y:S01]  /*7030*/  FMUL.FTZ R140, R140, R4 ;  /* 0x000000048c8c7220 */ /* 0x000fe20000410000 */
[----:B------:R-:W-:Y:S01]  /*7040*/  FSETP.GE.FTZ.AND P1, PT, R142, RZ, PT ;  /* 0x000000ff8e00720b */ /* 0x000fe20003f36000 */
[----:B------:R-:W-:Y:S01]  /*7050*/  FMUL.FTZ R223, R223, R7 ;  /* 0x00000007dfdf7220 */ /* 0x000fe20000410000 */
[C---:B-1----:R-:W-:Y:S08]  /*7060*/  HMMA.16816.F32 R8, R136.reuse, R188, R8 ;  /* 0x000000bc8808723c */ /* 0x042ff00000001808 */
[-C--:B------:R-:W-:Y:S08]  /*7070*/  HMMA.16816.F32 R12, R136, R190.reuse, R12 ;  /* 0x000000be880c723c */ /* 0x080ff0000000180c */
[C---:B------:R-:W-:Y:S08]  /*7080*/  HMMA.16816.F32 R16, R132.reuse, R190, R16 ;  /* 0x000000be8410723c */ /* 0x040ff00000001810 */
[----:B------:R-:W-:Y:S01]  /*7090*/  FADD.FTZ R9, -R145, R9 ;  /* 0x0000000991097221 */ /* 0x000fe20000010100 */
[-C--:B------:R-:W-:Y:S03]  /*70a0*/  HMMA.16816.F32 R20, R132, R192.reuse, R20 ;  /* 0x000000c08414723c */ /* 0x080fe60000001814 */
[C---:B------:R-:W-:Y:S01]  /*70b0*/  FADD.FTZ R10, -R144.reuse, R10 ;  /* 0x0000000a900a7221 */ /* 0x040fe20000010100 */
[-C--:B------:R-:W-:Y:S01]  /*70c0*/  FSEL R9, R9, R145.reuse, P2 ;  /* 0x0000009109097208 */ /* 0x080fe20001000000 */
[----:B------:R-:W-:Y:S01]  /*70d0*/  FADD.FTZ R11, -R144, R11 ;  /* 0x0000000b900b7221 */ /* 0x000fe20000010100 */
[----:B------:R-:W-:Y:S01]  /*70e0*/  FSETP.GE.FTZ.AND P2, PT, R143, RZ, PT ;  /* 0x000000ff8f00720b */ /* 0x000fe20003f56000 */
[----:B------:R-:W-:Y:S01]  /*70f0*/  FADD.FTZ R5, -R145, R13 ;  /* 0x0000000d91057221 */ /* 0x000fe20000010100 */
[-C--:B------:R-:W-:Y:S01]  /*7100*/  FSEL R10, R10, R144.reuse, P1 ;  /* 0x000000900a0a7208 */ /* 0x080fe20000800000 */
[----:B------:R-:W-:Y:S01]  /*7110*/  FADD.FTZ R15, -R144, R15 ;  /* 0x0000000f900f7221 */ /* 0x000fe20000010100 */
[C---:B------:R-:W-:Y:S01]  /*7120*/  HMMA.16816.F32 R24, R136.reuse, R192, R24 ;  /* 0x000000c08818723c */ /* 0x040fe20000001818 */
[----:B------:R-:W-:Y:S01]  /*7130*/  FSETP.GE.FTZ.AND P1, PT, R217, RZ, PT ;  /* 0x000000ffd900720b */ /* 0x000fe20003f36000 */
[----:B------:R-:W-:Y:S01]  /*7140*/  FADD.FTZ R8, -R145, R8 ;  /* 0x0000000891087221 */ /* 0x000fe20000010100 */
[----:B------:R-:W-:Y:S01]  /*7150*/  FSEL R11, R11, R144, P0 ;  /* 0x000000900b0b7208 */ /* 0x000fe20000000000 */
[----:B------:R-:W-:Y:S01]  /*7160*/  FMUL.FTZ R142, R142, R10 ;  /* 0x0000000a8e8e7220 */ /* 0x000fe20000410000 */
[----:B------:R-:W-:Y:S01]  /*7170*/  FSEL R5, R5, R145, P2 ;  /* 0x0000009105057208 */ /* 0x000fe20001000000 */
[----:B------:R-:W-:Y:S01]  /*7180*/  FADD.FTZ R14, -R144, R14 ;  /* 0x0000000e900e7221 */ /* 0x000fe20000010100 */
[----:B------:R-:W-:Y:S01]  /*7190*/  FSETP.GE.FTZ.AND P0, PT, R224, RZ, PT ;  /* 0x000000ffe000720b */ /* 0x000fe20003f16000 */
[----:B------:R-:W-:Y:S01]  /*71a0*/  FMUL.FTZ R13, R218, R11 ;  /* 0x0000000bda0d7220 */ /* 0x000fe20000410000 */
[-C--:B------:R-:W-:Y:S01]  /*71b0*/  HMMA.16816.F32 R28, R136, R194.reuse, R28 ;  /* 0x000000c2881c723c */ /* 0x080fe2000000181c */
[----:B------:R1:W5:Y:S01]  /*71c0*/  LDL R218, [R1+0x10] ;  /* 0x0000100001da7983 */ /* 0x0003620000100800 */
[----:B------:R-:W-:Y:S01]  /*71d0*/  FSETP.GE.FTZ.AND P2, PT, R221, RZ, PT ;  /* 0x000000ffdd00720b */ /* 0x000fe20003f56000 */
[----:B------:R-:W-:Y:S01]  /*71e0*/  FMUL.FTZ R10, R143, R5 ;  /* 0x000000058f0a7220 */ /* 0x000fe20000410000 */
[-C--:B------:R-:W-:Y:S01]  /*71f0*/  FSEL R15, R15, R144.reuse, P0 ;  /* 0x000000900f0f7208 */ /* 0x080fe20000000000 */
[----:B------:R-:W-:Y:S01]  /*7200*/  FADD.FTZ R0, -R209, R19 ;  /* 0x00000013d1007221 */ /* 0x000fe20000010100 */
[----:B------:R1:W5:Y:S01]  /*7210*/  LDL R143, [R1+0xc] ;  /* 0x00000c00018f7983 */ /* 0x0003620000100800 */
[----:B------:R-:W-:Y:S01]  /*7220*/  FADD.FTZ R6, -R145, R12 ;  /* 0x0000000c91067221 */ /* 0x000fe20000010100 */
[----:B------:R-:W-:Y:S01]  /*7230*/  FSETP.GE.FTZ.AND P0, PT, R229, RZ, PT ;  /* 0x000000ffe500720b */ /* 0x000fe20003f16000 */
[C---:B------:R-:W-:Y:S01]  /*7240*/  FADD.FTZ R4, -R209.reuse, R18 ;  /* 0x00000012d1047221 */ /* 0x040fe20000010100 */
[----:B------:R-:W-:Y:S02]  /*7250*/  HMMA.16816.F32 R32, R132, R194, R32 ;  /* 0x000000c28420723c */ /* 0x000fe40000001820 */
[----:B------:R-:W-:Y:S01]  /*7260*/  FADD.FTZ R17, -R210, R17 ;  /* 0x00000011d2117221 */ /* 0x000fe20000010100 */
[----:B------:R-:W-:Y:S01]  /*7270*/  FSEL R8, R8, R145, P3 ;  /* 0x0000009108087208 */ /* 0x000fe20001800000 */
[----:B------:R-:W-:Y:S01]  /*7280*/  FADD.FTZ R23, -R209, R23 ;  /* 0x00000017d1177221 */ /* 0x000fe20000010100 */
[----:B------:R-:W-:Y:S01]  /*7290*/  FSETP.GE.FTZ.AND P3, PT, R225, RZ, PT ;  /* 0x000000ffe100720b */ /* 0x000fe20003f76000 */
[----:B------:R-:W-:Y:S01]  /*72a0*/  FADD.FTZ R16, -R210, R16 ;  /* 0x00000010d2107221 */ /* 0x000fe20000010100 */
[----:B------:R-:W-:Y:S01]  /*72b0*/  FSEL R14, R14, R144, P1 ;  /* 0x000000900e0e7208 */ /* 0x000fe20000800000 */
[----:B------:R-:W-:Y:S01]  /*72c0*/  FADD.FTZ R22, -R209, R22 ;  /* 0x00000016d1167221 */ /* 0x000fe20000010100 */
[----:B------:R-:W-:Y:S03]  /*72d0*/  FSETP.GE.FTZ.AND P1, PT, R227, RZ, PT ;  /* 0x000000ffe300720b */ /* 0x000fe60003f36000 */
[----:B------:R-:W-:Y:S01]  /*72e0*/  FADD.FTZ R21, -R210, R21 ;  /* 0x00000015d2157221 */ /* 0x000fe20000010100 */
[----:B------:R-:W-:Y:S01]  /*72f0*/  FSEL R0, R0, R209, P0 ;  /* 0x000000d100007208 */ /* 0x000fe20000000000 */
[----:B------:R-:W-:Y:S01]  /*7300*/  FADD.FTZ R24, -R145, R24 ;  /* 0x0000001891187221 */ /* 0x000fe20000010100 */
[----:B------:R-:W-:Y:S01]  /*7310*/  FSEL R6, R6, R145, P3 ;  /* 0x0000009106067208 */ /* 0x000fe20001800000 */
[----:B------:R-:W-:Y:S01]  /*7320*/  FADD.FTZ R20, -R210, R20 ;  /* 0x00000014d2147221 */ /* 0x000fe20000010100 */
[-C--:B------:R-:W-:Y:S01]  /*7330*/  FSEL R4, R4, R209.reuse, P1 ;  /* 0x000000d104047208 */ /* 0x080fe20000800000 */
[----:B------:R-:W-:Y:S01]  /*7340*/  FMUL.FTZ R11, R229, R0 ;  /* 0x00000000e50b7220 */ /* 0x000fe20000410000 */
[----:B------:R-:W-:Y:S01]  /*7350*/  FSETP.GE.FTZ.AND P0, PT, R231, RZ, PT ;  /* 0x000000ffe700720b */ /* 0x000fe20003f16000 */
[----:B------:R-:W-:Y:S01]  /*7360*/  FMUL.FTZ R225, R225, R6 ;  /* 0x00000006e1e17220 */ /* 0x000fe20000410000 */
[----:B------:R-:W-:Y:S01]  /*7370*/  FSETP.GE.FTZ.AND P3, PT, R230, RZ, PT ;  /* 0x000000ffe600720b */ /* 0x000fe20003f76000 */
[----:B------:R-:W-:Y:S01]  /*7380*/  FMUL.FTZ R227, R227, R4 ;  /* 0x00000004e3e37220 */ /* 0x000fe20000410000 */
[----:B------:R-:W-:Y:S01]  /*7390*/  FSETP.GE.FTZ.AND P1, PT, R226, RZ, PT ;  /* 0x000000ffe200720b */ /* 0x000fe20003f36000 */
[----:B------:R-:W-:Y:S01]  /*73a0*/  FADD.FTZ R26, -R144, R26 ;  /* 0x0000001a901a7221 */ /* 0x000fe20000010100 */
[----:B------:R-:W-:Y:S01]  /*73b0*/  FSEL R5, R17, R210, P2 ;  /* 0x000000d211057208 */ /* 0x000fe20001000000 */
[----:B------:R-:W-:Y:S01]  /*73c0*/  FADD.FTZ R25, -R145, R25 ;  /* 0x0000001991197221 */ /* 0x000fe20000010100 */
[----:B------:R-:W-:Y:S01]  /*73d0*/  FSETP.GE.FTZ.AND P2, PT, R216, RZ, PT ;  /* 0x000000ffd800720b */ /* 0x000fe20003f56000 */
[----:B------:R-:W-:Y:S01]  /*73e0*/  FMUL.FTZ R220, R220, R8 ;  /* 0x00000008dcdc7220 */ /* 0x000fe20000410000 */
[----:B------:R-:W-:Y:S01]  /*73f0*/  FSEL R0, R23, R209, P0 ;  /* 0x000000d117007208 */ /* 0x000fe20000000000 */
[----:B------:R-:W-:Y:S01]  /*7400*/  FMUL.FTZ R12, R221, R5 ;  /* 0x00000005dd0c7220 */ /* 0x000fe20000410000 */
[----:B------:R-:W-:Y:S01]  /*7410*/  FSEL R6, R16, R210, P3 ;  /* 0x000000d210067208 */ /* 0x000fe20001800000 */
[----:B------:R-:W-:Y:S01]  /*7420*/  FADD.FTZ R27, -R144, R27 ;  /* 0x0000001b901b7221 */ /* 0x000fe20000010100 */
[----:B------:R-:W-:Y:S01]  /*7430*/  FSEL R4, R22, R209, P1 ;  /* 0x000000d116047208 */ /* 0x000fe20000800000 */
[----:B------:R-:W-:Y:S01]  /*7440*/  FMUL.FTZ R231, R231, R0 ;  /* 0x00000000e7e77220 */ /* 0x000fe20000410000 */
[----:B------:R-:W-:Y:S01]  /*7450*/  FSETP.GE.FTZ.AND P1, PT, R214, RZ, PT ;  /* 0x000000ffd600720b */ /* 0x000fe20003f36000 */
[----:B------:R-:W-:Y:S01]  /*7460*/  FMUL.FTZ R230, R230, R6 ;  /* 0x00000006e6e67220 */ /* 0x000fe20000410000 */
[----:B------:R-:W-:Y:S01]  /*7470*/  FSETP.GE.FTZ.AND P3, PT, R232, RZ, PT ;  /* 0x000000ffe800720b */ /* 0x000fe20003f76000 */
[----:B------:R-:W-:Y:S01]  /*7480*/  FADD.FTZ R30, -R144, R30 ;  /* 0x0000001e901e7221 */ /* 0x000fe20000010100 */
[----:B------:R-:W-:Y:S01]  /*7490*/  FSEL R5, R21, R210, P2 ;  /* 0x000000d215057208 */ /* 0x000fe20001000000 */
[----:B------:R-:W-:Y:S01]  /*74a0*/  FMUL.FTZ R226, R226, R4 ;  /* 0x00000004e2e27220 */ /* 0x000fe20000410000 */
[----:B------:R-:W-:Y:S01]  /*74b0*/  FSETP.GE.FTZ.AND P0, PT, R211, RZ, PT ;  /* 0x000000ffd300720b */ /* 0x000fe20003f16000 */
[----:B------:R-:W-:Y:S01]  /*74c0*/  FMUL.FTZ R141, R141, R9 ;  /* 0x000000098d8d7220 */ /* 0x000fe20000410000 */
[----:B------:R-:W-:Y:S01]  /*74d0*/  FSEL R0, R24, R145, P1 ;  /* 0x0000009118007208 */ /* 0x000fe20000800000 */
[----:B------:R-:W-:Y:S01]  /*74e0*/  FMUL.FTZ R8, R216, R5 ;  /* 0x00000005d8087220 */ /* 0x000fe20000410000 */
[----:B------:R-:W-:Y:S01]  /*74f0*/  FSEL R6, R20, R210, P3 ;  /* 0x000000d214067208 */ /* 0x000fe20001800000 */
[----:B------:R-:W-:Y:S01]  /*7500*/  FMUL.FTZ R217, R217, R14 ;  /* 0x0000000ed9d97220 */ /* 0x000fe20000410000 */
[----:B------:R-:W-:Y:S01]  /*7510*/  FSETP.GE.FTZ.AND P3, PT, R212, RZ, PT ;  /* 0x000000ffd400720b */ /* 0x000fe20003f76000 */
[----:B------:R-:W-:Y:S01]  /*7520*/  FMUL.FTZ R214, R214, R0 ;  /* 0x00000000d6d67220 */ /* 0x000fe20000410000 */
[----:B------:R-:W-:Y:S01]  /*7530*/  FSEL R5, R26, R144, P0 ;  /* 0x000000901a057208 */ /* 0x000fe20000000000 */
[----:B------:R-:W-:Y:S01]  /*7540*/  FADD.FTZ R0, -R145, R28 ;  /* 0x0000001c91007221 */ /* 0x000fe20000010100 */
[----:B------:R-:W-:Y:S01]  /*7550*/  FSETP.GE.FTZ.AND P0, PT, R234, RZ, PT ;  /* 0x000000ffea00720b */ /* 0x000fe20003f16000 */
[----:B------:R-:W-:Y:S01]  /*7560*/  FMUL.FTZ R232, R232, R6 ;  /* 0x00000006e8e87220 */ /* 0x000fe20000410000 */
[----:B------:R-:W-:Y:S01]  /*7570*/  FSETP.GE.FTZ.AND P2, PT, R147, RZ, PT ;  /* 0x000000ff9300720b */ /* 0x000fe20003f56000 */
[----:B------:R-:W-:Y:S01]  /*7580*/  FMUL.FTZ R9, R224, R15 ;  /* 0x0000000fe0097220 */ /* 0x000fe20000410000 */
[----:B------:R-:W-:Y:S01]  /*7590*/  FSEL R6, R25, R145, P3 ;  /* 0x0000009119067208 */ /* 0x000fe20001800000 */
[----:B------:R-:W-:Y:S01]  /*75a0*/  FMUL.FTZ R211, R211, R5 ;  /* 0x00000005d3d37220 */ /* 0x000fe20000410000 */
[----:B------:R-:W-:Y:S02]  /*75b0*/  FSETP.GE.FTZ.AND P3, PT, R233, RZ, PT ;  /* 0x000000ffe900720b */ /* 0x000fe40003f76000 */
[----:B------:R-:W-:Y:S01]  /*75c0*/  FSETP.GE.FTZ.AND P1, PT, R213, RZ, PT ;  /* 0x000000ffd500720b */ /* 0x000fe20003f36000 */
[----:B------:R-:W-:Y:S01]  /*75d0*/  FMUL.FTZ R212, R212, R6 ;  /* 0x00000006d4d47220 */ /* 0x000fe20000410000 */
[----:B------:R-:W-:Y:S02]  /*75e0*/  FSEL R0, R0, R145, P3 ;  /* 0x0000009100007208 */ /* 0x000fe40001800000 */
[----:B------:R-:W-:Y:S02]  /*75f0*/  FSEL R4, R27, R144, P1 ;  /* 0x000000901b047208 */ /* 0x000fe40000800000 */
[----:B------:R-:W-:Y:S01]  /*7600*/  FSETP.GE.FTZ.AND P1, PT, R146, RZ, PT ;  /* 0x000000ff9200720b */ /* 0x000fe20003f36000 */
[----:B------:R-:W-:Y:S01]  /*7610*/  FMUL.FTZ R20, R233, R0 ;  /* 0x00000000e9147220 */ /* 0x000fe20000410000 */
[----:B------:R-:W-:Y:S01]  /*7620*/  FSETP.GE.FTZ.AND P3, PT, R228, RZ, PT ;  /* 0x000000ffe400720b */ /* 0x000fe20003f76000 */
[----:B------:R-:W-:Y:S01]  /*7630*/  FADD.FTZ R0, -R209, R34 ;  /* 0x00000022d1007221 */ /* 0x000fe20000010100 */
[----:B------:R-:W-:Y:S01]  /*7640*/  FSEL R30, R30, R144, P1 ;  /* 0x000000901e1e7208 */ /* 0x000fe20000800000 */
[----:B------:R-:W-:Y:S01]  /*7650*/  @P0 FADD.FTZ R144, -R144, R31 ;  /* 0x0000001f90900221 */ /* 0x000fe20000010100 */
[----:B------:R-:W-:Y:S01]  /*7660*/  FSETP.GE.FTZ.AND P0, PT, R215, RZ, PT ;  /* 0x000000ffd700720b */ /* 0x000fe20003f16000 */
[----:B------:R-:W-:Y:S01]  /*7670*/  @P2 FADD.FTZ R145, -R145, R29 ;  /* 0x0000001d91912221 */ /* 0x000fe20000010100 */
[----:B------:R-:W-:Y:S01]  /*7680*/  FSETP.GE.FTZ.AND P2, PT, R236, RZ, PT ;  /* 0x000000ffec00720b */ /* 0x000fe20003f56000 */
[----:B------:R-:W-:Y:S01]  /*7690*/  FMUL.FTZ R213, R213, R4 ;  /* 0x00000004d5d57220 */ /* 0x000fe20000410000 */
[----:B------:R-:W-:Y:S01]  /*76a0*/  FSEL R0, R0, R209, P0 ;  /* 0x000000d100007208 */ /* 0x000fe20000000000 */
[----:B------:R-:W-:Y:S01]  /*76b0*/  FADD.FTZ R4, -R210, R32 ;  /* 0x00000020d2047221 */ /* 0x000fe20000010100 */
[----:B------:R-:W-:Y:S01]  /*76c0*/  PLOP3.LUT P0, PT, PT, PT, UP2, 0x80, 0x0 ;  /* 0x000000000000781c */ /* 0x000fe20003f0f028 */
[----:B------:R-:W-:Y:S01]  /*76d0*/  FMUL.FTZ R30, R146, R30 ;  /* 0x0000001e921e7220 */ /* 0x000fe20000410000 */
[----:B------:R-:W-:Y:S01]  /*76e0*/  FSETP.GE.FTZ.AND P1, PT, R235, RZ, PT ;  /* 0x000000ffeb00720b */ /* 0x000fe20003f36000 */
[----:B------:R-:W-:Y:S02]  /*76f0*/  FMUL.FTZ R215, R215, R0 ;  /* 0x00000000d7d77220 */ /* 0x000fe40000410000 */
[----:B------:R-:W-:Y:S01]  /*7700*/  FMUL.FTZ R18, R147, R145 ;  /* 0x0000009193127220 */ /* 0x000fe20000410000 */
[----:B------:R-:W-:Y:S01]  /*7710*/  FSEL R4, R4, R210, P1 ;  /* 0x000000d204047208 */ /* 0x000fe20000800000 */
[----:B------:R-:W-:Y:S02]  /*7720*/  @P3 FADD.FTZ R210, -R210, R33 ;  /* 0x00000021d2d23221 */ /* 0x000fe40000010100 */
[----:B------:R-:W-:Y:S02]  /*7730*/  @P2 FADD.FTZ R209, -R209, R35 ;  /* 0x00000023d1d12221 */ /* 0x000fe40000010100 */
        /* <DEDUP_REMOVED lines=53> */
.L_x_428:
        /* <DEDUP_REMOVED lines=138> */
.L_x_429:
[----:B------:R2:W3:Y:S01]  /*8330*/  LDL R145, [R1+0x4] ;  /* 0x0000040001917983 */ /* 0x0004e20000100800 */
[----:B-1----:R-:W-:Y:S01]  /*8340*/  @P0 IADD3 R4, R249, -0x40, RZ ;  /* 0xffffffc0f9040810 */ /* 0x002fe20007ffe0ff */
[----:B------:R-:W-:Y:S01]  /*8350*/  IMAD.MOV.U32 R5, RZ, RZ, 0x4 ;  /* 0x00000004ff057424 */ /* 0x000fe200078e00ff */
[----:B------:R-:W-:Y:S01]  /*8360*/  @UP2 UIADD3 UR9, UP0, UR12, -0x100, URZ ;  /* 0xffffff000c092890 */ /* 0x000fe2000ff1e03f */
[----:B------:R2:W4:Y:S01]  /*8370*/  LDL R146, [R1] ;  /* 0x0000000001927983 */ /* 0x0005220000100800 */
[----:B------:R-:W-:Y:S01]  /*8380*/  IMAD.MOV.U32 R142, RZ, RZ, c[0x0][0x22c] ;  /* 0x00008b00ff8e7624 */ /* 0x000fe200078e00ff */
[----:B------:R-:W-:Y:S01]  /*8390*/  UISETP.GT.AND UP1, UPT, UR7, UR18, UPT ;  /* 0x000000120700728c */ /* 0x000fe2000bf24270 */
[----:B------:R-:W-:Y:S01]  /*83a0*/  @P0 IMAD.WIDE R140, R4, R5, UR12 ;  /* 0x0000000c048c0e25 */ /* 0x000fe2000f8e0205 */
[----:B------:R2:W2:Y:S01]  /*83b0*/  LDL R147, [R1+0x8] ;  /* 0x0000080001937983 */ /* 0x0004a20000100800 */
[----:B------:R-:W-:Y:S02]  /*83c0*/  @UP2 UIADD3.X UR8, UR13, -0x1, URZ, UP0, !UPT ;  /* 0xffffffff0d082890 */ /* 0x000fe400087fe43f */
[----:B------:R-:W-:Y:S01]  /*83d0*/  IMAD R142, R142, c[0x0][0x1c0], RZ ;  /* 0x000070008e8e7a24 */ /* 0x000fe200078e02ff */
[----:B------:R-:W-:Y:S01]  /*83e0*/  LDSM.16.M88.4 R24, [R201] ;  /* 0x00000000c918783b */ /* 0x000fe20000000200 */
[----:B------:R-:W-:Y:S01]  /*83f0*/  IMAD.MOV.U32 R209, RZ, RZ, c[0x0][0x22c] ;  /* 0x00008b00ffd17624 */ /* 0x000fe200078e00ff */
[----:B------:R-:W-:Y:S01]  /*8400*/  @UP2 UMOV UR12, UR9 ;  /* 0x00000009000c2c82 */ /* 0x000fe20008000000 */
[----:B------:R-:W-:Y:S01]  /*8410*/  IMAD.U32 R142, R142, -0x40, RZ ;  /* 0xffffffc08e8e7824 */ /* 0x000fe200078e00ff */
[----:B------:R-:W1:Y:S01]  /*8420*/  LDSM.16.MT88.4 R8, [R0+0x9000] ;  /* 0x009000000008783b */ /* 0x000e620000004200 */
[----:B------:R-:W-:Y:S01]  /*8430*/  IMAD R209, R209, c[0x0][0x1c0], RZ ;  /* 0x00007000d1d17a24 */ /* 0x000fe200078e02ff */
[----:B------:R-:W-:Y:S01]  /*8440*/  @UP2 UMOV UR13, UR8 ;  /* 0x00000008000d2c82 */ /* 0x000fe20008000000 */
[----:B------:R-:W-:Y:S01]  /*8450*/  IMAD.MOV.U32 R210, RZ, RZ, c[0x0][0x22c] ;  /* 0x00008b00ffd27624 */ /* 0x000fe200078e00ff */
[----:B------:R-:W1:Y:S01]  /*8460*/  LDSM.16.MT88.4 R16, [R0+0xb000] ;  /* 0x00b000000010783b */ /* 0x000e620000004200 */
[C---:B------:R-:W-:Y:S01]  /*8470*/  LEA R212, P1, R142.reuse, R246, 0x2 ;  /* 0x000000f68ed47211 */ /* 0x040fe200078210ff */
[----:B------:R-:W-:Y:S01]  /*8480*/  IMAD R209, R209, 0x18, RZ ;  /* 0x00000018d1d17824 */ /* 0x000fe200078e02ff */
[----:B------:R-:W-:Y:S01]  /*8490*/  ULOP3.LUT UR8, UR7, 0x1, URZ, 0xc0, !UPT ;  /* 0x0000000107087892 */ /* 0x000fe2000f8ec03f */
[----:B------:R-:W1:Y:S01]  /*84a0*/  LDSM.16.MT88.4 R28, [R0+0xd000] ;  /* 0x00d00000001c783b */ /* 0x000e620000004200 */
[----:B------:R-:W-:Y:S01]  /*84b0*/  LEA.HI.X.SX32 R211, R142, R247, 0x2, P1 ;  /* 0x000000f78ed37211 */ /* 0x000fe200008f16ff */
[----:B------:R-:W-:Y:S01]  /*84c0*/  IMAD.MOV.U32 R142, RZ, RZ, c[0x0][0x22c] ;  /* 0x00008b00ff8e7624 */ /* 0x000fe200078e00ff */
[----:B------:R-:W-:Y:S01]  /*84d0*/  UISETP.NE.U32.AND UP0, UPT, UR8, 0x1, UPT ;  /* 0x000000010800788c */ /* 0x000fe2000bf05070 */
[----:B------:R-:W-:Y:S01]  /*84e0*/  LDSM.16.M88.4 R32, [R202] ;  /* 0x00000000ca20783b */ /* 0x000fe20000000200 */
[----:B------:R-:W-:Y:S01]  /*84f0*/  IMAD R210, R210, c[0x0][0x1c0], RZ ;  /* 0x00007000d2d27a24 */ /* 0x000fe200078e02ff */
[----:B------:R-:W-:Y:S01]  /*8500*/  UIADD3 UR7, UR7, -0x1, URZ ;  /* 0xffffffff07077890 */ /* 0x000fe2000fffe03f */
[----:B------:R-:W-:Y:S01]  /*8510*/  IMAD R142, R142, c[0x0][0x1c0], RZ ;  /* 0x000070008e8e7a24 */ /* 0x000fe200078e02ff */
[----:B------:R-:W1:Y:S01]  /*8520*/  LDSM.16.MT88.4 R132, [R0+0x9400] ;  /* 0x009400000084783b */ /* 0x000e620000004200 */
[----:B------:R-:W-:Y:S02]  /*8530*/  IMAD.SHL.U32 R210, R210, 0x8, RZ ;  /* 0x00000008d2d27824 */ /* 0x000fe400078e00ff */
[----:B------:R-:W-:Y:S01]  /*8540*/  IMAD.SHL.U32 R142, R142, 0x8, RZ ;  /* 0x000000088e8e7824 */ /* 0x000fe200078e00ff */
[----:B------:R-:W1:Y:S04]  /*8550*/  LDSM.16.MT88.4 R136, [R0+0xb400] ;  /* 0x00b400000088783b */ /* 0x000e680000004200 */
[----:B------:R1:W5:Y:S02]  /*8560*/  @P0 LDG.E R252, [R140.64+0x80] ;  /* 0x000080048cfc0981 */ /* 0x000364000c1e1900 */
[C---:B-1----:R-:W-:Y:S08]  /*8570*/  HMMA.16816.F32 R4, R24.reuse, R8, RZ ;  /* 0x000000081804723c */ /* 0x042ff000000018ff */
[C---:B------:R-:W-:Y:S08]  /*8580*/  HMMA.16816.F32 R8, R24.reuse, R10, RZ ;  /* 0x0000000a1808723c */ /* 0x040ff000000018ff */
[C---:B------:R-:W-:Y:S08]  /*8590*/  HMMA.16816.F32 R12, R24.reuse, R16, RZ ;  /* 0x00000010180c723c */ /* 0x040ff000000018ff */
[C---:B------:R-:W-:Y:S08]  /*85a0*/  HMMA.16816.F32 R16, R24.reuse, R18, RZ ;  /* 0x000000121810723c */ /* 0x040ff000000018ff */
[C---:B------:R-:W-:Y:S08]  /*85b0*/  HMMA.16816.F32 R20, R24.reuse, R28, RZ ;  /* 0x0000001c1814723c */ /* 0x040ff000000018ff */
[----:B------:R-:W-:Y:S01]  /*85c0*/  HMMA.16816.F32 R24, R24, R30, RZ ;  /* 0x0000001e1818723c */ /* 0x000fe200000018ff */
[----:B------:R-:W1:Y:S07]  /*85d0*/  LDSM.16.MT88.4 R28, [R0+0xd400] ;  /* 0x00d40000001c783b */ /* 0x000e6e0000004200 */
[C---:B------:R-:W-:Y:S08]  /*85e0*/  HMMA.16816.F32 R4, R32.reuse, R132, R4 ;  /* 0x000000842004723c */ /* 0x040ff00000001804 */
[C---:B------:R-:W-:Y:S01]  /*85f0*/  HMMA.16816.F32 R8, R32.reuse, R134, R8 ;  /* 0x000000862008723c */ /* 0x040fe20000001808 */
[----:B------:R-:W-:Y:S07]  /*8600*/  LDSM.16.M88.4 R132, [R204] ;  /* 0x00000000cc84783b */ /* 0x000fee0000000200 */
[C---:B------:R-:W-:Y:S08]  /*8610*/  HMMA.16816.F32 R12, R32.reuse, R136, R12 ;  /* 0x00000088200c723c */ /* 0x040ff0000000180c */
[C---:B------:R-:W-:Y:S01]  /*8620*/  HMMA.16816.F32 R16, R32.reuse, R138, R16 ;  /* 0x0000008a2010723c */ /* 0x040fe20000001810 */
[----:B------:R-:W1:Y:S07]  /*8630*/  LDSM.16.MT88.4 R136, [R0+0x9800] ;  /* 0x009800000088783b */ /* 0x000e6e0000004200 */
[C---:B-1----:R-:W-:Y:S08]  /*8640*/  HMMA.16816.F32 R20, R32.reuse, R28, R20 ;  /* 0x0000001c2014723c */ /* 0x042ff00000001814 */
[----:B------:R-:W-:Y:S01]  /*8650*/  HMMA.16816.F32 R24, R32, R30, R24 ;  /* 0x0000001e2018723c */ /* 0x000fe20000001818 */
[----:B------:R-:W1:Y:S04]  /*8660*/  LDSM.16.MT88.4 R28, [R0+0xb800] ;  /* 0x00b80000001c783b */ /* 0x000e680000004200 */
[----:B------:R-:W1:Y:S03]  /*8670*/  LDSM.16.MT88.4 R32, [R0+0xd800] ;  /* 0x00d800000020783b */ /* 0x000e660000004200 */
[C---:B------:R-:W-:Y:S08]  /*8680*/  HMMA.16816.F32 R4, R132.reuse, R136, R4 ;  /* 0x000000888404723c */ /* 0x040ff00000001804 */
[C---:B------:R-:W-:Y:S01]  /*8690*/  HMMA.16816.F32 R8, R132.reuse, R138, R8 ;  /* 0x0000008a8408723c */ /* 0x040fe20000001808 */
[----:B------:R-:W-:Y:S07]  /*86a0*/  LDSM.16.MT88.4 R136, [R0+0x9c00] ;  /* 0x009c00000088783b */ /* 0x000fee0000004200 */
[C---:B-1----:R-:W-:Y:S08]  /*86b0*/  HMMA.16816.F32 R12, R132.reuse, R28, R12 ;  /* 0x0000001c840c723c */ /* 0x042ff0000000180c */
[C---:B------:R-:W-:Y:S01]  /*86c0*/  HMMA.16816.F32 R16, R132.reuse, R30, R16 ;  /* 0x0000001e8410723c */ /* 0x040fe20000001810 */
[----:B------:R-:W1:Y:S07]  /*86d0*/  LDSM.16.M88.4 R28, [R203] ;  /* 0x00000000cb1c783b */ /* 0x000e6e0000000200 */
[C---:B------:R-:W-:Y:S08]  /*86e0*/  HMMA.16816.F32 R20, R132.reuse, R32, R20 ;  /* 0x000000208414723c */ /* 0x040ff00000001814 */
[----:B------:R-:W-:Y:S01]  /*86f0*/  HMMA.16816.F32 R24, R132, R34, R24 ;  /* 0x000000228418723c */ /* 0x000fe20000001818 */
[----:B------:R-:W1:Y:S04]  /*8700*/  LDSM.16.MT88.4 R32, [R0+0xbc00] ;  /* 0x00bc00000020783b */ /* 0x000e680000004200 */
[----:B------:R-:W1:Y:S03]  /*8710*/  LDSM.16.MT88.4 R132, [R0+0xdc00] ;  /* 0x00dc00000084783b */ /* 0x000e660000004200 */
[C---:B-1----:R-:W-:Y:S08]  /*8720*/  HMMA.16816.F32 R4, R28.reuse, R136, R4 ;  /* 0x000000881c04723c */ /* 0x042ff00000001804 */
[C---:B------:R-:W-:Y:S01]  /*8730*/  HMMA.16816.F32 R8, R28.reuse, R138, R8 ;  /* 0x0000008a1c08723c */ /* 0x040fe20000001808 */
[----:B------:R-:W-:Y:S07]  /*8740*/  LDSM.16.MT88.4 R136, [R0+0xa000] ;  /* 0x00a000000088783b */ /* 0x000fee0000004200 */
[C---:B------:R-:W-:Y:S08]  /*8750*/  HMMA.16816.F32 R12, R28.reuse, R32, R12 ;  /* 0x000000201c0c723c */ /* 0x040ff0000000180c */
[C---:B------:R-:W-:Y:S01]  /*8760*/  HMMA.16816.F32 R16, R28.reuse, R34, R16 ;  /* 0x000000221c10723c */ /* 0x040fe20000001810 */
[----:B------:R-:W1:Y:S07]  /*8770*/  LDSM.16.M88.4 R32, [R201+0x2000] ;  /* 0x00200000c920783b */ /* 0x000e6e0000000200 */
[C---:B------:R-:W-:Y:S08]  /*8780*/  HMMA.16816.F32 R20, R28.reuse, R132, R20 ;  /* 0x000000841c14723c */ /* 0x040ff00000001814 */
[----:B------:R-:W-:Y:S01]  /*8790*/  HMMA.16816.F32 R24, R28, R134, R24 ;  /* 0x000000861c18723c */ /* 0x000fe20000001818 */
[----:B------:R-:W2:Y:S04]  /*87a0*/  LDSM.16.MT88.4 R28, [R0+0xc000] ;  /* 0x00c00000001c783b */ /* 0x000ea80000004200 */
[----:B------:R-:W2:Y:S03]  /*87b0*/  LDSM.16.MT88.4 R132, [R0+0xe000] ;  /* 0x00e000000084783b */ /* 0x000ea60000004200 */
[C---:B-1----:R-:W-:Y:S01]  /*87c0*/  HMMA.16816.F32 R4, R32.reuse, R136, R4 ;  /* 0x000000882004723c */ /* 0x042fe20000001804 */
[----:B---3--:R-:W3:Y:S04]  /*87d0*/  @P0 LDG.E R145, [R140.64+0x20] ;  /* 0x000020048c910981 */ /* 0x008ee8000c1e1900 */
[----:B----4-:R-:W4:Y:S03]  /*87e0*/  @P0 LDG.E R146, [R140.64+0xa0] ;  /* 0x0000a0048c920981 */ /* 0x010f26000c1e1900 */
[C---:B------:R-:W-:Y:S01]  /*87f0*/  HMMA.16816.F32 R8, R32.reuse, R138, R8 ;  /* 0x0000008a2008723c */ /* 0x040fe20000001808 */
[----:B--2---:R-:W2:Y:S04]  /*8800*/  @P0 LDG.E R147, [R140.64] ;  /* 0x000000048c930981 */ /* 0x004ea8000c1e1900 */
[----:B------:R-:W-:Y:S03]  /*8810*/  LDSM.16.MT88.4 R136, [R0+0xa400] ;  /* 0x00a400000088783b */ /* 0x000fe60000004200 */
[C---:B------:R-:W-:Y:S08]  /*8820*/  HMMA.16816.F32 R12, R32.reuse, R28, R12 ;  /* 0x0000001c200c723c */ /* 0x040ff0000000180c */
[C---:B------:R-:W-:Y:S01]  /*8830*/  HMMA.16816.F32 R16, R32.reuse, R30, R16 ;  /* 0x0000001e2010723c */ /* 0x040fe20000001810 */
[----:B------:R-:W1:Y:S07]  /*8840*/  LDSM.16.M88.4 R28, [R202+0x2000] ;  /* 0x00200000ca1c783b */ /* 0x000e6e0000000200 */
        /* <DEDUP_REMOVED lines=23> */
[----:B------:R1:W1:Y:S03]  /*89c0*/  LDSM.16.MT88.4 R132, [R0+0xec00] ;  /* 0x00ec00000084783b */ /* 0x0002660000004200 */
[C---:B-1----:R-:W-:Y:S01]  /*89d0*/  HMMA.16816.F32 R4, R28.reuse, R136, R4 ;  /* 0x000000881c04723c */ /* 0x042fe20000001804 */
[----:B------:R-:W-:Y:S04]  /*89e0*/  IMAD.MOV.U32 R0, RZ, RZ, c[0x0][0x22c] ;  /* 0x00008b00ff007624 */ /* 0x000fe800078e00ff */
[----:B------:R-:W-:Y:S03]  /*89f0*/  IMAD R0, R0, c[0x0][0x1c0], RZ ;  /* 0x0000700000007a24 */ /* 0x000fe600078e02ff */
[C---:B------:R-:W-:Y:S04]  /*8a00*/  HMMA.16816.F32 R8, R28.reuse, R138, R8 ;  /* 0x0000008a1c08723c */ /* 0x040fe80000001808 */
[----:B------:R-:W-:Y:S04]  /*8a10*/  IMAD R0, R0, 0x30, RZ ;  /* 0x0000003000007824 */ /* 0x000fe800078e02ff */
[C---:B------:R-:W-:Y:S07]  /*8a20*/  HMMA.16816.F32 R12, R28.reuse, R32, R12 ;  /* 0x000000201c0c723c */ /* 0x040fee000000180c */
[----:B------:R-:W-:Y:S01]  /*8a30*/  IMAD.MOV.U32 R32, RZ, RZ, R212 ;  /* 0x000000ffff207224 */ /* 0x000fe200078e00d4 */
[C---:B------:R-:W-:Y:S04]  /*8a40*/  HMMA.16816.F32 R16, R28.reuse, R34, R16 ;  /* 0x000000221c10723c */ /* 0x040fe80000001810 */
[----:B------:R-:W-:Y:S03]  /*8a50*/  IMAD.MOV.U32 R33, RZ, RZ, R211 ;  /* 0x000000ffff217224 */ /* 0x000fe600078e00d3 */
[CC--:B------:R-:W-:Y:S01]  /*8a60*/  LEA R34, P1, R142.reuse, R32.reuse, 0x2 ;  /* 0x000000208e227211 */ /* 0x0c0fe200078210ff */
[C---:B------:R-:W-:Y:S01]  /*8a70*/  HMMA.16816.F32 R20, R28.reuse, R132, R20 ;  /* 0x000000841c14723c */ /* 0x040fe20000001814 */
[----:B------:R1:W-:Y:S03]  /*8a80*/  RED.E.ADD.F32.FTZ.RN.STRONG.GPU [R32.64], R4 ;  /* 0x000000042000798e */ /* 0x0003e6000c10e784 */
[-C--:B------:R-:W-:Y:S03]  /*8a90*/  LEA.HI.X.SX32 R35, R142, R33.reuse, 0x2, P1 ;  /* 0x000000218e237211 */ /* 0x080fe600008f16ff */
[CC--:B------:R-:W-:Y:S01]  /*8aa0*/  LEA R132, P1, R209.reuse, R32.reuse, 0x2 ;  /* 0x00000020d1847211 */ /* 0x0c0fe200078210ff */
[----:B------:R-:W-:Y:S01]  /*8ab0*/  HMMA.16816.F32 R24, R28, R134, R24 ;  /* 0x000000861c18723c */ /* 0x000fe20000001818 */
[----:B------:R1:W-:Y:S03]  /*8ac0*/  RED.E.ADD.F32.FTZ.RN.STRONG.GPU [R34.64], R5 ;  /* 0x000000052200798e */ /* 0x0003e6000c10e784 */
[-C--:B------:R-:W-:Y:S01]  /*8ad0*/  LEA.HI.X.SX32 R133, R209, R33.reuse, 0x2, P1 ;  /* 0x00000021d1857211 */ /* 0x080fe200008f16ff */
[----:B------:R-:W-:Y:S04]  /*8ae0*/  IMAD.MOV.U32 R209, RZ, RZ, c[0x0][0x22c] ;  /* 0x00008b00ffd17624 */ /* 0x000fe800078e00ff */
[----:B------:R-:W-:Y:S04]  /*8af0*/  IMAD R209, R209, c[0x0][0x1c0], RZ ;  /* 0x00007000d1d17a24 */ /* 0x000fe800078e02ff */
[----:B------:R-:W-:Y:S01]  /*8b00*/  IMAD R209, R209, 0x38, RZ ;  /* 0x00000038d1d17824 */ /* 0x000fe200078e02ff */
[CC--:B-1----:R-:W-:Y:S04]  /*8b10*/  LEA R4, P1, R0.reuse, R32.reuse, 0x2 ;  /* 0x0000002000047211 */ /* 0x0c2fe800078210ff */
[-C--:B------:R-:W-:Y:S01]  /*8b20*/  LEA.HI.X.SX32 R5, R0, R33.reuse, 0x2, P1 ;  /* 0x0000002100057211 */ /* 0x080fe200008f16ff */
[----:B---3--:R1:W-:Y:S04]  /*8b30*/  @P0 STL [R1+0x4], R145 ;  /* 0x0000049101000387 */ /* 0x0083e80000100800 */
[----:B------:R-:W3:Y:S04]  /*8b40*/  LDL R139, [R1+0x18] ;  /* 0x00001800018b7983 */ /* 0x000ee80000100800 */
[----:B------:R-:W3:Y:S04]  /*8b50*/  LDL R138, [R1+0x20] ;  /* 0x00002000018a7983 */ /* 0x000ee80000100800 */
[----:B----4-:R4:W-:Y:S04]  /*8b60*/  @P0 STL [R1], R146 ;  /* 0x0000009201000387 */ /* 0x0109e80000100800 */
[----:B--2---:R2:W-:Y:S04]  /*8b70*/  @P0 STL [R1+0x8], R147 ;  /* 0x0000089301000387 */ /* 0x0045e80000100800 */
[----:B------:R-:W3:Y:S01]  /*8b80*/  LDL R0, [R1+0x1c] ;  /* 0x00001c0001007983 */ /* 0x000ee20000100800 */
[----:B-1----:R-:W-:Y:S04]  /*8b90*/  IMAD.MOV.U32 R145, RZ, RZ, c[0x0][0x22c] ;  /* 0x00008b00ff917624 */ /* 0x002fe800078e00ff */
[----:B------:R-:W-:Y:S04]  /*8ba0*/  IMAD R145, R145, c[0x0][0x1c0], RZ ;  /* 0x0000700091917a24 */ /* 0x000fe800078e02ff */
[----:B------:R-:W-:Y:S02]  /*8bb0*/  IMAD.SHL.U32 R145, R145, 0x10, RZ ;  /* 0x0000001091917824 */ /* 0x000fe400078e00ff */
[----:B----4-:R-:W-:Y:S03]  /*8bc0*/  IMAD.MOV.U32 R146, RZ, RZ, c[0x0][0x22c] ;  /* 0x00008b00ff927624 */ /* 0x010fe600078e00ff */
[CC--:B------:R-:W-:Y:S02]  /*8bd0*/  LEA R136, P0, R145.reuse, R32.reuse, 0x2 ;  /* 0x0000002091887211 */ /* 0x0c0fe400078010ff */
[C---:B------:R-:W-:Y:S01]  /*8be0*/  IADD3 R134, R145.reuse, 0x40, RZ ;  /* 0x0000004091867810 */ /* 0x040fe20007ffe0ff */
[----:B--2---:R-:W-:Y:S01]  /*8bf0*/  IMAD.MOV.U32 R147, RZ, RZ, c[0x0][0x22c] ;  /* 0x00008b00ff937624 */ /* 0x004fe200078e00ff */
[-C--:B------:R-:W-:Y:S01]  /*8c00*/  LEA.HI.X.SX32 R137, R145, R33.reuse, 0x2, P0 ;  /* 0x0000002191897211 */ /* 0x080fe200000f16ff */
[----:B------:R-:W-:Y:S02]  /*8c10*/  IMAD R146, R146, c[0x0][0x1c0], RZ ;  /* 0x0000700092927a24 */ /* 0x000fe400078e02ff */
[----:B------:R-:W-:Y:S02]  /*8c20*/  IMAD R147, R147, c[0x0][0x1c0], RZ ;  /* 0x0000700093937a24 */ /* 0x000fe400078e02ff */
[----:B------:R1:W-:Y:S01]  /*8c30*/  RED.E.ADD.F32.FTZ.RN.STRONG.GPU [R136.64], R6 ;  /* 0x000000068800798e */ /* 0x0003e2000c10e784 */
[----:B------:R-:W-:Y:S02]  /*8c40*/  IMAD R146, R146, 0x28, RZ ;  /* 0x0000002892927824 */ /* 0x000fe400078e02ff */
[----:B------:R-:W-:Y:S01]  /*8c50*/  IMAD.SHL.U32 R147, R147, 0x20, RZ ;  /* 0x0000002093937824 */ /* 0x000fe200078e00ff */
[----:B------:R2:W-:Y:S02]  /*8c60*/  RED.E.ADD.F32.FTZ.RN.STRONG.GPU [R132.64], R7 ;  /* 0x000000078400798e */ /* 0x0005e4000c10e784 */
[CC--:B------:R-:W-:Y:S02]  /*8c70*/  LEA R28, P2, R146.reuse, R32.reuse, 0x2 ;  /* 0x00000020921c7211 */ /* 0x0c0fe400078410ff */
[CC--:B------:R-:W-:Y:S02]  /*8c80*/  LEA R30, P0, R147.reuse, R32.reuse, 0x2 ;  /* 0x00000020931e7211 */ /* 0x0c0fe400078010ff */
[-C--:B------:R-:W-:Y:S01]  /*8c90*/  LEA.HI.X.SX32 R29, R146, R33.reuse, 0x2, P2 ;  /* 0x00000021921d7211 */ /* 0x080fe200010f16ff */
[----:B------:R-:W-:Y:S01]  /*8ca0*/  IMAD.MOV.U32 R146, RZ, RZ, c[0x0][0x22c] ;  /* 0x00008b00ff927624 */ /* 0x000fe200078e00ff */
[-C--:B------:R-:W-:Y:S01]  /*8cb0*/  LEA.HI.X.SX32 R31, R147, R33.reuse, 0x2, P0 ;  /* 0x00000021931f7211 */ /* 0x080fe200000f16ff */
[----:B------:R-:W-:Y:S02]  /*8cc0*/  IMAD.MOV.U32 R147, RZ, RZ, c[0x0][0x22c] ;  /* 0x00008b00ff937624 */ /* 0x000fe400078e00ff */
[----:B------:R-:W-:Y:S02]  /*8cd0*/  IMAD R146, R146, c[0x0][0x1c0], RZ ;  /* 0x0000700092927a24 */ /* 0x000fe400078e02ff */
[----:B------:R4:W-:Y:S01]  /*8ce0*/  RED.E.ADD.F32.FTZ.RN.STRONG.GPU [R30.64], R8 ;  /* 0x000000081e00798e */ /* 0x0009e2000c10e784 */
[----:B------:R-:W-:Y:S02]  /*8cf0*/  IMAD R147, R147, c[0x0][0x1c0], RZ ;  /* 0x0000700093937a24 */ /* 0x000fe400078e02ff */
[----:B------:R-:W-:Y:S01]  /*8d00*/  IMAD.SHL.U32 R146, R146, 0x10, RZ ;  /* 0x0000001092927824 */ /* 0x000fe200078e00ff */
[----:B------:R4:W-:Y:S01]  /*8d10*/  RED.E.ADD.F32.FTZ.RN.STRONG.GPU [R28.64], R9 ;  /* 0x000000091c00798e */ /* 0x0009e2000c10e784 */
[----:B------:R-:W-:Y:S03]  /*8d20*/  IMAD.SHL.U32 R147, R147, 0x10, RZ ;  /* 0x0000001093937824 */ /* 0x000fe600078e00ff */
[----:B------:R4:W-:Y:S01]  /*8d30*/  RED.E.ADD.F32.FTZ.RN.STRONG.GPU [R4.64], R10 ;  /* 0x0000000a0400798e */ /* 0x0009e2000c10e784 */
[----:B------:R-:W-:Y:S02]  /*8d40*/  IADD3 R146, R146, 0x20, RZ ;  /* 0x0000002092927810 */ /* 0x000fe40007ffe0ff */
[CC--:B-1----:R-:W-:Y:S01]  /*8d50*/  LEA R6, P0, R209.reuse, R32.reuse, 0x2 ;  /* 0x00000020d1067211 */ /* 0x0c2fe200078010ff */
[----:B--2---:R-:W2:Y:S03]  /*8d60*/  LDL R132, [R1+0x14] ;  /* 0x0000140001847983 */ /* 0x004ea60000100800 */
[-C--:B------:R-:W-:Y:S02]  /*8d70*/  LEA.HI.X.SX32 R7, R209, R33.reuse, 0x2, P0 ;  /* 0x00000021d1077211 */ /* 0x080fe400000f16ff */
[----:B------:R-:W-:Y:S02]  /*8d80*/  IADD3 R209, R147, 0x20, RZ ;  /* 0x0000002093d17810 */ /* 0x000fe40007ffe0ff */
[C---:B------:R-:W-:Y:S01]  /*8d90*/  IADD3 R133, R145.reuse, 0x40, RZ ;  /* 0x0000004091857810 */ /* 0x040fe20007ffe0ff */
[----:B------:R-:W-:Y:S02]  /*8da0*/  RED.E.ADD.F32.FTZ.RN.STRONG.GPU [R6.64], R11 ;  /* 0x0000000b0600798e */ /* 0x000fe4000c10e784 */
[----:B------:R-:W-:Y:S02]  /*8db0*/  IMAD.IADD R209, R210, 0x1, R209 ;  /* 0x00000001d2d17824 */ /* 0x000fe400078e02d1 */
[----:B------:R1:W-:Y:S01]  /*8dc0*/  RED.E.ADD.F32.FTZ.RN.STRONG.GPU [R32.64+0x80], R12 ;  /* 0x0000800c2000798e */ /* 0x0003e2000c10e784 */
[C---:B------:R-:W-:Y:S01]  /*8dd0*/  IMAD.IADD R133, R142.reuse, 0x1, R133 ;  /* 0x000000018e857824 */ /* 0x040fe200078e0285 */
[C---:B----4-:R-:W-:Y:S02]  /*8de0*/  IADD3 R31, R145.reuse, 0x40, RZ ;  /* 0x00000040911f7810 */ /* 0x050fe40007ffe0ff */
[----:B------:R4:W-:Y:S01]  /*8df0*/  RED.E.ADD.F32.FTZ.RN.STRONG.GPU [R34.64+0x80], R13 ;  /* 0x0000800d2200798e */ /* 0x0009e2000c10e784 */
[----:B------:R-:W-:Y:S01]  /*8e00*/  IADD3 R30, R145, 0x40, RZ ;  /* 0x00000040911e7810 */ /* 0x000fe20007ffe0ff */
[C---:B------:R-:W-:Y:S01]  /*8e10*/  IMAD.IADD R133, R142.reuse, 0x1, R133 ;  /* 0x000000018e857824 */ /* 0x040fe200078e0285 */
[CC--:B------:R-:W-:Y:S01]  /*8e20*/  LEA R28, P1, R209.reuse, R32.reuse, 0x2 ;  /* 0x00000020d11c7211 */ /* 0x0c0fe200078210ff */
[C---:B------:R-:W-:Y:S02]  /*8e30*/  IMAD.IADD R31, R142.reuse, 0x1, R31 ;  /* 0x000000018e1f7824 */ /* 0x040fe400078e021f */
[----:B------:R-:W-:Y:S01]  /*8e40*/  IMAD.IADD R30, R142, 0x1, R30 ;  /* 0x000000018e1e7824 */ /* 0x000fe200078e021e */
[-C--:B------:R-:W-:Y:S01]  /*8e50*/  LEA R4, P0, R146, R32.reuse, 0x2 ;  /* 0x0000002092047211 */ /* 0x080fe200078010ff */
[C---:B------:R-:W-:Y:S01]  /*8e60*/  IMAD.IADD R133, R142.reuse, 0x1, R133 ;  /* 0x000000018e857824 */ /* 0x040fe200078e0285 */
[-C--:B------:R-:W-:Y:S01]  /*8e70*/  LEA.HI.X.SX32 R29, R209, R33.reuse, 0x2, P1 ;  /* 0x00000021d11d7211 */ /* 0x080fe200008f16ff */
[----:B------:R-:W-:Y:S01]  /*8e80*/  IMAD.IADD R30, R142, 0x1, R30 ;  /* 0x000000018e1e7824 */ /* 0x000fe200078e021e */
[-C--:B------:R-:W-:Y:S02]  /*8e90*/  LEA.HI.X.SX32 R5, R146, R33.reuse, 0x2, P0 ;  /* 0x0000002192057211 */ /* 0x080fe400000f16ff */
[C---:B------:R-:W-:Y:S02]  /*8ea0*/  IADD3 R146, R147.reuse, 0x20, RZ ;  /* 0x0000002093927810 */ /* 0x040fe40007ffe0ff */
[----:B------:R-:W-:Y:S01]  /*8eb0*/  IADD3 R147, R147, 0x20, RZ ;  /* 0x0000002093937810 */ /* 0x000fe20007ffe0ff */
[----:B------:R4:W-:Y:S02]  /*8ec0*/  RED.E.ADD.F32.FTZ.RN.STRONG.GPU [R4.64], R14 ;  /* 0x0000000e0400798e */ /* 0x0009e4000c10e784 */
[C---:B------:R-:W-:Y:S02]  /*8ed0*/  IMAD.IADD R146, R210.reuse, 0x1, R146 ;  /* 0x00000001d2927824 */ /* 0x040fe400078e0292 */
[C---:B------:R-:W-:Y:S01]  /*8ee0*/  IMAD.IADD R147, R210.reuse, 0x1, R147 ;  /* 0x00000001d2937824 */ /* 0x040fe200078e0293 */
[----:B------:R4:W-:Y:S01]  /*8ef0*/  RED.E.ADD.F32.FTZ.RN.STRONG.GPU [R28.64], R15 ;  /* 0x0000000f1c00798e */ /* 0x0009e2000c10e784 */
[C---:B------:R-:W-:Y:S01]  /*8f00*/  IMAD.IADD R146, R210.reuse, 0x1, R146 ;  /* 0x00000001d2927824 */ /* 0x040fe200078e0292 */
[CC--:B-1----:R-:W-:Y:S01]  /*8f10*/  LEA R12, P4, R31.reuse, R32.reuse, 0x2 ;  /* 0x000000201f0c7211 */ /* 0x0c2fe200078810ff */
[C---:B------:R-:W-:Y:S02]  /*8f20*/  IMAD.IADD R147, R210.reuse, 0x1, R147 ;  /* 0x00000001d2937824 */ /* 0x040fe400078e0293 */
[----:B------:R-:W-:Y:S01]  /*8f30*/  IMAD.IADD R146, R210, 0x1, R146 ;  /* 0x00000001d2927824 */ /* 0x000fe200078e0292 */
[-C--:B----4-:R-:W-:Y:S02]  /*8f40*/  LEA.HI.X.SX32 R13, R31, R33.reuse, 0x2, P4 ;  /* 0x000000211f0d7211 */ /* 0x090fe400020f16ff */
[CC--:B------:R-:W-:Y:S02]  /*8f50*/  LEA R10, P0, R147.reuse, R32.reuse, 0x2 ;  /* 0x00000020930a7211 */ /* 0x0c0fe400078010ff */
[CC--:B------:R-:W-:Y:S02]  /*8f60*/  LEA R8, P2, R146.reuse, R32.reuse, 0x2 ;  /* 0x0000002092087211 */ /* 0x0c0fe400078410ff */
[-C--:B------:R-:W-:Y:S02]  /*8f70*/  LEA.HI.X.SX32 R11, R147, R33.reuse, 0x2, P0 ;  /* 0x00000021930b7211 */ /* 0x080fe400000f16ff */
[-C--:B------:R-:W-:Y:S03]  /*8f80*/  LEA.HI.X.SX32 R9, R146, R33.reuse, 0x2, P2 ;  /* 0x0000002192097211 */ /* 0x080fe600010f16ff */
[----:B------:R1:W-:Y:S04]  /*8f90*/  RED.E.ADD.F32.FTZ.RN.STRONG.GPU [R10.64], R16 ;  /* 0x000000100a00798e */ /* 0x0003e8000c10e784 */
[----:B------:R4:W-:Y:S01]  /*8fa0*/  RED.E.ADD.F32.FTZ.RN.STRONG.GPU [R8.64], R17 ;  /* 0x000000110800798e */ /* 0x0009e2000c10e784 */
[CC--:B------:R-:W-:Y:S04]  /*8fb0*/  LEA R14, P5, R134.reuse, R32.reuse, 0x2 ;  /* 0x00000020860e7211 */ /* 0x0c0fe800078a10ff */
[-C--:B------:R-:W-:Y:S02]  /*8fc0*/  LEA.HI.X.SX32 R15, R134, R33.reuse, 0x2, P5 ;  /* 0x00000021860f7211 */ /* 0x080fe400028f16ff */
[CC--:B-1----:R-:W-:Y:S02]  /*8fd0*/  LEA R10, P3, R30.reuse, R32.reuse, 0x2 ;  /* 0x000000201e0a7211 */ /* 0x0c2fe400078610ff */
[CC--:B----4-:R-:W-:Y:S02]  /*8fe0*/  LEA R8, P2, R133.reuse, R32.reuse, 0x2 ;  /* 0x0000002085087211 */ /* 0x0d0fe400078410ff */
[-C--:B------:R-:W-:Y:S02]  /*8ff0*/  LEA.HI.X.SX32 R11, R30, R33.reuse, 0x2, P3 ;  /* 0x000000211e0b7211 */ /* 0x080fe400018f16ff */
[-C--:B------:R-:W-:Y:S01]  /*9000*/  LEA.HI.X.SX32 R9, R133, R33.reuse, 0x2, P2 ;  /* 0x0000002185097211 */ /* 0x080fe200010f16ff */
[----:B------:R-:W-:Y:S01]  /*9010*/  LDSM.16.MT88.4 R28, [R3+0x2000] ;  /* 0x00200000031c783b */ /* 0x000fe20000004200 */
        /* <DEDUP_REMOVED lines=12> */
[----:B------:R-:W-:Y:S01]  /*90e0*/  RED.E.ADD.F32.FTZ.RN.STRONG.GPU [R8.64], R25 ;  /* 0x000000190800798e */ /* 0x000fe2000c10e784 */
[CC--:B-1----:R-:W-:Y:S03]  /*90f0*/  LEA R4, P0, R0.reuse, R32.reuse, 0x2 ;  /* 0x0000002000047211 */ /* 0x0c2fe600078010ff */
[----:B------:R-:W-:Y:S01]  /*9100*/  LDSM.16.MT88.4 R8, [R3] ;  /* 0x000000000308783b */ /* 0x000fe20000004200 */
[-C--:B------:R-:W-:Y:S03]  /*9110*/  LEA.HI.X.SX32 R5, R0, R33.reuse, 0x2, P0 ;  /* 0x0000002100057211 */ /* 0x080fe600000f16ff */
[----:B------:R-:W-:Y:S01]  /*9120*/  LDSM.16.MT88.4 R12, [R2+0x11000] ;  /* 0x01100000020c783b */ /* 0x000fe20000004200 */
[----:B------:R-:W-:Y:S02]  /*9130*/  PLOP3.LUT P0, PT, PT, PT, UP1, 0x80, 0x0 ;  /* 0x000000000000781c */ /* 0x000fe40003f0f018 */
[C---:B------:R-:W-:Y:S01]  /*9140*/  IADD3 R0, R3.reuse, -0x3000, RZ ;  /* 0xffffd00003007810 */ /* 0x040fe20007ffe0ff */
[----:B------:R-:W-:Y:S04]  /*9150*/  LDSM.16.MT88.4 R16, [R3+0x1000] ;  /* 0x001000000310783b */ /* 0x000fe80000004200 */
[----:B------:R-:W-:Y:S01]  /*9160*/  LDSM.16.MT88.4 R20, [R3+0x400] ;  /* 0x000400000314783b */ /* 0x000fe20000004200 */
        /* <DEDUP_REMOVED lines=81> */
[----:B------:R-:W-:Y:S01]  /*9680*/  FMUL.FTZ R47, R85, c[0x0][0x2e0] ;  /* 0x0000b800552f7a20 */ /* 0x000fe20000410000 */
[----:B------:R-:W-:Y:S01]  /*9690*/  F2FP.PACK_AB R18, R18, R48 ;  /* 0x000000301212723e */ /* 0x000fe200000000ff */
        /* <DEDUP_REMOVED lines=10> */
[----:B------:R-:W-:Y:S01]  /*9740*/  F2FP.PACK_AB R22, R22, R133 ;  /* 0x000000851616723e */ /* 0x000fe200000000ff */
[----:B------:R-:W-:Y:S01]  /*9750*/  FMUL.FTZ R21, R49, c[0x0][0x2dc] ;  /* 0x0000b70031157a20 */ /* 0x000fe20000410000 */
[----:B------:R-:W-:Y:S01]  /*9760*/  @UP0 UIMAD.WIDE.U32 UR8, UR7, UR12, URZ ;  /* 0x0000000c070802a5 */ /* 0x000fe2000f8e003f */
[----:B------:R-:W-:Y:S01]  /*9770*/  FMUL.FTZ R19, R45, c[0x0][0x2dc] ;  /* 0x0000b7002d137a20 */ /* 0x000fe20000410000 */
[----:B------:R-:W-:Y:S01]  /*9780*/  F2FP.PACK_AB R43, R43, R96 ;  /* 0x000000602b2b723e */ /* 0x000fe200000000ff */
[----:B------:R-:W-:Y:S01]  /*9790*/  FMUL.FTZ R98, R98, c[0x0][0x2e0] ;  /* 0x0000b80062627a20 */ /* 0x000fe20000410000 */
[----:B------:R-:W-:Y:S01]  /*97a0*/  F2FP.PACK_AB R21, R21, R132 ;  /* 0x000000841515723e */ /* 0x000fe200000000ff */
[----:B------:R-:W-:Y:S01]  /*97b0*/  FMUL.FTZ R42, R99, c[0x0][0x2e0] ;  /* 0x0000b800632a7a20 */ /* 0x000fe20000410000 */
[----:B------:R-:W-:Y:S01]  /*97c0*/  @UP0 UIMAD UR15, UR7, UR13, UR9 ;  /* 0x0000000d070f02a4 */ /* 0x000fe2000f8e0209 */
        /* <DEDUP_REMOVED lines=186> */
.L_x_431:
        /* <DEDUP_REMOVED lines=19> */
.L_x_432:
        /* <DEDUP_REMOVED lines=55> */
.L_x_434:
[----:B------:R-:W-:Y:S05]  /*a810*/  BSYNC B0 ;  /* 0x0000000000007941 */ /* 0x000fea0003800000 */
.L_x_433:
        /* <DEDUP_REMOVED lines=20> */
.L_x_436:
[----:B------:R-:W-:Y:S05]  /*a960*/  BSYNC B0 ;  /* 0x0000000000007941 */ /* 0x000fea0003800000 */
.L_x_435:
        /* <DEDUP_REMOVED lines=31> */
.L_x_438:
[----:B------:R-:W-:Y:S05]  /*ab60*/  BSYNC B0 ;  /* 0x0000000000007941 */ /* 0x000fea0003800000 */
.L_x_437:
        /* <DEDUP_REMOVED lines=16> */
.L_x_412:
[----:B------:R-:W-:Y:S05]  /*ac70*/  BSYNC B1 ;  /* 0x0000000000017941 */ /* 0x000fea0003800000 */
.L_x_398:
        /* <DEDUP_REMOVED lines=11> */
.L_x_439:
[----:B------:R-:W-:Y:S05]  /*ad30*/  EXIT ;  /* 0x000000000000794d */ /* 0x000fea0003800000 */
.L_x_441:
        /* <DEDUP_REMOVED lines=12> */
.L_x_1286:


//--------------------- .text._ZN5flash44flash_bwd_dq_dk_dv_loop_seqk_parallel_kernelI23Flash_bwd_kernel_traitsILi96ELi64ELi128ELi8ELi2ELi4ELi4ELb1ELb0EN7cutlass6half_tE19Flash_kernel_traitsILi96ELi64ELi128ELi8ES3_EELb0ELb0ELb1ELb0ELb0ELb0ELb1EEEvNS_16Flash_bwd_paramsE --------------------------
	.section	.text._ZN5flash44flash_bwd_dq_dk_dv_loop_seqk_parallel_kernelI23Flash_bwd_kernel_traitsILi96ELi64ELi128ELi8ELi2ELi4ELi4ELb1ELb0EN7cutlass6half_tE19Flash_kernel_traitsILi96ELi64ELi128ELi8ES3_EELb0ELb0ELb1ELb0ELb0ELb0ELb1EEEvNS_16Flash_bwd_paramsE,"ax",@progbits
	.sectioninfo	@"SHI_REGISTERS=255"
	.align	128
        .global         _ZN5flash44flash_bwd_dq_dk_dv_loop_seqk_parallel_kernelI23Flash_bwd_kernel_traitsILi96ELi64ELi128ELi8ELi2ELi4ELi4ELb1ELb0EN7cutlass6half_tE19Flash_kernel_traitsILi96ELi64ELi128ELi8ES3_EELb0ELb0ELb1ELb0ELb0ELb0ELb1EEEvNS_16Flash_bwd_paramsE
        .type           _ZN5flash44flash_bwd_dq_dk_dv_loop_seqk_parallel_kernelI23Flash_bwd_kernel_traitsILi96ELi64ELi128ELi8ELi2ELi4ELi4ELb1ELb0EN7cutlass6half_tE19Flash_kernel_traitsILi96ELi64ELi128ELi8ES3_EELb0ELb0ELb1ELb0ELb0ELb0ELb1EEEvNS_16Flash_bwd_paramsE,@function
        .size           _ZN5flash44flash_bwd_dq_dk_dv_loop_seqk_parallel_kernelI23Flash_bwd_kernel_traitsILi96ELi64ELi128ELi8ELi2ELi4ELi4ELb1ELb0EN7cutlass6half_tE19Flash_kernel_traitsILi96ELi64ELi128ELi8ES3_EELb0ELb0ELb1ELb0ELb0ELb0ELb1EEEvNS_16Flash_bwd_paramsE,(.L_x_1287 - _ZN5flash44flash_bwd_dq_dk_dv_loop_seqk_parallel_kernelI23Flash_bwd_kernel_traitsILi96ELi64ELi128ELi8ELi2ELi4ELi4ELb1ELb0EN7cutlass6half_tE19Flash_kernel_traitsILi96ELi64ELi128ELi8ES3_EELb0ELb0ELb1ELb0ELb0ELb0ELb1EEEvNS_16Flash_bwd_paramsE)
        .other          _ZN5flash44flash_bwd_dq_dk_dv_loop_seqk_parallel_kernelI23Flash_bwd_kernel_traitsILi96ELi64ELi128ELi8ELi2ELi4ELi4ELb1ELb0EN7cutlass6half_tE19Flash_kernel_traitsILi96ELi64ELi128ELi8ES3_EELb0ELb0ELb1ELb0ELb0ELb0ELb1EEEvNS_16Flash_bwd_paramsE,@"STO_CUDA_ENTRY STV_DEFAULT"
_ZN5flash44flash_bwd_dq_dk_dv_loop_seqk_parallel_kernelI23Flash_bwd_kernel_traitsILi96ELi64ELi128ELi8ELi2ELi4ELi4ELb1ELb0EN7cutlass6half_tE19Flash_kernel_traitsILi96ELi64ELi128ELi8ES3_EELb0ELb0ELb1ELb0ELb0ELb0ELb1EEEvNS_16Flash_bwd_paramsE:
.text._ZN5flash44flash_bwd_dq_dk_dv_loop_seqk_parallel_kernelI23Flash_bwd_kernel_traitsILi96ELi64ELi128ELi8ELi2ELi4ELi4ELb1ELb0EN7cutlass6half_tE19Flash_kernel_traitsILi96ELi64ELi128ELi8ES3_EELb0ELb0ELb1ELb0ELb0ELb0ELb1EEEvNS_16Flash_bwd_paramsE:
        /* <DEDUP_REMOVED lines=35> */
[----:B------:R-:W-:Y:S01]  /*0230*/  LEA.HI R12, R20, R21, RZ, 0x4 ;  /* 0x00000015140c7211 */ /* 0x000fe200078f20ff */
[----:B---3--:R-:W-:Y:S01]  /*0240*/  UIMAD UR51, UR40, UR50, URZ ;  /* 0x00000032283372a4 */ /* 0x008fe2000f8e023f */
[--C-:B------:R-:W-:Y:S01]  /*0250*/  SHF.R.S32.HI R6, RZ, 0x2, R5.reuse ;  /* 0x00000002ff067819 */ /* 0x100fe20000011405 */
[----:B------:R-:W-:Y:S01]  /*0260*/  UIMAD UR50, UR50, UR12, URZ ;  /* 0x0000000c323272a4 */ /* 0x000fe2000f8e023f */
[----:B------:R-:W-:Y:S01]  /*0270*/  SHF.R.S32.HI R0, RZ, 0x1f, R5 ;  /* 0x0000001fff007819 */ /* 0x000fe20000011405 */
[----:B------:R-:W-:Y:S01]  /*0280*/  ULDC UR13, c[0x0][0x1c0] ;  /* 0x00007000000d7ab9 */ /* 0x000fe20000000800 */
[----:B------:R-:W-:Y:S01]  /*0290*/  LOP3.LUT R3, R11, 0xffffffe0, RZ, 0xc0, !PT ;  /* 0xffffffe00b037812 */ /* 0x000fe200078ec0ff */
[----:B------:R-:W-:Y:S01]  /*02a0*/  ULDC UR11, c[0x0][0x1c0] ;  /* 0x00007000000b7ab9 */ /* 0x000fe20000000800 */
[----:B------:R-:W-:Y:S01]  /*02b0*/  SHF.R.S32.HI R7, RZ, 0x4, R12 ;  /* 0x00000004ff077819 */ /* 0x000fe2000001140c */
[----:B------:R-:W-:Y:S01]  /*02c0*/  UIMAD UR56, UR7, UR36, URZ ;  /* 0x00000024073872a4 */ /* 0x000fe2000f8e023f */
[-C--:B------:R-:W-:Y:S01]  /*02d0*/  LEA.HI R2, R0, R6.reuse, RZ, 0x3 ;  /* 0x0000000600027211 */ /* 0x080fe200078f18ff */
[----:B------:R-:W-:Y:S01]  /*02e0*/  IMAD.IADD R0, R21, 0x1, -R3 ;  /* 0x0000000115007824 */ /* 0x000fe200078e0a03 */
[----:B------:R-:W-:Y:S01]  /*02f0*/  LEA.HI R4, R12, R7, RZ, 0x1 ;  /* 0x000000070c047211 */ /* 0x000fe200078f08ff */
[----:B------:R-:W-:Y:S01]  /*0300*/  UIMAD UR6, UR36, UR11, UR40 ;  /* 0x0000000b240672a4 */ /* 0x000fe2000f8e0228 */
[----:B------:R-:W-:Y:S01]  /*0310*/  LEA.HI R8, R5, R6, RZ, 0x1 ;  /* 0x0000000605087211 */ /* 0x000fe200078f08ff */
[----:B------:R-:W-:Y:S01]  /*0320*/  @!UP5 UIMAD UR7, UR36, UR13, UR40 ;  /* 0x0000000d2407d2a4 */ /* 0x000fe2000f8e0228 */
[----:B------:R-:W-:Y:S01]  /*0330*/  LOP3.LUT R2, R2, 0xfffffff8, RZ, 0xc0, !PT ;  /* 0xfffffff802027812 */ /* 0x000fe200078ec0ff */
[----:B------:R-:W-:Y:S01]  /*0340*/  USHF.L.U32 UR45, UR50, 0x6, URZ ;  /* 0x00000006322d7899 */ /* 0x000fe2000800063f */
[----:B------:R-:W-:Y:S01]  /*0350*/  SHF.R.S32.HI R10, RZ, 0x1f, R0 ;  /* 0x0000001fff0a7819 */ /* 0x000fe20000011400 */
[----:B------:R-:W-:Y:S01]  /*0360*/  ULDC UR53, c[0x0][0x214] ;  /* 0x0000850000357ab9 */ /* 0x000fe20000000800 */
[----:B------:R-:W-:Y:S01]  /*0370*/  LOP3.LUT R3, R4, 0xfffffffe, RZ, 0xc0, !PT ;  /* 0xfffffffe04037812 */ /* 0x000fe200078ec0ff */
[----:B------:R-:W-:Y:S01]  /*0380*/  ULDC UR60, c[0x0][0x1c8] ;  /* 0x00007200003c7ab9 */ /* 0x000fe20000000800 */
[----:B------:R-:W-:Y:S01]  /*0390*/  LOP3.LUT R4, R8, 0x7fffffe, RZ, 0xc0, !PT ;  /* 0x07fffffe08047812 */ /* 0x000fe200078ec0ff */
[----:B------:R-:W-:Y:S01]  /*03a0*/  IMAD.IADD R8, R6, 0x1, -R2 ;  /* 0x0000000106087824 */ /* 0x000fe200078e0a02 */
[----:B------:R-:W-:Y:S01]  /*03b0*/  LEA.HI R22, R10, R0, RZ, 0x2 ;  /* 0x000000000a167211 */ /* 0x000fe200078f10ff */
[----:B------:R-:W-:Y:S01]  /*03c0*/  IMAD.IADD R15, R7, 0x1, -R3 ;  /* 0x00000001070f7824 */ /* 0x000fe200078e0a03 */
[--C-:B------:R-:W-:Y:S01]  /*03d0*/  SHF.R.S32.HI R0, RZ, 0x5, R11.reuse ;  /* 0x00000005ff007819 */ /* 0x100fe2000001140b */
[----:B------:R-:W-:Y:S01]  /*03e0*/  IMAD.IADD R9, R6, 0x1, -R4 ;  /* 0x0000000106097824 */ /* 0x000fe200078e0a04 */
[-C--:B------:R-:W-:Y:S01]  /*03f0*/  LEA.HI R16, R20, R21.reuse, RZ, 0x3 ;  /* 0x0000001514107211 */ /* 0x080fe200078f18ff */
[----:B------:R-:W-:Y:S01]  /*0400*/  ULDC.U8 UR10, c[0x0][0x3d0] ;  /* 0x0000f400000a7ab9 */ /* 0x000fe20000000000 */
[----:B------:R-:W-:Y:S01]  /*0410*/  SHF.R.S32.HI R2, RZ, 0x1f, R11 ;  /* 0x0000001fff027819 */ /* 0x000fe2000001140b */
[----:B------:R-:W-:Y:S01]  /*0420*/  IMAD R9, R0, 0x8, R9 ;  /* 0x0000000800097824 */ /* 0x000fe200078e0209 */
[----:B------:R-:W-:Y:S01]  /*0430*/  LOP3.LUT R5, R5, 0xfffffffc, RZ, 0xc0, !PT ;  /* 0xfffffffc05057812 */ /* 0x000fe200078ec0ff */
[----:B------:R-:W-:Y:S01]  /*0440*/  ULDC UR54, c[0x0][0x224] ;  /* 0x0000890000367ab9 */ /* 0x000fe20000000800 */
[-C--:B------:R-:W-:Y:S01]  /*0450*/  LEA.HI R4, R11, R0.reuse, RZ, 0x1 ;  /* 0x000000000b047211 */ /* 0x080fe200078f08ff */
[----:B------:R-:W-:Y:S01]  /*0460*/  @UP5 UIMAD UR58, UR36, UR53, URZ ;  /* 0x00000035243a52a4 */ /* 0x000fe2000f8e023f */
[----:B------:R-:W-:Y:S01]  /*0470*/  SHF.R.S32.HI R3, RZ, 0x3, R16 ;  /* 0x00000003ff037819 */ /* 0x000fe20000011410 */
[----:B------:R-:W-:Y:S01]  /*0480*/  IMAD.IADD R17, R21, 0x1, -R5 ;  /* 0x0000000115117824 */ /* 0x000fe200078e0a05 */
[----:B------:R-:W-:Y:S01]  /*0490*/  LEA.HI R2, R2, R0, RZ, 0x2 ;  /* 0x0000000002027211 */ /* 0x000fe200078f10ff */
[----:B------:R-:W-:Y:S01]  /*04a0*/  ULDC.64 UR4, c[0x0][0x118] ;  /* 0x0000460000047ab9 */ /* 0x000fe20000000a00 */
        /* <DEDUP_REMOVED lines=11> */
[----:B------:R-:W-:Y:S01]  /*0560*/  ULDC UR44, c[0x0][0x2e8] ;  /* 0x0000ba00002c7ab9 */ /* 0x000fe20000000800 */
[----:B------:R-:W-:Y:S01]  /*0570*/  SHF.R.U32.HI R2, RZ, 0x3, R2 ;  /* 0x00000003ff027819 */ /* 0x000fe20000011602 */
[----:B------:R-:W-:Y:S01]  /*0580*/  IMAD.IADD R0, R21, 0x1, -R0 ;  /* 0x0000000115007824 */ /* 0x000fe200078e0a00 */
[----:B------:R-:W-:Y:S01]  /*0590*/  SHF.R.S32.HI R10, RZ, 0x6, R10 ;  /* 0x00000006ff0a7819 */ /* 0x000fe2000001140a */
[----:B------:R-:W-:Y:S01]  /*05a0*/  ULOP3.LUT UR60, UR40, UR60, URZ, 0x3c, !UPT ;  /* 0x0000003c283c7292 */ /* 0x000fe2000f8e3c3f */
[----:B------:R-:W-:Y:S01]  /*05b0*/  LOP3.LUT R7, R3, R2, RZ, 0x3c, !PT ;  /* 0x0000000203077212 */ /* 0x000fe200078e3cff */
[----:B------:R-:W-:Y:S01]  /*05c0*/  USHF.R.S32.HI UR61, URZ, 0x1f, UR40 ;  /* 0x0000001f3f3d7899 */ /* 0x000fe20008011428 */
[----:B------:R-:W-:Y:S01]  /*05d0*/  SHF.R.S32.HI R4, RZ, 0x1f, R0 ;  /* 0x0000001fff047819 */ /* 0x000fe20000011400 */
[----:B------:R-:W-:Y:S01]  /*05e0*/  UISETP.NE.AND UP6, UPT, UR10, URZ, UPT ;  /* 0x0000003f0a00728c */ /* 0x000fe2000bfc5270 */
[----:B------:R-:W-:Y:S01]  /*05f0*/  LOP3.LUT R3, R16, 0xfffffff8, RZ, 0xc0, !PT ;  /* 0xfffffff810037812 */ /* 0x000fe200078ec0ff */
[----:B------:R-:W-:Y:S01]  /*0600*/  UIMAD.WIDE.U32 UR46, UR38, UR48, URZ ;  /* 0x00000030262e72a5 */ /* 0x000fe2000f8e003f */
[-C--:B------:R-:W-:Y:S01]  /*0610*/  LEA.HI R2, R0, R0.reuse, RZ, 0x1 ;  /* 0x0000000000027211 */ /* 0x080fe200078f08ff */
[----:B------:R-:W-:Y:S01]  /*0620*/  UIMAD UR55, UR39, UR48, URZ ;  /* 0x00000030273772a4 */ /* 0x000fe2000f8e023f */
[----:B------:R-:W-:Y:S01]  /*0630*/  LEA.HI R12, R4, R0, RZ, 0x3 ;  /* 0x00000000040c7211 */ /* 0x000fe200078f18ff */
[----:B------:R-:W-:Y:S01]  /*0640*/  IMAD.IADD R3, R21, 0x1, -R3 ;  /* 0x0000000115037824 */ /* 0x000fe200078e0a03 */
[----:B------:R-:W-:Y:S01]  /*0650*/  LOP3.LUT R5, R2, 0x7fffffe, RZ, 0xc0, !PT ;  /* 0x07fffffe02057812 */ /* 0x000fe200078ec0ff */
[----:B------:R-:W-:Y:S01]  /*0660*/  USHF.R.S32.HI UR57, URZ, 0x1f, UR51 ;  /* 0x0000001f3f397899 */ /* 0x000fe20008011433 */
        /* <DEDUP_REMOVED lines=9> */
[----:B------:R-:W-:Y:S01]  /*0700*/  @!UP5 UIMAD UR53, UR7, UR53, URZ ;  /* 0x000000350735d2a4 */ /* 0x000fe2000f8e023f */
        /* <DEDUP_REMOVED lines=9> */
[----:B------:R-:W-:Y:S01]  /*07a0*/  IMAD.SHL.U32 R6, R17, 0x2, RZ ;  /* 0x0000000211067824 */ /* 0x000fe200078e00ff */
[----:B------:R-:W-:Y:S01]  /*07b0*/  LEA.HI R5, R2, R7, RZ, 0x2 ;  /* 0x0000000702057211 */ /* 0x000fe200078f10ff */
[----:B------:R-:W-:Y:S01]  /*07c0*/  IMAD.SHL.U32 R2, R3, 0x40, RZ ;  /* 0x0000004003027824 */ /* 0x000fe200078e00ff */
[----:B------:R-:W-:Y:S01]  /*07d0*/  LOP3.LUT P4, RZ, R0, 0x2, RZ, 0xc0, !PT ;  /* 0x0000000200ff7812 */ /* 0x000fe2000788c0ff */
[----:B------:R-:W-:Y:S01]  /*07e0*/  IMAD.SHL.U32 R3, R11, 0x10, RZ ;  /* 0x000000100b037824 */ /* 0x000fe200078e00ff */
[----:B------:R-:W-:Y:S01]  /*07f0*/  LOP3.LUT R5, R5, 0xfffffffc, RZ, 0xc0, !PT ;  /* 0xfffffffc05057812 */ /* 0x000fe200078ec0ff */
[----:B------:R-:W-:Y:S01]  /*0800*/  USHF.R.S32.HI UR52, URZ, 0x1f, UR45 ;  /* 0x0000001f3f347899 */ /* 0x000fe2000801142d */
[----:B------:R-:W-:Y:S01]  /*0810*/  LOP3.LUT P6, RZ, R14, 0x4, RZ, 0xc0, !PT ;  /* 0x000000040eff7812 */ /* 0x000fe200078cc0ff */
[----:B------:R-:W-:Y:S01]  /*0820*/  UMOV UR43, 0xffffd000 ;  /* 0xffffd000002b7882 */ /* 0x000fe20000000000 */
[C---:B------:R-:W-:Y:S01]  /*0830*/  SEL R202, R206.reuse, 0xffffffe0, !P5 ;  /* 0xffffffe0ceca7807 */ /* 0x040fe20006800000 */
[----:B------:R-:W-:Y:S01]  /*0840*/  IMAD.IADD R13, R7, 0x1, -R5 ;  /* 0x00000001070d7824 */ /* 0x000fe200078e0a05 */
        /* <DEDUP_REMOVED lines=14> */
[----:B------:R-:W-:Y:S02]  /*0930*/  LOP3.LUT R198, R5, R4, RZ, 0x3c, !PT ;  /* 0x0000000405c67212 */ /* 0x000fe400078e3cff */
[----:B------:R-:W-:Y:S02]  /*0940*/  SHF.R.U32.HI R0, RZ, 0x3, R0 ;  /* 0x00000003ff007819 */ /* 0x000fe40000011600 */
[----:B------:R-:W-:Y:S01]  /*0950*/  LEA.HI R4, R8, R8, RZ, 0x1 ;  /* 0x0000000808047211 */ /* 0x000fe200078f08ff */
[----:B------:R-:W-:Y:S01]  /*0960*/  IMAD.U32 R198, R18, 0x20, R198 ;  /* 0x0000002012c67824 */ /* 0x000fe200078e00c6 */
[----:B------:R-:W-:Y:S01]  /*0970*/  LOP3.LUT R16, R2, R0, RZ, 0x3c, !PT ;  /* 0x0000000002107212 */ /* 0x000fe200078e3cff */
[----:B------:R-:W-:Y:S01]  /*0980*/  IMAD.SHL.U32 R2, R8, 0x40, RZ ;  /* 0x0000004008027824 */ /* 0x000fe200078e00ff */
[----:B------:R-:W-:Y:S01]  /*0990*/  LOP3.LUT R0, R4, 0x3fffffe, RZ, 0xc0, !PT ;  /* 0x03fffffe04007812 */ /* 0x000fe200078ec0ff */
[C---:B------:R-:W-:Y:S01]  /*09a0*/  IMAD R197, R198.reuse, 0x2, R197 ;  /* 0x00000002c6c57824 */ /* 0x040fe200078e02c5 */
[----:B------:R-:W-:Y:S01]  /*09b0*/  SHF.R.S32.HI R3, RZ, 0x3, R12 ;  /* 0x00000003ff037819 */ /* 0x000fe2000001140c */
[----:B------:R-:W-:Y:S01]  /*09c0*/  IMAD.SHL.U32 R198, R198, 0x2, RZ ;  /* 0x00000002c6c67824 */ /* 0x000fe200078e00ff */
[----:B------:R-:W-:Y:S01]  /*09d0*/  LOP3.LUT R2, R2, 0x1c0, RZ, 0xc0, !PT ;  /* 0x000001c002027812 */ /* 0x000fe200078ec0ff */
[----:B------:R-:W-:-:S02]  /*09e0*/  IMAD.IADD R7, R8, 0x1, -R0 ;  /* 0x0000000108077824 */ /* 0x000fc400078e0a00 */
[----:B------:R-:W-:Y:S02]  /*09f0*/  IMAD.SHL.U32 R0, R10, 0x20, RZ ;  /* 0x000000200a007824 */ /* 0x000fe400078e00ff */
[----:B------:R-:W-:Y:S02]  /*0a00*/  IMAD R12, R3, 0x8, R19 ;  /* 0x00000008030c7824 */ /* 0x000fe400078e0213 */
[C---:B------:R-:W-:Y:S01]  /*0a10*/  IMAD R201, R11.reuse, 0x2, R3 ;  /* 0x000000020bc97824 */ /* 0x040fe200078e0203 */
[----:B------:R-:W-:Y:S02]  /*0a20*/  LOP3.LUT R8, R0, 0x6, R21, 0xf8, !PT ;  /* 0x0000000600087812 */ /* 0x000fe400078ef815 */
[----:B------:R-:W-:Y:S01]  /*0a30*/  LOP3.LUT R5, R2, 0x20, R0, 0xf8, !PT ;  /* 0x0000002002057812 */ /* 0x000fe200078ef800 */
[----:B------:R-:W-:Y:S01]  /*0a40*/  IMAD R0, R11, 0x200, R6 ;  /* 0x000002000b007824 */ /* 0x000fe200078e0206 */
[----:B------:R-:W-:Y:S01]  /*0a50*/  SHF.R.U32.HI R2, RZ, 0x3, R2 ;  /* 0x00000003ff027819 */ /* 0x000fe20000011602 */
[----:B------:R1:W-:Y:S02]  /*0a60*/  STL [R1+0x5c], R8 ;  /* 0x00005c0801007387 */ /* 0x0003e40000100800 */
[----:B------:R-:W-:Y:S01]  /*0a70*/  IMAD R10, R7, 0x20, R0 ;  /* 0x00000020070a7824 */ /* 0x000fe200078e0200 */
[----:B------:R-:W-:Y:S01]  /*0a80*/  SHF.R.S32.HI R0, RZ, 0x1, R4 ;  /* 0x00000001ff007819 */ /* 0x000fe20000011404 */
[----:B------:R-:W-:-:S02]  /*0a90*/  IMAD.U32 R4, RZ, RZ, UR14 ;  /* 0x0000000eff047e24 */ /* 0x000fc4000f8e00ff */
[----:B------:R-:W-:Y:S01]  /*0aa0*/  IMAD.SHL.U32 R4, R15, 0x10, RZ ;  /* 0x000000100f047824 */ /* 0x000fe200078e00ff */
[C---:B------:R-:W-:Y:S01]  /*0ab0*/  LOP3.LUT P1, RZ, R0.reuse, 0x2, RZ, 0xc0, !PT ;  /* 0x0000000200ff7812 */ /* 0x040fe2000782c0ff */
[----:B------:R-:W-:-:S05]  /*0ac0*/  IMAD.SHL.U32 R0, R0, 0x40, RZ ;  /* 0x0000004000007824 */ /* 0x000fca00078e00ff */
[----:B------:R-:W-:Y:S02]  /*0ad0*/  LOP3.LUT R0, R0, 0xc0, RZ, 0xc0, !PT ;  /* 0x000000c000007812 */ /* 0x000fe400078ec0ff */
[----:B-1----:R-:W-:Y:S02]  /*0ae0*/  LOP3.LUT R8, R5, R2, RZ, 0x3c, !PT ;  /* 0x0000000205087212 */ /* 0x002fe400078e3cff */
        /* <DEDUP_REMOVED lines=29> */
[----:B------:R-:W-:Y:S01]  /*0cc0*/  IADD3 R249, R248, 0x20, RZ ;  /* 0x00000020f8f97810 */ /* 0x000fe20007ffe0ff */
[----:B------:R-:W-:Y:S01]  /*0cd0*/  IMAD.IADD R205, R0, 0x1, R2 ;  /* 0x0000000100cd7824 */ /* 0x000fe200078e0202 */
[----:B------:R-:W-:Y:S01]  /*0ce0*/  LEA R201, R201, 0xf000, 0x1 ;  /* 0x0000f000c9c97811 */ /* 0x000fe200078e08ff */
[C---:B------:R-:W-:Y:S01]  /*0cf0*/  IMAD R4, R207.reuse, 0x10, R4 ;  /* 0x00000010cf047824 */ /* 0x040fe200078e0204 */
[----:B------:R-:W-:Y:S01]  /*0d00*/  @P2 IADD3 R249, R248, -0x20, RZ ;  /* 0xffffffe0f8f92810 */ /* 0x000fe20007ffe0ff */
[----:B------:R-:W-:-:S02]  /*0d10*/  IMAD R207, R207, 0x200, R0 ;  /* 0x00000200cfcf7824 */ /* 0x000fc400078e0200 */
        /* <DEDUP_REMOVED lines=25> */
.L_x_485:
        /* <DEDUP_REMOVED lines=53> */
.L_x_442:
        /* <DEDUP_REMOVED lines=67> */
.L_x_444:
        /* <DEDUP_REMOVED lines=18> */
.L_x_445:
        /* <DEDUP_REMOVED lines=71> */
.L_x_446:
[----:B------:R-:W-:Y:S02]  /*1bc0*/  UMOV UR11, UR54 ;  /* 0x00000036000b7c82 */ /* 0x000fe40008000000 */
.L_x_447:
[----:B------:R-:W2:Y:S04]  /*1bd0*/  LDL.64 R4, [R1+0x10] ;  /* 0x0000100001047983 */ /* 0x000ea80000100a00 */
[----:B------:R1:W2:Y:S01]  /*1be0*/  LDL.64 R20, [R1+0x10] ;  /* 0x0000100001147983 */ /* 0x0002a20000100a00 */
[----:B------:R-:W-:Y:S01]  /*1bf0*/  UIADD3 UR8, UP4, UP3, UR8, UR45, UR51 ;  /* 0x0000002d08087290 */ /* 0x000fe2000fb9e033 */
[----:B------:R-:W-:Y:S01]  /*1c00*/  IMAD.U32 R10, RZ, RZ, UR5 ;  /* 0x00000005ff0a7e24 */ /* 0x000fe2000f8e00ff */
[----:B------:R-:W-:Y:S01]  /*1c10*/  BSSY B1, `(.L_x_443) ;  /* 0x0000874000017945 */ /* 0x000fe20003800000 */
[----:B------:R-:W3:Y:S01]  /*1c20*/  S2R R11, SR_TID.X ;  /* 0x00000000000b7919 */ /* 0x000ee20000002100 */
[----:B------:R-:W-:Y:S01]  /*1c30*/  UIADD3 UR30, UP2, UP1, UR15, UR8, UR16 ;  /* 0x000000080f1e7290 */ /* 0x000fe2000f95e010 */
[----:B------:R-:W-:Y:S01]  /*1c40*/  IMAD.U32 R8, RZ, RZ, UR4 ;  /* 0x00000004ff087e24 */ /* 0x000fe2000f8e00ff */
[----:B------:R-:W-:Y:S01]  /*1c50*/  UIADD3.X UR7, UR10, UR52, UR57, UP4, UP3 ;  /* 0x000000340a077290 */ /* 0x000fe2000a7e6439 */
[----:B------:R-:W-:Y:S01]  /*1c60*/  IMAD.U32 R9, RZ, RZ, UR20 ;  /* 0x00000014ff097e24 */ /* 0x000fe2000f8e00ff */
[----:B------:R-:W-:-:S02]  /*1c70*/  ULDC.64 UR8, c[0x0][0x1a8] ;  /* 0x00006a0000087ab9 */ /* 0x000fc40000000a00 */
[----:B------:R-:W-:Y:S02]  /*1c80*/  UIADD3.X UR28, UR13, UR7, UR14, UP2, UP1 ;  /* 0x000000070d1c7290 */ /* 0x000fe400097e240e */
[----:B------:R-:W-:Y:S02]  /*1c90*/  UIMAD UR7, UR61, UR8, URZ ;  /* 0x000000083d0772a4 */ /* 0x000fe4000f8e023f */
[----:B------:R-:W-:Y:S02]  /*1ca0*/  UMOV UR14, 0x4 ;  /* 0x00000004000e7882 */ /* 0x000fe40000000000 */
[----:B------:R-:W-:Y:S02]  /*1cb0*/  UIMAD UR24, UR40, UR9, UR7 ;  /* 0x00000009281872a4 */ /* 0x000fe4000f8e0207 */
[----:B------:R-:W-:Y:S02]  /*1cc0*/  ULDC.64 UR4, c[0x0][0x3c8] ;  /* 0x0000f20000047ab9 */ /* 0x000fe40000000a00 */
[----:B------:R-:W-:-:S02]  /*1cd0*/  ULDC.64 UR8, c[0x0][0x378] ;  /* 0x0000de0000087ab9 */ /* 0x000fc40000000a00 */
[----:B------:R-:W-:-:S04]  /*1ce0*/  UIMAD UR7, UR61, UR8, URZ ;  /* 0x000000083d0772a4 */ /* 0x000fc8000f8e023f */
[----:B------:R-:W-:Y:S01]  /*1cf0*/  UIMAD UR18, UR40, UR9, UR7 ;  /* 0x00000009281272a4 */ /* 0x000fe2000f8e0207 */
[----:B---3--:R-:W-:Y:S02]  /*1d00*/  SHF.R.S32.HI R12, RZ, 0x1f, R11 ;  /* 0x0000001fff0c7819 */ /* 0x008fe4000001140b */
[----:B------:R-:W-:Y:S02]  /*1d10*/  ULDC.64 UR8, c[0x0][0x370] ;  /* 0x0000dc0000087ab9 */ /* 0x000fe40000000a00 */
[----:B------:R-:W-:Y:S01]  /*1d20*/  LEA.HI R3, R12, R11, RZ, 0x2 ;  /* 0x0000000b0c037211 */ /* 0x000fe200078f10ff */
[----:B------:R-:W-:Y:S02]  /*1d30*/  UIMAD UR7, UR32, UR8, URZ ;  /* 0x00000008200772a4 */ /* 0x000fe4000f8e023f */
[----:B------:R-:W-:Y:S01]  /*1d40*/  UIADD3 UR8, UR20, UR11, URZ ;  /* 0x0000000b14087290 */ /* 0x000fe2000fffe03f */
[----:B------:R-:W-:Y:S01]  /*1d50*/  SHF.R.S32.HI R3, RZ, 0x2, R3 ;  /* 0x00000002ff037819 */ /* 0x000fe20000011403 */
[----:B------:R-:W-:-:S02]  /*1d60*/  UIMAD UR10, UR20, UR9, UR7 ;  /* 0x00000009140a72a4 */ /* 0x000fc4000f8e0207 */
[----:B------:R-:W-:Y:S01]  /*1d70*/  UIMAD.WIDE UR8, UR8, UR14, UR4 ;  /* 0x0000000e080872a5 */ /* 0x000fe2000f8e0204 */
[----:B------:R-:W-:Y:S01]  /*1d80*/  SHF.R.S32.HI R17, RZ, 0x1f, R3 ;  /* 0x0000001fff117819 */ /* 0x000fe20000011403 */
[----:B------:R-:W-:Y:S01]  /*1d90*/  UIADD3 UR7, -UR6, UR12, UR23 ;  /* 0x0000000c06077290 */ /* 0x000fe2000fffe117 */
[----:B------:R-:W-:Y:S01]  /*1da0*/  IADD3 R0, P0, R3, UR20, RZ ;  /* 0x0000001403007c10 */ /* 0x000fe2000ff1e0ff */
[----:B------:R-:W-:-:S03]  /*1db0*/  ULDC.64 UR4, c[0x0][0x200] ;  /* 0x0000800000047ab9 */ /* 0x000fc60000000a00 */
[----:B------:R-:W-:Y:S01]  /*1dc0*/  IADD3.X R7, R17, UR32, RZ, P0, !PT ;  /* 0x0000002011077c10 */ /* 0x000fe200087fe4ff */
[----:B------:R-:W-:Y:S02]  /*1dd0*/  UMOV UR16, UR8 ;  /* 0x0000000800107c82 */ /* 0x000fe40008000000 */
[----:B------:R-:W-:Y:S02]  /*1de0*/  UIADD3 UR8, UR20, UR17, URZ ;  /* 0x0000001114087290 */ /* 0x000fe4000fffe03f */
[----:B------:R-:W-:Y:S01]  /*1df0*/  IMAD R7, R7, c[0x0][0x190], RZ ;  /* 0x0000640007077a24 */ /* 0x000fe200078e02ff */
[----:B------:R-:W-:Y:S02]  /*1e00*/  UMOV UR15, UR9 ;  /* 0x00000009000f7c82 */ /* 0x000fe40008000000 */
[----:B------:R-:W-:Y:S01]  /*1e10*/  UIMAD.WIDE UR8, UR8, UR14, UR4 ;  /* 0x0000000e080872a5 */ /* 0x000fe2000f8e0204 */
[----:B------:R3:W4:Y:S01]  /*1e20*/  R2UR UR4, R8 ;  /* 0x00000000080473c2 */ /* 0x00072200000e0000 */
[----:B------:R-:W-:-:S02]  /*1e30*/  ULDC UR32, c[0x0][0x2e8] ;  /* 0x0000ba0000207ab9 */ /* 0x000fc40000000800 */
[----:B------:R-:W-:-:S03]  /*1e40*/  UIADD3 UR7, UR7, -UR32, URZ ;  /* 0x8000002007077290 */ /* 0x000fc6000fffe03f */
[----:B------:R-:W-:Y:S02]  /*1e50*/  UMOV UR14, UR8 ;  /* 0x00000008000e7c82 */ /* 0x000fe40008000000 */
[----:B------:R-:W-:Y:S01]  /*1e60*/  USHF.R.S32.HI UR17, URZ, 0x1f, UR7 ;  /* 0x0000001f3f117899 */ /* 0x000fe20008011407 */
[----:B------:R1:W1:Y:S01]  /*1e70*/  R2UR UR5, R10 ;  /* 0x000000000a0573c2 */ /* 0x00026200000e0000 */
[----:B------:R-:W-:Y:S02]  /*1e80*/  UMOV UR13, UR9 ;  /* 0x00000009000d7c82 */ /* 0x000fe40008000000 */
[----:B------:R-:W-:Y:S02]  /*1e90*/  ULEA.HI UR17, UR17, UR7, URZ, 0x6 ;  /* 0x0000000711117291 */ /* 0x000fe4000f8f303f */
[----:B------:R-:W-:Y:S02]  /*1ea0*/  UIADD3 UR7, UR33, -0x1, URZ ;  /* 0xffffffff21077890 */ /* 0x000fe4000fffe03f */
[----:B------:R-:W-:-:S04]  /*1eb0*/  USHF.R.S32.HI UR17, URZ, 0x6, UR17 ;  /* 0x000000063f117899 */ /* 0x000fc80008011411 */
[----:B------:R-:W-:-:S04]  /*1ec0*/  UISETP.LT.AND UP1, UPT, URZ, UR17, UPT ;  /* 0x000000113f00728c */ /* 0x000fc8000bf21270 */
[----:B------:R-:W-:-:S04]  /*1ed0*/  USEL UR17, URZ, UR17, !UP1 ;  /* 0x000000113f117287 */ /* 0x000fc8000c800000 */
[----:B------:R-:W-:Y:S01]  /*1ee0*/  UISETP.GT.AND UP1, UPT, UR33, UR17, UPT ;  /* 0x000000112100728c */ /* 0x000fe2000bf24270 */
[----:B--2---:R-:W-:-:S05]  /*1ef0*/  IMAD.MOV.U32 R20, RZ, RZ, R4 ;  /* 0x000000ffff147224 */ /* 0x004fca00078e0004 */
[----:B------:R-:W-:-:S05]  /*1f00*/  SHF.R.S32.HI R21, RZ, 0x1f, R20 ;  /* 0x0000001fff157819 */ /* 0x000fca0000011414 */
[C---:B------:R-:W-:Y:S01]  /*1f10*/  IMAD.WIDE.U32 R4, R0.reuse, c[0x0][0x190], R20 ;  /* 0x0000640000047a25 */ /* 0x040fe200078e0014 */
[----:B------:R2:W-:Y:S03]  /*1f20*/  STL [R1+0x14], R21 ;  /* 0x0000141501007387 */ /* 0x0005e60000100800 */
[----:B------:R-:W-:Y:S01]  /*1f30*/  IMAD R0, R0, c[0x0][0x194], R7 ;  /* 0x0000650000007a24 */ /* 0x000fe200078e0207 */
[----:B------:R-:W-:-:S04]  /*1f40*/  IADD3 R6, P0, R4, UR41, RZ ;  /* 0x0000002904067c10 */ /* 0x000fc8000ff1e0ff */
[----:B------:R-:W-:Y:S02]  /*1f50*/  IADD3.X R7, R5, UR37, R0, P0, !PT ;  /* 0x0000002505077c10 */ /* 0x000fe400087fe400 */
[----:B------:R-:W-:Y:S02]  /*1f60*/  LEA.HI R0, R12, R11, RZ, 0x5 ;  /* 0x0000000b0c007211 */ /* 0x000fe400078f28ff */
[----:B------:R-:W-:Y:S02]  /*1f70*/  IADD3 R4, P0, R20, UR29, RZ ;  /* 0x0000001d14047c10 */ /* 0x000fe4000ff1e0ff */
[----:B---3--:R-:W-:Y:S02]  /*1f80*/  LOP3.LUT R8, R0, 0xffffffe0, RZ, 0xc0, !PT ;  /* 0xffffffe000087812 */ /* 0x008fe400078ec0ff */
[----:B------:R-:W-:Y:S02]  /*1f90*/  SHF.R.S32.HI R0, RZ, 0x5, R0 ;  /* 0x00000005ff007819 */ /* 0x000fe40000011400 */
[----:B------:R-:W-:Y:S01]  /*1fa0*/  IADD3.X R5, R21, UR31, RZ, P0, !PT ;  /* 0x0000001f15057c10 */ /* 0x000fe200087fe4ff */
[----:B------:R-:W-:-:S04]  /*1fb0*/  IMAD.IADD R8, R11, 0x1, -R8 ;  /* 0x000000010b087824 */ /* 0x000fc800078e0a08 */
[----:B------:R-:W-:Y:S02]  /*1fc0*/  IMAD R0, R0, UR50, R8 ;  /* 0x0000003200007c24 */ /* 0x000fe4000f8e0208 */
[----:B------:R-:W-:-:S03]  /*1fd0*/  IMAD.WIDE.U32 R4, R9, c[0x0][0x370], R4 ;  /* 0x0000dc0009047a25 */ /* 0x000fc600078e0004 */
[C---:B------:R-:W-:Y:S02]  /*1fe0*/  IADD3 R8, P0, R0.reuse, UR30, RZ ;  /* 0x0000001e00087c10 */ /* 0x040fe4000ff1e0ff */
[----:B------:R-:W-:Y:S02]  /*1ff0*/  IADD3 R5, R5, UR10, RZ ;  /* 0x0000000a05057c10 */ /* 0x000fe4000fffe0ff */
        /* <DEDUP_REMOVED lines=15> */
[----:B------:R-:W-:Y:S02]  /*20f0*/  IMAD.IADD R0, R5, 0x1, R0 ;  /* 0x0000000105007824 */ /* 0x000fe400078e0200 */
[----:B------:R2:W-:Y:S03]  /*2100*/  STL [R1], R18 ;  /* 0x0000001201007387 */ /* 0x0005e60000100800 */
[----:B------:R-:W-:Y:S01]  /*2110*/  LEA.HI.X R251, R4, c[0x0][0x334], R0, 0x1, P3 ;  /* 0x0000cd0004fb7a11 */ /* 0x000fe200018f0c00 */
[----:B-1--4-:R-:W-:Y:S05]  /*2120*/  @P0 BRA `(.L_x_448) ;  /* 0x000008c000000947 */ /* 0x012fea0003800000 */
[----:B------:R-:W-:Y:S02]  /*2130*/  @UP0 UIADD3 UR7, UR21, UR25, URZ ;  /* 0x0000001915070290 */ /* 0x000fe4000fffe03f */
[----:B------:R-:W-:-:S02]  /*2140*/  ULDC.64 UR10, c[0x0][0x3a0] ;  /* 0x0000e800000a7ab9 */ /* 0x000fc40000000a00 */
        /* <DEDUP_REMOVED lines=16> */
.L_x_449:
        /* <DEDUP_REMOVED lines=18> */
.L_x_450:
        /* <DEDUP_REMOVED lines=34> */
.L_x_452:
[----:B-1----:R-:W-:Y:S05]  /*2590*/  BSYNC B0 ;  /* 0x0000000000007941 */ /* 0x002fea0003800000 */
.L_x_451:
        /* <DEDUP_REMOVED lines=19> */
.L_x_454:
[----:B------:R-:W-:Y:S05]  /*26d0*/  BSYNC B0 ;  /* 0x0000000000007941 */ /* 0x000fea0003800000 */
.L_x_453:
        /* <DEDUP_REMOVED lines=30> */
.L_x_456:
[----:B------:R-:W-:Y:S05]  /*28c0*/  BSYNC B0 ;  /* 0x0000000000007941 */ /* 0x000fea0003800000 */
.L_x_455:
        /* <DEDUP_REMOVED lines=18> */
.L_x_448:
[----:B------:R-:W3:Y:S01]  /*29f0*/  LDL R16, [R1+0x40] ;  /* 0x0000400001107983 */ /* 0x000ee20000100800 */
        /* <DEDUP_REMOVED lines=21> */
[----:B---3--:R-:W-:-:S09]  /*2b50*/  SHF.L.U32 R0, R16, 0x1, RZ ;  /* 0x0000000110007819 */ /* 0x008fd200000006ff */
[----:B------:R1:W-:Y:S04]  /*2b60*/  @P1 STS [R0+0xf000], RZ ;  /* 0x00f000ff00001388 */ /* 0x0003e80000000800 */
[----:B------:R1:W-:Y:S04]  /*2b70*/  @P1 STS [R0+0xf004], RZ ;  /* 0x00f004ff00001388 */ /* 0x0003e80000000800 */
[----:B------:R1:W-:Y:S04]  /*2b80*/  @P1 STS.64 [R0+0xf008], RZ ;  /* 0x00f008ff00001388 */ /* 0x0003e80000000a00 */
[----:B------:R1:W-:Y:S04]  /*2b90*/  @P1 STS.128 [R0+0x11000], RZ ;  /* 0x011000ff00001388 */ /* 0x0003e80000000c00 */
[----:B------:R1:W-:Y:S01]  /*2ba0*/  @P1 STS.128 [R0+0x13000], RZ ;  /* 0x013000ff00001388 */ /* 0x0003e20000000c00 */
[----:B------:R-:W-:Y:S05]  /*2bb0*/  @P1 BRA `(.L_x_459) ;  /* 0x0000023000001947 */ /* 0x000fea0003800000 */
[----:B------:R-:W3:Y:S04]  /*2bc0*/  LDL R8, [R1+0x24] ;  /* 0x0000240001087983 */ /* 0x000ee80000100800 */
[----:B------:R-:W4:Y:S01]  /*2bd0*/  LDL R10, [R1+0x28] ;  /* 0x00002800010a7983 */ /* 0x000f220000100800 */
        /* <DEDUP_REMOVED lines=8> */
[----:B---3--:R-:W-:Y:S01]  /*2c60*/  ISETP.GE.AND P4, PT, R8, c[0x0][0x220], PT ;  /* 0x0000880008007a0c */ /* 0x008fe20003f86270 */
[----:B------:R-:W-:Y:S01]  /*2c70*/  IMAD R8, R17, c[0x0][0x1a0], RZ ;  /* 0x0000680011087a24 */ /* 0x000fe200078e02ff */
[----:B----4-:R-:W-:-:S03]  /*2c80*/  ISETP.GE.AND P3, PT, R10, c[0x0][0x220], PT ;  /* 0x000088000a007a0c */ /* 0x010fc60003f66270 */
        /* <DEDUP_REMOVED lines=22> */
.L_x_459:
[----:B------:R-:W-:Y:S05]  /*2df0*/  BSYNC B0 ;  /* 0x0000000000007941 */ /* 0x000fea0003800000 */
.L_x_458:
[----:B------:R-:W-:Y:S01]  /*2e00*/  IADD3 R4, R3, 0x40, RZ ;  /* 0x0000004003047810 */ /* 0x000fe20007ffe0ff */
[----:B------:R-:W-:Y:S03]  /*2e10*/  BSSY B0, `(.L_x_460) ;  /* 0x0000028000007945 */ /* 0x000fe60003800000 */
[----:B------:R-:W-:-:S13]  /*2e20*/  ISETP.GE.AND P5, PT, R4, UR8, PT ;  /* 0x0000000804007c0c */ /* 0x000fda000bfa6270 */
[----:B------:R3:W-:Y:S04]  /*2e30*/  @P5 STS.128 [R0+0x10000], RZ ;  /* 0x010000ff00005388 */ /* 0x0007e80000000c00 */
        /* <DEDUP_REMOVED lines=37> */
.L_x_461:
[----:B------:R-:W-:Y:S05]  /*3090*/  BSYNC B0 ;  /* 0x0000000000007941 */ /* 0x000fea0003800000 */
.L_x_460:
        /* <DEDUP_REMOVED lines=39> */
.L_x_463:
[----:B------:R-:W-:Y:S05]  /*3310*/  BSYNC B0 ;  /* 0x0000000000007941 */ /* 0x000fea0003800000 */
.L_x_462:
        /* <DEDUP_REMOVED lines=19> */
.L_x_465:
        /* <DEDUP_REMOVED lines=36> */
.L_x_466:
[----:B------:R-:W-:Y:S05]  /*3690*/  BSYNC B0 ;  /* 0x0000000000007941 */ /* 0x000fea0003800000 */
.L_x_464:
[----:B--2---:R-:W2:Y:S01]  /*36a0*/  LDL R18, [R1+0x3c] ;  /* 0x00003c0001127983 */ /* 0x004ea20000100800 */
[----:B------:R-:W-:Y:S02]  /*36b0*/  IMAD.MOV.U32 R11, RZ, RZ, 0x7f800000 ;  /* 0x7f800000ff0b7424 */ /* 0x000fe400078e00ff */
        /* <DEDUP_REMOVED lines=17> */
[----:B------:R1:W2:Y:S01]  /*37d0*/  @!P4 LDG.E R11, [R6.64] ;  /* 0x00000004060bc981 */ /* 0x0002a2000c1e1900 */
[----:B------:R-:W-:Y:S01]  /*37e0*/  ISETP.GE.AND P2, PT, R18, UR8, PT ;  /* 0x0000000812007c0c */ /* 0x000fe2000bf46270 */
[----:B------:R-:W-:Y:S02]  /*37f0*/  ULDC.64 UR8, c[0x0][0x198] ;  /* 0x0000660000087ab9 */ /* 0x000fe40000000a00 */
[----:B---3--:R5:W3:Y:S08]  /*3800*/  @!P6 LDG.E R13, [R4.64+0x20] ;  /* 0x00002004040de981 */ /* 0x008af0000c1e1900 */
[----:B----4-:R5:W4:Y:S04]  /*3810*/  @!P3 LDG.E R12, [R4.64+0x80] ;  /* 0x00008004040cb981 */ /* 0x010b28000c1e1900 */
[----:B------:R5:W3:Y:S01]  /*3820*/  @!P2 LDG.E R19, [R4.64] ;  /* 0x000000040413a981 */ /* 0x000ae2000c1e1900 */
[----:B------:R-:W-:-:S03]  /*3830*/  UIMAD UR8, UR19, UR8, URZ ;  /* 0x00000008130872a4 */ /* 0x000fc6000f8e023f */
[----:B------:R1:W-:Y:S01]  /*3840*/  @P1 STS [R0+0x9000], RZ ;  /* 0x009000ff00001388 */ /* 0x0003e20000000800 */
[----:B------:R-:W-:-:S03]  /*3850*/  UIMAD UR8, UR23, UR9, UR8 ;  /* 0x00000009170872a4 */ /* 0x000fc6000f8e0208 */
[----:B------:R1:W-:Y:S04]  /*3860*/  @P1 STS [R0+0x9004], RZ ;  /* 0x009004ff00001388 */ /* 0x0003e80000000800 */
[----:B------:R2:W-:Y:S04]  /*3870*/  @P1 STS.64 [R0+0x9008], RZ ;  /* 0x009008ff00001388 */ /* 0x0005e80000000a00 */
[----:B------:R2:W-:Y:S04]  /*3880*/  @P1 STS.128 [R0+0xb000], RZ ;  /* 0x00b000ff00001388 */ /* 0x0005e80000000c00 */
[----:B------:R2:W-:Y:S01]  /*3890*/  @P1 STS.128 [R0+0xd000], RZ ;  /* 0x00d000ff00001388 */ /* 0x0005e20000000c00 */
[----:B-----5:R-:W-:-:S04]  /*38a0*/  IMAD.U32 R4, RZ, RZ, UR23 ;  /* 0x00000017ff047e24 */ /* 0x020fc8000f8e00ff */
        /* <DEDUP_REMOVED lines=9> */
[----:B--2---:R1:W-:Y:S04]  /*3940*/  STL [R1+0x18], R11 ;  /* 0x0000180b01007387 */ /* 0x0043e80000100800 */
[----:B----4-:R1:W-:Y:S04]  /*3950*/  STL [R1+0x8], R12 ;  /* 0x0000080c01007387 */ /* 0x0103e80000100800 */
[----:B---3--:R1:W-:Y:S04]  /*3960*/  STL [R1+0x20], R13 ;  /* 0x0000200d01007387 */ /* 0x0083e80000100800 */
        /* <DEDUP_REMOVED lines=37> */
.L_x_468:
[----:B------:R-:W-:Y:S05]  /*3bc0*/  BSYNC B0 ;  /* 0x0000000000007941 */ /* 0x000fea0003800000 */
.L_x_467:
        /* <DEDUP_REMOVED lines=39> */
.L_x_470:
[----:B------:R-:W-:Y:S05]  /*3e40*/  BSYNC B0 ;  /* 0x0000000000007941 */ /* 0x000fea0003800000 */
.L_x_469:
[----:B------:R-:W0:Y:S01]  /*3e50*/  LDGDEPBAR ;  /* 0x00000000000079af */ /* 0x000e220000000000 */
[----:B------:R-:W-:Y:S01]  /*3e60*/  IADD3 R3, R207, 0x1800, RZ ;  /* 0x00001800cf037810 */ /* 0x000fe20007ffe0ff */
[----:B-1----:R-:W-:Y:S01]  /*3e70*/  IMAD.SHL.U32 R7, R18, 0x4, RZ ;  /* 0x0000000412077824 */ /* 0x002fe200078e00ff */
[----:B--2---:R-:W-:Y:S01]  /*3e80*/  IADD3 R0, R205, 0x1800, RZ ;  /* 0x00001800cd007810 */ /* 0x004fe20007ffe0ff */
[----:B------:R-:W-:Y:S01]  /*3e90*/  STL [R1+0x4], R210 ;  /* 0x000004d201007387 */ /* 0x000fe20000100800 */
[----:B------:R-:W-:Y:S01]  /*3ea0*/  SEL R3, R3, R207, !P0 ;  /* 0x000000cf03037207 */ /* 0x000fe20004000000 */
[----:B------:R-:W-:Y:S01]  /*3eb0*/  UIADD3 UR18, UR23, UR12, URZ ;  /* 0x0000000c17127290 */ /* 0x000fe2000fffe03f */
[----:B------:R-:W-:Y:S01]  /*3ec0*/  SEL R0, R0, R205, !P0 ;  /* 0x000000cd00007207 */ /* 0x000fe20004000000 */
[----:B------:R-:W-:Y:S01]  /*3ed0*/  CS2R R126, SRZ ;  /* 0x00000000007e7805 */ /* 0x000fe2000001ff00 */
[----:B------:R-:W-:Y:S01]  /*3ee0*/  CS2R R124, SRZ ;  /* 0x00000000007c7805 */ /* 0x000fe2000001ff00 */
[----:B------:R-:W-:Y:S01]  /*3ef0*/  IMAD.SHL.U32 R196, R3, 0x2, RZ ;  /* 0x0000000203c47824 */ /* 0x000fe200078e00ff */
[----:B------:R-:W-:Y:S01]  /*3f00*/  UIADD3 UR19, -UR6, 0x80, UR18 ;  /* 0x0000008006137890 */ /* 0x000fe2000fffe112 */
        /* <DEDUP_REMOVED lines=19> */
[----:B------:R-:W-:Y:S01]  /*4040*/  SHF.L.U64.HI R6, R18, 0x2, R16 ;  /* 0x0000000212067819 */ /* 0x000fe20000010210 */
[----:B------:R-:W-:Y:S01]  /*4050*/  CS2R R106, SRZ ;  /* 0x00000000006a7805 */ /* 0x000fe2000001ff00 */
[C---:B------:R-:W-:Y:S01]  /*4060*/  IADD3 R5, R4.reuse, R5, RZ ;  /* 0x0000000504057210 */ /* 0x040fe20007ffe0ff */
[C---:B------:R-:W-:Y:S01]  /*4070*/  IMAD.IADD R0, R4.reuse, 0x1, R0 ;  /* 0x0000000104007824 */ /* 0x040fe200078e0200 */
[----:B------:R-:W-:Y:S01]  /*4080*/  CS2R R104, SRZ ;  /* 0x0000000000687805 */ /* 0x000fe2000001ff00 */
[----:B------:R1:W-:Y:S01]  /*4090*/  STL [R1+0x50], R6 ;  /* 0x0000500601007387 */ /* 0x0003e20000100800 */
[----:B------:R-:W-:Y:S01]  /*40a0*/  CS2R R102, SRZ ;  /* 0x0000000000667805 */ /* 0x000fe2000001ff00 */
[----:B------:R-:W-:Y:S01]  /*40b0*/  CS2R R100, SRZ ;  /* 0x0000000000647805 */ /* 0x000fe2000001ff00 */
[----:B------:R-:W-:Y:S01]  /*40c0*/  CS2R R94, SRZ ;  /* 0x00000000005e7805 */ /* 0x000fe2000001ff00 */
[----:B------:R-:W-:Y:S01]  /*40d0*/  STL [R1+0x4c], R7 ;  /* 0x00004c0701007387 */ /* 0x000fe20000100800 */
        /* <DEDUP_REMOVED lines=8> */
[----:B------:R-:W2:Y:S01]  /*4160*/  LDSM.16.M88.4 R148, [R198+0xf000] ;  /* 0x00f00000c694783b */ /* 0x000ea20000000200 */
        /* <DEDUP_REMOVED lines=11> */
[C---:B-1----:R-:W-:Y:S01]  /*4220*/  IADD3 R6, R4.reuse, R5, RZ ;  /* 0x0000000504067210 */ /* 0x042fe20007ffe0ff */
[C---:B------:R-:W-:Y:S01]  /*4230*/  IMAD.IADD R5, R4.reuse, 0x1, R0 ;  /* 0x0000000104057824 */ /* 0x040fe200078e0200 */
[----:B------:R-:W1:Y:S01]  /*4240*/  LDSM.16.M88.4 R160, [R197+0xf400] ;  /* 0x00f40000c5a0783b */ /* 0x000e620000000200 */
[----:B------:R-:W-:Y:S01]  /*4250*/  CS2R R66, SRZ ;  /* 0x0000000000427805 */ /* 0x000fe2000001ff00 */
[----:B------:R-:W-:Y:S01]  /*4260*/  CS2R R64, SRZ ;  /* 0x0000000000407805 */ /* 0x000fe2000001ff00 */
[C---:B------:R-:W-:Y:S01]  /*4270*/  IMAD.IADD R6, R4.reuse, 0x1, R6 ;  /* 0x0000000104067824 */ /* 0x040fe200078e0206 */
[----:B------:R-:W1:Y:S01]  /*4280*/  LDSM.16.M88.4 R164, [R198+0x11000] ;  /* 0x01100000c6a4783b */ /* 0x000e620000000200 */
[C---:B------:R-:W-:Y:S01]  /*4290*/  IADD3 R5, R4.reuse, R5, RZ ;  /* 0x0000000504057210 */ /* 0x040fe20007ffe0ff */
[----:B------:R-:W-:Y:S01]  /*42a0*/  CS2R R58, SRZ ;  /* 0x00000000003a7805 */ /* 0x000fe2000001ff00 */
[C---:B------:R-:W-:Y:S01]  /*42b0*/  IMAD.IADD R6, R4.reuse, 0x1, R6 ;  /* 0x0000000104067824 */ /* 0x040fe200078e0206 */
        /* <DEDUP_REMOVED lines=18> */
[----:B------:R-:W-:-:S02]  /*43e0*/  ULDC UR8, c[0x0][0x2e8] ;  /* 0x0000ba0000087ab9 */ /* 0x000fc40000000800 */
[----:B------:R-:W1:Y:S01]  /*43f0*/  LDSM.16.M88.4 R188, [R197+0x13000] ;  /* 0x01300000c5bc783b */ /* 0x000e620000000200 */
[----:B------:R-:W-:Y:S02]  /*4400*/  UIADD3 UR20, UR23, 0x80, URZ ;  /* 0x0000008017147890 */ /* 0x000fe4000fffe03f */
[----:B------:R-:W-:Y:S01]  /*4410*/  UIADD3 UR19, UR19, -UR8, URZ ;  /* 0x8000000813137290 */ /* 0x000fe2000fffe03f */
[----:B------:R-:W1:Y:S01]  /*4420*/  LDSM.16.M88.4 R192, [R197+0x13400] ;  /* 0x01340000c5c0783b */ /* 0x000e620000000200 */
[----:B------:R-:W-:-:S03]  /*4430*/  ULDC UR11, c[0x0][0x2e4] ;  /* 0x0000b900000b7ab9 */ /* 0x000fc60000000800 */
[----:B------:R5:W-:Y:S04]  /*4440*/  STL [R1+0x30], R6 ;  /* 0x0000300601007387 */ /* 0x000be80000100800 */
[----:B------:R1:W-:Y:S01]  /*4450*/  STL [R1+0x2c], R5 ;  /* 0x00002c0501007387 */ /* 0x0003e20000100800 */
[----:B-----5:R-:W-:-:S05]  /*4460*/  IMAD.IADD R6, R4, 0x1, R6 ;  /* 0x0000000104067824 */ /* 0x020fca00078e0206 */
[----:B------:R1:W-:Y:S04]  /*4470*/  STL [R1+0x38], R6 ;  /* 0x0000380601007387 */ /* 0x0003e80000100800 */
[----:B--234-:R1:W-:Y:S02]  /*4480*/  STL [R1+0x34], R0 ;  /* 0x0000340001007387 */ /* 0x01c3e40000100800 */
.L_x_475:
[----:B------:R-:W0:Y:S01]  /*4490*/  LDGDEPBAR ;  /* 0x00000000000079af */ /* 0x000e220000000000 */
[----:B-1----:R-:W-:Y:S01]  /*44a0*/  IADD3 R0, R206, R196, RZ ;  /* 0x000000c4ce007210 */ /* 0x002fe20007ffe0ff */
[----:B------:R-:W-:Y:S01]  /*44b0*/  USHF.L.U32 UR8, UR7, 0x6, URZ ;  /* 0x0000000607087899 */ /* 0x000fe2000800063f */
[----:B------:R-:W-:Y:S01]  /*44c0*/  MOV R245, R243 ;  /* 0x000000f300f57202 */ /* 0x000fe20000000f00 */
[----:B------:R-:W-:Y:S02]  /*44d0*/  ULDC UR9, c[0x0][0x2e4] ;  /* 0x0000b90000097ab9 */ /* 0x000fe40000000800 */
[----:B------:R-:W-:Y:S02]  /*44e0*/  UISETP.GE.AND UP0, UPT, UR8, UR19, UPT ;  /* 0x000000130800728c */ /* 0x000fe4000bf06270 */
[----:B------:R-:W2:Y:S04]  /*44f0*/  LDL R209, [R1+0x4c] ;  /* 0x00004c0001d17983 */ /* 0x000ea80000100800 */
[----:B------:R-:W3:Y:S01]  /*4500*/  LDL R208, [R1+0x50] ;  /* 0x0000500001d07983 */ /* 0x000ee20000100800 */
[----:B------:R-:W-:Y:S04]  /*4510*/  DEPBAR.LE SB0, 0x0 ;  /* 0x000080000000791a */ /* 0x000fe80000000000 */
[----:B------:R-:W-:Y:S08]  /*4520*/  BAR.SYNC.DEFER_BLOCKING 0x0 ;  /* 0x0000000000007b1d */ /* 0x000ff00000010000 */
[----:B------:R-:W-:Y:S08]  /*4530*/  LDSM.16.M88.4 R32, [R196] ;  /* 0x00000000c420783b */ /* 0x000ff00000000200 */
[----:B------:R-:W1:Y:S08]  /*4540*/  LDSM.16.M88.4 R16, [R198+0x9000] ;  /* 0x00900000c610783b */ /* 0x000e700000000200 */
[----:B------:R-:W4:Y:S08]  /*4550*/  LDSM.16.M88.4 R28, [R196+0x800] ;  /* 0x00080000c41c783b */ /* 0x000f300000000200 */
[----:B------:R-:W4:Y:S08]  /*4560*/  LDSM.16.M88.4 R132, [R198+0x9400] ;  /* 0x00940000c684783b */ /* 0x000f300000000200 */
[----:B------:R-:W-:Y:S08]  /*4570*/  LDSM.16.M88.4 R136, [R0] ;  /* 0x000000000088783b */ /* 0x000ff00000000200 */
[----:B------:R-:W4:Y:S01]  /*4580*/  LDSM.16.M88.4 R140, [R197+0x9000] ;  /* 0x00900000c58c783b */ /* 0x000f220000000200 */
[-C--:B-1----:R-:W-:Y:S07]  /*4590*/  HMMA.16816.F32 R4, R32, R16.reuse, RZ ;  /* 0x000000102004723c */ /* 0x082fee00000018ff */
[----:B------:R-:W-:Y:S01]  /*45a0*/  LDSM.16.M88.4 R144, [R197+0xd400] ;  /* 0x00d40000c590783b */ /* 0x000fe20000000200 */
[C---:B----4-:R-:W-:Y:S08]  /*45b0*/  HMMA.16816.F32 R8, R28.reuse, R16, RZ ;  /* 0x000000101c08723c */ /* 0x050ff000000018ff */
        /* <DEDUP_REMOVED lines=18> */
[----:B------:R-:W4:Y:S01]  /*46e0*/  LDSM.16.M88.4 R140, [R196+0x1800] ;  /* 0x00180000c48c783b */ /* 0x000f220000000200 */
        /* <DEDUP_REMOVED lines=37> */
[C---:B----4-:R-:W-:Y:S07]  /*4940*/  HMMA.16816.F32 R8, R136.reuse, R132, R8 ;  /* 0x000000848808723c */ /* 0x050fee0000001808 */
[----:B--2---:R-:W-:Y:S01]  /*4950*/  IADD3 R132, P0, R209, UR16, RZ ;  /* 0x00000010d1847c10 */ /* 0x004fe2000ff1e0ff */
[-C--:B------:R-:W-:Y:S04]  /*4960*/  HMMA.16816.F32 R12, R136, R134.reuse, R12 ;  /* 0x00000086880c723c */ /* 0x080fe8000000180c */
[----:B---3--:R-:W-:Y:S02]  /*4970*/  IADD3.X R133, R208, UR15, RZ, P0, !PT ;  /* 0x0000000fd0857c10 */ /* 0x008fe400087fe4ff */
[----:B------:R-:W-:Y:S02]  /*4980*/  PLOP3.LUT P0, PT, PT, PT, UP0, 0x80, 0x0 ;  /* 0x000000000000781c */ /* 0x000fe40003f0f008 */
[C---:B------:R-:W-:Y:S01]  /*4990*/  HMMA.16816.F32 R16, R140.reuse, R134, R16 ;  /* 0x000000868c10723c */ /* 0x040fe20000001810 */
[----:B------:R1:W5:Y:S03]  /*49a0*/  LDG.E R209, [R132.64] ;  /* 0x0000000484d17981 */ /* 0x000366000c1e1900 */
[----:B------:R-:W-:Y:S01]  /*49b0*/  FMUL.FTZ R4, R4, c[0x0][0x2ec] ;  /* 0x0000bb0004047a20 */ /* 0x000fe20000410000 */
[----:B------:R1:W5:Y:S01]  /*49c0*/  LDG.E R208, [R132.64+0x20] ;  /* 0x0000200484d07981 */ /* 0x000362000c1e1900 */
[----:B------:R-:W-:Y:S02]  /*49d0*/  FMUL.FTZ R5, R5, c[0x0][0x2ec] ;  /* 0x0000bb0005057a20 */ /* 0x000fe40000410000 */
[----:B------:R1:W2:Y:S01]  /*49e0*/  MUFU.TANH R214, R4 ;  /* 0x0000000400d67308 */ /* 0x0002a20000002400 */
[-C--:B------:R-:W-:Y:S03]  /*49f0*/  HMMA.16816.F32 R20, R140, R144.reuse, R20 ;  /* 0x000000908c14723c */ /* 0x080fe60000001814 */
[----:B------:R-:W-:Y:S02]  /*4a00*/  FMUL.FTZ R6, R6, c[0x0][0x2ec] ;  /* 0x0000bb0006067a20 */ /* 0x000fe40000410000 */
[----:B------:R-:W-:Y:S02]  /*4a10*/  FMUL.FTZ R7, R7, c[0x0][0x2ec] ;  /* 0x0000bb0007077a20 */ /* 0x000fe40000410000 */
[----:B------:R-:W-:Y:S01]  /*4a20*/  FMUL.FTZ R8, R8, c[0x0][0x2ec] ;  /* 0x0000bb0008087a20 */ /* 0x000fe20000410000 */
[C---:B------:R-:W-:Y:S01]  /*4a30*/  HMMA.16816.F32 R24, R136.reuse, R144, R24 ;  /* 0x000000908818723c */ /* 0x040fe20000001818 */
[----:B------:R1:W3:Y:S01]  /*4a40*/  MUFU.TANH R213, R5 ;  /* 0x0000000500d57308 */ /* 0x0002e20000002400 */
[----:B------:R1:W5:Y:S02]  /*4a50*/  LDG.E R145, [R132.64+0x80] ;  /* 0x0000800484917981 */ /* 0x000364000c1e1900 */
[----:B------:R-:W-:Y:S02]  /*4a60*/  FMUL.FTZ R9, R9, c[0x0][0x2ec] ;  /* 0x0000bb0009097a20 */ /* 0x000fe40000410000 */
[----:B------:R1:W5:Y:S01]  /*4a70*/  LDG.E R144, [R132.64+0xa0] ;  /* 0x0000a00484907981 */ /* 0x000362000c1e1900 */
[----:B------:R-:W-:Y:S01]  /*4a80*/  FMUL.FTZ R10, R10, c[0x0][0x2ec] ;  /* 0x0000bb000a0a7a20 */ /* 0x000fe20000410000 */
[-C--:B------:R-:W-:Y:S03]  /*4a90*/  HMMA.16816.F32 R28, R136, R146.reuse, R28 ;  /* 0x00000092881c723c */ /* 0x080fe6000000181c */
[----:B------:R1:W4:Y:S01]  /*4aa0*/  MUFU.TANH R212, R6 ;  /* 0x0000000600d47308 */ /* 0x0003220000002400 */
[----:B------:R-:W-:Y:S02]  /*4ab0*/  FMUL.FTZ R11, R11, c[0x0][0x2ec] ;  /* 0x0000bb000b0b7a20 */ /* 0x000fe40000410000 */
[----:B------:R-:W-:Y:S02]  /*4ac0*/  FMUL.FTZ R12, R12, c[0x0][0x2ec] ;  /* 0x0000bb000c0c7a20 */ /* 0x000fe40000410000 */
[----:B------:R-:W-:Y:S04]  /*4ad0*/  HMMA.16816.F32 R32, R140, R146, R32 ;  /* 0x000000928c20723c */ /* 0x000fe80000001820 */
[----:B------:R-:W-:Y:S01]  /*4ae0*/  FMUL.FTZ R13, R13, c[0x0][0x2ec] ;  /* 0x0000bb000d0d7a20 */ /* 0x000fe20000410000 */
[----:B------:R1:W1:Y:S01]  /*4af0*/  MUFU.TANH R211, R7 ;  /* 0x0000000700d37308 */ /* 0x0002620000002400 */
[----:B------:R-:W-:Y:S02]  /*4b00*/  FMUL.FTZ R14, R14, c[0x0][0x2ec] ;  /* 0x0000bb000e0e7a20 */ /* 0x000fe40000410000 */
[----:B------:R-:W-:Y:S04]  /*4b10*/  FMUL.FTZ R15, R15, c[0x0][0x2ec] ;  /* 0x0000bb000f0f7a20 */ /* 0x000fe80000410000 */
[----:B------:R-:W-:Y:S02]  /*4b20*/  FMUL.FTZ R16, R16, c[0x0][0x2ec] ;  /* 0x0000bb0010107a20 */ /* 0x000fe40000410000 */
[----:B------:R-:W-:Y:S01]  /*4b30*/  FMUL.FTZ R17, R17, c[0x0][0x2ec] ;  /* 0x0000bb0011117a20 */ /* 0x000fe20000410000 */
[----:B------:R1:W1:Y:S01]  /*4b40*/  MUFU.TANH R218, R8 ;  /* 0x0000000800da7308 */ /* 0x0002620000002400 */
[----:B------:R-:W-:Y:S02]  /*4b50*/  FMUL.FTZ R18, R18, c[0x0][0x2ec] ;  /* 0x0000bb0012127a20 */ /* 0x000fe40000410000 */
[----:B------:R-:W-:Y:S02]  /*4b60*/  FMUL.FTZ R19, R19, c[0x0][0x2ec] ;  /* 0x0000bb0013137a20 */ /* 0x000fe40000410000 */
[----:B------:R-:W-:Y:S02]  /*4b70*/  FMUL.FTZ R20, R20, c[0x0][0x2ec] ;  /* 0x0000bb0014147a20 */ /* 0x000fe40000410000 */
        /* <DEDUP_REMOVED lines=17> */
[----:B------:R-:W-:Y:S05]  /*4c90*/  FMUL.FTZ R35, R35, c[0x0][0x2ec] ;  /* 0x0000bb0023237a20 */ /* 0x000fea0000410000 */
[----:B------:R1:W1:Y:S10]  /*4ca0*/  MUFU.TANH R222, R12 ;  /* 0x0000000c00de7308 */ /* 0x0002740000002400 */
        /* <DEDUP_REMOVED lines=22> */
[----:B------:R1:W1:Y:S01]  /*4e10*/  MUFU.TANH R235, R35 ;  /* 0x0000002300eb7308 */ /* 0x0002620000002400 */
[----:B------:R-:W-:-:S05]  /*4e20*/  @!P0 BRA `(.L_x_471) ;  /* 0x0000029000008947 */ /* 0x000fca0003800000 */
[----:B-1234-:R-:W-:Y:S01]  /*4e30*/  MOV R13, R231 ;  /* 0x000000e7000d7202 */ /* 0x01efe20000000f00 */
[----:B------:R-:W-:Y:S01]  /*4e40*/  UIADD3 UR10, UR11, UR18, -UR6 ;  /* 0x000000120b0a7290 */ /* 0x000fe2000fffe806 */
[----:B------:R-:W-:Y:S01]  /*4e50*/  MOV R17, R233 ;  /* 0x000000e900117202 */ /* 0x000fe20000000f00 */
[----:B------:R-:W-:Y:S01]  /*4e60*/  IMAD.U32 R0, RZ, RZ, UR20 ;  /* 0x00000014ff007e24 */ /* 0x000fe2000f8e00ff */
[----:B------:R-:W-:Y:S01]  /*4e70*/  MOV R30, R235 ;  /* 0x000000eb001e7202 */ /* 0x000fe20000000f00 */
[----:B------:R-:W-:Y:S01]  /*4e80*/  IMAD.MOV.U32 R12, RZ, RZ, R232 ;  /* 0x000000ffff0c7224 */ /* 0x000fe200078e00e8 */
[----:B------:R-:W-:Y:S01]  /*4e90*/  MOV R134, R237 ;  /* 0x000000ed00867202 */ /* 0x000fe20000000f00 */
[----:B------:R-:W-:Y:S01]  /*4ea0*/  IMAD.MOV.U32 R16, RZ, RZ, R234 ;  /* 0x000000ffff107224 */ /* 0x000fe200078e00ea */
[----:B------:R-:W-:Y:S01]  /*4eb0*/  ISETP.LT.AND P0, PT, R0, UR6, PT ;  /* 0x0000000600007c0c */ /* 0x000fe2000bf01270 */
[----:B------:R-:W-:Y:S01]  /*4ec0*/  IMAD.MOV.U32 R29, RZ, RZ, R236 ;  /* 0x000000ffff1d7224 */ /* 0x000fe200078e00ec */
[----:B------:R-:W-:Y:S01]  /*4ed0*/  MOV R11, R239 ;  /* 0x000000ef000b7202 */ /* 0x000fe20000000f00 */
        /* <DEDUP_REMOVED lines=19> */
[----:B------:R-:W-:Y:S01]  /*5010*/  UIADD3 UR9, UR8, 0x40, URZ ;  /* 0x0000004008097890 */ /* 0x000fe2000fffe03f */
[----:B------:R-:W-:Y:S01]  /*5020*/  MOV R22, R211 ;  /* 0x000000d300167202 */ /* 0x000fe20000000f00 */
[----:B------:R-:W-:Y:S01]  /*5030*/  IMAD.MOV.U32 R25, RZ, RZ, R218 ;  /* 0x000000ffff197224 */ /* 0x000fe200078e00da */
[----:B------:R-:W-:Y:S01]  /*5040*/  MOV R26, R213 ;  /* 0x000000d5001a7202 */ /* 0x000fe20000000f00 */
[----:B------:R-:W-:Y:S01]  /*5050*/  UISETP.GE.AND UP0, UPT, UR9, UR10, UPT ;  /* 0x0000000a0900728c */ /* 0x000fe2000bf06270 */
[----:B------:R-:W-:Y:S02]  /*5060*/  IMAD.MOV.U32 R31, RZ, RZ, R212 ;  /* 0x000000ffff1f7224 */ /* 0x000fe400078e00d4 */
[----:B------:R-:W-:Y:S01]  /*5070*/  UMOV UR9, UR11 ;  /* 0x0000000b00097c82 */ /* 0x000fe20008000000 */
[----:B------:R-:W-:Y:S02]  /*5080*/  IMAD.MOV.U32 R34, RZ, RZ, R214 ;  /* 0x000000ffff227224 */ /* 0x000fe400078e00d6 */
[----:B------:R-:W-:Y:S11]  /*5090*/  PLOP3.LUT P1, PT, PT, PT, UP0, 0x80, 0x0 ;  /* 0x000000000000781c */ /* 0x000ff60003f2f008 */
[----:B------:R-:W-:Y:S02]  /*50a0*/  @!UPT UIADD3 URZ, URZ, URZ, URZ ;  /* 0x0000003f3f3ff290 */ /* 0x000fe4000fffe03f */
[----:B------:R-:W-:-:S05]  /*50b0*/  @!P1 BRA P0, `(.L_x_472) ;  /* 0x0000083000009947 */ /* 0x000fca0000000000 */
.L_x_471:
[----:B--234-:R-:W2:Y:S01]  /*50c0*/  LDL R0, [R1+0x3c] ;  /* 0x00003c0001007983 */ /* 0x01cea20000100800 */
[----:B------:R-:W-:Y:S03]  /*50d0*/  UMOV UR11, UR9 ;  /* 0x00000009000b7c82 */ /* 0x000fe60008000000 */
[----:B------:R-:W3:Y:S01]  /*50e0*/  LDL R135, [R1+0x5c] ;  /* 0x00005c0001877983 */ /* 0x000ee20000100800 */
[----:B-12---:R-:W-:Y:S01]  /*50f0*/  IADD3 R4, R0, UR8, RZ ;  /* 0x0000000800047c10 */ /* 0x006fe2000fffe0ff */
[----:B------:R-:W-:Y:S01]  /*5100*/  UIADD3 UR8, -UR9, UR6, -UR12 ;  /* 0x0000000609087290 */ /* 0x000fe2000fffe90c */
[----:B------:R-:W-:Y:S02]  /*5110*/  IMAD.U32 R0, RZ, RZ, UR22 ;  /* 0x00000016ff007e24 */ /* 0x000fe4000f8e00ff */
[C---:B------:R-:W-:Y:S02]  /*5120*/  IADD3 R6, R4.reuse, 0x8, RZ ;  /* 0x0000000804067810 */ /* 0x040fe40007ffe0ff */
[----:B------:R-:W-:Y:S01]  /*5130*/  IADD3 R14, R4, 0x20, RZ ;  /* 0x00000020040e7810 */ /* 0x000fe20007ffe0ff */
[----:B---3--:R-:W-:Y:S01]  /*5140*/  IMAD R0, R0, 0x80, R135 ;  /* 0x0000008000007824 */ /* 0x008fe200078e0287 */
[C---:B------:R-:W-:Y:S02]  /*5150*/  IADD3 R15, R4.reuse, 0x28, RZ ;  /* 0x00000028040f7810 */ /* 0x040fe40007ffe0ff */
[----:B------:R-:W-:Y:S02]  /*5160*/  IADD3 R5, R4, UR8, RZ ;  /* 0x0000000804057c10 */ /* 0x000fe4000fffe0ff */
[----:B------:R-:W-:Y:S02]  /*5170*/  IADD3 R17, R6, UR8, RZ ;  /* 0x0000000806117c10 */ /* 0x000fe4000fffe0ff */
[----:B------:R-:W-:Y:S02]  /*5180*/  IADD3 R18, R14, UR8, RZ ;  /* 0x000000080e127c10 */ /* 0x000fe4000fffe0ff */
[----:B------:R-:W-:Y:S01]  /*5190*/  IADD3 R19, R15, UR8, RZ ;  /* 0x000000080f137c10 */ /* 0x000fe2000fffe0ff */
[----:B------:R-:W-:Y:S01]  /*51a0*/  UIADD3 UR8, UR6, 0x1, -UR12 ;  /* 0x0000000106087890 */ /* 0x000fe2000fffe80c */
[C---:B------:R-:W-:Y:S02]  /*51b0*/  IADD3 R13, R0.reuse, 0x1, RZ ;  /* 0x00000001000d7810 */ /* 0x040fe40007ffe0ff */
[C---:B------:R-:W-:Y:S01]  /*51c0*/  IADD3 R12, R0.reuse, 0x8, RZ ;  /* 0x00000008000c7810 */ /* 0x040fe20007ffe0ff */
[----:B------:R-:W-:Y:S01]  /*51d0*/  UIADD3 UR8, UR8, UR44, URZ ;  /* 0x0000002c08087290 */ /* 0x000fe2000fffe03f */
[C---:B------:R-:W-:Y:S02]  /*51e0*/  IADD3 R11, R0.reuse, 0x9, RZ ;  /* 0x00000009000b7810 */ /* 0x040fe40007ffe0ff */
[C---:B------:R-:W-:Y:S02]  /*51f0*/  IADD3 R10, R0.reuse, 0x10, RZ ;  /* 0x00000010000a7810 */ /* 0x040fe40007ffe0ff */
[----:B------:R-:W-:Y:S02]  /*5200*/  IADD3 R9, R0, 0x11, RZ ;  /* 0x0000001100097810 */ /* 0x000fe40007ffe0ff */
[----:B------:R-:W-:Y:S02]  /*5210*/  IADD3 R16, R4, UR8, RZ ;  /* 0x0000000804107c10 */ /* 0x000fe4000fffe0ff */
[----:B------:R-:W-:Y:S02]  /*5220*/  IMNMX R4, RZ, R5, !PT ;  /* 0x00000005ff047217 */ /* 0x000fe40007800200 */
[----:B------:R-:W-:Y:S02]  /*5230*/  IMNMX R5, R16, UR6, PT ;  /* 0x0000000610057c17 */ /* 0x000fe4000b800200 */
[CC--:B------:R-:W-:Y:S02]  /*5240*/  ISETP.GE.AND P3, PT, R0.reuse, R4.reuse, PT ;  /* 0x000000040000720c */ /* 0x0c0fe40003f66270 */
[C---:B------:R-:W-:Y:S02]  /*5250*/  IADD3 R8, R0.reuse, 0x18, RZ ;  /* 0x0000001800087810 */ /* 0x040fe40007ffe0ff */
[C---:B------:R-:W-:Y:S02]  /*5260*/  IADD3 R7, R0.reuse, 0x19, RZ ;  /* 0x0000001900077810 */ /* 0x040fe40007ffe0ff */
[-C--:B------:R-:W-:Y:S02]  /*5270*/  ISETP.GE.AND P2, PT, R13, R4.reuse, PT ;  /* 0x000000040d00720c */ /* 0x080fe40003f46270 */
        /* <DEDUP_REMOVED lines=8> */
[----:B------:R-:W-:Y:S02]  /*5300*/  IADD3 R6, R6, UR8, RZ ;  /* 0x0000000806067c10 */ /* 0x000fe4000fffe0ff */
[----:B------:R-:W-:Y:S02]  /*5310*/  IMNMX R4, RZ, R17, !PT ;  /* 0x00000011ff047217 */ /* 0x000fe40007800200 */
[-C--:B------:R-:W-:Y:S02]  /*5320*/  ISETP.GE.OR P2, PT, R13, R5.reuse, !P2 ;  /* 0x000000050d00720c */ /* 0x080fe40005746670 */
[-C--:B------:R-:W-:Y:S02]  /*5330*/  ISETP.GE.OR P1, PT, R12, R5.reuse, !P1 ;  /* 0x000000050c00720c */ /* 0x080fe40004f26670 */
[-C--:B------:R-:W-:Y:S02]  /*5340*/  ISETP.GE.OR P0, PT, R11, R5.reuse, !P0 ;  /* 0x000000050b00720c */ /* 0x080fe40004706670 */
[-C--:B------:R-:W-:Y:S02]  /*5350*/  ISETP.GE.OR P6, PT, R10, R5.reuse, !P6 ;  /* 0x000000050a00720c */ /* 0x080fe400077c6670 */
[-C--:B------:R-:W-:Y:S02]  /*5360*/  ISETP.GE.OR P5, PT, R9, R5.reuse, !P5 ;  /* 0x000000050900720c */ /* 0x080fe40006fa6670 */
[-C--:B------:R-:W-:Y:S02]  /*5370*/  ISETP.GE.OR P4, PT, R8, R5.reuse, !P4 ;  /* 0x000000050800720c */ /* 0x080fe40006786670 */
[----:B------:R-:W-:Y:S02]  /*5380*/  ISETP.GE.OR P3, PT, R7, R5, !P3 ;  /* 0x000000050700720c */ /* 0x000fe40005f66670 */
[----:B------:R-:W-:Y:S02]  /*5390*/  IMNMX R5, R6, UR6, PT ;  /* 0x0000000606057c17 */ /* 0x000fe4000b800200 */
[----:B------:R-:W-:Y:S02]  /*53a0*/  FSEL R26, R213, -INF , !P2 ;  /* 0xff800000d51a7808 */ /* 0x000fe40005000000 */
[-C--:B------:R-:W-:Y:S02]  /*53b0*/  ISETP.GE.AND P2, PT, R0, R4.reuse, PT ;  /* 0x000000040000720c */ /* 0x080fe40003f46270 */
[----:B------:R-:W-:Y:S02]  /*53c0*/  FSEL R32, R226, -INF , !P1 ;  /* 0xff800000e2207808 */ /* 0x000fe40004800000 */
[-C--:B------:R-:W-:Y:S02]  /*53d0*/  ISETP.GE.AND P1, PT, R13, R4.reuse, PT ;  /* 0x000000040d00720c */ /* 0x080fe40003f26270 */
        /* <DEDUP_REMOVED lines=14> */
[----:B------:R-:W-:Y:S02]  /*54c0*/  IMNMX R4, RZ, R18, !PT ;  /* 0x00000012ff047217 */ /* 0x000fe40007800200 */
[-C--:B------:R-:W-:Y:S02]  /*54d0*/  ISETP.GE.OR P1, PT, R13, R5.reuse, !P1 ;  /* 0x000000050d00720c */ /* 0x080fe40004f26670 */
[-C--:B------:R-:W-:Y:S02]  /*54e0*/  ISETP.GE.OR P0, PT, R12, R5.reuse, !P0 ;  /* 0x000000050c00720c */ /* 0x080fe40004706670 */
[----:B------:R-:W-:Y:S02]  /*54f0*/  IMNMX R6, R6, UR6, PT ;  /* 0x0000000606067c17 */ /* 0x000fe4000b800200 */
[----:B------:R-:W-:Y:S02]  /*5500*/  FSEL R22, R211, -INF , !P1 ;  /* 0xff800000d3167808 */ /* 0x000fe40004800000 */
[-C--:B------:R-:W-:Y:S02]  /*5510*/  ISETP.GE.AND P1, PT, R0, R4.reuse, PT ;  /* 0x000000040000720c */ /* 0x080fe40003f26270 */
[-C--:B------:R-:W-:Y:S02]  /*5520*/  ISETP.GE.OR P6, PT, R11, R5.reuse, !P6 ;  /* 0x000000050b00720c */ /* 0x080fe400077c6670 */
[-C--:B------:R-:W-:Y:S02]  /*5530*/  ISETP.GE.OR P5, PT, R10, R5.reuse, !P5 ;  /* 0x000000050a00720c */ /* 0x080fe40006fa6670 */
[-C--:B------:R-:W-:Y:S02]  /*5540*/  ISETP.GE.OR P4, PT, R9, R5.reuse, !P4 ;  /* 0x000000050900720c */ /* 0x080fe40006786670 */
[-C--:B------:R-:W-:Y:S02]  /*5550*/  ISETP.GE.OR P3, PT, R8, R5.reuse, !P3 ;  /* 0x000000050800720c */ /* 0x080fe40005f66670 */
[----:B------:R-:W-:Y:S02]  /*5560*/  ISETP.GE.OR P2, PT, R7, R5, !P2 ;  /* 0x000000050700720c */ /* 0x000fe40005746670 */
[----:B------:R-:W-:Y:S02]  /*5570*/  FSEL R23, R224, -INF , !P0 ;  /* 0xff800000e0177808 */ /* 0x000fe40004000000 */
[----:B------:R-:W-:Y:S02]  /*5580*/  ISETP.GE.AND P0, PT, R13, R4, PT ;  /* 0x000000040d00720c */ /* 0x000fe40003f06270 */
        /* <DEDUP_REMOVED lines=54> */
.L_x_472:
[----:B------:R-:W2:Y:S01]  /*58f0*/  LDL R0, [R1+0x1c] ;  /* 0x00001c0001007983 */ /* 0x000ea20000100800 */
[----:B------:R-:W-:Y:S03]  /*5900*/  UISETP.GT.AND UP3, UPT, UR7, UR17, UPT ;  /* 0x000000110700728c */ /* 0x000fe6000bf64270 */
[----:B------:R-:W3:Y:S04]  /*5910*/  LDL R4, [R1+0x20] ;  /* 0x0000200001047983 */ /* 0x000ee80000100800 */
[----:B------:R-:W4:Y:S04]  /*5920*/  LDL R136, [R1+0x8] ;  /* 0x0000080001887983 */ /* 0x000f280000100800 */
[----:B------:R-:W4:Y:S04]  /*5930*/  LDL R135, [R1+0x18] ;  /* 0x0000180001877983 */ /* 0x000f280000100800 */
[----:B------:R1:W-:Y:S04]  /*5940*/  STL [R1+0xc0], R58 ;  /* 0x0000c03a01007387 */ /* 0x0003e80000100800 */
[----:B------:R-:W-:Y:S04]  /*5950*/  STL [R1+0xbc], R57 ;  /* 0x0000bc3901007387 */ /* 0x000fe80000100800 */
[----:B------:R-:W-:Y:S04]  /*5960*/  STL [R1+0xb8], R56 ;  /* 0x0000b83801007387 */ /* 0x000fe80000100800 */
[----:B------:R-:W-:Y:S04]  /*5970*/  STL [R1+0xb4], R55 ;  /* 0x0000b43701007387 */ /* 0x000fe80000100800 */
[----:B------:R-:W-:Y:S04]  /*5980*/  STL [R1+0xb0], R54 ;  /* 0x0000b03601007387 */ /* 0x000fe80000100800 */
[----:B------:R1:W-:Y:S04]  /*5990*/  STL [R1+0xac], R53 ;  /* 0x0000ac3501007387 */ /* 0x0003e80000100800 */
[----:B------:R1:W-:Y:S04]  /*59a0*/  STL [R1+0xa8], R52 ;  /* 0x0000a83401007387 */ /* 0x0003e80000100800 */
[----:B------:R1:W-:Y:S04]  /*59b0*/  STL [R1+0xa4], R51 ;  /* 0x0000a43301007387 */ /* 0x0003e80000100800 */
[----:B------:R1:W-:Y:S04]  /*59c0*/  STL [R1+0xa0], R50 ;  /* 0x0000a03201007387 */ /* 0x0003e80000100800 */
[----:B------:R1:W-:Y:S04]  /*59d0*/  STL [R1+0x9c], R49 ;  /* 0x00009c3101007387 */ /* 0x0003e80000100800 */
[----:B------:R1:W-:Y:S04]  /*59e0*/  STL [R1+0x98], R48 ;  /* 0x0000983001007387 */ /* 0x0003e80000100800 */
[----:B------:R1:W-:Y:S04]  /*59f0*/  STL [R1+0x94], R47 ;  /* 0x0000942f01007387 */ /* 0x0003e80000100800 */
[----:B------:R1:W-:Y:S04]  /*5a00*/  STL [R1+0x90], R46 ;  /* 0x0000902e01007387 */ /* 0x0003e80000100800 */
        /* <DEDUP_REMOVED lines=9> */
[----:B------:R1:W-:Y:S04]  /*5aa0*/  STL [R1+0x68], R36 ;  /* 0x0000682401007387 */ /* 0x0003e80000100800 */
[----:B------:R1:W-:Y:S04]  /*5ab0*/  STL [R1+0x64], R3 ;  /* 0x0000640301007387 */ /* 0x0003e80000100800 */
[----:B------:R1:W-:Y:S01]  /*5ac0*/  STL [R1+0x60], R2 ;  /* 0x0000600201007387 */ /* 0x0003e20000100800 */
[C---:B--2---:R-:W-:Y:S01]  /*5ad0*/  FMUL.FTZ R6, R0.reuse, 1.4426950216293334961 ;  /* 0x3fb8aa3b00067820 */ /* 0x044fe20000410000 */
[----:B------:R-:W-:Y:S01]  /*5ae0*/  FSETP.NEU.FTZ.AND P0, PT, R0, -INF , PT ;  /* 0xff8000000000780b */ /* 0x000fe20003f1d000 */
[----:B---3--:R-:W-:Y:S03]  /*5af0*/  FMUL.FTZ R5, R4, 1.4426950216293334961 ;  /* 0x3fb8aa3b04057820 */ /* 0x008fe60000410000 */
[----:B------:R-:W-:Y:S02]  /*5b00*/  FSEL R6, R6, RZ, P0 ;  /* 0x000000ff06067208 */ /* 0x000fe40000000000 */
[----:B------:R-:W-:Y:S01]  /*5b10*/  FSETP.NEU.FTZ.AND P0, PT, R4, -INF , PT ;  /* 0xff8000000400780b */ /* 0x000fe20003f1d000 */
[----:B----4-:R-:W-:Y:S02]  /*5b20*/  FMUL.FTZ R4, R136, 1.4426950216293334961 ;  /* 0x3fb8aa3b88047820 */ /* 0x010fe40000410000 */
[--C-:B------:R-:W-:Y:S01]  /*5b30*/  FFMA.FTZ R0, R34, c[0x0][0x23c], -R6.reuse ;  /* 0x00008f0022007a23 */ /* 0x100fe20000010806 */
[----:B------:R-:W-:Y:S02]  /*5b40*/  FSEL R5, R5, RZ, P0 ;  /* 0x000000ff05057208 */ /* 0x000fe40000000000 */
[----:B------:R-:W-:Y:S01]  /*5b50*/  FSETP.NEU.FTZ.AND P0, PT, R136, -INF , PT ;  /* 0xff8000008800780b */ /* 0x000fe20003f1d000 */
[----:B------:R2:W-:Y:S03]  /*5b60*/  MUFU.EX2 R243, R0 ;  /* 0x0000000000f37308 */ /* 0x0005e60000000800 */
[----:B------:R-:W-:Y:S02]  /*5b70*/  FSEL R4, R4, RZ, P0 ;  /* 0x000000ff04047208 */ /* 0x000fe40000000000 */
[----:B------:R-:W-:Y:S01]  /*5b80*/  FSETP.NEU.FTZ.AND P0, PT, R135, -INF , PT ;  /* 0xff8000008700780b */ /* 0x000fe20003f1d000 */
[--C-:B--2---:R-:W-:Y:S04]  /*5b90*/  FFMA.FTZ R0, R26, c[0x0][0x23c], -R6.reuse ;  /* 0x00008f001a007a23 */ /* 0x104fe80000010806 */
[----:B------:R2:W-:Y:S02]  /*5ba0*/  MUFU.EX2 R140, R0 ;  /* 0x00000000008c7308 */ /* 0x0005e40000000800 */
[--C-:B--2---:R-:W-:Y:S08]  /*5bb0*/  FFMA.FTZ R0, R31, c[0x0][0x23c], -R5.reuse ;  /* 0x00008f001f007a23 */ /* 0x104ff00000010805 */
[----:B------:R2:W-:Y:S02]  /*5bc0*/  MUFU.EX2 R141, R0 ;  /* 0x00000000008d7308 */ /* 0x0005e40000000800 */
[--C-:B--2---:R-:W-:Y:S02]  /*5bd0*/  FFMA.FTZ R0, R22, c[0x0][0x23c], -R5.reuse ;  /* 0x00008f0016007a23 */ /* 0x104fe40000010805 */
[----:B------:R-:W-:Y:S06]  /*5be0*/  FMUL.FTZ R22, R135, 1.4426950216293334961 ;  /* 0x3fb8aa3b87167820 */ /* 0x000fec0000410000 */
[----:B-1----:R1:W2:Y:S02]  /*5bf0*/  MUFU.EX2 R58, R0 ;  /* 0x00000000003a7308 */ /* 0x0022a40000000800 */
[--C-:B-1----:R-:W-:Y:S08]  /*5c00*/  FFMA.FTZ R0, R32, c[0x0][0x23c], -R6.reuse ;  /* 0x00008f0020007a23 */ /* 0x102ff00000010806 */
[----:B------:R1:W-:Y:S02]  /*5c10*/  MUFU.EX2 R53, R0 ;  /* 0x0000000000357308 */ /* 0x0003e40000000800 */
[----:B-1----:R-:W-:Y:S08]  /*5c20*/  FFMA.FTZ R0, R33, c[0x0][0x23c], -R6 ;  /* 0x00008f0021007a23 */ /* 0x002ff00000010806 */
[----:B------:R1:W-:Y:S02]  /*5c30*/  MUFU.EX2 R52, R0 ;  /* 0x0000000000347308 */ /* 0x0003e40000000800 */
[--C-:B-1----:R-:W-:Y:S08]  /*5c40*/  FFMA.FTZ R0, R23, c[0x0][0x23c], -R5.reuse ;  /* 0x00008f0017007a23 */ /* 0x102ff00000010805 */
[----:B------:R1:W-:Y:S02]  /*5c50*/  MUFU.EX2 R51, R0 ;  /* 0x0000000000337308 */ /* 0x0003e40000000800 */
[--C-:B-1----:R-:W-:Y:S08]  /*5c60*/  FFMA.FTZ R0, R24, c[0x0][0x23c], -R5.reuse ;  /* 0x00008f0018007a23 */ /* 0x102ff00000010805 */
[----:B------:R1:W-:Y:S02]  /*5c70*/  MUFU.EX2 R50, R0 ;  /* 0x0000000000327308 */ /* 0x0003e40000000800 */
[--C-:B-1----:R-:W-:Y:S08]  /*5c80*/  FFMA.FTZ R0, R25, c[0x0][0x23c], -R4.reuse ;  /* 0x00008f0019007a23 */ /* 0x102ff00000010804 */
[----:B------:R1:W-:Y:S02]  /*5c90*/  MUFU.EX2 R147, R0 ;  /* 0x0000000000937308 */ /* 0x0003e40000000800 */
[----:B-1----:R-:W-:Y:S08]  /*5ca0*/  FFMA.FTZ R0, R18, c[0x0][0x23c], -R4 ;  /* 0x00008f0012007a23 */ /* 0x002ff00000010804 */
[----:B------:R1:W3:Y:S02]  /*5cb0*/  MUFU.EX2 R142, R0 ;  /* 0x00000000008e7308 */ /* 0x0002e40000000800 */
[----:B-1----:R-:W-:Y:S02]  /*5cc0*/  FSEL R0, R22, RZ, P0 ;  /* 0x000000ff16007208 */ /* 0x002fe40000000000 */
[----:B------:R-:W-:Y:S03]  /*5cd0*/  PLOP3.LUT P0, PT, PT, PT, UP3, 0x80, 0x0 ;  /* 0x000000000000781c */ /* 0x000fe60003f0f038 */
[--C-:B------:R-:W-:Y:S02]  /*5ce0*/  FFMA.FTZ R7, R7, c[0x0][0x23c], -R0.reuse ;  /* 0x00008f0007077a23 */ /* 0x100fe40000010800 */
[----:B------:R-:W-:Y:S02]  /*5cf0*/  FFMA.FTZ R14, R14, c[0x0][0x23c], -R0 ;  /* 0x00008f000e0e7a23 */ /* 0x000fe40000010800 */
[----:B------:R1:W-:Y:S10]  /*5d00*/  MUFU.EX2 R143, R7 ;  /* 0x00000007008f7308 */ /* 0x0003f40000000800 */
[----:B------:R-:W-:Y:S01]  /*5d10*/  MUFU.EX2 R146, R14 ;  /* 0x0000000e00927308 */ /* 0x000fe20000000800 */
[--C-:B-1----:R-:W-:Y:S09]  /*5d20*/  FFMA.FTZ R7, R19, c[0x0][0x23c], -R4.reuse ;  /* 0x00008f0013077a23 */ /* 0x102ff20000010804 */
[----:B------:R1:W-:Y:S02]  /*5d30*/  MUFU.EX2 R57, R7 ;  /* 0x0000000700397308 */ /* 0x0003e40000000800 */
[----:B-1----:R-:W-:Y:S08]  /*5d40*/  FFMA.FTZ R7, R20, c[0x0][0x23c], -R4 ;  /* 0x00008f0014077a23 */ /* 0x002ff00000010804 */
[----:B------:R1:W4:Y:S02]  /*5d50*/  MUFU.EX2 R56, R7 ;  /* 0x0000000700387308 */ /* 0x0003240000000800 */
        /* <DEDUP_REMOVED lines=10> */
[--C-:B-1----:R-:W-:Y:S08]  /*5e00*/  FFMA.FTZ R7, R28, c[0x0][0x23c], -R5.reuse ;  /* 0x00008f001c077a23 */ /* 0x102ff00000010805 */
[----:B------:R1:W-:Y:S02]  /*5e10*/  MUFU.EX2 R46, R7 ;  /* 0x00000007002e7308 */ /* 0x0003e40000000800 */
[--C-:B-1----:R-:W-:Y:S02]  /*5e20*/  FFMA.FTZ R7, R133, c[0x0][0x23c], -R6.reuse ;  /* 0x00008f0085077a23 */ /* 0x102fe40000010806 */
[----:B------:R-:W-:Y:S06]  /*5e30*/  FFMA.FTZ R6, R134, c[0x0][0x23c], -R6 ;  /* 0x00008f0086067a23 */ /* 0x000fec0000010806 */
[----:B------:R1:W-:Y:S10]  /*5e40*/  MUFU.EX2 R37, R7 ;  /* 0x0000000700257308 */ /* 0x0003f40000000800 */
[----:B------:R2:W2:Y:S01]  /*5e50*/  MUFU.EX2 R36, R6 ;  /* 0x0000000600247308 */ /* 0x0004a20000000800 */
[--C-:B-1----:R-:W-:Y:S09]  /*5e60*/  FFMA.FTZ R7, R21, c[0x0][0x23c], -R4.reuse ;  /* 0x00008f0015077a23 */ /* 0x102ff20000010804 */
[----:B------:R1:W-:Y:S01]  /*5e70*/  MUFU.EX2 R45, R7 ;  /* 0x00000007002d7308 */ /* 0x0003e20000000800 */
[--C-:B--2---:R-:W-:Y:S02]  /*5e80*/  FFMA.FTZ R6, R29, c[0x0][0x23c], -R5.reuse ;  /* 0x00008f001d067a23 */ /* 0x104fe40000010805 */
[----:B------:R-:W-:Y:S07]  /*5e90*/  FFMA.FTZ R5, R30, c[0x0][0x23c], -R5 ;  /* 0x00008f001e057a23 */ /* 0x000fee0000010805 */
[----:B------:R3:W-:Y:S10]  /*5ea0*/  MUFU.EX2 R3, R6 ;  /* 0x0000000600037308 */ /* 0x0007f40000000800 */
[----:B------:R2:W-:Y:S01]  /*5eb0*/  MUFU.EX2 R2, R5 ;  /* 0x0000000500027308 */ /* 0x0005e20000000800 */
[----:B-1----:R-:W-:Y:S05]  /*5ec0*/  F2FP.PACK_AB R7, R58, R141 ;  /* 0x0000008d3a07723e */ /* 0x002fea00000000ff */
[----:B------:R4:W-:Y:S01]  /*5ed0*/  STS [R248+0x13400], R7 ;  /* 0x01340007f8007388 */ /* 0x0009e20000000800 */
[----:B---3--:R-:W-:Y:S01]  /*5ee0*/  F2FP.PACK_AB R6, R142, R147 ;  /* 0x000000938e06723e */ /* 0x008fe200000000ff */
[----:B--2---:R-:W-:Y:S04]  /*5ef0*/  FFMA.FTZ R5, R15, c[0x0][0x23c], -R4 ;  /* 0x00008f000f057a23 */ /* 0x004fe80000010804 */
[----:B------:R1:W2:Y:S01]  /*5f00*/  MUFU.EX2 R44, R5 ;  /* 0x00000005002c7308 */ /* 0x0002a20000000800 */
[----:B----4-:R-:W-:Y:S01]  /*5f10*/  F2FP.PACK_AB R7, R56, R57 ;  /* 0x000000393807723e */ /* 0x010fe200000000ff */
[--C-:B-1----:R-:W-:Y:S08]  /*5f20*/  FFMA.FTZ R5, R10, c[0x0][0x23c], -R0.reuse ;  /* 0x00008f000a057a23 */ /* 0x102ff00000010800 */
[----:B------:R1:W-:Y:S02]  /*5f30*/  MUFU.EX2 R43, R5 ;  /* 0x00000005002b7308 */ /* 0x0003e40000000800 */
[----:B-1----:R-:W-:Y:S08]  /*5f40*/  FFMA.FTZ R5, R11, c[0x0][0x23c], -R0 ;  /* 0x00008f000b057a23 */ /* 0x002ff00000010800 */
[----:B------:R1:W3:Y:S02]  /*5f50*/  MUFU.EX2 R42, R5 ;  /* 0x00000005002a7308 */ /* 0x0002e40000000800 */
[--C-:B-1----:R-:W-:Y:S02]  /*5f60*/  FFMA.FTZ R5, R16, c[0x0][0x23c], -R4.reuse ;  /* 0x00008f0010057a23 */ /* 0x102fe40000010804 */
[----:B------:R-:W-:Y:S06]  /*5f70*/  FFMA.FTZ R4, R17, c[0x0][0x23c], -R4 ;  /* 0x00008f0011047a23 */ /* 0x000fec0000010804 */
[----:B------:R1:W-:Y:S10]  /*5f80*/  MUFU.EX2 R41, R5 ;  /* 0x0000000500297308 */ /* 0x0003f40000000800 */
[----:B------:R4:W2:Y:S01]  /*5f90*/  MUFU.EX2 R40, R4 ;  /* 0x0000000400287308 */ /* 0x0008a20000000800 */
[----:B-1----:R-:W-:Y:S01]  /*5fa0*/  F2FP.PACK_AB R5, R143, R146 ;  /* 0x000000928f05723e */ /* 0x002fe200000000ff */
[--C-:B----4-:R-:W-:Y:S02]  /*5fb0*/  FFMA.FTZ R4, R12, c[0x0][0x23c], -R0.reuse ;  /* 0x00008f000c047a23 */ /* 0x110fe40000010800 */
[----:B------:R-:W-:Y:S06]  /*5fc0*/  FFMA.FTZ R0, R13, c[0x0][0x23c], -R0 ;  /* 0x00008f000d007a23 */ /* 0x000fec0000010800 */
[----:B------:R1:W-:Y:S10]  /*5fd0*/  MUFU.EX2 R39, R4 ;  /* 0x0000000400277308 */ /* 0x0003f40000000800 */
[----:B------:R4:W2:Y:S01]  /*5fe0*/  MUFU.EX2 R38, R0 ;  /* 0x0000000000267308 */ /* 0x0008a20000000800 */
[----:B-1----:R-:W-:Y:S05]  /*5ff0*/  F2FP.PACK_AB R4, R140, R243 ;  /* 0x000000f38c04723e */ /* 0x002fea00000000ff */
[----:B------:R1:W-:Y:S01]  /*6000*/  STS [R248+0x13000], R4 ;  /* 0x01300004f8007388 */ /* 0x0003e20000000800 */
[----:B----4-:R-:W-:Y:S05]  /*6010*/  F2FP.PACK_AB R0, R50, R51 ;  /* 0x000000333200723e */ /* 0x010fea00000000ff */
[----:B------:R4:W-:Y:S01]  /*6020*/  STS [R247+0x13400], R0 ;  /* 0x01340000f7007388 */ /* 0x0009e20000000800 */
[----:B-1----:R-:W-:Y:S05]  /*6030*/  F2FP.PACK_AB R4, R52, R53 ;  /* 0x000000353404723e */ /* 0x002fea00000000ff */
[----:B------:R1:W-:Y:S04]  /*6040*/  STS [R247+0x13000], R4 ;  /* 0x01300004f7007388 */ /* 0x0003e80000000800 */
[----:B------:R2:W-:Y:S01]  /*6050*/  STS [R248+0x14000], R6 ;  /* 0x01400006f8007388 */ /* 0x0005e20000000800 */
[----:B----4-:R-:W-:Y:S03]  /*6060*/  F2FP.PACK_AB R0, R36, R37 ;  /* 0x000000252400723e */ /* 0x010fe600000000ff */
[----:B------:R4:W-:Y:S04]  /*6070*/  STS [R248+0x14400], R5 ;  /* 0x01440005f8007388 */ /* 0x0009e80000000800 */
[----:B------:R3:W-:Y:S01]  /*6080*/  STS [R247+0x14000], R7 ;  /* 0x01400007f7007388 */ /* 0x0007e20000000800 */
[----:B-1----:R-:W-:Y:S02]  /*6090*/  F2FP.PACK_AB R4, R46, R47 ;  /* 0x0000002f2e04723e */ /* 0x002fe400000000ff */
[----:B--2---:R-:W-:Y:S02]  /*60a0*/  F2FP.PACK_AB R6, R54, R55 ;  /* 0x000000373606723e */ /* 0x004fe400000000ff */
[----:B----4-:R-:W-:Y:S03]  /*60b0*/  F2FP.PACK_AB R5, R48, R49 ;  /* 0x000000313005723e */ /* 0x010fe600000000ff */
        /* <DEDUP_REMOVED lines=13> */
[----:B------:R1:W-:Y:S04]  /*6190*/  STS [R246+0x14400], R0 ;  /* 0x01440000f6007388 */ /* 0x0003e80000000800 */
[----:B------:R-:W2:Y:S08]  /*61a0*/  LDSM.16.M88.4 R32, [R199+0x6000] ;  /* 0x00600000c720783b */ /* 0x000eb00000000200 */
[----:B------:R-:W3:Y:S08]  /*61b0*/  LDSM.16.M88.4 R28, [R199+0x6800] ;  /* 0x00680000c71c783b */ /* 0x000ef00000000200 */
[----:B------:R-:W4:Y:S01]  /*61c0*/  LDSM.16.M88.4 R132, [R200+0x6000] ;  /* 0x00600000c884783b */ /* 0x000f220000000200 */
[----:B-1----:R-:W-:Y:S07]  /*61d0*/  FFMA.FTZ R0, -R214, R214, 1 ;  /* 0x3f800000d6007423 */ /* 0x002fee00000101d6 */
        /* <DEDUP_REMOVED lines=10> */
[C---:B-1----:R-:W-:Y:S08]  /*6280*/  HMMA.16816.F32 R8, R136.reuse, R156, R8 ;  /* 0x0000009c8808723c */ /* 0x042ff00000001808 */
        /* <DEDUP_REMOVED lines=42> */
[C---:B------:R-:W-:Y:S03]  /*6530*/  HMMA.16816.F32 R16, R132.reuse, R190, R16 ;  /* 0x000000be8410723c */ /* 0x040fe60000001810 */
[C---:B------:R-:W-:Y:S02]  /*6540*/  FADD.FTZ R7, -R208.reuse, R7 ;  /* 0x00000007d0077221 */ /* 0x040fe40000010100 */
[----:B------:R-:W-:Y:S02]  /*6550*/  FADD.FTZ R4, -R209, R4 ;  /* 0x00000004d1047221 */ /* 0x000fe40000010100 */
[----:B------:R-:W-:Y:S01]  /*6560*/  FADD.FTZ R6, -R208, R6 ;  /* 0x00000006d0067221 */ /* 0x000fe20000010100 */
[-C--:B------:R-:W-:Y:S01]  /*6570*/  HMMA.16816.F32 R20, R132, R192.reuse, R20 ;  /* 0x000000c08414723c */ /* 0x080fe20000001814 */
[----:B------:R-:W-:Y:S03]  /*6580*/  FMUL.FTZ R140, R140, R5 ;  /* 0x000000058c8c7220 */ /* 0x000fe60000410000 */
[----:B------:R-:W-:Y:S02]  /*6590*/  FMUL.FTZ R7, R58, R7 ;  /* 0x000000073a077220 */ /* 0x000fe40000410000 */
[----:B------:R-:W-:Y:S01]  /*65a0*/  FFMA.FTZ R5, -R213, R213, 1 ;  /* 0x3f800000d5057423 */ /* 0x000fe200000101d5 */
[----:B------:R1:W5:Y:S01]  /*65b0*/  LDL.LU R58, [R1+0xc0] ;  /* 0x0000c000013a7983 */ /* 0x0003620000300800 */
[----:B------:R-:W-:Y:S01]  /*65c0*/  FADD.FTZ R12, -R145, R12 ;  /* 0x0000000c910c7221 */ /* 0x000fe20000010100 */
[C---:B------:R-:W-:Y:S03]  /*65d0*/  HMMA.16816.F32 R24, R136.reuse, R192, R24 ;  /* 0x000000c08818723c */ /* 0x040fe60000001818 */
[----:B------:R-:W-:Y:S02]  /*65e0*/  FMUL.FTZ R243, R243, R4 ;  /* 0x00000004f3f37220 */ /* 0x000fe40000410000 */
[----:B------:R-:W-:Y:S02]  /*65f0*/  FMUL.FTZ R6, R141, R6 ;  /* 0x000000068d067220 */ /* 0x000fe40000410000 */
[----:B------:R-:W-:Y:S01]  /*6600*/  FFMA.FTZ R4, -R212, R212, 1 ;  /* 0x3f800000d4047423 */ /* 0x000fe200000101d4 */
[-C--:B------:R-:W-:Y:S01]  /*6610*/  HMMA.16816.F32 R28, R136, R194.reuse, R28 ;  /* 0x000000c2881c723c */ /* 0x080fe2000000181c */
[----:B------:R-:W-:Y:S03]  /*6620*/  FMUL.FTZ R5, R5, c[0x0][0x2ec] ;  /* 0x0000bb0005057a20 */ /* 0x000fe60000410000 */
[----:B------:R-:W-:Y:S02]  /*6630*/  FADD.FTZ R13, -R145, R13 ;  /* 0x0000000d910d7221 */ /* 0x000fe40000010100 */
[----:B------:R-:W-:Y:S02]  /*6640*/  FMUL.FTZ R141, R57, R12 ;  /* 0x0000000c398d7220 */ /* 0x000fe40000410000 */
[----:B------:R-:W-:Y:S01]  /*6650*/  FADD.FTZ R9, -R145, R9 ;  /* 0x0000000991097221 */ /* 0x000fe20000010100 */
[----:B------:R1:W5:Y:S01]  /*6660*/  LDL.LU R57, [R1+0xbc] ;  /* 0x0000bc0001397983 */ /* 0x0003620000300800 */
[----:B------:R-:W-:Y:S02]  /*6670*/  HMMA.16816.F32 R32, R132, R194, R32 ;  /* 0x000000c28420723c */ /* 0x000fe40000001820 */
[----:B------:R-:W-:Y:S02]  /*6680*/  FADD.FTZ R11, -R144, R11 ;  /* 0x0000000b900b7221 */ /* 0x000fe40000010100 */
[----:B------:R-:W-:Y:S02]  /*6690*/  FMUL.FTZ R4, R4, c[0x0][0x2ec] ;  /* 0x0000bb0004047a20 */ /* 0x000fe40000410000 */
[----:B------:R-:W-:Y:S02]  /*66a0*/  FMUL.FTZ R214, R140, R5 ;  /* 0x000000058cd67220 */ /* 0x000fe40000410000 */
[----:B------:R-:W-:Y:S04]  /*66b0*/  FADD.FTZ R14, -R144, R14 ;  /* 0x0000000e900e7221 */ /* 0x000fe80000010100 */
[----:B------:R-:W-:Y:S02]  /*66c0*/  FMUL.FTZ R140, R56, R13 ;  /* 0x0000000d388c7220 */ /* 0x000fe40000410000 */
[----:B------:R-:W-:Y:S01]  /*66d0*/  FADD.FTZ R10, -R144, R10 ;  /* 0x0000000a900a7221 */ /* 0x000fe20000010100 */
[----:B------:R1:W5:Y:S01]  /*66e0*/  LDL.LU R56, [R1+0xb8] ;  /* 0x0000b80001387983 */ /* 0x0003620000300800 */
[----:B------:R-:W-:Y:S02]  /*66f0*/  FMUL.FTZ R142, R142, R9 ;  /* 0x000000098e8e7220 */ /* 0x000fe40000410000 */
[----:B------:R-:W-:Y:S02]  /*6700*/  FMUL.FTZ R11, R143, R11 ;  /* 0x0000000b8f0b7220 */ /* 0x000fe40000410000 */
[----:B------:R-:W-:Y:S02]  /*6710*/  FMUL.FTZ R9, R0, c[0x0][0x2ec] ;  /* 0x0000bb0000097a20 */ /* 0x000fe40000410000 */
[----:B------:R-:W-:Y:S02]  /*6720*/  FFMA.FTZ R0, -R211, R211, 1 ;  /* 0x3f800000d3007423 */ /* 0x000fe400000101d3 */
[----:B------:R-:W-:Y:S02]  /*6730*/  FMUL.FTZ R213, R6, R4 ;  /* 0x0000000406d57220 */ /* 0x000fe40000410000 */
[----:B------:R-:W-:Y:S02]  /*6740*/  FADD.FTZ R15, -R144, R15 ;  /* 0x0000000f900f7221 */ /* 0x000fe40000010100 */
[----:B------:R-:W-:Y:S02]  /*6750*/  FMUL.FTZ R143, R55, R14 ;  /* 0x0000000e378f7220 */ /* 0x000fe40000410000 */
[----:B------:R-:W-:Y:S01]  /*6760*/  FFMA.FTZ R4, -R216, R216, 1 ;  /* 0x3f800000d8047423 */ /* 0x000fe200000101d8 */
[----:B------:R1:W5:Y:S01]  /*6770*/  LDL.LU R55, [R1+0xb4] ;  /* 0x0000b40001377983 */ /* 0x0003620000300800 */
[----:B------:R-:W-:Y:S02]  /*6780*/  FADD.FTZ R8, -R145, R8 ;  /* 0x0000000891087221 */ /* 0x000fe40000010100 */
[----:B------:R-:W-:Y:S02]  /*6790*/  FMUL.FTZ R10, R146, R10 ;  /* 0x0000000a920a7220 */ /* 0x000fe40000410000 */
[----:B------:R-:W-:Y:S02]  /*67a0*/  FMUL.FTZ R0, R0, c[0x0][0x2ec] ;  /* 0x0000bb0000007a20 */ /* 0x000fe40000410000 */
[----:B------:R-:W-:Y:S02]  /*67b0*/  FMUL.FTZ R15, R54, R15 ;  /* 0x0000000f360f7220 */ /* 0x000fe40000410000 */
[----:B------:R-:W-:Y:S01]  /*67c0*/  FMUL.FTZ R4, R4, c[0x0][0x2ec] ;  /* 0x0000bb0004047a20 */ /* 0x000fe20000410000 */
[----:B------:R1:W5:Y:S01]  /*67d0*/  LDL.LU R54, [R1+0xb0] ;  /* 0x0000b00001367983 */ /* 0x0003620000300800 */
[----:B------:R-:W-:Y:S02]  /*67e0*/  FADD.FTZ R16, -R209, R16 ;  /* 0x00000010d1107221 */ /* 0x000fe40000010100 */
[----:B------:R-:W-:Y:S02]  /*67f0*/  FMUL.FTZ R8, R147, R8 ;  /* 0x0000000893087220 */ /* 0x000fe40000410000 */
[----:B------:R-:W-:Y:S02]  /*6800*/  FMUL.FTZ R212, R7, R0 ;  /* 0x0000000007d47220 */ /* 0x000fe40000410000 */
[----:B------:R-:W-:Y:S02]  /*6810*/  FFMA.FTZ R0, -R218, R218, 1 ;  /* 0x3f800000da007423 */ /* 0x000fe400000101da */
[----:B------:R-:W-:Y:S02]  /*6820*/  FMUL.FTZ R147, R10, R4 ;  /* 0x000000040a937220 */ /* 0x000fe40000410000 */
[----:B------:R-:W-:Y:S02]  /*6830*/  FADD.FTZ R17, -R209, R17 ;  /* 0x00000011d1117221 */ /* 0x000fe40000010100 */
[----:B------:R-:W-:Y:S02]  /*6840*/  FMUL.FTZ R10, R53, R16 ;  /* 0x00000010350a7220 */ /* 0x000fe40000410000 */
[----:B------:R-:W-:Y:S01]  /*6850*/  FMUL.FTZ R211, R0, c[0x0][0x2ec] ;  /* 0x0000bb0000d37a20 */ /* 0x000fe20000410000 */
[----:B------:R1:W5:Y:S01]  /*6860*/  LDL.LU R53, [R1+0xac] ;  /* 0x0000ac0001357983 */ /* 0x0003620000300800 */
[----:B------:R-:W-:Y:S02]  /*6870*/  FFMA.FTZ R0, -R215, R215, 1 ;  /* 0x3f800000d7007423 */ /* 0x000fe400000101d7 */
[----:B------:R-:W-:Y:S02]  /*6880*/  FADD.FTZ R18, -R208, R18 ;  /* 0x00000012d0127221 */ /* 0x000fe40000010100 */
[----:B------:R-:W-:Y:S02]  /*6890*/  FMUL.FTZ R12, R52, R17 ;  /* 0x00000011340c7220 */ /* 0x000fe40000410000 */
[----:B------:R-:W-:Y:S01]  /*68a0*/  FMUL.FTZ R0, R0, c[0x0][0x2ec] ;  /* 0x0000bb0000007a20 */ /* 0x000fe20000410000 */
[----:B------:R1:W5:Y:S01]  /*68b0*/  LDL.LU R52, [R1+0xa8] ;  /* 0x0000a80001347983 */ /* 0x0003620000300800 */
[----:B------:R-:W-:Y:S02]  /*68c0*/  FADD.FTZ R19, -R208, R19 ;  /* 0x00000013d0137221 */ /* 0x000fe40000010100 */
[----:B------:R-:W-:Y:S02]  /*68d0*/  FMUL.FTZ R13, R51, R18 ;  /* 0x00000012330d7220 */ /* 0x000fe40000410000 */
[----:B------:R-:W-:Y:S01]  /*68e0*/  FMUL.FTZ R146, R11, R0 ;  /* 0x000000000b927220 */ /* 0x000fe20000410000 */
[----:B------:R1:W5:Y:S01]  /*68f0*/  LDL.LU R51, [R1+0xa4] ;  /* 0x0000a40001337983 */ /* 0x0003620000300800 */
[----:B------:R-:W-:Y:S02]  /*6900*/  FMUL.FTZ R11, R50, R19 ;  /* 0x00000013320b7220 */ /* 0x000fe40000410000 */
[C---:B------:R-:W-:Y:S01]  /*6910*/  FADD.FTZ R20, -R209.reuse, R20 ;  /* 0x00000014d1147221 */ /* 0x040fe20000010100 */
[----:B------:R1:W5:Y:S01]  /*6920*/  LDL.LU R50, [R1+0xa0] ;  /* 0x0000a00001327983 */ /* 0x0003620000300800 */
[----:B------:R-:W-:Y:S02]  /*6930*/  FADD.FTZ R21, -R209, R21 ;  /* 0x00000015d1157221 */ /* 0x000fe40000010100 */
[----:B------:R-:W-:Y:S02]  /*6940*/  FMUL.FTZ R20, R49, R20 ;  /* 0x0000001431147220 */ /* 0x000fe40000410000 */
[----:B------:R-:W-:Y:S01]  /*6950*/  FFMA.FTZ R5, -R217, R217, 1 ;  /* 0x3f800000d9057423 */ /* 0x000fe200000101d9 */
[----:B------:R1:W5:Y:S01]  /*6960*/  LDL.LU R49, [R1+0x9c] ;  /* 0x00009c0001317983 */ /* 0x0003620000300800 */
[----:B------:R-:W-:Y:S02]  /*6970*/  FADD.FTZ R22, -R208, R22 ;  /* 0x00000016d0167221 */ /* 0x000fe40000010100 */
[----:B------:R-:W-:Y:S02]  /*6980*/  FMUL.FTZ R21, R48, R21 ;  /* 0x0000001530157220 */ /* 0x000fe40000410000 */
[----:B------:R-:W-:Y:S01]  /*6990*/  FMUL.FTZ R5, R5, c[0x0][0x2ec] ;  /* 0x0000bb0005057a20 */ /* 0x000fe20000410000 */
[----:B------:R1:W5:Y:S01]  /*69a0*/  LDL.LU R48, [R1+0x98] ;  /* 0x0000980001307983 */ /* 0x0003620000300800 */
[----:B------:R-:W-:Y:S02]  /*69b0*/  FFMA.FTZ R4, -R219, R219, 1 ;  /* 0x3f800000db047423 */ /* 0x000fe400000101db */
[----:B------:R-:W-:Y:S02]  /*69c0*/  FADD.FTZ R23, -R208, R23 ;  /* 0x00000017d0177221 */ /* 0x000fe40000010100 */
[----:B------:R-:W-:Y:S02]  /*69d0*/  FMUL.FTZ R22, R47, R22 ;  /* 0x000000162f167220 */ /* 0x000fe40000410000 */
[----:B------:R-:W-:Y:S01]  /*69e0*/  FMUL.FTZ R14, R142, R5 ;  /* 0x000000058e0e7220 */ /* 0x000fe20000410000 */
[----:B------:R1:W5:Y:S01]  /*69f0*/  LDL.LU R47, [R1+0x94] ;  /* 0x00009400012f7983 */ /* 0x0003620000300800 */
[----:B------:R-:W-:Y:S02]  /*6a00*/  FFMA.FTZ R5, -R220, R220, 1 ;  /* 0x3f800000dc057423 */ /* 0x000fe400000101dc */
[----:B------:R-:W-:Y:S02]  /*6a10*/  FMUL.FTZ R4, R4, c[0x0][0x2ec] ;  /* 0x0000bb0004047a20 */ /* 0x000fe40000410000 */
[----:B------:R-:W-:Y:S02]  /*6a20*/  FMUL.FTZ R23, R46, R23 ;  /* 0x000000172e177220 */ /* 0x000fe40000410000 */
[----:B------:R-:W-:Y:S01]  /*6a30*/  FADD.FTZ R24, -R145, R24 ;  /* 0x0000001891187221 */ /* 0x000fe20000010100 */
[----:B------:R1:W5:Y:S01]  /*6a40*/  LDL.LU R46, [R1+0x90] ;  /* 0x00009000012e7983 */ /* 0x0003620000300800 */
[----:B------:R-:W-:Y:S02]  /*6a50*/  FMUL.FTZ R211, R8, R211 ;  /* 0x000000d308d37220 */ /* 0x000fe40000410000 */
[----:B------:R-:W-:Y:S02]  /*6a60*/  FMUL.FTZ R5, R5, c[0x0][0x2ec] ;  /* 0x0000bb0005057a20 */ /* 0x000fe40000410000 */
[----:B------:R-:W-:Y:S02]  /*6a70*/  FMUL.FTZ R142, R15, R4 ;  /* 0x000000040f8e7220 */ /* 0x000fe40000410000 */
[----:B------:R-:W-:Y:S02]  /*6a80*/  FFMA.FTZ R4, -R224, R224, 1 ;  /* 0x3f800000e0047423 */ /* 0x000fe400000101e0 */
[----:B------:R-:W-:Y:S02]  /*6a90*/  FADD.FTZ R25, -R145, R25 ;  /* 0x0000001991197221 */ /* 0x000fe40000010100 */
[----:B------:R-:W-:Y:S02]  /*6aa0*/  FMUL.FTZ R8, R45, R24 ;  /* 0x000000182d087220 */ /* 0x000fe40000410000 */
[----:B------:R-:W-:Y:S01]  /*6ab0*/  FFMA.FTZ R0, -R222, R222, 1 ;  /* 0x3f800000de007423 */ /* 0x000fe200000101de */
[----:B------:R1:W5:Y:S01]  /*6ac0*/  LDL.LU R45, [R1+0x8c] ;  /* 0x00008c00012d7983 */ /* 0x0003620000300800 */
[----:B------:R-:W-:Y:S02]  /*6ad0*/  FMUL.FTZ R143, R143, R5 ;  /* 0x000000058f8f7220 */ /* 0x000fe40000410000 */
[----:B------:R-:W-:Y:S02]  /*6ae0*/  FFMA.FTZ R5, -R225, R225, 1 ;  /* 0x3f800000e1057423 */ /* 0x000fe400000101e1 */
[----:B------:R-:W-:Y:S02]  /*6af0*/  FMUL.FTZ R4, R4, c[0x0][0x2ec] ;  /* 0x0000bb0004047a20 */ /* 0x000fe40000410000 */
[----:B------:R-:W-:Y:S02]  /*6b00*/  FADD.FTZ R26, -R144, R26 ;  /* 0x0000001a901a7221 */ /* 0x000fe40000010100 */
[----:B------:R-:W-:Y:S02]  /*6b10*/  FMUL.FTZ R25, R44, R25 ;  /* 0x000000192c197220 */ /* 0x000fe40000410000 */
[----:B------:R-:W-:Y:S01]  /*6b20*/  FMUL.FTZ R0, R0, c[0x0][0x2ec] ;  /* 0x0000bb0000007a20 */ /* 0x000fe20000410000 */
[----:B------:R1:W5:Y:S01]  /*6b30*/  LDL.LU R44, [R1+0x88] ;  /* 0x00008800012c7983 */ /* 0x0003620000300800 */
[----:B------:R-:W-:Y:S02]  /*6b40*/  FMUL.FTZ R5, R5, c[0x0][0x2ec] ;  /* 0x0000bb0005057a20 */ /* 0x000fe40000410000 */
[----:B------:R-:W-:Y:S02]  /*6b50*/  FMUL.FTZ R13, R13, R4 ;  /* 0x000000040d0d7220 */ /* 0x000fe40000410000 */
[----:B------:R-:W-:Y:S02]  /*6b60*/  FADD.FTZ R27, -R144, R27 ;  /* 0x0000001b901b7221 */ /* 0x000fe40000010100 */
[----:B------:R-:W-:Y:S02]  /*6b70*/  FMUL.FTZ R7, R43, R26 ;  /* 0x0000001a2b077220 */ /* 0x000fe40000410000 */
[----:B------:R-:W-:Y:S01]  /*6b80*/  FFMA.FTZ R4, -R228, R228, 1 ;  /* 0x3f800000e4047423 */ /* 0x000fe200000101e4 */
[----:B------:R1:W5:Y:S01]  /*6b90*/  LDL.LU R43, [R1+0x84] ;  /* 0x00008400012b7983 */ /* 0x0003620000300800 */
[----:B------:R-:W-:Y:S02]  /*6ba0*/  FMUL.FTZ R141, R141, R0 ;  /* 0x000000008d8d7220 */ /* 0x000fe40000410000 */
[----:B------:R-:W-:Y:S02]  /*6bb0*/  FFMA.FTZ R0, -R223, R223, 1 ;  /* 0x3f800000df007423 */ /* 0x000fe400000101df */
[----:B------:R-:W-:Y:S02]  /*6bc0*/  FMUL.FTZ R12, R12, R5 ;  /* 0x000000050c0c7220 */ /* 0x000fe40000410000 */
[----:B------:R-:W-:Y:S02]  /*6bd0*/  FADD.FTZ R28, -R145, R28 ;  /* 0x0000001c911c7221 */ /* 0x000fe40000010100 */
[----:B------:R-:W-:Y:S02]  /*6be0*/  FMUL.FTZ R27, R42, R27 ;  /* 0x0000001b2a1b7220 */ /* 0x000fe40000410000 */
[----:B------:R-:W-:Y:S01]  /*6bf0*/  FFMA.FTZ R5, -R229, R229, 1 ;  /* 0x3f800000e5057423 */ /* 0x000fe200000101e5 */
[----:B------:R1:W5:Y:S01]  /*6c00*/  LDL.LU R42, [R1+0x80] ;  /* 0x00008000012a7983 */ /* 0x0003620000300800 */
[----:B------:R-:W-:Y:S02]  /*6c10*/  FMUL.FTZ R4, R4, c[0x0][0x2ec] ;  /* 0x0000bb0004047a20 */ /* 0x000fe40000410000 */
[----:B------:R-:W-:Y:S02]  /*6c20*/  FFMA.FTZ R6, -R221, R221, 1 ;  /* 0x3f800000dd067423 */ /* 0x000fe400000101dd */
[----:B------:R-:W-:Y:S02]  /*6c30*/  FMUL.FTZ R0, R0, c[0x0][0x2ec] ;  /* 0x0000bb0000007a20 */ /* 0x000fe40000410000 */
[----:B------:R-:W-:Y:S02]  /*6c40*/  FADD.FTZ R29, -R145, R29 ;  /* 0x0000001d911d7221 */ /* 0x000fe40000010100 */
[----:B------:R-:W-:Y:S02]  /*6c50*/  FMUL.FTZ R5, R5, c[0x0][0x2ec] ;  /* 0x0000bb0005057a20 */ /* 0x000fe40000410000 */
[----:B------:R-:W-:Y:S02]  /*6c60*/  FMUL.FTZ R135, R22, R4 ;  /* 0x0000000416877220 */ /* 0x000fe40000410000 */
[----:B------:R-:W-:Y:S02]  /*6c70*/  FMUL.FTZ R22, R41, R28 ;  /* 0x0000001c29167220 */ /* 0x000fe40000410000 */
[----:B------:R-:W-:Y:S01]  /*6c80*/  FMUL.FTZ R6, R6, c[0x0][0x2ec] ;  /* 0x0000bb0006067a20 */ /* 0x000fe20000410000 */
[----:B------:R1:W5:Y:S01]  /*6c90*/  LDL.LU R41, [R1+0x7c] ;  /* 0x00007c0001297983 */ /* 0x0003620000300800 */
[----:B------:R-:W-:Y:S02]  /*6ca0*/  FMUL.FTZ R11, R11, R0 ;  /* 0x000000000b0b7220 */ /* 0x000fe40000410000 */
[----:B------:R-:W-:Y:S02]  /*6cb0*/  FADD.FTZ R30, -R144, R30 ;  /* 0x0000001e901e7221 */ /* 0x000fe40000010100 */
[----:B------:R-:W-:Y:S02]  /*6cc0*/  FFMA.FTZ R0, -R227, R227, 1 ;  /* 0x3f800000e3007423 */ /* 0x000fe400000101e3 */
[----:B------:R-:W-:Y:S02]  /*6cd0*/  FMUL.FTZ R132, R21, R5 ;  /* 0x0000000515847220 */ /* 0x000fe40000410000 */
[----:B------:R-:W-:Y:S02]  /*6ce0*/  FMUL.FTZ R21, R40, R29 ;  /* 0x0000001d28157220 */ /* 0x000fe40000410000 */
[----:B------:R-:W-:Y:S01]  /*6cf0*/  FMUL.FTZ R140, R140, R6 ;  /* 0x000000068c8c7220 */ /* 0x000fe20000410000 */
[----:B------:R1:W5:Y:S01]  /*6d00*/  LDL.LU R40, [R1+0x78] ;  /* 0x0000780001287983 */ /* 0x0003620000300800 */
[----:B------:R-:W-:Y:S02]  /*6d10*/  FFMA.FTZ R6, -R226, R226, 1 ;  /* 0x3f800000e2067423 */ /* 0x000fe400000101e2 */
[----:B------:R-:W-:Y:S02]  /*6d20*/  FADD.FTZ R31, -R144, R31 ;  /* 0x0000001f901f7221 */ /* 0x000fe40000010100 */
[----:B------:R-:W-:Y:S02]  /*6d30*/  FMUL.FTZ R0, R0, c[0x0][0x2ec] ;  /* 0x0000bb0000007a20 */ /* 0x000fe40000410000 */
        /* <DEDUP_REMOVED lines=22> */
[----:B------:R-:W-:Y:S01]  /*6ea0*/  FFMA.FTZ R5, -R241, R241, 1 ;  /* 0x3f800000f1057423 */ /* 0x000fe200000101f1 */
[----:B------:R1:W5:Y:S01]  /*6eb0*/  LDL.LU R2, [R1+0x60] ;  /* 0x0000600001027983 */ /* 0x0003620000300800 */
[----:B------:R-:W-:Y:S02]  /*6ec0*/  FFMA.FTZ R4, -R240, R240, 1 ;  /* 0x3f800000f0047423 */ /* 0x000fe400000101f0 */
[----:B------:R-:W-:Y:S01]  /*6ed0*/  FFMA.FTZ R0, -R239, R239, 1 ;  /* 0x3f800000ef007423 */ /* 0x000fe200000101ef */
[----:B------:R1:W5:Y:S01]  /*6ee0*/  LDL.64 R208, [R1+0x10] ;  /* 0x0000100001d07983 */ /* 0x0003620000100a00 */
[----:B------:R-:W-:Y:S02]  /*6ef0*/  FMUL.FTZ R6, R6, c[0x0][0x2ec] ;  /* 0x0000bb0006067a20 */ /* 0x000fe40000410000 */
[----:B------:R-:W-:Y:S02]  /*6f00*/  FMUL.FTZ R5, R5, c[0x0][0x2ec] ;  /* 0x0000bb0005057a20 */ /* 0x000fe40000410000 */
[----:B------:R-:W-:Y:S01]  /*6f10*/  FMUL.FTZ R4, R4, c[0x0][0x2ec] ;  /* 0x0000bb0004047a20 */ /* 0x000fe20000410000 */
[----:B------:R1:W5:Y:S01]  /*6f20*/  LDL R145, [R1+0x24] ;  /* 0x0000240001917983 */ /* 0x0003620000100800 */
[----:B------:R-:W-:Y:S02]  /*6f30*/  FMUL.FTZ R0, R0, c[0x0][0x2ec] ;  /* 0x0000bb0000007a20 */ /* 0x000fe40000410000 */
[----:B------:R-:W-:Y:S01]  /*6f40*/  FMUL.FTZ R26, R8, R6 ;  /* 0x00000006081a7220 */ /* 0x000fe20000410000 */
[----:B------:R1:W5:Y:S01]  /*6f50*/  LDL R144, [R1+0x28] ;  /* 0x0000280001907983 */ /* 0x0003620000100800 */
[----:B------:R-:W-:Y:S02]  /*6f60*/  FMUL.FTZ R25, R25, R5 ;  /* 0x0000000519197220 */ /* 0x000fe40000410000 */
[----:B------:R-:W-:Y:S02]  /*6f70*/  FMUL.FTZ R28, R7, R4 ;  /* 0x00000004071c7220 */ /* 0x000fe40000410000 */
[----:B------:R-:W-:Y:S02]  /*6f80*/  FMUL.FTZ R27, R27, R0 ;  /* 0x000000001b1b7220 */ /* 0x000fe40000410000 */
[----:B------:R-:W-:Y:S02]  /*6f90*/  FFMA.FTZ R6, -R234, R234, 1 ;  /* 0x3f800000ea067423 */ /* 0x000fe400000101ea */
[----:B------:R-:W-:Y:S02]  /*6fa0*/  FFMA.FTZ R5, -R233, R233, 1 ;  /* 0x3f800000e9057423 */ /* 0x000fe400000101e9 */
[----:B------:R-:W-:Y:S02]  /*6fb0*/  FFMA.FTZ R4, -R232, R232, 1 ;  /* 0x3f800000e8047423 */ /* 0x000fe400000101e8 */
[----:B------:R-:W-:Y:S02]  /*6fc0*/  FFMA.FTZ R0, -R231, R231, 1 ;  /* 0x3f800000e7007423 */ /* 0x000fe400000101e7 */
        /* <DEDUP_REMOVED lines=20> */
[----:B------:R-:W-:Y:S01]  /*7110*/  FMUL.FTZ R19, R19, R0 ;  /* 0x0000000013137220 */ /* 0x000fe20000410000 */
[----:B------:R-:W-:-:S05]  /*7120*/  @!P0 BRA `(.L_x_473) ;  /* 0x0000031000008947 */ /* 0x000fca0003800000 */
[----:B-1----:R-:W2:Y:S01]  /*7130*/  LDL.LU R7, [R1+0x4] ;  /* 0x0000040001077983 */ /* 0x002ea20000300800 */
        /* <DEDUP_REMOVED lines=15> */
[----:B------:R-:W-:Y:S02]  /*7230*/  @!P2 IMAD.MOV.U32 R6, RZ, RZ, R252 ;  /* 0x000000ffff06a224 */ /* 0x000fe400078e00fc */
        /* <DEDUP_REMOVED lines=11> */
[----:B------:R-:W-:Y:S03]  /*72f0*/  @!P2 IMAD.MOV.U32 R7, RZ, RZ, R250 ;  /* 0x000000ffff07a224 */ /* 0x000fe600078e00fa */
        /* <DEDUP_REMOVED lines=19> */
[----:B------:R1:W-:Y:S02]  /*7430*/  STL [R1+0x4], R0 ;  /* 0x0000040001007387 */ /* 0x0003e40000100800 */
.L_x_473:
        /* <DEDUP_REMOVED lines=105> */
[----:B------:R-:W2:Y:S01]  /*7ad0*/  LDL.LU R216, [R1] ;  /* 0x0000000001d87983 */ /* 0x000ea20000300800 */
[----:B------:R-:W-:Y:S01]  /*7ae0*/  IMAD.MOV.U32 R5, RZ, RZ, c[0x0][0x370] ;  /* 0x0000dc00ff057624 */ /* 0x000fe200078e00ff */
[----:B------:R-:W-:Y:S01]  /*7af0*/  ISETP.GE.AND P3, PT, R208, c[0x0][0x220], PT ;  /* 0x00008800d0007a0c */ /* 0x000fe20003f66270 */
[----:B------:R-:W-:Y:S01]  /*7b00*/  IMAD.SHL.U32 R4, R215, 0x2, RZ ;  /* 0x00000002d7047824 */ /* 0x000fe200078e00ff */
[----:B------:R-:W-:Y:S01]  /*7b10*/  ISETP.GE.AND P2, PT, R145, c[0x0][0x220], PT ;  /* 0x0000880091007a0c */ /* 0x000fe20003f46270 */
[----:B------:R-:W-:Y:S01]  /*7b20*/  IMAD.U32 R5, R5, -0x40, RZ ;  /* 0xffffffc005057824 */ /* 0x000fe200078e00ff */
[----:B------:R-:W-:Y:S04]  /*7b30*/  ISETP.GE.AND P1, PT, R144, c[0x0][0x220], PT ;  /* 0x0000880090007a0c */ /* 0x000fe80003f26270 */
[----:B------:R-:W-:Y:S05]  /*7b40*/  SHF.R.S32.HI R6, RZ, 0x1f, R5 ;  /* 0x0000001fff067819 */ /* 0x000fea0000011405 */
[----:B------:R1:W-:Y:S04]  /*7b50*/  @P3 STS [R4+0x6000], RZ ;  /* 0x006000ff04003388 */ /* 0x0003e80000000800 */
[----:B------:R1:W-:Y:S04]  /*7b60*/  @P3 STS [R4+0x6004], RZ ;  /* 0x006004ff04003388 */ /* 0x0003e80000000800 */
[----:B------:R1:W-:Y:S01]  /*7b70*/  @P3 STS.64 [R4+0x6008], RZ ;  /* 0x006008ff04003388 */ /* 0x0003e20000000a00 */
[C---:B--2---:R-:W-:Y:S04]  /*7b80*/  LEA R216, P4, R5.reuse, R216, 0x1 ;  /* 0x000000d805d87211 */ /* 0x044fe800078808ff */
[----:B------:R-:W-:Y:S01]  /*7b90*/  LEA.HI.X R251, R5, R251, R6, 0x1, P4 ;  /* 0x000000fb05fb7211 */ /* 0x000fe200020f0c06 */
[----:B------:R1:W-:Y:S01]  /*7ba0*/  STL [R1], R216 ;  /* 0x000000d801007387 */ /* 0x0003e20000100800 */
[----:B------:R-:W-:Y:S01]  /*7bb0*/  @!P3 MOV R10, R216 ;  /* 0x000000d8000ab202 */ /* 0x000fe20000000f00 */
[--C-:B------:R-:W-:Y:S01]  /*7bc0*/  @!P2 IMAD.MOV.U32 R8, RZ, RZ, R216.reuse ;  /* 0x000000ffff08a224 */ /* 0x100fe200078e00d8 */
[-C--:B------:R-:W-:Y:S01]  /*7bd0*/  @!P2 MOV R9, R251.reuse ;  /* 0x000000fb0009a202 */ /* 0x080fe20000000f00 */
[----:B------:R-:W-:Y:S01]  /*7be0*/  @!P3 IMAD.MOV.U32 R11, RZ, RZ, R251 ;  /* 0x000000ffff0bb224 */ /* 0x000fe200078e00fb */
[----:B------:R-:W-:Y:S01]  /*7bf0*/  @!P1 MOV R7, R251 ;  /* 0x000000fb00079202 */ /* 0x000fe20000000f00 */
        /* <DEDUP_REMOVED lines=16> */
.L_x_474:
        /* <DEDUP_REMOVED lines=8> */
[----:B------:R-:W-:Y:S02]  /*7d80*/  UISETP.GT.AND UP2, UPT, UR7, UR17, UPT ;  /* 0x000000110700728c */ /* 0x000fe4000bf44270 */
        /* <DEDUP_REMOVED lines=221> */
[C---:B---3--:R-:W-:Y:S04]  /*8b60*/  LEA R6, P1, R132.reuse, R32, 0x2 ;  /* 0x0000002084067211 */ /* 0x048fe800078210ff */
        /* <DEDUP_REMOVED lines=238> */
.L_x_476:
        /* <DEDUP_REMOVED lines=19> */
.L_x_477:
[----:B------:R-:W-:Y:S01]  /*9b80*/  BAR.SYNC.DEFER_BLOCKING 0x0 ;  /* 0x0000000000007b1d */ /* 0x000fe20000010000 */
[----:B-1----:R-:W-:Y:S01]  /*9b90*/  IMAD.SHL.U32 R3, R215, 0x2, RZ ;  /* 0x00000002d7037824 */ /* 0x002fe200078e00ff */
        /* <DEDUP_REMOVED lines=53> */
.L_x_479:
[----:B------:R-:W-:Y:S05]  /*9ef0*/  BSYNC B0 ;  /* 0x0000000000007941 */ /* 0x000fea0003800000 */
.L_x_478:
        /* <DEDUP_REMOVED lines=20> */
.L_x_481:
[----:B------:R-:W-:Y:S05]  /*a040*/  BSYNC B0 ;  /* 0x0000000000007941 */ /* 0x000fea0003800000 */
.L_x_480:
        /* <DEDUP_REMOVED lines=31> */
.L_x_483:
[----:B------:R-:W-:Y:S05]  /*a240*/  BSYNC B0 ;  /* 0x0000000000007941 */ /* 0x000fea0003800000 */
.L_x_482:
        /* <DEDUP_REMOVED lines=16> */
.L_x_457:
[----:B------:R-:W-:Y:S05]  /*a350*/  BSYNC B1 ;  /* 0x0000000000017941 */ /* 0x000fea0003800000 */
.L_x_443:
        /* <DEDUP_REMOVED lines=11> */
.L_x_484:
[----:B------:R-:W-:Y:S05]  /*a410*/  EXIT ;  /* 0x000000000000794d */ /* 0x000fea0003800000 */
.L_x_486:
        /* <DEDUP_REMOVED lines=14> */
.L_x_1287:


//--------------------- .text._ZN5flash44flash_bwd_dq_dk_dv_loop_seqk_parallel_kernelI23Flash_bwd_kernel_traitsILi96ELi64ELi128ELi8ELi2ELi4ELi4ELb1ELb0EN7cutlass6half_tE19Flash_kernel_traitsILi96ELi64ELi128ELi8ES3_EELb1ELb0ELb0ELb0ELb1ELb1ELb0EEEvNS_16Flash_bwd_paramsE --------------------------
	.section	.text._ZN5flash44flash_bwd_dq_dk_dv_loop_seqk_parallel_kernelI23Flash_bwd_kernel_traitsILi96ELi64ELi128ELi8ELi2ELi4ELi4ELb1ELb0EN7cutlass6half_tE19Flash_kernel_traitsILi96ELi64ELi128ELi8ES3_EELb1ELb0ELb0ELb0ELb1ELb1ELb0EEEvNS_16Flash_bwd_paramsE,"ax",@progbits
	.sectioninfo	@"SHI_REGISTERS=255"
	.align	128
        .global         _ZN5flash44flash_bwd_dq_dk_dv_loop_seqk_parallel_kernelI23Flash_bwd_kernel_traitsILi96ELi64ELi128ELi8ELi2ELi4ELi4ELb1ELb0EN7cutlass6half_tE19Flash_kernel_traitsILi96ELi64ELi128ELi8ES3_EELb1ELb0ELb0ELb0ELb1ELb1ELb0EEEvNS_16Flash_bwd_paramsE
        .type           _ZN5flash44flash_bwd_dq_dk_dv_loop_seqk_parallel_kernelI23Flash_bwd_kernel_traitsILi96ELi64ELi128ELi8ELi2ELi4ELi4ELb1ELb0EN7cutlass6half_tE19Flash_kernel_traitsILi96ELi64ELi128ELi8ES3_EELb1ELb0ELb0ELb0ELb1ELb1ELb0EEEvNS_16Flash_bwd_paramsE,@function
        .size           _ZN5flash44flash_bwd_dq_dk_dv_loop_seqk_parallel_kernelI23Flash_bwd_kernel_traitsILi96ELi64ELi128ELi8ELi2ELi4ELi4ELb1ELb0EN7cutlass6half_tE19Flash_kernel_traitsILi96ELi64ELi128ELi8ES3_EELb1ELb0ELb0ELb0ELb1ELb1ELb0EEEvNS_16Flash_bwd_paramsE,(.L_x_1288 - _ZN5flash44flash_bwd_dq_dk_dv_loop_seqk_parallel_kernelI23Flash_bwd_kernel_traitsILi96ELi64ELi128ELi8ELi2ELi4ELi4ELb1ELb0EN7cutlass6half_tE19Flash_kernel_traitsILi96ELi64ELi128ELi8ES3_EELb1ELb0ELb0ELb0ELb1ELb1ELb0EEEvNS_16Flash_bwd_paramsE)
        .other          _ZN5flash44flash_bwd_dq_dk_dv_loop_seqk_parallel_kernelI23Flash_bwd_kernel_traitsILi96ELi64ELi128ELi8ELi2ELi4ELi4ELb1ELb0EN7cutlass6half_tE19Flash_kernel_traitsILi96ELi64ELi128ELi8ES3_EELb1ELb0ELb0ELb0ELb1ELb1ELb0EEEvNS_16Flash_bwd_paramsE,@"STO_CUDA_ENTRY STV_DEFAULT"
_ZN5flash44flash_bwd_dq_dk_dv_loop_seqk_parallel_kernelI23Flash_bwd_kernel_traitsILi96ELi64ELi128ELi8ELi2ELi4ELi4ELb1ELb0EN7cutlass6half_tE19Flash_kernel_traitsILi96ELi64ELi128ELi8ES3_EELb1ELb0ELb0ELb0ELb1ELb1ELb0EEEvNS_16Flash_bwd_paramsE:
.text._ZN5flash44flash_bwd_dq_dk_dv_loop_seqk_parallel_kernelI23Flash_bwd_kernel_traitsILi96ELi64ELi128ELi8ELi2ELi4ELi4ELb1ELb0EN7cutlass6half_tE19Flash_kernel_traitsILi96ELi64ELi128ELi8ES3_EELb1ELb0ELb0ELb0ELb1ELb1ELb0EEEvNS_16Flash_bwd_paramsE:
        /* <DEDUP_REMOVED lines=16> */
[----:B------:R-:W-:Y:S01]  /*0100*/  IMAD.MOV.U32 R227, RZ, RZ, 0x40 ;  /* 0x00000040ffe37424 */ /* 0x000fe200078e00ff */
        /* <DEDUP_REMOVED lines=24> */
[----:B------:R-:W-:Y:S01]  /*0290*/  SHF.R.S32.HI R0, RZ, 0x4, R4 ;  /* 0x00000004ff007819 */ /* 0x000fe20000011404 */
[----:B------:R-:W-:Y:S01]  /*02a0*/  ULDC UR9, c[0x0][0x22c] ;  /* 0x00008b0000097ab9 */ /* 0x000fe20000000800 */
[C---:B------:R-:W-:Y:S01]  /*02b0*/  LOP3.LUT R5, R4.reuse, 0xfffffff0, RZ, 0xc0, !PT ;  /* 0xfffffff004057812 */ /* 0x040fe200078ec0ff */
[----:B------:R-:W-:Y:S01]  /*02c0*/  ULDC UR8, c[0x0][0x1c0] ;  /* 0x0000700000087ab9 */ /* 0x000fe20000000800 */
[----:B------:R-:W-:Y:S01]  /*02d0*/  LEA.HI R4, R4, R0, RZ, 0x1 ;  /* 0x0000000004047211 */ /* 0x000fe200078f08ff */
[----:B------:R-:W-:Y:S01]  /*02e0*/  UIMAD UR17, UR4, UR17, URZ ;  /* 0x00000011041172a4 */ /* 0x000fe2000f8e023f */
[----:B------:R-:W-:Y:S01]  /*02f0*/  SHF.R.S32.HI R2, RZ, 0x2, R9 ;  /* 0x00000002ff027819 */ /* 0x000fe20000011409 */
[----:B------:R-:W-:Y:S01]  /*0300*/  IMAD.IADD R8, R10, 0x1, -R5 ;  /* 0x000000010a087824 */ /* 0x000fe200078e0a05 */
[----:B------:R-:W-:Y:S01]  /*0310*/  SHF.R.S32.HI R6, RZ, 0x1f, R9 ;  /* 0x0000001fff067819 */ /* 0x000fe20000011409 */
[----:B------:R-:W-:Y:S01]  /*0320*/  USHF.R.S32.HI UR18, URZ, 0x1f, UR19 ;  /* 0x0000001f3f127899 */ /* 0x000fe20008011413 */
[----:B------:R-:W-:Y:S01]  /*0330*/  LOP3.LUT R7, R9, 0xfffffffc, RZ, 0xc0, !PT ;  /* 0xfffffffc09077812 */ /* 0x000fe200078ec0ff */
[----:B------:R-:W-:Y:S01]  /*0340*/  UMOV UR16, 0xffffd000 ;  /* 0xffffd00000107882 */ /* 0x000fe20000000000 */
[----:B------:R-:W-:-:S02]  /*0350*/  LOP3.LUT R5, R4, 0xfffffffe, RZ, 0xc0, !PT ;  /* 0xfffffffe04057812 */ /* 0x000fc400078ec0ff */
[-C--:B------:R-:W-:Y:S01]  /*0360*/  LEA.HI R9, R9, R2.reuse, RZ, 0x1 ;  /* 0x0000000209097211 */ /* 0x080fe200078f08ff */
[----:B------:R-:W-:Y:S01]  /*0370*/  IMAD.IADD R18, R10, 0x1, -R7 ;  /* 0x000000010a127824 */ /* 0x000fe200078e0a07 */
[----:B------:R-:W-:Y:S01]  /*0380*/  LEA.HI R4, R6, R2, RZ, 0x3 ;  /* 0x0000000206047211 */ /* 0x000fe200078f18ff */
[----:B------:R-:W-:Y:S01]  /*0390*/  IMAD.IADD R15, R0, 0x1, -R5 ;  /* 0x00000001000f7824 */ /* 0x000fe200078e0a05 */
[----:B------:R-:W-:Y:S01]  /*03a0*/  LOP3.LUT R12, R3, 0xffffffe0, RZ, 0xc0, !PT ;  /* 0xffffffe0030c7812 */ /* 0x000fe200078ec0ff */
[----:B------:R-:W-:Y:S01]  /*03b0*/  IMAD.SHL.U32 R16, R18, 0x8, RZ ;  /* 0x0000000812107824 */ /* 0x000fe200078e00ff */
[----:B------:R-:W-:Y:S02]  /*03c0*/  LOP3.LUT R6, R9, 0x7fffffe, RZ, 0xc0, !PT ;  /* 0x07fffffe09067812 */ /* 0x000fe400078ec0ff */
[----:B------:R-:W-:Y:S01]  /*03d0*/  LOP3.LUT R4, R4, 0xfffffff8, RZ, 0xc0, !PT ;  /* 0xfffffff804047812 */ /* 0x000fe200078ec0ff */
[----:B------:R-:W-:Y:S01]  /*03e0*/  IMAD.IADD R7, R10, 0x1, -R12 ;  /* 0x000000010a077824 */ /* 0x000fe200078e0a0c */
[----:B------:R-:W-:Y:S01]  /*03f0*/  LOP3.LUT R11, R13, 0xfffffff8, RZ, 0xc0, !PT ;  /* 0xfffffff80d0b7812 */ /* 0x000fe200078ec0ff */
[C---:B------:R-:W-:Y:S01]  /*0400*/  IMAD.IADD R6, R2.reuse, 0x1, -R6 ;  /* 0x0000000102067824 */ /* 0x040fe200078e0a06 */
[--C-:B------:R-:W-:Y:S01]  /*0410*/  SHF.R.S32.HI R0, RZ, 0x5, R3.reuse ;  /* 0x00000005ff007819 */ /* 0x100fe20000011403 */
[----:B------:R-:W-:Y:S01]  /*0420*/  IMAD.IADD R9, R2, 0x1, -R4 ;  /* 0x0000000102097824 */ /* 0x000fe200078e0a04 */
[----:B------:R-:W-:Y:S01]  /*0430*/  SHF.R.S32.HI R5, RZ, 0x1f, R3 ;  /* 0x0000001fff057819 */ /* 0x000fe20000011403 */
[----:B------:R-:W-:Y:S01]  /*0440*/  IMAD.IADD R11, R10, 0x1, -R11 ;  /* 0x000000010a0b7824 */ /* 0x000fe200078e0a0b */
[----:B------:R-:W-:-:S02]  /*0450*/  LEA.HI R3, R3, R0, RZ, 0x1 ;  /* 0x0000000003037211 */ /* 0x000fc400078f08ff */
[----:B------:R-:W-:Y:S02]  /*0460*/  LEA.HI R2, R5, R0, RZ, 0x2 ;  /* 0x0000000005027211 */ /* 0x000fe400078f10ff */
[----:B------:R-:W-:Y:S02]  /*0470*/  SHF.R.S32.HI R5, RZ, 0x1f, R7 ;  /* 0x0000001fff057819 */ /* 0x000fe40000011407 */
[----:B------:R-:W-:Y:S02]  /*0480*/  SHF.R.S32.HI R10, RZ, 0x3, R13 ;  /* 0x00000003ff0a7819 */ /* 0x000fe4000001140d */
[----:B------:R-:W-:Y:S02]  /*0490*/  LOP3.LUT R4, R3, 0xfffffffe, RZ, 0xc0, !PT ;  /* 0xfffffffe03047812 */ /* 0x000fe400078ec0ff */
[----:B------:R-:W-:Y:S01]  /*04a0*/  LOP3.LUT R2, R2, 0xfffffffc, RZ, 0xc0, !PT ;  /* 0xfffffffc02027812 */ /* 0x000fe200078ec0ff */
[----:B------:R-:W-:Y:S01]  /*04b0*/  IMAD.SHL.U32 R3, R10, 0x40, RZ ;  /* 0x000000400a037824 */ /* 0x000fe200078e00ff */
[----:B------:R-:W-:Y:S01]  /*04c0*/  LEA.HI R21, R5, R7, RZ, 0x2 ;  /* 0x0000000705157211 */ /* 0x000fe200078f10ff */
[C---:B------:R-:W-:Y:S01]  /*04d0*/  IMAD R7, R0.reuse, 0x8, R6 ;  /* 0x0000000800077824 */ /* 0x040fe200078e0206 */
[----:B------:R-:W-:Y:S01]  /*04e0*/  LEA.HI R6, R11, R11, RZ, 0x1 ;  /* 0x0000000b0b067211 */ /* 0x000fe200078f08ff */
[C---:B------:R-:W-:Y:S01]  /*04f0*/  IMAD.IADD R22, R0.reuse, 0x1, -R4 ;  /* 0x0000000100167824 */ /* 0x040fe200078e0a04 */
[----:B------:R-:W-:Y:S01]  /*0500*/  SHF.R.S32.HI R14, RZ, 0x6, R14 ;  /* 0x00000006ff0e7819 */ /* 0x000fe2000001140e */
[----:B------:R-:W-:Y:S01]  /*0510*/  IMAD.IADD R10, R0, 0x1, -R2 ;  /* 0x00000001000a7824 */ /* 0x000fe200078e0a02 */
[----:B------:R-:W-:-:S02]  /*0520*/  LOP3.LUT R0, R3, 0xc0, RZ, 0xc0, !PT ;  /* 0x000000c003007812 */ /* 0x000fc400078ec0ff */
[----:B------:R-:W-:Y:S01]  /*0530*/  LOP3.LUT R2, R6, 0x7fffffe, RZ, 0xc0, !PT ;  /* 0x07fffffe06027812 */ /* 0x000fe200078ec0ff */
[----:B------:R-:W-:Y:S01]  /*0540*/  STL [R1+0x40], R22 ;  /* 0x0000401601007387 */ /* 0x000fe20000100800 */
[----:B------:R-:W-:Y:S02]  /*0550*/  SHF.R.S32.HI R12, RZ, 0x1f, R8 ;  /* 0x0000001fff0c7819 */ /* 0x000fe40000011408 */
[----:B------:R-:W-:Y:S01]  /*0560*/  SHF.R.U32.HI R5, RZ, 0x3, R0 ;  /* 0x00000003ff057819 */ /* 0x000fe20000011600 */
[----:B------:R-:W-:Y:S01]  /*0570*/  IMAD.IADD R2, R11, 0x1, -R2 ;  /* 0x000000010b027824 */ /* 0x000fe200078e0a02 */
[----:B------:R-:W-:Y:S01]  /*0580*/  LOP3.LUT R3, R0, 0x18, R16, 0xf8, !PT ;  /* 0x0000001800037812 */ /* 0x000fe200078ef810 */
[----:B------:R-:W-:Y:S01]  /*0590*/  IMAD R0, R14, 0x4, R15 ;  /* 0x000000040e007824 */ /* 0x000fe200078e020f */
[-C--:B------:R-:W-:Y:S01]  /*05a0*/  LEA.HI R12, R12, R8.reuse, RZ, 0x3 ;  /* 0x000000080c0c7211 */ /* 0x080fe200078f18ff */
[----:B------:R1:W-:Y:S01]  /*05b0*/  STL [R1+0x48], R16 ;  /* 0x0000481001007387 */ /* 0x0003e20000100800 */
[----:B------:R-:W-:Y:S01]  /*05c0*/  LEA.HI R4, R8, R8, RZ, 0x1 ;  /* 0x0000000808047211 */ /* 0x000fe200078f08ff */
[----:B------:R-:W-:Y:S01]  /*05d0*/  IMAD R19, R0, 0x8, R2 ;  /* 0x0000000800137824 */ /* 0x000fe200078e0202 */
[----:B------:R-:W-:-:S02]  /*05e0*/  LOP3.LUT R0, R12, 0xfffffff8, RZ, 0xc0, !PT ;  /* 0xfffffff80c007812 */ /* 0x000fc400078ec0ff */
[----:B------:R-:W-:Y:S02]  /*05f0*/  LOP3.LUT R5, R3, R5, RZ, 0x3c, !PT ;  /* 0x0000000503057212 */ /* 0x000fe400078e3cff */
[----:B------:R-:W-:Y:S02]  /*0600*/  LOP3.LUT R2, R9, 0x1, RZ, 0xc0, !PT ;  /* 0x0000000109027812 */ /* 0x000fe400078ec0ff */
[----:B------:R-:W-:Y:S01]  /*0610*/  LOP3.LUT R3, R4, 0x7fffffe, RZ, 0xc0, !PT ;  /* 0x07fffffe04037812 */ /* 0x000fe200078ec0ff */
[----:B------:R-:W-:Y:S01]  /*0620*/  IMAD.U32 R5, R7, 0x20, R5 ;  /* 0x0000002007057824 */ /* 0x000fe200078e0005 */
[----:B------:R-:W-:Y:S01]  /*0630*/  ISETP.NE.U32.AND P5, PT, R2, 0x1, PT ;  /* 0x000000010200780c */ /* 0x000fe20003fa5070 */
[----:B------:R-:W-:Y:S01]  /*0640*/  IMAD.SHL.U32 R2, R11, 0x40, RZ ;  /* 0x000000400b027824 */ /* 0x000fe200078e00ff */
[----:B------:R-:W-:Y:S01]  /*0650*/  LOP3.LUT P4, RZ, R9, 0x2, RZ, 0xc0, !PT ;  /* 0x0000000209ff7812 */ /* 0x000fe2000788c0ff */
[C---:B------:R-:W-:Y:S01]  /*0660*/  IMAD.IADD R17, R8.reuse, 0x1, -R3 ;  /* 0x0000000108117824 */ /* 0x040fe200078e0a03 */
[----:B------:R2:W-:Y:S01]  /*0670*/  STL [R1+0x30], R5 ;  /* 0x0000300501007387 */ /* 0x0005e20000100800 */
[----:B------:R-:W-:Y:S01]  /*0680*/  SEL R241, R241, 0x10, !P5 ;  /* 0x00000010f1f17807 */ /* 0x000fe20006800000 */
[----:B-1----:R-:W-:Y:S01]  /*0690*/  IMAD.IADD R16, R8, 0x1, -R0 ;  /* 0x0000000108107824 */ /* 0x002fe200078e0a00 */
[----:B------:R-:W-:-:S02]  /*06a0*/  SHF.R.S32.HI R0, RZ, 0x1, R6 ;  /* 0x00000001ff007819 */ /* 0x000fc40000011406 */
[--C-:B------:R-:W-:Y:S02]  /*06b0*/  SHF.R.S32.HI R6, RZ, 0x1, R4.reuse ;  /* 0x00000001ff067819 */ /* 0x100fe40000011404 */
[C---:B------:R-:W-:Y:S01]  /*06c0*/  LOP3.LUT P6, RZ, R0.reuse, 0x2, RZ, 0xc0, !PT ;  /* 0x0000000200ff7812 */ /* 0x040fe200078cc0ff */
[----:B------:R-:W-:Y:S01]  /*06d0*/  IMAD.SHL.U32 R3, R0, 0x40, RZ ;  /* 0x0000004000037824 */ /* 0x000fe200078e00ff */
[----:B------:R-:W-:Y:S01]  /*06e0*/  SHF.R.S32.HI R4, RZ, 0x1f, R4 ;  /* 0x0000001fff047819 */ /* 0x000fe20000011404 */
[----:B------:R-:W-:Y:S01]  /*06f0*/  IMAD.SHL.U32 R0, R10, 0x10, RZ ;  /* 0x000000100a007824 */ /* 0x000fe200078e00ff */
[----:B------:R-:W-:Y:S02]  /*0700*/  LEA.HI R8, R9, R9, RZ, 0x1 ;  /* 0x0000000909087211 */ /* 0x000fe400078f08ff */
[----:B------:R-:W-:Y:S02]  /*0710*/  LEA.HI R4, R4, R6, RZ, 0x2 ;  /* 0x0000000604047211 */ /* 0x000fe400078f10ff */
[----:B------:R-:W-:-:S02]  /*0720*/  SEL R222, R230, 0xffffffe0, !P6 ;  /* 0xffffffe0e6de7807 */ /* 0x000fc40007000000 */
[----:B--2---:R-:W-:Y:S02]  /*0730*/  LOP3.LUT R5, R2, 0x1c0, RZ, 0xc0, !PT ;  /* 0x000001c002057812 */ /* 0x004fe400078ec0ff */
[----:B------:R-:W-:Y:S02]  /*0740*/  LOP3.LUT R4, R4, 0xfffffffc, RZ, 0xc0, !PT ;  /* 0xfffffffc04047812 */ /* 0x000fe400078ec0ff */
[----:B------:R-:W-:Y:S02]  /*0750*/  LOP3.LUT R0, R5, 0x30, R0, 0xf8, !PT ;  /* 0x0000003005007812 */ /* 0x000fe400078ef800 */
[----:B------:R-:W-:Y:S01]  /*0760*/  LOP3.LUT R2, R3, 0xc0, RZ, 0xc0, !PT ;  /* 0x000000c003027812 */ /* 0x000fe200078ec0ff */
[----:B------:R-:W-:Y:S01]  /*0770*/  IMAD.IADD R11, R6, 0x1, -R4 ;  /* 0x00000001060b7824 */ /* 0x000fe200078e0a04 */
[----:B------:R-:W-:Y:S01]  /*0780*/  LOP3.LUT R7, R0, 0x8, R13, 0xf8, !PT ;  /* 0x0000000800077812 */ /* 0x000fe200078ef80d */
[----:B------:R-:W-:Y:S01]  /*0790*/  IMAD.SHL.U32 R4, R14, 0x20, RZ ;  /* 0x000000200e047824 */ /* 0x000fe200078e00ff */
[----:B------:R-:W-:-:S02]  /*07a0*/  LOP3.LUT R0, R8, 0x3fffffe, RZ, 0xc0, !PT ;  /* 0x03fffffe08007812 */ /* 0x000fc400078ec0ff */
[----:B------:R-:W-:Y:S02]  /*07b0*/  LOP3.LUT R3, R2, 0x8, R13, 0xf8, !PT ;  /* 0x0000000802037812 */ /* 0x000fe400078ef80d */
[----:B------:R-:W-:Y:S01]  /*07c0*/  SHF.R.U32.HI R2, RZ, 0x3, R2 ;  /* 0x00000003ff027819 */ /* 0x000fe20000011602 */
[C---:B------:R-:W-:Y:S02]  /*07d0*/  IMAD.IADD R6, R9.reuse, 0x1, -R0 ;  /* 0x0000000109067824 */ /* 0x040fe400078e0a00 */
[----:B------:R-:W-:Y:S01]  /*07e0*/  IMAD.SHL.U32 R0, R9, 0x40, RZ ;  /* 0x0000004009007824 */ /* 0x000fe200078e00ff */
[----:B------:R-:W-:Y:S02]  /*07f0*/  LOP3.LUT R221, R3, R2, RZ, 0x3c, !PT ;  /* 0x0000000203dd7212 */ /* 0x000fe400078e3cff */
[----:B------:R-:W-:Y:S01]  /*0800*/  SHF.R.U32.HI R3, RZ, 0x3, R5 ;  /* 0x00000003ff037819 */ /* 0x000fe20000011605 */
[----:B------:R-:W-:Y:S01]  /*0810*/  IMAD.SHL.U32 R5, R18, 0x2, RZ ;  /* 0x0000000212057824 */ /* 0x000fe200078e00ff */
[----:B------:R-:W-:Y:S01]  /*0820*/  LOP3.LUT R0, R0, 0x1c0, RZ, 0xc0, !PT ;  /* 0x000001c000007812 */ /* 0x000fe200078ec0ff */
[----:B------:R-:W-:Y:S01]  /*0830*/  IMAD.U32 R221, R19, 0x20, R221 ;  /* 0x0000002013dd7824 */ /* 0x000fe200078e00dd */
[----:B------:R-:W-:-:S02]  /*0840*/  SHF.R.S32.HI R2, RZ, 0x3, R12 ;  /* 0x00000003ff027819 */ /* 0x000fc4000001140c */
[----:B------:R-:W-:Y:S01]  /*0850*/  LOP3.LUT R9, R7, R3, RZ, 0x3c, !PT ;  /* 0x0000000307097212 */ /* 0x000fe200078e3cff */
[----:B------:R-:W-:Y:S01]  /*0860*/  IMAD.SHL.U32 R221, R221, 0x2, RZ ;  /* 0x00000002dddd7824 */ /* 0x000fe200078e00ff */
[----:B------:R-:W-:Y:S01]  /*0870*/  LOP3.LUT R4, R0, 0x20, R4, 0xf8, !PT ;  /* 0x0000002000047812 */ /* 0x000fe200078ef804 */
[C---:B------:R-:W-:Y:S01]  /*0880*/  IMAD R225, R10.reuse, 0x2, R2 ;  /* 0x000000020ae17824 */ /* 0x040fe200078e0202 */
[----:B------:R-:W-:Y:S01]  /*0890*/  SHF.R.U32.HI R3, RZ, 0x3, R0 ;  /* 0x00000003ff037819 */ /* 0x000fe20000011600 */
[----:B------:R-:W-:Y:S02]  /*08a0*/  IMAD R0, R10, 0x200, R5 ;  /* 0x000002000a007824 */ /* 0x000fe400078e0205 */
[----:B------:R-:W-:Y:S01]  /*08b0*/  IMAD R17, R2, 0x8, R17 ;  /* 0x0000000802117824 */ /* 0x000fe200078e0211 */
[----:B------:R-:W-:Y:S01]  /*08c0*/  SHF.R.S32.HI R2, RZ, 0x7, R20 ;  /* 0x00000007ff027819 */ /* 0x000fe20000011414 */
[----:B------:R-:W-:Y:S01]  /*08d0*/  IMAD R10, R6, 0x20, R0 ;  /* 0x00000020060a7824 */ /* 0x000fe200078e0200 */
[----:B------:R-:W-:Y:S01]  /*08e0*/  SHF.R.S32.HI R0, RZ, 0x1, R8 ;  /* 0x00000001ff007819 */ /* 0x000fe20000011408 */
[----:B------:R-:W-:Y:S01]  /*08f0*/  IMAD.IADD R222, R221, 0x1, R222 ;  /* 0x00000001ddde7824 */ /* 0x000fe200078e02de */
[----:B------:R-:W-:Y:S01]  /*0900*/  LOP3.LUT R7, R4, R3, RZ, 0x3c, !PT ;  /* 0x0000000304077212 */ /* 0x000fe200078e3cff */
[----:B------:R-:W-:Y:S01]  /*0910*/  IMAD R3, R2, 0x1000, R5 ;  /* 0x0000100002037824 */ /* 0x000fe200078e0205 */
[C---:B------:R-:W-:Y:S01]  /*0920*/  LOP3.LUT P3, RZ, R0.reuse, 0x2, RZ, 0xc0, !PT ;  /* 0x0000000200ff7812 */ /* 0x040fe2000786c0ff */
[----:B------:R-:W-:-:S02]  /*0930*/  IMAD.SHL.U32 R0, R0, 0x40, RZ ;  /* 0x0000004000007824 */ /* 0x000fc400078e00ff */
[----:B------:R-:W-:Y:S01]  /*0940*/  IMAD.SHL.U32 R2, R2, 0x8, RZ ;  /* 0x0000000802027824 */ /* 0x000fe200078e00ff */
[----:B------:R-:W-:Y:S01]  /*0950*/  R2P PR, R16, 0x6 ;  /* 0x0000000610007804 */ /* 0x000fe20000000000 */
[----:B------:R-:W-:Y:S01]  /*0960*/  IMAD R5, R22, 0x400, R3 ;  /* 0x0000040016057824 */ /* 0x000fe200078e0203 */
[----:B------:R-:W-:Y:S01]  /*0970*/  LOP3.LUT R0, R0, 0xc0, RZ, 0xc0, !PT ;  /* 0x000000c000007812 */ /* 0x000fe200078ec0ff */
[----:B------:R-:W-:Y:S01]  /*0980*/  IMAD.SHL.U32 R4, R15, 0x10, RZ ;  /* 0x000000100f047824 */ /* 0x000fe200078e00ff */
        /* <DEDUP_REMOVED lines=31> */
[----:B------:R-:W-:Y:S01]  /*0b80*/  IADD3 R243, R244, 0x20, RZ ;  /* 0x00000020f4f37810 */ /* 0x000fe20007ffe0ff */
[----:B------:R-:W-:Y:S01]  /*0b90*/  IMAD R0, R22, 0x10, R0 ;  /* 0x0000001016007824 */ /* 0x000fe200078e0200 */
[----:B------:R-:W-:Y:S01]  /*0ba0*/  @P4 IADD3 R243, R244, -0x20, RZ ;  /* 0xffffffe0f4f34810 */ /* 0x000fe20007ffe0ff */
[----:B------:R-:W-:Y:S01]  /*0bb0*/  IMAD.IADD R226, R225, 0x1, R226 ;  /* 0x00000001e1e27824 */ /* 0x000fe200078e02e2 */
[----:B------:R-:W-:Y:S01]  /*0bc0*/  LOP3.LUT P0, RZ, R11, 0x2, RZ, 0xc0, !PT ;  /* 0x000000020bff7812 */ /* 0x000fe2000780c0ff */
[----:B------:R-:W-:Y:S01]  /*0bd0*/  IMAD.IADD R228, R225, 0x1, R227 ;  /* 0x00000001e1e47824 */ /* 0x000fe200078e02e3 */
[----:B------:R1:W-:Y:S01]  /*0be0*/  STL [R1+0x10], R0 ;  /* 0x0000100001007387 */ /* 0x0003e20000100800 */
[----:B------:R-:W-:Y:S01]  /*0bf0*/  IMAD.IADD R241, R241, 0x1, R243 ;  /* 0x00000001f1f17824 */ /* 0x000fe200078e02f3 */
[----:B------:R-:W-:Y:S01]  /*0c00*/  SEL R230, R230, 0xffffffe0, !P0 ;  /* 0xffffffe0e6e67807 */ /* 0x000fe20004000000 */
[----:B------:R-:W-:Y:S01]  /*0c10*/  IMAD.IADD R227, R226, 0x1, R227 ;  /* 0x00000001e2e37824 */ /* 0x000fe200078e02e3 */
[----:B------:R2:W-:Y:S01]  /*0c20*/  STL [R1+0x28], R4 ;  /* 0x0000280401007387 */ /* 0x0005e20000100800 */
[----:B-1----:R-:W-:-:S02]  /*0c30*/  IADD3 R0, R4, 0x20, RZ ;  /* 0x0000002004007810 */ /* 0x002fc40007ffe0ff */
[----:B------:R-:W-:-:S05]  /*0c40*/  @P3 IADD3 R0, R4, -0x20, RZ ;  /* 0xffffffe004003810 */ /* 0x000fca0007ffe0ff */
[----:B------:R2:W-:Y:S02]  /*0c50*/  STL [R1+0x2c], R0 ;  /* 0x00002c0001007387 */ /* 0x0005e40000100800 */
.L_x_495:
        /* <DEDUP_REMOVED lines=10> */
[----:B--2---:R-:W2:Y:S01]  /*0d00*/  @P0 S2R R0, SR_CTAID.Y ;  /* 0x0000000000000919 */ /* 0x004ea20000002600 */
        /* <DEDUP_REMOVED lines=22> */
[----:B------:R-:W1:Y:S01]  /*0e70*/  S2UR UR37, SR_CTAID.Z ;  /* 0x00000000002579c3 */ /* 0x000e620000002700 */
[----:B------:R-:W-:Y:S01]  /*0e80*/  ULDC UR45, c[0x0][0x1c8] ;  /* 0x00007200002d7ab9 */ /* 0x000fe20000000800 */
[----:B------:R-:W-:Y:S01]  /*0e90*/  ISETP.NE.AND P2, PT, RZ, c[0x0][0x1c8], PT ;  /* 0x00007200ff007a0c */ /* 0x000fe20003f45270 */
[----:B------:R-:W2:Y:S01]  /*0ea0*/  I2F.RP R4, R6 ;  /* 0x0000000600047306 */ /* 0x000ea20000209400 */
[----:B------:R-:W-:Y:S02]  /*0eb0*/  ULDC UR31, c[0x0][0x214] ;  /* 0x00008500001f7ab9 */ /* 0x000fe40000000800 */
[----:B------:R-:W-:Y:S02]  /*0ec0*/  ULDC.U8 UR34, c[0x0][0x328] ;  /* 0x0000ca0000227ab9 */ /* 0x000fe40000000000 */
[----:B------:R-:W3:Y:S01]  /*0ed0*/  S2UR UR30, SR_CTAID.Y ;  /* 0x00000000001e79c3 */ /* 0x000ee20000002600 */
[----:B------:R-:W-:-:S02]  /*0ee0*/  UIADD3 UR33, UR31, 0x3f, URZ ;  /* 0x0000003f1f217890 */ /* 0x000fc4000fffe03f */
[----:B------:R-:W-:Y:S02]  /*0ef0*/  ULDC.64 UR4, c[0x0][0x240] ;  /* 0x0000900000047ab9 */ /* 0x000fe40000000a00 */
[----:B------:R-:W-:Y:S02]  /*0f00*/  UISETP.NE.AND UP0, UPT, UR34, URZ, UPT ;  /* 0x0000003f2200728c */ /* 0x000fe4000bf05270 */
[----:B------:R-:W-:Y:S02]  /*0f10*/  UISETP.NE.U32.AND UP1, UPT, URZ, UR4, UPT ;  /* 0x000000043f00728c */ /* 0x000fe4000bf25070 */
[----:B------:R-:W-:Y:S01]  /*0f20*/  USHF.R.S32.HI UR43, URZ, 0x1f, UR33 ;  /* 0x0000001f3f2b7899 */ /* 0x000fe20008011421 */
[----:B--2---:R-:W2:Y:S01]  /*0f30*/  MUFU.RCP R4, R4 ;  /* 0x0000000400047308 */ /* 0x004ea20000001000 */
[----:B------:R-:W-:Y:S02]  /*0f40*/  UISETP.NE.AND.EX UP1, UPT, URZ, UR5, UPT, UP1 ;  /* 0x000000053f00728c */ /* 0x000fe4000bf25310 */
[----:B------:R-:W-:Y:S01]  /*0f50*/  ULEA.HI UR43, UR43, UR33, URZ, 0x6 ;  /* 0x000000212b2b7291 */ /* 0x000fe2000f8f303f */
[----:B-1----:R-:W-:Y:S01]  /*0f60*/  IABS R3, UR37 ;  /* 0x0000002500037c13 */ /* 0x002fe20008000000 */
[----:B------:R-:W-:-:S02]  /*0f70*/  ULOP3.LUT UR45, UR37, UR45, URZ, 0x3c, !UPT ;  /* 0x0000002d252d7292 */ /* 0x000fc4000f8e3c3f */
[----:B------:R-:W-:Y:S02]  /*0f80*/  ULDC UR5, c[0x0][0x214] ;  /* 0x0000850000057ab9 */ /* 0x000fe40000000800 */
[----:B------:R-:W-:Y:S02]  /*0f90*/  ULDC UR42, c[0x0][0x22c] ;  /* 0x00008b00002a7ab9 */ /* 0x000fe40000000800 */
[----:B------:R-:W-:Y:S01]  /*0fa0*/  ISETP.LE.AND P1, PT, RZ, UR45, PT ;  /* 0x0000002dff007c0c */ /* 0x000fe2000bf23270 */
[----:B---3--:R-:W-:Y:S02]  /*0fb0*/  UIMAD.WIDE UR46, UR30, 0x80, URZ ;  /* 0x000000801e2e78a5 */ /* 0x008fe4000f8e023f */
[----:B------:R-:W-:Y:S01]  /*0fc0*/  ULDC UR7, c[0x0][0x1c0] ;  /* 0x0000700000077ab9 */ /* 0x000fe20000000800 */
[----:B--2---:R-:W-:Y:S01]  /*0fd0*/  IADD3 R4, R4, 0xffffffe, RZ ;  /* 0x0ffffffe04047810 */ /* 0x004fe20007ffe0ff */
[----:B------:R-:W-:Y:S02]  /*0fe0*/  USEL UR33, UR46, URZ, UP1 ;  /* 0x0000003f2e217287 */ /* 0x000fe40008800000 */
[----:B------:R-:W-:Y:S01]  /*0ff0*/  ULOP3.LUT UR46, UR43, 0xffffffc0, URZ, 0xc0, !UPT ;  /* 0xffffffc02b2e7892 */ /* 0x000fe2000f8ec03f */
[----:B------:R-:W1:Y:S01]  /*1000*/  F2I.FTZ.U32.TRUNC.NTZ R5, R4 ;  /* 0x0000000400057305 */ /* 0x000e62000021f000 */
[----:B------:R-:W-:-:S02]  /*1010*/  @UP0 UIMAD UR40, UR30, UR5, URZ ;  /* 0x000000051e2802a4 */ /* 0x000fc4000f8e023f */
[----:B------:R-:W-:Y:S02]  /*1020*/  ULDC.U8 UR32, c[0x0][0x3d0] ;  /* 0x0000f40000207ab9 */ /* 0x000fe40000000000 */
[----:B------:R-:W-:Y:S02]  /*1030*/  UIMAD UR42, UR37, UR42, URZ ;  /* 0x0000002a252a72a4 */ /* 0x000fe4000f8e023f */
[----:B------:R-:W-:Y:S02]  /*1040*/  @!UP0 UIMAD UR7, UR30, UR7, UR37 ;  /* 0x000000071e0782a4 */ /* 0x000fe4000f8e0225 */
[----:B------:R-:W-:Y:S02]  /*1050*/  UIADD3 UR46, UR46, -0x40, URZ ;  /* 0xffffffc02e2e7890 */ /* 0x000fe4000fffe03f */
[----:B------:R-:W-:Y:S02]  /*1060*/  ULDC UR41, c[0x0][0x234] ;  /* 0x00008d0000297ab9 */ /* 0x000fe40000000800 */
[----:B------:R-:W-:-:S02]  /*1070*/  ULDC UR35, c[0x0][0x1c0] ;  /* 0x0000700000237ab9 */ /* 0x000fc40000000800 */
        /* <DEDUP_REMOVED lines=10> */
[----:B------:R-:W-:Y:S02]  /*1120*/  USHF.R.S32.HI UR34, URZ, 0x1f, UR42 ;  /* 0x0000001f3f227899 */ /* 0x000fe4000801142a */
[----:B------:R-:W-:Y:S01]  /*1130*/  @!UP0 UIMAD UR41, UR7, UR5, URZ ;  /* 0x00000005072982a4 */ /* 0x000fe2000f8e023f */
[----:B------:R-:W-:-:S04]  /*1140*/  IMAD.HI.U32 R0, R0, R3, RZ ;  /* 0x0000000300007227 */ /* 0x000fc800078e00ff */
[----:B------:R-:W-:-:S04]  /*1150*/  IMAD.MOV R4, RZ, RZ, -R0 ;  /* 0x000000ffff047224 */ /* 0x000fc800078e0a00 */
[C---:B------:R-:W-:Y:S02]  /*1160*/  IMAD R3, R6.reuse, R4, R3 ;  /* 0x0000000406037224 */ /* 0x040fe400078e0203 */
[----:B------:R-:W1:Y:S03]  /*1170*/  S2R R4, SR_CTAID.X ;  /* 0x0000000000047919 */ /* 0x000e660000002500 */
[----:B------:R-:W-:-:S13]  /*1180*/  ISETP.GT.U32.AND P3, PT, R6, R3, PT ;  /* 0x000000030600720c */ /* 0x000fda0003f64070 */
[----:B------:R-:W-:Y:S01]  /*1190*/  @!P3 IMAD.IADD R3, R3, 0x1, -R6 ;  /* 0x000000010303b824 */ /* 0x000fe200078e0a06 */
[----:B------:R-:W-:Y:S02]  /*11a0*/  @!P3 IADD3 R0, R0, 0x1, RZ ;  /* 0x000000010000b810 */ /* 0x000fe40007ffe0ff */
[----:B------:R-:W-:Y:S01]  /*11b0*/  ISETP.NE.AND P3, PT, RZ, UR32, PT ;  /* 0x00000020ff007c0c */ /* 0x000fe2000bf65270 */
[----:B------:R-:W-:Y:S01]  /*11c0*/  USEL UR32, UR47, URZ, UP1 ;  /* 0x0000003f2f207287 */ /* 0x000fe20008800000 */
[----:B------:R-:W-:Y:S01]  /*11d0*/  ISETP.GE.U32.AND P0, PT, R3, R6, PT ;  /* 0x000000060300720c */ /* 0x000fe20003f06070 */
[----:B------:R-:W-:Y:S01]  /*11e0*/  USHF.R.S32.HI UR47, URZ, 0x1f, UR46 ;  /* 0x0000001f3f2f7899 */ /* 0x000fe2000801142e */
[----:B-1----:R-:W-:-:S04]  /*11f0*/  IMAD.WIDE.U32 R20, R4, c[0x0][0x3d8], RZ ;  /* 0x0000f60004147a25 */ /* 0x002fc800078e00ff */
[----:B------:R-:W-:Y:S01]  /*1200*/  IMAD R3, R4, c[0x0][0x3dc], R21 ;  /* 0x0000f70004037a24 */ /* 0x000fe200078e0215 */
[----:B------:R-:W-:-:S04]  /*1210*/  SEL R20, R20, RZ, P3 ;  /* 0x000000ff14147207 */ /* 0x000fc80001800000 */
[----:B------:R-:W-:Y:S02]  /*1220*/  SEL R19, R3, RZ, P3 ;  /* 0x000000ff03137207 */ /* 0x000fe40001800000 */
        /* <DEDUP_REMOVED lines=9> */
.L_x_488:
[----:B------:R-:W-:-:S04]  /*12c0*/  UIMAD UR40, UR30, UR12, UR37 ;  /* 0x0000000c1e2872a4 */ /* 0x000fc8000f8e0225 */
[----:B------:R-:W-:Y:S02]  /*12d0*/  UIMAD UR40, UR40, UR11, URZ ;  /* 0x0000000b282872a4 */ /* 0x000fe4000f8e023f */
.L_x_489:
[----:B------:R-:W2:Y:S04]  /*12e0*/  LDL.64 R4, [R1+0x48] ;  /* 0x0000480001047983 */ /* 0x000ea80000100a00 */
[----:B------:R1:W2:Y:S01]  /*12f0*/  LDL.64 R24, [R1+0x48] ;  /* 0x0000480001187983 */ /* 0x0002a20000100a00 */
[----:B------:R-:W-:Y:S01]  /*1300*/  UIADD3 UR15, UP0, UR6, UR15, URZ ;  /* 0x0000000f060f7290 */ /* 0x000fe2000ff1e03f */
[----:B------:R-:W-:Y:S01]  /*1310*/  MOV R12, UR30 ;  /* 0x0000001e000c7c02 */ /* 0x000fe20008000f00 */
[----:B------:R-:W-:Y:S01]  /*1320*/  IMAD.U32 R11, RZ, RZ, UR30 ;  /* 0x0000001eff0b7e24 */ /* 0x000fe2000f8e00ff */
[----:B------:R-:W3:Y:S01]  /*1330*/  S2R R21, SR_TID.X ;  /* 0x0000000000157919 */ /* 0x000ee20000002100 */
[----:B------:R-:W-:Y:S01]  /*1340*/  UIADD3.X UR14, UR4, UR14, URZ, UP0, !UPT ;  /* 0x0000000e040e7290 */ /* 0x000fe200087fe43f */
[----:B------:R-:W-:Y:S01]  /*1350*/  IMAD.U32 R8, RZ, RZ, UR30 ;  /* 0x0000001eff087e24 */ /* 0x000fe2000f8e00ff */
[----:B------:R-:W-:Y:S01]  /*1360*/  ULDC.64 UR6, c[0x0][0x368] ;  /* 0x0000da0000067ab9 */ /* 0x000fe20000000a00 */
[----:B------:R-:W-:Y:S01]  /*1370*/  MOV R6, UR15 ;  /* 0x0000000f00067c02 */ /* 0x000fe20008000f00 */
[----:B------:R-:W-:-:S02]  /*1380*/  ULDC.64 UR4, c[0x0][0x1a0] ;  /* 0x0000680000047ab9 */ /* 0x000fc40000000a00 */
[----:B------:R-:W-:Y:S02]  /*1390*/  UIMAD UR4, UR14, UR4, URZ ;  /* 0x000000040e0472a4 */ /* 0x000fe4000f8e023f */
[----:B------:R-:W-:-:S04]  /*13a0*/  UIMAD UR6, UR44, UR6, URZ ;  /* 0x000000062c0672a4 */ /* 0x000fc8000f8e023f */
[----:B------:R-:W-:Y:S02]  /*13b0*/  UIMAD UR7, UR30, UR7, UR6 ;  /* 0x000000071e0772a4 */ /* 0x000fe4000f8e0206 */
[----:B------:R-:W-:-:S03]  /*13c0*/  UIMAD UR6, UR15, UR5, UR4 ;  /* 0x000000050f0672a4 */ /* 0x000fc6000f8e0204 */
[----:B------:R-:W-:Y:S02]  /*13d0*/  ULDC.64 UR4, c[0x0][0x198] ;  /* 0x0000660000047ab9 */ /* 0x000fe40000000a00 */
[----:B------:R-:W-:Y:S01]  /*13e0*/  UIMAD UR4, UR14, UR4, URZ ;  /* 0x000000040e0472a4 */ /* 0x000fe2000f8e023f */
[----:B---3--:R-:W-:-:S03]  /*13f0*/  SHF.R.S32.HI R22, RZ, 0x1f, R21 ;  /* 0x0000001fff167819 */ /* 0x008fc60000011415 */
[----:B------:R-:W-:Y:S01]  /*1400*/  UIMAD UR4, UR15, UR5, UR4 ;  /* 0x000000050f0472a4 */ /* 0x000fe2000f8e0204 */
[----:B------:R-:W-:-:S04]  /*1410*/  LEA.HI R16, R22, R21, RZ, 0x2 ;  /* 0x0000001516107211 */ /* 0x000fc800078f10ff */
[----:B------:R-:W-:-:S04]  /*1420*/  SHF.R.S32.HI R16, RZ, 0x2, R16 ;  /* 0x00000002ff107819 */ /* 0x000fc80000011410 */
[----:B------:R-:W-:Y:S02]  /*1430*/  SHF.R.S32.HI R17, RZ, 0x1f, R16 ;  /* 0x0000001fff117819 */ /* 0x000fe40000011410 */
[----:B------:R-:W-:-:S04]  /*1440*/  IADD3 R3, P0, R16, UR46, RZ ;  /* 0x0000002e10037c10 */ /* 0x000fc8000ff1e0ff */
[----:B------:R-:W-:-:S05]  /*1450*/  IADD3.X R10, R17, UR47, RZ, P0, !PT ;  /* 0x0000002f110a7c10 */ /* 0x000fca00087fe4ff */
[----:B------:R-:W-:Y:S01]  /*1460*/  IMAD R13, R10, c[0x0][0x190], RZ ;  /* 0x000064000a0d7a24 */ /* 0x000fe200078e02ff */
[----:B------:R-:W-:Y:S01]  /*1470*/  ULEA.HI.SX32 UR43, UR43, 0xffffffff, 0x1a ;  /* 0xffffffff2b2b7891 */ /* 0x000fe2000f8fd23f */
[----:B------:R-:W-:Y:S01]  /*1480*/  IMAD.U32 R18, RZ, RZ, UR37 ;  /* 0x00000025ff127e24 */ /* 0x000fe2000f8e00ff */
[----:B------:R-:W-:Y:S01]  /*1490*/  UIADD3 UR41, UR46, UR41, URZ ;  /* 0x000000292e297290 */ /* 0x000fe2000fffe03f */
[----:B------:R-:W-:Y:S01]  /*14a0*/  @P3 BAR.SYNC.DEFER_BLOCKING 0x0 ;  /* 0x0000000000003b1d */ /* 0x000fe20000010000 */
[----:B--2---:R-:W-:Y:S02]  /*14b0*/  IMAD.MOV.U32 R24, RZ, RZ, R4 ;  /* 0x000000ffff187224 */ /* 0x004fe400078e0004 */
[----:B------:R-:W-:-:S03]  /*14c0*/  IMAD.U32 R4, RZ, RZ, UR15 ;  /* 0x0000000fff047e24 */ /* 0x000fc6000f8e00ff */
[----:B------:R-:W-:-:S05]  /*14d0*/  SHF.R.S32.HI R25, RZ, 0x1f, R24 ;  /* 0x0000001fff197819 */ /* 0x000fca0000011418 */
[--C-:B------:R-:W-:Y:S01]  /*14e0*/  IMAD.WIDE.U32 R4, R4, c[0x0][0x198], R24.reuse ;  /* 0x0000660004047a25 */ /* 0x100fe200078e0018 */
[----:B------:R1:W-:Y:S03]  /*14f0*/  STL [R1+0x4c], R25 ;  /* 0x00004c1901007387 */ /* 0x0003e60000100800 */
[--C-:B------:R-:W-:Y:S01]  /*1500*/  IMAD.WIDE.U32 R6, R6, c[0x0][0x1a0], R24.reuse ;  /* 0x0000680006067a25 */ /* 0x100fe200078e0018 */
[----:B------:R-:W-:Y:S01]  /*1510*/  IADD3 R5, R5, UR4, RZ ;  /* 0x0000000405057c10 */ /* 0x000fe2000fffe0ff */
[----:B------:R-:W2:Y:S01]  /*1520*/  LDL R23, [R1+0x10] ;  /* 0x0000100001177983 */ /* 0x000ea20000100800 */
[----:B------:R-:W-:Y:S01]  /*1530*/  ULDC.64 UR4, c[0x0][0x180] ;  /* 0x0000600000047ab9 */ /* 0x000fe20000000a00 */
[----:B------:R-:W-:Y:S01]  /*1540*/  IMAD.WIDE.U32 R8, R8, c[0x0][0x368], R24 ;  /* 0x0000da0008087a25 */ /* 0x000fe200078e0018 */
[----:B------:R-:W-:Y:S01]  /*1550*/  IADD3 R7, R7, UR6, RZ ;  /* 0x0000000607077c10 */ /* 0x000fe2000fffe0ff */
[----:B------:R-:W-:-:S02]  /*1560*/  UIMAD UR4, UR44, UR4, URZ ;  /* 0x000000042c0472a4 */ /* 0x000fc4000f8e023f */
[----:B------:R-:W-:Y:S01]  /*1570*/  IMAD.WIDE.U32 R4, R12, c[0x0][0x180], R4 ;  /* 0x000060000c047a25 */ /* 0x000fe200078e0004 */
[----:B------:R-:W-:Y:S01]  /*1580*/  IADD3 R9, R9, UR7, RZ ;  /* 0x0000000709097c10 */ /* 0x000fe2000fffe0ff */
[----:B------:R-:W-:Y:S02]  /*1590*/  UIMAD UR4, UR30, UR5, UR4 ;  /* 0x000000051e0472a4 */ /* 0x000fe4000f8e0204 */
[----:B------:R-:W-:Y:S01]  /*15a0*/  IMAD.WIDE.U32 R6, R11, c[0x0][0x188], R6 ;  /* 0x000062000b067a25 */ /* 0x000fe200078e0006 */
[----:B------:R-:W-:Y:S02]  /*15b0*/  ULDC.64 UR6, c[0x0][0x188] ;  /* 0x0000620000067ab9 */ /* 0x000fe40000000a00 */
[----:B------:R-:W-:Y:S01]  /*15c0*/  UIMAD UR6, UR44, UR6, URZ ;  /* 0x000000062c0672a4 */ /* 0x000fe2000f8e023f */
[----:B------:R-:W-:Y:S02]  /*15d0*/  IMAD R12, R10, c[0x0][0x370], RZ ;  /* 0x0000dc000a0c7a24 */ /* 0x000fe400078e02ff */
[----:B------:R-:W-:Y:S01]  /*15e0*/  IMAD.WIDE.U32 R10, R3, c[0x0][0x190], R24 ;  /* 0x00006400030a7a25 */ /* 0x000fe200078e0018 */
[----:B------:R-:W-:Y:S01]  /*15f0*/  IADD3 R5, R5, UR4, RZ ;  /* 0x0000000405057c10 */ /* 0x000fe2000fffe0ff */
[----:B------:R-:W3:Y:S01]  /*1600*/  LDL R24, [R1+0x30] ;  /* 0x0000300001187983 */ /* 0x000ee20000100800 */
[----:B------:R-:W-:-:S02]  /*1610*/  ULDC.64 UR4, c[0x0][0x378] ;  /* 0x0000de0000047ab9 */ /* 0x000fc40000000a00 */
[----:B------:R-:W-:Y:S02]  /*1620*/  UIMAD UR6, UR30, UR7, UR6 ;  /* 0x000000071e0672a4 */ /* 0x000fe4000f8e0206 */
[----:B------:R-:W-:Y:S01]  /*1630*/  UIMAD UR4, UR36, UR4, URZ ;  /* 0x00000004240472a4 */ /* 0x000fe2000f8e023f */
[C---:B------:R-:W-:Y:S02]  /*1640*/  IMAD R13, R3.reuse, c[0x0][0x194], R13 ;  /* 0x00006500030d7a24 */ /* 0x040fe400078e020d */
[----:B------:R-:W-:Y:S01]  /*1650*/  IMAD.WIDE.U32 R8, R3, c[0x0][0x370], R8 ;  /* 0x0000dc0003087a25 */ /* 0x000fe200078e0008 */
[----:B------:R-:W-:-:S03]  /*1660*/  IADD3 R7, R7, UR6, RZ ;  /* 0x0000000607077c10 */ /* 0x000fc6000fffe0ff */
[----:B------:R-:W-:Y:S01]  /*1670*/  IMAD R12, R3, c[0x0][0x374], R12 ;  /* 0x0000dd00030c7a24 */ /* 0x000fe200078e020c */
[----:B------:R-:W-:Y:S01]  /*1680*/  UIMAD UR6, UR37, UR5, UR4 ;  /* 0x00000005250672a4 */ /* 0x000fe2000f8e0204 */
[----:B------:R-:W-:Y:S02]  /*1690*/  IMAD.IADD R11, R11, 0x1, R13 ;  /* 0x000000010b0b7824 */ /* 0x000fe400078e020d */
[----:B------:R-:W-:Y:S01]  /*16a0*/  IMAD.IADD R9, R9, 0x1, R12 ;  /* 0x0000000109097824 */ /* 0x000fe200078e020c */
[----:B------:R-:W-:Y:S01]  /*16b0*/  ULDC.64 UR4, c[0x0][0x178] ;  /* 0x00005e0000047ab9 */ /* 0x000fe20000000a00 */
[----:B------:R-:W-:Y:S01]  /*16c0*/  IMAD.U32 R13, RZ, RZ, UR37 ;  /* 0x00000025ff0d7e24 */ /* 0x000fe2000f8e00ff */
[----:B------:R-:W-:Y:S01]  /*16d0*/  UIMAD UR4, UR44, UR4, URZ ;  /* 0x000000042c0472a4 */ /* 0x000fe2000f8e023f */
[C---:B------:R-:W-:Y:S02]  /*16e0*/  IMAD R12, R14.reuse, c[0x0][0x1b8], RZ ;  /* 0x00006e000e0c7a24 */ /* 0x040fe400078e02ff */
[----:B------:R-:W-:Y:S01]  /*16f0*/  IMAD R3, R14, c[0x0][0x1b0], RZ ;  /* 0x00006c000e037a24 */ /* 0x000fe200078e02ff */
[----:B------:R-:W-:Y:S01]  /*1700*/  MOV R14, UR30 ;  /* 0x0000001e000e7c02 */ /* 0x000fe20008000f00 */
[----:B------:R-:W-:Y:S01]  /*1710*/  IMAD.WIDE.U32 R8, R13, c[0x0][0x378], R8 ;  /* 0x0000de000d087a25 */ /* 0x000fe200078e0008 */
[----:B------:R-:W-:-:S03]  /*1720*/  UIMAD UR4, UR30, UR5, UR4 ;  /* 0x000000051e0472a4 */ /* 0x000fc6000f8e0204 */
[C---:B------:R-:W-:Y:S02]  /*1730*/  IMAD R3, R0.reuse, c[0x0][0x1b4], R3 ;  /* 0x00006d0000037a24 */ /* 0x040fe400078e0203 */
[----:B------:R-:W-:Y:S01]  /*1740*/  IMAD.WIDE.U32 R4, R0, c[0x0][0x1b0], R4 ;  /* 0x00006c0000047a25 */ /* 0x000fe200078e0004 */
[----:B------:R-:W-:-:S03]  /*1750*/  LEA R248, P0, R8, c[0x0][0x330], 0x1 ;  /* 0x0000cc0008f87a11 */ /* 0x000fc600078008ff */
[----:B------:R-:W-:Y:S01]  /*1760*/  IMAD.WIDE.U32 R14, R14, c[0x0][0x178], R10 ;  /* 0x00005e000e0e7a25 */ /* 0x000fe200078e000a */
[----:B------:R-:W-:-:S03]  /*1770*/  IADD3 R5, R5, R3, RZ ;  /* 0x0000000305057210 */ /* 0x000fc60007ffe0ff */
[C---:B------:R-:W-:Y:S02]  /*1780*/  IMAD R12, R0.reuse, c[0x0][0x1bc], R12 ;  /* 0x00006f00000c7a24 */ /* 0x040fe400078e020c */
[----:B------:R-:W-:Y:S01]  /*1790*/  IMAD.WIDE.U32 R6, R0, c[0x0][0x1b8], R6 ;  /* 0x00006e0000067a25 */ /* 0x000fe200078e0006 */
[----:B------:R-:W-:Y:S02]  /*17a0*/  IADD3 R0, R9, UR6, RZ ;  /* 0x0000000609007c10 */ /* 0x000fe4000fffe0ff */
[----:B------:R-:W-:Y:S01]  /*17b0*/  IADD3 R9, R15, UR4, RZ ;  /* 0x000000040f097c10 */ /* 0x000fe2000fffe0ff */
[----:B------:R-:W-:Y:S01]  /*17c0*/  IMAD.IADD R7, R7, 0x1, R12 ;  /* 0x0000000107077824 */ /* 0x000fe200078e020c */
[----:B------:R-:W-:Y:S01]  /*17d0*/  LEA.HI.X R249, R8, c[0x0][0x334], R0, 0x1, P0 ;  /* 0x0000cd0008f97a11 */ /* 0x000fe200000f0c00 */
[C---:B------:R-:W-:Y:S01]  /*17e0*/  IMAD R3, R17.reuse, c[0x0][0x1a0], RZ ;  /* 0x0000680011037a24 */ /* 0x040fe200078e02ff */
[----:B------:R-:W-:Y:S01]  /*17f0*/  ULDC.64 UR4, c[0x0][0x1a8] ;  /* 0x00006a0000047ab9 */ /* 0x000fe20000000a00 */
[----:B------:R-:W-:Y:S01]  /*1800*/  IMAD R0, R17, c[0x0][0x198], RZ ;  /* 0x0000660011007a24 */ /* 0x000fe200078e02ff */
[----:B------:R-:W-:Y:S01]  /*1810*/  UIMAD UR4, UR36, UR4, URZ ;  /* 0x00000004240472a4 */ /* 0x000fe2000f8e023f */
[----:B------:R-:W-:-:S02]  /*1820*/  IMAD R3, R16, c[0x0][0x1a4], R3 ;  /* 0x0000690010037a24 */ /* 0x000fc400078e0203 */
[----:B------:R-:W-:Y:S01]  /*1830*/  IMAD.WIDE.U32 R12, R16, c[0x0][0x1a0], R6 ;  /* 0x00006800100c7a25 */ /* 0x000fe200078e0006 */
[----:B------:R-:W-:-:S03]  /*1840*/  UIMAD UR4, UR37, UR5, UR4 ;  /* 0x00000005250472a4 */ /* 0x000fc6000f8e0204 */
[C---:B------:R-:W-:Y:S02]  /*1850*/  IMAD R17, R16.reuse, c[0x0][0x19c], R0 ;  /* 0x0000670010117a24 */ /* 0x040fe400078e0200 */
[----:B------:R-:W-:Y:S01]  /*1860*/  IMAD.WIDE.U32 R10, R16, c[0x0][0x198], R4 ;  /* 0x00006600100a7a25 */ /* 0x000fe200078e0004 */
[----:B------:R-:W-:Y:S01]  /*1870*/  ULEA.HI UR5, UR43, UR43, URZ, 0x1 ;  /* 0x0000002b2b057291 */ /* 0x000fe2000f8f083f */
[----:B------:R-:W-:Y:S02]  /*1880*/  IADD3 R0, R13, R3, RZ ;  /* 0x000000030d007210 */ /* 0x000fe40007ffe0ff */
[----:B------:R-:W-:Y:S01]  /*1890*/  IMAD.IADD R3, R11, 0x1, R17 ;  /* 0x000000010b037824 */ /* 0x000fe200078e0211 */
[----:B------:R-:W-:Y:S01]  /*18a0*/  LEA R4, P0, R10, c[0x0][0x168], 0x1 ;  /* 0x00005a000a047a11 */ /* 0x000fe200078008ff */
[----:B------:R-:W-:Y:S01]  /*18b0*/  IMAD.MOV.U32 R8, RZ, RZ, R14 ;  /* 0x000000ffff087224 */ /* 0x000fe200078e000e */
[----:B------:R-:W-:Y:S01]  /*18c0*/  ULOP3.LUT UR5, UR5, 0xfffffffe, URZ, 0xc0, !UPT ;  /* 0xfffffffe05057892 */ /* 0x000fe2000f8ec03f */
[----:B------:R-:W-:-:S02]  /*18d0*/  LEA R6, P1, R12, c[0x0][0x170], 0x1 ;  /* 0x00005c000c067a11 */ /* 0x000fc400078208ff */
[----:B------:R-:W-:Y:S01]  /*18e0*/  IMAD.WIDE.U32 R14, R18, c[0x0][0x1a8], R8 ;  /* 0x00006a00120e7a25 */ /* 0x000fe200078e0008 */
[----:B------:R-:W-:Y:S01]  /*18f0*/  LEA.HI.X R5, R10, c[0x0][0x16c], R3, 0x1, P0 ;  /* 0x00005b000a057a11 */ /* 0x000fe200000f0c03 */
[----:B------:R-:W-:Y:S02]  /*1900*/  UIADD3 UR5, UR43, -UR5, URZ ;  /* 0x800000052b057290 */ /* 0x000fe4000fffe03f */
[----:B------:R-:W-:Y:S01]  /*1910*/  IMAD.MOV.U32 R3, RZ, RZ, c[0x0][0x198] ;  /* 0x00006600ff037624 */ /* 0x000fe200078e00ff */
[----:B------:R-:W-:Y:S01]  /*1920*/  LEA.HI.X R7, R12, c[0x0][0x174], R0, 0x1, P1 ;  /* 0x00005d000c077a11 */ /* 0x000fe200008f0c00 */
[----:B------:R-:W-:Y:S01]  /*1930*/  IMAD.MOV.U32 R9, RZ, RZ, c[0x0][0x1a0] ;  /* 0x00006800ff097624 */ /* 0x000fe200078e00ff */
[----:B------:R-:W-:Y:S01]  /*1940*/  IADD3 R0, R15, UR4, RZ ;  /* 0x000000040f007c10 */ /* 0x000fe2000fffe0ff */
[----:B------:R-:W-:Y:S01]  /*1950*/  IMAD.MOV.U32 R11, RZ, RZ, c[0x0][0x19c] ;  /* 0x00006700ff0b7624 */ /* 0x000fe200078e00ff */
[----:B------:R-:W-:Y:S01]  /*1960*/  LEA R246, P2, R14, c[0x0][0x160], 0x1 ;  /* 0x000058000ef67a11 */ /* 0x000fe200078408ff */
[----:B------:R-:W-:Y:S01]  /*1970*/  UISETP.NE.AND UP0, UPT, UR5, 0x1, UPT ;  /* 0x000000010500788c */ /* 0x000fe2000bf05270 */
[----:B------:R-:W-:-:S02]  /*1980*/  LEA R10, P0, R3, R4, 0x7 ;  /* 0x00000004030a7211 */ /* 0x000fc400078038ff */
[----:B------:R-:W-:Y:S02]  /*1990*/  MOV R12, c[0x0][0x1a4] ;  /* 0x00006900000c7a02 */ /* 0x000fe40000000f00 */
[----:B------:R-:W-:Y:S02]  /*19a0*/  LEA R8, P1, R9, R6, 0x7 ;  /* 0x0000000609087211 */ /* 0x000fe400078238ff */
[----:B------:R-:W-:Y:S02]  /*19b0*/  LEA.HI.X R247, R14, c[0x0][0x164], R0, 0x1, P2 ;  /* 0x000059000ef77a11 */ /* 0x000fe400010f0c00 */
[----:B------:R-:W-:Y:S02]  /*19c0*/  LEA.HI.X R11, R3, R5, R11, 0x7, P0 ;  /* 0x00000005030b7211 */ /* 0x000fe400000f3c0b */
[----:B------:R-:W-:Y:S02]  /*19d0*/  PLOP3.LUT P0, PT, PT, PT, UP0, 0x80, 0x0 ;  /* 0x000000000000781c */ /* 0x000fe40003f0f008 */
[----:B------:R-:W-:Y:S01]  /*19e0*/  LEA.HI.X R9, R9, R7, R12, 0x7, P1 ;  /* 0x0000000709097211 */ /* 0x000fe200008f3c0c */
[----:B------:R-:W-:-:S02]  /*19f0*/  UIMAD.WIDE UR4, UR41, UR13, UR26 ;  /* 0x0000000d290472a5 */ /* 0x000fc4000f8e021a */
[----:B------:R-:W-:Y:S02]  /*1a00*/  UIMAD.WIDE UR6, UR30, UR10, UR46 ;  /* 0x0000000a1e0672a5 */ /* 0x000fe4000f8e022e */
[----:B------:R-:W-:Y:S02]  /*1a10*/  UIMAD UR35, UR35, UR9, UR17 ;  /* 0x00000009232372a4 */ /* 0x000fe4000f8e0211 */
[----:B------:R-:W-:Y:S02]  /*1a20*/  UIADD3 UR33, UP0, UR6, UR33, URZ ;  /* 0x0000002106217290 */ /* 0x000fe4000ff1e03f */
[----:B------:R-:W-:Y:S02]  /*1a30*/  UIADD3 UR35, UR29, UR35, URZ ;  /* 0x000000231d237290 */ /* 0x000fe4000fffe03f */
[----:B------:R-:W-:Y:S02]  /*1a40*/  UIADD3.X UR32, UR7, UR32, URZ, UP0, !UPT ;  /* 0x0000002007207290 */ /* 0x000fe400087fe43f */
[----:B------:R-:W-:-:S04]  /*1a50*/  UIMAD UR35, UR35, UR33, URZ ;  /* 0x00000021232372a4 */ /* 0x000fc8000f8e023f */
[----:B------:R-:W-:Y:S02]  /*1a60*/  UIMAD UR32, UR32, UR28, UR35 ;  /* 0x0000001c202072a4 */ /* 0x000fe4000f8e0223 */
[----:B------:R-:W-:Y:S01]  /*1a70*/  UISETP.GE.AND UP0, UPT, UR31, 0x1, UPT ;  /* 0x000000011f00788c */ /* 0x000fe2000bf06270 */
        /* <DEDUP_REMOVED lines=48> */
[----:B---3--:R-:W-:-:S02]  /*1d80*/  SHF.L.U32 R0, R24, 0x1, RZ ;  /* 0x0000000118007819 */ /* 0x008fc400000006ff */
[----:B------:R-:W-:-:S03]  /*1d90*/  IADD3 R3, R24, 0x1800, RZ ;  /* 0x0000180018037810 */ /* 0x000fc60007ffe0ff */
[----:B------:R-:W-:Y:S01]  /*1da0*/  @!PT LDS RZ, [RZ] ;  /* 0x00000000fffff984 */ /* 0x000fe20000000800 */
[----:B------:R-:W-:Y:S01]  /*1db0*/  @!PT LDS RZ, [RZ] ;  /* 0x00000000fffff984 */ /* 0x000fe20000000800 */
[----:B------:R-:W-:Y:S01]  /*1dc0*/  @!PT LDS RZ, [RZ] ;  /* 0x00000000fffff984 */ /* 0x000fe20000000800 */
[----:B------:R3:W-:Y:S01]  /*1dd0*/  LDGSTS.E.BYPASS.LTC128B.128 [R0+0xf000], [R6.64] ;  /* 0x0f00000006007fae */ /* 0x0007e2000b901d66 */
[----:B------:R-:W-:-:S03]  /*1de0*/  SEL R3, R3, R24, !P0 ;  /* 0x0000001803037207 */ /* 0x000fc60004000000 */
[----:B------:R3:W-:Y:S04]  /*1df0*/  LDGSTS.E.BYPASS.LTC128B.128 [R0+0x11000], [R6.64+0x40] ;  /* 0x1100004006007fae */ /* 0x0007e8000b901d66 */
[----:B------:R3:W-:Y:S01]  /*1e00*/  LDGSTS.E.BYPASS.LTC128B.128 [R0+0x13000], [R6.64+0x80] ;  /* 0x1300008006007fae */ /* 0x0007e2000b901d66 */
[----:B------:R-:W-:-:S03]  /*1e10*/  IMAD.SHL.U32 R245, R3, 0x2, RZ ;  /* 0x0000000203f57824 */ /* 0x000fc600078e00ff */
        /* <DEDUP_REMOVED lines=16> */
[----:B------:R-:W0:Y:S01]  /*1f20*/  LDGDEPBAR ;  /* 0x00000000000079af */ /* 0x000e220000000000 */
[----:B---3--:R-:W-:Y:S01]  /*1f30*/  IMAD.MOV.U32 R6, RZ, RZ, 0x4 ;  /* 0x00000004ff067424 */ /* 0x008fe200078e00ff */
[----:B----4-:R-:W-:Y:S01]  /*1f40*/  LEA.HI R0, R22, R21, RZ, 0x5 ;  /* 0x0000001516007211 */ /* 0x010fe200078f28ff */
[----:B------:R-:W-:Y:S01]  /*1f50*/  IMAD.U32 R4, RZ, RZ, UR42 ;  /* 0x0000002aff047e24 */ /* 0x000fe2000f8e00ff */
[----:B------:R-:W-:-:S04]  /*1f60*/  DEPBAR.LE SB0, 0x1 ;  /* 0x000080400000791a */ /* 0x000fc80000000000 */
[----:B------:R-:W-:Y:S02]  /*1f70*/  LOP3.LUT R3, R0, 0xffffffe0, RZ, 0xc0, !PT ;  /* 0xffffffe000037812 */ /* 0x000fe400078ec0ff */
[----:B------:R-:W-:Y:S02]  /*1f80*/  SHF.R.S32.HI R0, RZ, 0x5, R0 ;  /* 0x00000005ff007819 */ /* 0x000fe40000011400 */
[----:B------:R-:W-:-:S05]  /*1f90*/  IADD3 R8, -R3, R21, RZ ;  /* 0x0000001503087210 */ /* 0x000fca0007ffe1ff */
[----:B------:R-:W-:Y:S02]  /*1fa0*/  IMAD R0, R0, UR20, R8 ;  /* 0x0000001400007c24 */ /* 0x000fe4000f8e0208 */
[----:B------:R-:W-:-:S03]  /*1fb0*/  IMAD.U32 R3, RZ, RZ, UR34 ;  /* 0x00000022ff037e24 */ /* 0x000fc6000f8e00ff */
[----:B------:R-:W-:Y:S02]  /*1fc0*/  IADD3 R4, P2, P1, R0, UR19, R4 ;  /* 0x0000001300047c10 */ /* 0x000fe4000f95e004 */
[----:B------:R-:W-:Y:S01]  /*1fd0*/  SHF.R.S32.HI R0, RZ, 0x1f, R0 ;  /* 0x0000001fff007819 */ /* 0x000fe20000011400 */
[----:B--2---:R-:W-:-:S03]  /*1fe0*/  IMAD.WIDE R6, R23, R6, UR4 ;  /* 0x0000000417067e25 */ /* 0x004fc6000f8e0206 */
[----:B------:R-:W-:Y:S02]  /*1ff0*/  IADD3.X R0, R0, UR18, R3, P2, P1 ;  /* 0x0000001200007c10 */ /* 0x000fe400097e2403 */
[----:B------:R-:W-:Y:S01]  /*2000*/  IADD3 R4, P1, R4, R20, RZ ;  /* 0x0000001404047210 */ /* 0x000fe20007f3e0ff */
[----:B------:R2:W5:Y:S03]  /*2010*/  LDG.E R9, [R6.64] ;  /* 0x0000002606097981 */ /* 0x000566000c1e1900 */
[----:B------:R-:W-:Y:S01]  /*2020*/  IADD3.X R5, R0, R19, RZ, P1, !PT ;  /* 0x0000001300057210 */ /* 0x000fe20000ffe4ff */
[----:B------:R2:W5:Y:S04]  /*2030*/  LDG.E R252, [R6.64+0x20] ;  /* 0x0000202606fc7981 */ /* 0x000568000c1e1900 */
[----:B------:R2:W5:Y:S04]  /*2040*/  LDG.E R251, [R6.64+0x80] ;  /* 0x0000802606fb7981 */ /* 0x000568000c1e1900 */
[----:B------:R2:W5:Y:S04]  /*2050*/  LDG.E R250, [R6.64+0xa0] ;  /* 0x0000a02606fa7981 */ /* 0x000568000c1e1900 */
[----:B------:R-:W-:Y:S01]  /*2060*/  BAR.SYNC.DEFER_BLOCKING 0x0 ;  /* 0x0000000000007b1d */ /* 0x000fe20000010000 */
[----:B--2---:R-:W-:Y:S01]  /*2070*/  IMAD.U32 R6, RZ, RZ, UR28 ;  /* 0x0000001cff067e24 */ /* 0x004fe2000f8e00ff */
[----:B------:R-:W-:-:S04]  /*2080*/  MOV R7, UR29 ;  /* 0x0000001d00077c02 */ /* 0x000fc80008000f00 */
[----:B------:R1:W2:Y:S01]  /*2090*/  LDSM.16.M88.4 R172, [R221+0xf000] ;  /* 0x00f00000ddac783b */ /* 0x0002a20000000200 */
[----:B------:R-:W-:-:S03]  /*20a0*/  IMAD.WIDE.U32 R4, R6, UR33, R4 ;  /* 0x0000002106047c25 */ /* 0x000fc6000f8e0004 */
[----:B------:R1:W3:Y:S02]  /*20b0*/  LDSM.16.M88.4 R176, [R221+0xf400] ;  /* 0x00f40000ddb0783b */ /* 0x0002e40000000200 */
[----:B------:R-:W-:Y:S02]  /*20c0*/  IADD3 R0, R5, UR32, RZ ;  /* 0x0000002005007c10 */ /* 0x000fe4000fffe0ff */
[C---:B------:R-:W-:Y:S01]  /*20d0*/  LEA R232, P1, R4.reuse, c[0x0][0x350], 0x2 ;  /* 0x0000d40004e87a11 */ /* 0x040fe200078210ff */
[----:B------:R1:W4:Y:S03]  /*20e0*/  LDSM.16.M88.4 R180, [R222+0xf000] ;  /* 0x00f00000deb4783b */ /* 0x0003260000000200 */
[----:B------:R-:W-:Y:S01]  /*20f0*/  LEA.HI.X R233, R4, c[0x0][0x354], R0, 0x2, P1 ;  /* 0x0000d50004e97a11 */ /* 0x000fe200008f1400 */
[----:B------:R1:W1:Y:S01]  /*2100*/  LDSM.16.M88.4 R184, [R222+0xf400] ;  /* 0x00f40000deb8783b */ /* 0x0002620000000200 */
[----:B------:R-:W-:Y:S01]  /*2110*/  PLOP3.LUT P1, PT, PT, PT, UP0, 0x80, 0x0 ;  /* 0x000000000000781c */ /* 0x000fe20003f2f008 */
[----:B------:R-:W-:-:S02]  /*2120*/  UIADD3 UR32, UR46, UR40, URZ ;  /* 0x000000282e207290 */ /* 0x000fc4000fffe03f */
[----:B------:R1:W1:Y:S02]  /*2130*/  LDSM.16.M88.4 R188, [R221+0x11000] ;  /* 0x01100000ddbc783b */ /* 0x0002640000000200 */
[----:B------:R-:W-:Y:S02]  /*2140*/  UIMAD.WIDE UR32, UR32, UR13, UR24 ;  /* 0x0000000d202072a5 */ /* 0x000fe4000f8e0218 */
        /* <DEDUP_REMOVED lines=8> */
[----:B--23--:R-:W-:Y:S02]  /*21d0*/  IMAD.MOV.U32 R4, RZ, RZ, c[0x0][0x308] ;  /* 0x0000c200ff047624 */ /* 0x00cfe400078e00ff */
[----:B------:R-:W-:-:S05]  /*21e0*/  IMAD.MOV.U32 R5, RZ, RZ, c[0x0][0x30c] ;  /* 0x0000c300ff057624 */ /* 0x000fca00078e00ff */
[----:B------:R2:W3:Y:S04]  /*21f0*/  LDG.E.64 R6, [R4.64] ;  /* 0x0000002604067981 */ /* 0x0004e8000c1e1b00 */
[----:B--2---:R-:W2:Y:S01]  /*2200*/  LDG.E.64 R4, [R4.64+0x8] ;  /* 0x0000082604047981 */ /* 0x004ea2000c1e1b00 */
[----:B------:R-:W-:Y:S01]  /*2210*/  UIMAD UR7, UR30, UR8, UR37 ;  /* 0x000000081e0772a4 */ /* 0x000fe2000f8e0225 */
[----:B------:R-:W-:Y:S01]  /*2220*/  LEA.HI R3, R22, R21, RZ, 0x6 ;  /* 0x0000001516037211 */ /* 0x000fe200078f30ff */
[----:B------:R-:W-:Y:S01]  /*2230*/  IMAD.U32 R0, RZ, RZ, UR23 ;  /* 0x00000017ff007e24 */ /* 0x000fe2000f8e00ff */
[----:B-----5:R4:W-:Y:S01]  /*2240*/  STL [R1], R9 ;  /* 0x0000000901007387 */ /* 0x0209e20000100800 */
[----:B------:R-:W-:Y:S01]  /*2250*/  USHF.L.U32 UR7, UR7, 0x5, URZ ;  /* 0x0000000507077899 */ /* 0x000fe2000800063f */
[----:B------:R-:W-:Y:S01]  /*2260*/  SHF.R.S32.HI R3, RZ, 0x6, R3 ;  /* 0x00000006ff037819 */ /* 0x000fe20000011403 */
[----:B------:R-:W-:-:S02]  /*2270*/  IMAD.MOV.U32 R127, RZ, RZ, RZ ;  /* 0x000000ffff7f7224 */ /* 0x000fc400078e00ff */
[----:B------:R-:W-:Y:S01]  /*2280*/  USHF.R.S32.HI UR6, URZ, 0x1f, UR7 ;  /* 0x0000001f3f067899 */ /* 0x000fe20008011407 */
[----:B---3--:R3:W1:Y:S08]  /*2290*/  R2UR UR35, R6 ;  /* 0x00000000062373c2 */ /* 0x00867000000e0000 */
[----:B------:R1:W1:Y:S01]  /*22a0*/  R2UR UR34, R7 ;  /* 0x00000000072273c2 */ /* 0x00026200000e0000 */
[----:B---3--:R-:W-:Y:S01]  /*22b0*/  IMAD R6, R0, 0x4, R3 ;  /* 0x0000000400067824 */ /* 0x008fe200078e0203 */
[----:B------:R-:W-:-:S02]  /*22c0*/  IADD3 R0, R229, 0x1800, RZ ;  /* 0x00001800e5007810 */ /* 0x000fc40007ffe0ff */
[----:B------:R-:W-:Y:S02]  /*22d0*/  IADD3 R3, R231, 0x1800, RZ ;  /* 0x00001800e7037810 */ /* 0x000fe40007ffe0ff */
[----:B------:R-:W-:Y:S02]  /*22e0*/  SEL R0, R0, R229, !P0 ;  /* 0x000000e500007207 */ /* 0x000fe40004000000 */
[----:B------:R-:W-:Y:S02]  /*22f0*/  SEL R220, R3, R231, !P0 ;  /* 0x000000e703dc7207 */ /* 0x000fe40004000000 */
[--C-:B-1----:R-:W-:Y:S01]  /*2300*/  SHF.R.S32.HI R7, RZ, 0x1f, R8.reuse ;  /* 0x0000001fff077819 */ /* 0x102fe20000011408 */
[----:B------:R-:W-:Y:S01]  /*2310*/  IMAD.SHL.U32 R3, R0, 0x2, RZ ;  /* 0x0000000200037824 */ /* 0x000fe200078e00ff */
[----:B--2---:R-:W-:Y:S01]  /*2320*/  IADD3 R8, P2, P1, R4, UR7, R8 ;  /* 0x0000000704087c10 */ /* 0x004fe2000f95e008 */
[----:B------:R-:W-:Y:S01]  /*2330*/  IMAD.SHL.U32 R220, R220, 0x2, RZ ;  /* 0x00000002dcdc7824 */ /* 0x000fe200078e00ff */
[----:B------:R-:W-:Y:S01]  /*2340*/  LOP3.LUT R0, R6, UR34, RZ, 0x3c, !PT ;  /* 0x0000002206007c12 */ /* 0x000fe2000f8e3cff */
[----:B------:R-:W-:Y:S01]  /*2350*/  UMOV UR7, UR33 ;  /* 0x0000002100077c82 */ /* 0x000fe20008000000 */
[----:B------:R-:W-:Y:S01]  /*2360*/  IADD3.X R4, R5, UR6, R7, P2, P1 ;  /* 0x0000000605047c10 */ /* 0x000fe200097e2407 */
[----:B------:R-:W-:-:S03]  /*2370*/  UMOV UR6, UR32 ;  /* 0x0000002000067c82 */ /* 0x000fc60008000000 */
[----:B------:R-:W-:-:S05]  /*2380*/  LOP3.LUT R4, R4, UR35, RZ, 0x3c, !PT ;  /* 0x0000002304047c12 */ /* 0x000fca000f8e3cff */
[----:B------:R4:W-:Y:S02]  /*2390*/  STL [R1+0x24], R4 ;  /* 0x0000240401007387 */ /* 0x0009e40000100800 */
[----:B----4-:R-:W-:Y:S01]  /*23a0*/  MOV R4, c[0x0][0x1c0] ;  /* 0x0000700000047a02 */ /* 0x010fe20000000f00 */
[----:B------:R-:W-:-:S04]  /*23b0*/  IMAD.WIDE.U32 R8, R8, -0x2daee0ad, RZ ;  /* 0xd2511f5308087825 */ /* 0x000fc800078e00ff */
[----:B------:R-:W-:Y:S01]  /*23c0*/  IMAD R4, R4, c[0x0][0x22c], RZ ;  /* 0x00008b0004047a24 */ /* 0x000fe200078e02ff */
[----:B------:R-:W-:Y:S01]  /*23d0*/  LOP3.LUT R0, R9, R0, RZ, 0x3c, !PT ;  /* 0x0000000009007212 */ /* 0x000fe200078e3cff */
[----:B------:R1:W-:Y:S01]  /*23e0*/  STL.64 [R1+0x38], R8 ;  /* 0x0000380801007387 */ /* 0x0003e20000100a00 */
[----:B------:R-:W-:Y:S02]  /*23f0*/  IMAD.SHL.U32 R223, R231, 0x2, RZ ;  /* 0x00000002e7df7824 */ /* 0x000fe400078e00ff */
[C---:B------:R-:W-:Y:S02]  /*2400*/  SHF.L.U32 R7, R4.reuse, 0x4, RZ ;  /* 0x0000000404077819 */ /* 0x040fe400000006ff */
[----:B------:R-:W-:Y:S01]  /*2410*/  SHF.L.U32 R5, R4, 0x3, RZ ;  /* 0x0000000304057819 */ /* 0x000fe200000006ff */
[----:B------:R-:W-:Y:S01]  /*2420*/  IMAD.IADD R224, R223, 0x1, R230 ;  /* 0x00000001dfe07824 */ /* 0x000fe200078e02e6 */
[C---:B------:R-:W-:Y:S02]  /*2430*/  IADD3 R6, R7.reuse, 0x20, RZ ;  /* 0x0000002007067810 */ /* 0x040fe40007ffe0ff */
[----:B------:R-:W-:-:S03]  /*2440*/  IADD3 R4, R7, 0x40, RZ ;  /* 0x0000004007047810 */ /* 0x000fc60007ffe0ff */
[C---:B------:R-:W-:Y:S01]  /*2450*/  IMAD.IADD R7, R5.reuse, 0x1, R6 ;  /* 0x0000000105077824 */ /* 0x040fe200078e0206 */
[----:B------:R-:W-:-:S04]  /*2460*/  IADD3 R6, R5, R4, RZ ;  /* 0x0000000405067210 */ /* 0x000fc80007ffe0ff */
[C---:B------:R-:W-:Y:S01]  /*2470*/  IADD3 R7, R5.reuse, R7, RZ ;  /* 0x0000000705077210 */ /* 0x040fe20007ffe0ff */
[----:B------:R-:W-:-:S03]  /*2480*/  IMAD.IADD R6, R5, 0x1, R6 ;  /* 0x0000000105067824 */ /* 0x000fc600078e0206 */
[C---:B------:R-:W-:Y:S01]  /*2490*/  IADD3 R7, R5.reuse, R7, RZ ;  /* 0x0000000705077210 */ /* 0x040fe20007ffe0ff */
[----:B------:R-:W-:-:S03]  /*24a0*/  IMAD.IADD R6, R5, 0x1, R6 ;  /* 0x0000000105067824 */ /* 0x000fc600078e0206 */
[C---:B------:R-:W-:Y:S01]  /*24b0*/  IADD3 R7, R5.reuse, R7, RZ ;  /* 0x0000000705077210 */ /* 0x040fe20007ffe0ff */
[C---:B------:R-:W-:Y:S02]  /*24c0*/  IMAD.IADD R6, R5.reuse, 0x1, R6 ;  /* 0x0000000105067824 */ /* 0x040fe400078e0206 */
[----:B-1----:R-:W-:Y:S01]  /*24d0*/  IMAD.WIDE.U32 R8, R0, -0x326172a9, RZ ;  /* 0xcd9e8d5700087825 */ /* 0x002fe200078e00ff */
[C---:B------:R-:W-:Y:S01]  /*24e0*/  IADD3 R4, R5.reuse, R7, RZ ;  /* 0x0000000705047210 */ /* 0x040fe20007ffe0ff */
[----:B------:R1:W-:Y:S02]  /*24f0*/  STL [R1+0x18], R7 ;  /* 0x0000180701007387 */ /* 0x0003e40000100800 */
[----:B------:R-:W-:Y:S02]  /*2500*/  IMAD.IADD R0, R5, 0x1, R6 ;  /* 0x0000000105007824 */ /* 0x000fe400078e0206 */
[----:B------:R1:W-:Y:S04]  /*2510*/  STL.64 [R1+0x8], R8 ;  /* 0x0000080801007387 */ /* 0x0003e80000100a00 */
[----:B------:R1:W-:Y:S04]  /*2520*/  STL [R1+0x14], R6 ;  /* 0x0000140601007387 */ /* 0x0003e80000100800 */
[----:B------:R1:W-:Y:S04]  /*2530*/  STL [R1+0x20], R4 ;  /* 0x0000200401007387 */ /* 0x0003e80000100800 */
[----:B------:R1:W-:Y:S02]  /*2540*/  STL [R1+0x1c], R0 ;  /* 0x00001c0001007387 */ /* 0x0003e40000100800 */
.L_x_493:
[----:B------:R-:W0:Y:S01]  /*2550*/  LDGDEPBAR ;  /* 0x00000000000079af */ /* 0x000e220000000000 */
[----:B-1----:R-:W-:Y:S01]  /*2560*/  IMAD.IADD R0, R230, 0x1, R220 ;  /* 0x00000001e6007824 */ /* 0x002fe200078e02dc */
[----:B------:R-:W-:Y:S02]  /*2570*/  UIADD3 UR30, UR35, -0x61c88647, URZ ;  /* 0x9e3779b9231e7890 */ /* 0x000fe4000fffe03f */
[----:B------:R-:W-:Y:S02]  /*2580*/  UIADD3 UR31, UR34, -0x4498517b, URZ ;  /* 0xbb67ae85221f7890 */ /* 0x000fe4000fffe03f */
[----:B------:R-:W-:Y:S02]  /*2590*/  UIADD3 UR32, UR34, -0x56f99767, URZ ;  /* 0xa906689922207890 */ /* 0x000fe4000fffe03f */
[----:B------:R-:W2:Y:S01]  /*25a0*/  LDL R234, [R1] ;  /* 0x0000000001ea7983 */ /* 0x000ea20000100800 */
[----:B------:R-:W-:Y:S02]  /*25b0*/  UIADD3 UR33, UR34, 0x646e171e, URZ ;  /* 0x646e171e22217890 */ /* 0x000fe4000fffe03f */
[----:B------:R-:W-:Y:S01]  /*25c0*/  UISETP.GE.AND UP2, UPT, UR43, 0x1, UPT ;  /* 0x000000012b00788c */ /* 0x000fe2000bf46270 */
[----:B--2---:R-:W-:Y:S01]  /*25d0*/  FSETP.NEU.FTZ.AND P0, PT, R234, -INF , PT ;  /* 0xff800000ea00780b */ /* 0x004fe20003f1d000 */
[----:B------:R-:W-:Y:S04]  /*25e0*/  DEPBAR.LE SB0, 0x0 ;  /* 0x000080000000791a */ /* 0x000fe80000000000 */
[----:B------:R-:W-:Y:S08]  /*25f0*/  BAR.SYNC.DEFER_BLOCKING 0x0 ;  /* 0x0000000000007b1d */ /* 0x000ff00000010000 */
[----:B------:R-:W-:Y:S08]  /*2600*/  LDSM.16.M88.4 R32, [R220] ;  /* 0x00000000dc20783b */ /* 0x000ff00000000200 */
[----:B------:R-:W1:Y:S08]  /*2610*/  LDSM.16.M88.4 R16, [R221+0x9000] ;  /* 0x00900000dd10783b */ /* 0x000e700000000200 */
[----:B------:R-:W2:Y:S08]  /*2620*/  LDSM.16.M88.4 R28, [R220+0x800] ;  /* 0x00080000dc1c783b */ /* 0x000eb00000000200 */
[----:B------:R-:W3:Y:S08]  /*2630*/  LDSM.16.M88.4 R132, [R221+0x9400] ;  /* 0x00940000dd84783b */ /* 0x000ef00000000200 */
[----:B------:R-:W-:Y:S08]  /*2640*/  LDSM.16.M88.4 R136, [R0] ;  /* 0x000000000088783b */ /* 0x000ff00000000200 */
[----:B------:R-:W4:Y:S01]  /*2650*/  LDSM.16.M88.4 R140, [R222+0x9000] ;  /* 0x00900000de8c783b */ /* 0x000f220000000200 */
[-C--:B-1----:R-:W-:Y:S07]  /*2660*/  HMMA.16816.F32 R4, R32, R16.reuse, RZ ;  /* 0x000000102004723c */ /* 0x082fee00000018ff */
[----:B------:R-:W1:Y:S01]  /*2670*/  LDSM.16.M88.4 R144, [R0+0x800] ;  /* 0x000800000090783b */ /* 0x000e620000000200 */
[C---:B--2---:R-:W-:Y:S07]  /*2680*/  HMMA.16816.F32 R8, R28.reuse, R16, RZ ;  /* 0x000000101c08723c */ /* 0x044fee00000018ff */
[----:B------:R-:W2:Y:S01]  /*2690*/  LDSM.16.M88.4 R148, [R222+0x9400] ;  /* 0x00940000de94783b */ /* 0x000ea20000000200 */
[-C--:B------:R-:W-:Y:S07]  /*26a0*/  HMMA.16816.F32 R12, R28, R18.reuse, RZ ;  /* 0x000000121c0c723c */ /* 0x080fee00000018ff */
[----:B------:R-:W-:Y:S01]  /*26b0*/  LDSM.16.M88.4 R152, [R220+0x1000] ;  /* 0x00100000dc98783b */ /* 0x000fe20000000200 */
[C---:B------:R-:W-:Y:S07]  /*26c0*/  HMMA.16816.F32 R16, R32.reuse, R18, RZ ;  /* 0x000000122010723c */ /* 0x040fee00000018ff */
[----:B-----5:R-:W5:Y:S01]  /*26d0*/  LDSM.16.M88.4 R156, [R221+0xb000] ;  /* 0x00b00000dd9c783b */ /* 0x020f620000000200 */
[-C--:B---3--:R-:W-:Y:S07]  /*26e0*/  HMMA.16816.F32 R20, R32, R132.reuse, RZ ;  /* 0x000000842014723c */ /* 0x088fee00000018ff */
[----:B------:R-:W3:Y:S01]  /*26f0*/  LDSM.16.M88.4 R160, [R220+0x1800] ;  /* 0x00180000dca0783b */ /* 0x000ee20000000200 */
[C---:B------:R-:W-:Y:S07]  /*2700*/  HMMA.16816.F32 R24, R28.reuse, R132, RZ ;  /* 0x000000841c18723c */ /* 0x040fee00000018ff */
[----:B------:R-:W-:Y:S01]  /*2710*/  LDSM.16.M88.4 R164, [R0+0x1000] ;  /* 0x0010000000a4783b */ /* 0x000fe20000000200 */
[-C--:B------:R-:W-:Y:S07]  /*2720*/  HMMA.16816.F32 R28, R28, R134.reuse, RZ ;  /* 0x000000861c1c723c */ /* 0x080fee00000018ff */
[----:B------:R-:W-:Y:S01]  /*2730*/  LDSM.16.M88.4 R168, [R222+0xb000] ;  /* 0x00b00000dea8783b */ /* 0x000fe20000000200 */
[----:B------:R-:W-:Y:S07]  /*2740*/  HMMA.16816.F32 R32, R32, R134, RZ ;  /* 0x000000862020723c */ /* 0x000fee00000018ff */
[----:B------:R-:W3:Y:S01]  /*2750*/  LDSM.16.M88.4 R132, [R221+0xb400] ;  /* 0x00b40000dd84783b */ /* 0x000ee20000000200 */
[-C--:B----4-:R-:W-:Y:S08]  /*2760*/  HMMA.16816.F32 R4, R136, R140.reuse, R4 ;  /* 0x0000008c8804723c */ /* 0x090ff00000001804 */
[C---:B-1----:R-:W-:Y:S08]  /*2770*/  HMMA.16816.F32 R8, R144.reuse, R140, R8 ;  /* 0x0000008c9008723c */ /* 0x042ff00000001808 */
[-C--:B------:R-:W-:Y:S08]  /*2780*/  HMMA.16816.F32 R12, R144, R142.reuse, R12 ;  /* 0x0000008e900c723c */ /* 0x080ff0000000180c */
[C---:B------:R-:W-:Y:S01]  /*2790*/  HMMA.16816.F32 R16, R136.reuse, R142, R16 ;  /* 0x0000008e8810723c */ /* 0x040fe20000001810 */
[----:B------:R-:W1:Y:S07]  /*27a0*/  LDSM.16.M88.4 R140, [R0+0x1800] ;  /* 0x00180000008c783b */ /* 0x000e6e0000000200 */
[-C--:B--2---:R-:W-:Y:S08]  /*27b0*/  HMMA.16816.F32 R20, R136, R148.reuse, R20 ;  /* 0x000000948814723c */ /* 0x084ff00000001814 */
[C---:B------:R-:W-:Y:S08]  /*27c0*/  HMMA.16816.F32 R24, R144.reuse, R148, R24 ;  /* 0x000000949018723c */ /* 0x040ff00000001818 */
[-C--:B------:R-:W-:Y:S01]  /*27d0*/  HMMA.16816.F32 R28, R144, R150.reuse, R28 ;  /* 0x00000096901c723c */ /* 0x080fe2000000181c */
[----:B------:R-:W-:Y:S07]  /*27e0*/  LDSM.16.M88.4 R144, [R221+0xd000] ;  /* 0x00d00000dd90783b */ /* 0x000fee0000000200 */
[----:B------:R-:W-:Y:S01]  /*27f0*/  HMMA.16816.F32 R32, R136, R150, R32 ;  /* 0x000000968820723c */ /* 0x000fe20000001820 */
[----:B------:R-:W2:Y:S07]  /*2800*/  LDSM.16.M88.4 R136, [R222+0xb400] ;  /* 0x00b40000de88783b */ /* 0x000eae0000000200 */
[-C--:B-----5:R-:W-:Y:S01]  /*2810*/  HMMA.16816.F32 R4, R152, R156.reuse, R4 ;  /* 0x0000009c9804723c */ /* 0x0a0fe20000001804 */
[----:B------:R-:W-:Y:S07]  /*2820*/  LDSM.16.M88.4 R148, [R220+0x2800] ;  /* 0x00280000dc94783b */ /* 0x000fee0000000200 */
[C---:B---3--:R-:W-:Y:S08]  /*2830*/  HMMA.16816.F32 R8, R160.reuse, R156, R8 ;  /* 0x0000009ca008723c */ /* 0x048ff00000001808 */
[-C--:B------:R-:W-:Y:S08]  /*2840*/  HMMA.16816.F32 R12, R160, R158.reuse, R12 ;  /* 0x0000009ea00c723c */ /* 0x080ff0000000180c */
[C---:B------:R-:W-:Y:S01]  /*2850*/  HMMA.16816.F32 R16, R152.reuse, R158, R16 ;  /* 0x0000009e9810723c */ /* 0x040fe20000001810 */
[----:B------:R-:W-:Y:S07]  /*2860*/  LDSM.16.M88.4 R156, [R222+0xd000] ;  /* 0x00d00000de9c783b */ /* 0x000fee0000000200 */
[-C--:B------:R-:W-:Y:S08]  /*2870*/  HMMA.16816.F32 R20, R152, R132.reuse, R20 ;  /* 0x000000849814723c */ /* 0x080ff00000001814 */
[C---:B------:R-:W-:Y:S08]  /*2880*/  HMMA.16816.F32 R24, R160.reuse, R132, R24 ;  /* 0x00000084a018723c */ /* 0x040ff00000001818 */
[-C--:B------:R-:W-:Y:S08]  /*2890*/  HMMA.16816.F32 R28, R160, R134.reuse, R28 ;  /* 0x00000086a01c723c */ /* 0x080ff0000000181c */
[----:B------:R-:W-:Y:S01]  /*28a0*/  HMMA.16816.F32 R32, R152, R134, R32 ;  /* 0x000000869820723c */ /* 0x000fe20000001820 */
[----:B------:R-:W3:Y:S07]  /*28b0*/  LDSM.16.M88.4 R132, [R220+0x2000] ;  /* 0x00200000dc84783b */ /* 0x000eee0000000200 */
[-C--:B------:R-:W-:Y:S01]  /*28c0*/  HMMA.16816.F32 R4, R164, R168.reuse, R4 ;  /* 0x000000a8a404723c */ /* 0x080fe20000001804 */
[----:B------:R-:W4:Y:S07]  /*28d0*/  LDSM.16.M88.4 R152, [R221+0xd400] ;  /* 0x00d40000dd98783b */ /* 0x000f2e0000000200 */
[C---:B-1----:R-:W-:Y:S08]  /*28e0*/  HMMA.16816.F32 R8, R140.reuse, R168, R8 ;  /* 0x000000a88c08723c */ /* 0x042ff00000001808 */
[-C--:B------:R-:W-:Y:S08]  /*28f0*/  HMMA.16816.F32 R12, R140, R170.reuse, R12 ;  /* 0x000000aa8c0c723c */ /* 0x080ff0000000180c */
[C---:B------:R-:W-:Y:S08]  /*2900*/  HMMA.16816.F32 R16, R164.reuse, R170, R16 ;  /* 0x000000aaa410723c */ /* 0x040ff00000001810 */
[-C--:B--2---:R-:W-:Y:S08]  /*2910*/  HMMA.16816.F32 R20, R164, R136.reuse, R20 ;  /* 0x00000088a414723c */ /* 0x084ff00000001814 */
[C---:B------:R-:W-:Y:S07]  /*2920*/  HMMA.16816.F32 R24, R140.reuse, R136, R24 ;  /* 0x000000888c18723c */ /* 0x040fee0000001818 */
[----:B------:R-:W-:Y:S01]  /*2930*/  FMUL.FTZ R137, R252, 1.4426950216293334961 ;  /* 0x3fb8aa3bfc897820 */ /* 0x000fe20000410000 */
[-C--:B------:R-:W-:Y:S01]  /*2940*/  HMMA.16816.F32 R28, R140, R138.reuse, R28 ;  /* 0x0000008a8c1c723c */ /* 0x080fe2000000181c */
[----:B------:R-:W1:Y:S03]  /*2950*/  LDSM.16.M88.4 R140, [R0+0x2000] ;  /* 0x00200000008c783b */ /* 0x000e660000000200 */
[----:B------:R-:W-:Y:S04]  /*2960*/  FMUL.FTZ R136, R251, 1.4426950216293334961 ;  /* 0x3fb8aa3bfb887820 */ /* 0x000fe80000410000 */
[----:B------:R-:W-:Y:S01]  /*2970*/  HMMA.16816.F32 R32, R164, R138, R32 ;  /* 0x0000008aa420723c */ /* 0x000fe20000001820 */
[----:B------:R-:W2:Y:S06]  /*2980*/  LDL R139, [R1+0x24] ;  /* 0x00002400018b7983 */ /* 0x000eac0000100800 */
[----:B------:R-:W-:Y:S01]  /*2990*/  FMUL.FTZ R138, R234, 1.4426950216293334961 ;  /* 0x3fb8aa3bea8a7820 */ /* 0x000fe20000410000 */
[-C--:B---3--:R-:W-:Y:S05]  /*29a0*/  HMMA.16816.F32 R4, R132, R144.reuse, R4 ;  /* 0x000000908404723c */ /* 0x088fea0000001804 */
[----:B------:R-:W-:Y:S02]  /*29b0*/  FSEL R138, R138, RZ, P0 ;  /* 0x000000ff8a8a7208 */ /* 0x000fe40000000000 */
[----:B------:R-:W-:Y:S01]  /*29c0*/  FSETP.NEU.FTZ.AND P0, PT, R252, -INF , PT ;  /* 0xff800000fc00780b */ /* 0x000fe20003f1d000 */
[C---:B------:R-:W-:Y:S01]  /*29d0*/  HMMA.16816.F32 R8, R148.reuse, R144, R8 ;  /* 0x000000909408723c */ /* 0x040fe20000001808 */
[----:B------:R-:W3:Y:S03]  /*29e0*/  LDL.64 R144, [R1+0x38] ;  /* 0x0000380001907983 */ /* 0x000ee60000100a00 */
[----:B------:R-:W-:Y:S02]  /*29f0*/  FSEL R137, R137, RZ, P0 ;  /* 0x000000ff89897208 */ /* 0x000fe40000000000 */
[----:B------:R-:W-:Y:S02]  /*2a00*/  FSETP.NEU.FTZ.AND P0, PT, R251, -INF , PT ;  /* 0xff800000fb00780b */ /* 0x000fe40003f1d000 */
[-C--:B------:R-:W-:Y:S04]  /*2a10*/  HMMA.16816.F32 R12, R148, R146.reuse, R12 ;  /* 0x00000092940c723c */ /* 0x080fe8000000180c */
[----:B------:R-:W-:Y:S02]  /*2a20*/  FSEL R136, R136, RZ, P0 ;  /* 0x000000ff88887208 */ /* 0x000fe40000000000 */
[C---:B------:R-:W-:Y:S02]  /*2a30*/  FSETP.NEU.FTZ.AND P0, PT, R250.reuse, -INF , PT ;  /* 0xff800000fa00780b */ /* 0x040fe40003f1d000 */
[C---:B------:R-:W-:Y:S01]  /*2a40*/  HMMA.16816.F32 R16, R132.reuse, R146, R16 ;  /* 0x000000928410723c */ /* 0x040fe20000001810 */
[----:B------:R-:W5:Y:S07]  /*2a50*/  LDL.64 R146, [R1+0x8] ;  /* 0x0000080001927983 */ /* 0x000f6e0000100a00 */
[-C--:B----4-:R-:W-:Y:S08]  /*2a60*/  HMMA.16816.F32 R20, R132, R152.reuse, R20 ;  /* 0x000000988414723c */ /* 0x090ff00000001814 */
[C---:B------:R-:W-:Y:S08]  /*2a70*/  HMMA.16816.F32 R24, R148.reuse, R152, R24 ;  /* 0x000000989418723c */ /* 0x040ff00000001818 */
[-C--:B------:R-:W-:Y:S01]  /*2a80*/  HMMA.16816.F32 R28, R148, R154.reuse, R28 ;  /* 0x0000009a941c723c */ /* 0x080fe2000000181c */
[----:B------:R-:W4:Y:S07]  /*2a90*/  LDL R148, [R1+0x40] ;  /* 0x0000400001947983 */ /* 0x000f2e0000100800 */
[----:B------:R-:W-:Y:S01]  /*2aa0*/  HMMA.16816.F32 R32, R132, R154, R32 ;  /* 0x0000009a8420723c */ /* 0x000fe20000001820 */
[----:B------:R1:W1:Y:S07]  /*2ab0*/  LDSM.16.M88.4 R132, [R0+0x2800] ;  /* 0x002800000084783b */ /* 0x00026e0000000200 */
[-C--:B-1----:R-:W-:Y:S05]  /*2ac0*/  HMMA.16816.F32 R4, R140, R156.reuse, R4 ;  /* 0x0000009c8c04723c */ /* 0x082fea0000001804 */
[----:B------:R-:W-:Y:S07]  /*2ad0*/  FMUL.FTZ R0, R250, 1.4426950216293334961 ;  /* 0x3fb8aa3bfa007820 */ /* 0x000fee0000410000 */
[----:B------:R-:W-:Y:S11]  /*2ae0*/  FSEL R0, R0, RZ, P0 ;  /* 0x000000ff00007208 */ /* 0x000ff60000000000 */
[----:B------:R-:W-:Y:S01]  /*2af0*/  @!UPT UIADD3 URZ, URZ, URZ, URZ ;  /* 0x0000003f3f3ff290 */ /* 0x000fe2000fffe03f */
[--C-:B------:R-:W-:Y:S02]  /*2b00*/  FFMA.FTZ R6, R6, c[0x0][0x23c], -R137.reuse ;  /* 0x00008f0006067a23 */ /* 0x100fe40000010889 */
[--C-:B------:R-:W-:Y:S02]  /*2b10*/  FFMA.FTZ R4, R4, c[0x0][0x23c], -R138.reuse ;  /* 0x00008f0004047a23 */ /* 0x100fe4000001088a */
[----:B------:R-:W-:Y:S01]  /*2b20*/  FFMA.FTZ R5, R5, c[0x0][0x23c], -R138 ;  /* 0x00008f0005057a23 */ /* 0x000fe2000001088a */
[----:B------:R1:W-:Y:S01]  /*2b30*/  MUFU.EX2 R164, R6 ;  /* 0x0000000600a47308 */ /* 0x0003e20000000800 */
[--C-:B------:R-:W-:Y:S01]  /*2b40*/  FFMA.FTZ R7, R7, c[0x0][0x23c], -R137.reuse ;  /* 0x00008f0007077a23 */ /* 0x100fe20000010889 */
[C---:B------:R-:W-:Y:S08]  /*2b50*/  HMMA.16816.F32 R8, R132.reuse, R156, R8 ;  /* 0x0000009c8408723c */ /* 0x040ff00000001808 */
[----:B------:R-:W-:Y:S01]  /*2b60*/  MUFU.EX2 R166, R4 ;  /* 0x0000000400a67308 */ /* 0x000fe20000000800 */
[-C--:B------:R-:W-:Y:S08]  /*2b70*/  HMMA.16816.F32 R12, R132, R158.reuse, R12 ;  /* 0x0000009e840c723c */ /* 0x080ff0000000180c */
[C---:B------:R-:W-:Y:S01]  /*2b80*/  HMMA.16816.F32 R16, R140.reuse, R158, R16 ;  /* 0x0000009e8c10723c */ /* 0x040fe20000001810 */
[----:B------:R-:W-:Y:S03]  /*2b90*/  MUFU.EX2 R165, R5 ;  /* 0x0000000500a57308 */ /* 0x000fe60000000800 */
[----:B-1----:R-:W-:Y:S03]  /*2ba0*/  IMAD.U32 R6, RZ, RZ, UR43 ;  /* 0x0000002bff067e24 */ /* 0x002fe6000f8e00ff */
[--C-:B------:R-:W-:Y:S04]  /*2bb0*/  FFMA.FTZ R8, R8, c[0x0][0x23c], -R136.reuse ;  /* 0x00008f0008087a23 */ /* 0x100fe80000010888 */
[----:B------:R-:W-:Y:S01]  /*2bc0*/  MUFU.EX2 R171, R7 ;  /* 0x0000000700ab7308 */ /* 0x000fe20000000800 */
[----:B------:R-:W-:Y:S02]  /*2bd0*/  FFMA.FTZ R9, R9, c[0x0][0x23c], -R136 ;  /* 0x00008f0009097a23 */ /* 0x000fe40000010888 */
[--C-:B------:R-:W-:Y:S02]  /*2be0*/  FFMA.FTZ R10, R10, c[0x0][0x23c], -R0.reuse ;  /* 0x00008f000a0a7a23 */ /* 0x100fe40000010800 */
[----:B------:R-:W-:Y:S02]  /*2bf0*/  FFMA.FTZ R11, R11, c[0x0][0x23c], -R0 ;  /* 0x00008f000b0b7a23 */ /* 0x000fe40000010800 */
[--C-:B------:R-:W-:Y:S02]  /*2c00*/  FFMA.FTZ R12, R12, c[0x0][0x23c], -R136.reuse ;  /* 0x00008f000c0c7a23 */ /* 0x100fe40000010888 */
[----:B------:R-:W-:Y:S01]  /*2c10*/  FFMA.FTZ R13, R13, c[0x0][0x23c], -R136 ;  /* 0x00008f000d0d7a23 */ /* 0x000fe20000010888 */
[----:B------:R-:W-:Y:S01]  /*2c20*/  MUFU.EX2 R235, R8 ;  /* 0x0000000800eb7308 */ /* 0x000fe20000000800 */
[----:B------:R-:W-:Y:S02]  /*2c30*/  FFMA.FTZ R14, R14, c[0x0][0x23c], -R0 ;  /* 0x00008f000e0e7a23 */ /* 0x000fe40000010800 */
[--C-:B------:R-:W-:Y:S02]  /*2c40*/  FFMA.FTZ R16, R16, c[0x0][0x23c], -R138.reuse ;  /* 0x00008f0010107a23 */ /* 0x100fe4000001088a */
[----:B------:R-:W-:Y:S02]  /*2c50*/  FFMA.FTZ R17, R17, c[0x0][0x23c], -R138 ;  /* 0x00008f0011117a23 */ /* 0x000fe4000001088a */
[--C-:B------:R-:W-:Y:S02]  /*2c60*/  FFMA.FTZ R18, R18, c[0x0][0x23c], -R137.reuse ;  /* 0x00008f0012127a23 */ /* 0x100fe40000010889 */
[--C-:B------:R-:W-:Y:S01]  /*2c70*/  FFMA.FTZ R19, R19, c[0x0][0x23c], -R137.reuse ;  /* 0x00008f0013137a23 */ /* 0x100fe20000010889 */
[----:B------:R-:W-:Y:S10]  /*2c80*/  MUFU.EX2 R234, R9 ;  /* 0x0000000900ea7308 */ /* 0x000ff40000000800 */
[----:B------:R-:W-:Y:S10]  /*2c90*/  MUFU.EX2 R237, R10 ;  /* 0x0000000a00ed7308 */ /* 0x000ff40000000800 */
[----:B------:R-:W-:Y:S10]  /*2ca0*/  MUFU.EX2 R236, R11 ;  /* 0x0000000b00ec7308 */ /* 0x000ff40000000800 */
[----:B------:R3:W-:Y:S10]  /*2cb0*/  MUFU.EX2 R170, R12 ;  /* 0x0000000c00aa7308 */ /* 0x0007f40000000800 */
[----:B------:R-:W-:Y:S10]  /*2cc0*/  MUFU.EX2 R167, R13 ;  /* 0x0000000d00a77308 */ /* 0x000ff40000000800 */
[----:B------:R5:W-:Y:S10]  /*2cd0*/  MUFU.EX2 R169, R14 ;  /* 0x0000000e00a97308 */ /* 0x000bf40000000800 */
[----:B------:R1:W-:Y:S10]  /*2ce0*/  MUFU.EX2 R163, R16 ;  /* 0x0000001000a37308 */ /* 0x0003f40000000800 */
[----:B------:R1:W-:Y:S10]  /*2cf0*/  MUFU.EX2 R162, R17 ;  /* 0x0000001100a27308 */ /* 0x0003f40000000800 */
[----:B------:R-:W-:Y:S10]  /*2d00*/  MUFU.EX2 R161, R18 ;  /* 0x0000001200a17308 */ /* 0x000ff40000000800 */
[----:B------:R-:W-:Y:S01]  /*2d10*/  MUFU.EX2 R160, R19 ;  /* 0x0000001300a07308 */ /* 0x000fe20000000800 */
[----:B---3--:R-:W-:Y:S01]  /*2d20*/  LOP3.LUT R12, R144, UR31, RZ, 0x3c, !PT ;  /* 0x0000001f900c7c12 */ /* 0x008fe2000f8e3cff */
[----:B------:R-:W-:Y:S06]  /*2d30*/  UIADD3 UR31, UR35, 0x3c6ef372, URZ ;  /* 0x3c6ef372231f7890 */ /* 0x000fec000fffe03f */
[----:B-----5:R-:W-:Y:S01]  /*2d40*/  LOP3.LUT R14, R146, UR31, RZ, 0x3c, !PT ;  /* 0x0000001f920e7c12 */ /* 0x020fe2000f8e3cff */
[----:B------:R-:W-:Y:S01]  /*2d50*/  UIADD3 UR31, UR34, -0x126145ec, URZ ;  /* 0xed9eba14221f7890 */ /* 0x000fe2000fffe03f */
[----:B----4-:R-:W-:Y:S05]  /*2d60*/  IMAD R6, R6, 0x4, R148 ;  /* 0x0000000406067824 */ /* 0x010fea00078e0294 */
[C---:B------:R-:W-:Y:S01]  /*2d70*/  IADD3 R4, R6.reuse, 0x2, RZ ;  /* 0x0000000206047810 */ /* 0x040fe20007ffe0ff */
[----:B------:R-:W-:Y:S04]  /*2d80*/  IMAD.WIDE.U32 R6, R6, -0x326172a9, RZ ;  /* 0xcd9e8d5706067825 */ /* 0x000fe800078e00ff */
[----:B------:R-:W-:Y:S01]  /*2d90*/  IMAD.WIDE.U32 R4, R4, -0x326172a9, RZ ;  /* 0xcd9e8d5704047825 */ /* 0x000fe200078e00ff */
[-C--:B--2---:R-:W-:Y:S02]  /*2da0*/  LOP3.LUT R10, R7, R139.reuse, RZ, 0x3c, !PT ;  /* 0x0000008b070a7212 */ /* 0x084fe400078e3cff */
[----:B------:R-:W-:Y:S02]  /*2db0*/  LOP3.LUT R9, R147, UR30, R6, 0x96, !PT ;  /* 0x0000001e93097c12 */ /* 0x000fe4000f8e9606 */
[----:B------:R-:W-:Y:S01]  /*2dc0*/  LOP3.LUT R8, R5, R139, RZ, 0x3c, !PT ;  /* 0x0000008b05087212 */ /* 0x000fe200078e3cff */
[----:B------:R-:W-:Y:S01]  /*2dd0*/  IMAD.WIDE.U32 R10, R10, -0x2daee0ad, RZ ;  /* 0xd2511f530a0a7825 */ /* 0x000fe200078e00ff */
[----:B------:R-:W-:Y:S01]  /*2de0*/  LOP3.LUT R139, R147, UR30, R4, 0x96, !PT ;  /* 0x0000001e938b7c12 */ /* 0x000fe2000f8e9604 */
[----:B------:R-:W-:Y:S01]  /*2df0*/  UIADD3 UR30, UR34, 0x76cf5d0a, URZ ;  /* 0x76cf5d0a221e7890 */ /* 0x000fe2000fffe03f */
[----:B------:R-:W2:Y:S01]  /*2e00*/  LDSM.16.M88.4 R4, [R222+0xd400] ;  /* 0x00d40000de04783b */ /* 0x000ea20000000200 */
[----:B------:R-:W-:Y:S01]  /*2e10*/  IMAD.WIDE.U32 R144, R9, -0x2daee0ad, RZ ;  /* 0xd2511f5309907825 */ /* 0x000fe200078e00ff */
[----:B------:R-:W-:Y:S03]  /*2e20*/  LOP3.LUT R11, R12, R11, RZ, 0x3c, !PT ;  /* 0x0000000b0c0b7212 */ /* 0x000fe600078e3cff */
[----:B------:R-:W-:Y:S01]  /*2e30*/  IMAD.WIDE.U32 R150, R139, -0x2daee0ad, RZ ;  /* 0xd2511f538b967825 */ /* 0x000fe200078e00ff */
[----:B------:R-:W-:Y:S03]  /*2e40*/  LOP3.LUT R13, R145, UR30, R10, 0x96, !PT ;  /* 0x0000001e910d7c12 */ /* 0x000fe6000f8e960a */
[----:B------:R-:W-:Y:S04]  /*2e50*/  IMAD.WIDE.U32 R8, R8, -0x2daee0ad, RZ ;  /* 0xd2511f5308087825 */ /* 0x000fe800078e00ff */
[----:B------:R-:W-:Y:S01]  /*2e60*/  FFMA.FTZ R139, R15, c[0x0][0x23c], -R0 ;  /* 0x00008f000f8b7a23 */ /* 0x000fe20000010800 */
[----:B------:R-:W-:Y:S01]  /*2e70*/  LOP3.LUT R148, R151, UR30, R8, 0x96, !PT ;  /* 0x0000001e97947c12 */ /* 0x000fe2000f8e9608 */
[----:B------:R-:W-:Y:S01]  /*2e80*/  UIADD3 UR30, UR35, -0x255992d5, URZ ;  /* 0xdaa66d2b231e7890 */ /* 0x000fe2000fffe03f */
[----:B------:R-:W-:Y:S01]  /*2e90*/  LOP3.LUT R9, R12, R9, RZ, 0x3c, !PT ;  /* 0x000000090c097212 */ /* 0x000fe200078e3cff */
[----:B------:R-:W-:Y:S01]  /*2ea0*/  IMAD.WIDE.U32 R12, R13, -0x326172a9, RZ ;  /* 0xcd9e8d570d0c7825 */ /* 0x000fe200078e00ff */
[----:B------:R3:W-:Y:S03]  /*2eb0*/  MUFU.EX2 R168, R139 ;  /* 0x0000008b00a87308 */ /* 0x0007e60000000800 */
[----:B------:R-:W-:Y:S04]  /*2ec0*/  IMAD.WIDE.U32 R148, R148, -0x326172a9, RZ ;  /* 0xcd9e8d5794947825 */ /* 0x000fe800078e00ff */
[----:B------:R-:W-:Y:S04]  /*2ed0*/  IMAD.WIDE.U32 R8, R9, -0x326172a9, RZ ;  /* 0xcd9e8d5709087825 */ /* 0x000fe800078e00ff */
[----:B------:R-:W-:Y:S01]  /*2ee0*/  IMAD.WIDE.U32 R10, R11, -0x326172a9, RZ ;  /* 0xcd9e8d570b0a7825 */ /* 0x000fe200078e00ff */
[----:B------:R-:W-:Y:S02]  /*2ef0*/  LOP3.LUT R146, R149, UR30, R8, 0x96, !PT ;  /* 0x0000001e95927c12 */ /* 0x000fe4000f8e9608 */
[----:B------:R-:W-:Y:S02]  /*2f00*/  LOP3.LUT R9, R14, R9, RZ, 0x3c, !PT ;  /* 0x000000090e097212 */ /* 0x000fe400078e3cff */
[----:B------:R-:W-:Y:S01]  /*2f10*/  LOP3.LUT R15, R13, UR30, R10, 0x96, !PT ;  /* 0x0000001e0d0f7c12 */ /* 0x000fe2000f8e960a */
[----:B------:R-:W-:Y:S01]  /*2f20*/  UIADD3 UR30, UR34, 0x32370b8f, URZ ;  /* 0x32370b8f221e7890 */ /* 0x000fe2000fffe03f */
[----:B------:R-:W-:Y:S01]  /*2f30*/  IMAD.WIDE.U32 R146, R146, -0x2daee0ad, RZ ;  /* 0xd2511f5392927825 */ /* 0x000fe200078e00ff */
[----:B------:R-:W-:Y:S01]  /*2f40*/  LOP3.LUT R11, R14, R11, RZ, 0x3c, !PT ;  /* 0x0000000b0e0b7212 */ /* 0x000fe200078e3cff */
[-C--:B--2---:R-:W-:Y:S04]  /*2f50*/  HMMA.16816.F32 R20, R140, R4.reuse, R20 ;  /* 0x000000048c14723c */ /* 0x084fe80000001814 */
[----:B------:R-:W-:Y:S04]  /*2f60*/  IMAD.WIDE.U32 R10, R11, -0x2daee0ad, RZ ;  /* 0xd2511f530b0a7825 */ /* 0x000fe800078e00ff */
[----:B------:R-:W-:Y:S01]  /*2f70*/  IMAD.WIDE.U32 R8, R9, -0x2daee0ad, RZ ;  /* 0xd2511f5309087825 */ /* 0x000fe200078e00ff */
[C---:B------:R-:W-:Y:S04]  /*2f80*/  HMMA.16816.F32 R24, R132.reuse, R4, R24 ;  /* 0x000000048418723c */ /* 0x040fe80000001818 */
[----:B------:R-:W-:Y:S01]  /*2f90*/  IMAD.WIDE.U32 R14, R15, -0x2daee0ad, RZ ;  /* 0xd2511f530f0e7825 */ /* 0x000fe200078e00ff */
[----:B------:R-:W-:Y:S02]  /*2fa0*/  LOP3.LUT R11, R11, UR30, R144, 0x96, !PT ;  /* 0x0000001e0b0b7c12 */ /* 0x000fe4000f8e9690 */
[----:B------:R-:W-:Y:S01]  /*2fb0*/  LOP3.LUT R13, R9, UR30, R150, 0x96, !PT ;  /* 0x0000001e090d7c12 */ /* 0x000fe2000f8e9696 */
[-C--:B------:R-:W-:Y:S01]  /*2fc0*/  HMMA.16816.F32 R28, R132, R6.reuse, R28 ;  /* 0x00000006841c723c */ /* 0x080fe2000000181c */
[----:B------:R-:W-:Y:S03]  /*2fd0*/  UIADD3 UR30, UR35, 0x78dde6e4, URZ ;  /* 0x78dde6e4231e7890 */ /* 0x000fe6000fffe03f */
[----:B------:R-:W-:Y:S01]  /*2fe0*/  LOP3.LUT R144, R15, UR31, R10, 0x96, !PT ;  /* 0x0000001f0f907c12 */ /* 0x000fe2000f8e960a */
[----:B------:R-:W-:Y:S01]  /*2ff0*/  IMAD.WIDE.U32 R10, R11, -0x326172a9, RZ ;  /* 0xcd9e8d570b0a7825 */ /* 0x000fe200078e00ff */
[----:B-1----:R-:W-:Y:S01]  /*3000*/  LOP3.LUT R16, R147, UR31, R8, 0x96, !PT ;  /* 0x0000001f93107c12 */ /* 0x002fe2000f8e9608 */
[----:B------:R-:W-:Y:S01]  /*3010*/  UIADD3 UR31, UR35, 0x1715609d, URZ ;  /* 0x1715609d231f7890 */ /* 0x000fe2000fffe03f */
[----:B------:R-:W-:Y:S04]  /*3020*/  HMMA.16816.F32 R32, R140, R6, R32 ;  /* 0x000000068c20723c */ /* 0x000fe80000001820 */
[----:B------:R-:W-:Y:S01]  /*3030*/  FFMA.FTZ R20, R20, c[0x0][0x23c], -R138 ;  /* 0x00008f0014147a23 */ /* 0x000fe2000001088a */
[----:B------:R-:W-:Y:S01]  /*3040*/  LOP3.LUT R8, R11, UR30, R12, 0x96, !PT ;  /* 0x0000001e0b087c12 */ /* 0x000fe2000f8e960c */
[----:B------:R-:W-:Y:S02]  /*3050*/  IMAD.WIDE.U32 R144, R144, -0x326172a9, RZ ;  /* 0xcd9e8d5790907825 */ /* 0x000fe400078e00ff */
[----:B------:R1:W2:Y:S04]  /*3060*/  MUFU.EX2 R159, R20 ;  /* 0x00000014009f7308 */ /* 0x0002a80000000800 */
[----:B------:R-:W-:Y:S01]  /*3070*/  IMAD.WIDE.U32 R12, R13, -0x326172a9, RZ ;  /* 0xcd9e8d570d0c7825 */ /* 0x000fe200078e00ff */
[----:B------:R-:W-:Y:S03]  /*3080*/  LOP3.LUT R10, R145, UR31, R10, 0x96, !PT ;  /* 0x0000001f910a7c12 */ /* 0x000fe6000f8e960a */
[----:B------:R-:W-:Y:S01]  /*3090*/  IMAD.WIDE.U32 R8, R8, -0x2daee0ad, RZ ;  /* 0xd2511f5308087825 */ /* 0x000fe200078e00ff */
[----:B------:R-:W-:Y:S01]  /*30a0*/  LOP3.LUT R15, R13, UR30, R148, 0x96, !PT ;  /* 0x0000001e0d0f7c12 */ /* 0x000fe2000f8e9694 */
[----:B------:R-:W-:Y:S02]  /*30b0*/  ULDC.U8 UR30, c[0x0][0x2d8] ;  /* 0x0000b600001e7ab9 */ /* 0x000fe40000000000 */
[----:B------:R-:W-:Y:S01]  /*30c0*/  IMAD.WIDE.U32 R16, R16, -0x326172a9, RZ ;  /* 0xcd9e8d5710107825 */ /* 0x000fe200078e00ff */
[----:B---3--:R-:W-:Y:S03]  /*30d0*/  LOP3.LUT R139, R9, UR32, R14, 0x96, !PT ;  /* 0x00000020098b7c12 */ /* 0x008fe6000f8e960e */
[----:B------:R-:W-:Y:S01]  /*30e0*/  IMAD.WIDE.U32 R10, R10, -0x2daee0ad, RZ ;  /* 0xd2511f530a0a7825 */ /* 0x000fe200078e00ff */
[----:B------:R-:W-:Y:S01]  /*30f0*/  LOP3.LUT R12, R17, UR31, R12, 0x96, !PT ;  /* 0x0000001f110c7c12 */ /* 0x000fe2000f8e960c */
[----:B------:R-:W-:Y:S02]  /*3100*/  UIADD3 UR31, UR35, -0x4ab325aa, URZ ;  /* 0xb54cda56231f7890 */ /* 0x000fe4000fffe03f */
[----:B------:R-:W-:Y:S01]  /*3110*/  IMAD.WIDE.U32 R14, R15, -0x2daee0ad, RZ ;  /* 0xd2511f530f0e7825 */ /* 0x000fe200078e00ff */
[----:B------:R-:W-:Y:S02]  /*3120*/  SHF.R.U32.HI R240, RZ, 0x10, R10 ;  /* 0x00000010fff07819 */ /* 0x000fe4000001160a */
[----:B------:R-:W-:Y:S01]  /*3130*/  LOP3.LUT R147, R10, 0xffff, RZ, 0xc0, !PT ;  /* 0x0000ffff0a937812 */ /* 0x000fe200078ec0ff */
[----:B------:R-:W-:Y:S01]  /*3140*/  FFMA.FTZ R21, R21, c[0x0][0x23c], -R138 ;  /* 0x00008f0015157a23 */ /* 0x000fe2000001088a */
[----:B------:R-:W-:Y:S01]  /*3150*/  LOP3.LUT R13, R11, UR33, R8, 0x96, !PT ;  /* 0x000000210b0d7c12 */ /* 0x000fe2000f8e9608 */
[----:B------:R-:W-:Y:S01]  /*3160*/  IMAD.WIDE.U32 R8, R12, -0x2daee0ad, RZ ;  /* 0xd2511f530c087825 */ /* 0x000fe200078e00ff */
[----:B------:R-:W-:Y:S01]  /*3170*/  LOP3.LUT R18, R10, 0xff, RZ, 0xc0, !PT ;  /* 0x000000ff0a127812 */ /* 0x000fe200078ec0ff */
[----:B------:R-:W-:Y:S01]  /*3180*/  MUFU.EX2 R158, R21 ;  /* 0x00000015009e7308 */ /* 0x000fe20000000800 */
[----:B------:R-:W-:Y:S01]  /*3190*/  SHF.R.U32.HI R17, RZ, 0x18, R10 ;  /* 0x00000018ff117819 */ /* 0x000fe2000001160a */
[----:B------:R-:W-:Y:S01]  /*31a0*/  IMAD.WIDE.U32 R10, R139, -0x326172a9, RZ ;  /* 0xcd9e8d578b0a7825 */ /* 0x000fe200078e00ff */
[----:B------:R-:W-:Y:S02]  /*31b0*/  LOP3.LUT R146, R15, UR32, R146, 0x96, !PT ;  /* 0x000000200f927c12 */ /* 0x000fe4000f8e9692 */
[----:B------:R-:W-:Y:S01]  /*31c0*/  LOP3.LUT R145, R8, 0xffff, RZ, 0xc0, !PT ;  /* 0x0000ffff08917812 */ /* 0x000fe200078ec0ff */
[--C-:B------:R-:W-:Y:S01]  /*31d0*/  FFMA.FTZ R22, R22, c[0x0][0x23c], -R137.reuse ;  /* 0x00008f0016167a23 */ /* 0x100fe20000010889 */
[----:B------:R-:W-:Y:S01]  /*31e0*/  LOP3.LUT R12, R9, UR33, R14, 0x96, !PT ;  /* 0x00000021090c7c12 */ /* 0x000fe2000f8e960e */
[----:B------:R-:W-:Y:S01]  /*31f0*/  IMAD.WIDE.U32 R4, R146, -0x326172a9, RZ ;  /* 0xcd9e8d5792047825 */ /* 0x000fe200078e00ff */
[----:B------:R-:W-:Y:S01]  /*3200*/  LOP3.LUT R9, R11, UR31, R144, 0x96, !PT ;  /* 0x0000001f0b097c12 */ /* 0x000fe2000f8e9690 */
[----:B------:R-:W-:Y:S01]  /*3210*/  MUFU.EX2 R157, R22 ;  /* 0x00000016009d7308 */ /* 0x000fe20000000800 */
[----:B------:R-:W-:Y:S01]  /*3220*/  LOP3.LUT R139, R8, 0xff, RZ, 0xc0, !PT ;  /* 0x000000ff088b7812 */ /* 0x000fe200078ec0ff */
[----:B------:R-:W-:Y:S01]  /*3230*/  FFMA.FTZ R24, R24, c[0x0][0x23c], -R136 ;  /* 0x00008f0018187a23 */ /* 0x000fe20000010888 */
[----:B------:R-:W-:Y:S01]  /*3240*/  SHF.R.U32.HI R238, RZ, 0x18, R8 ;  /* 0x00000018ffee7819 */ /* 0x000fe20000011608 */
[----:B------:R-:W-:Y:S01]  /*3250*/  FFMA.FTZ R32, R32, c[0x0][0x23c], -R138 ;  /* 0x00008f0020207a23 */ /* 0x000fe2000001088a */
[----:B------:R-:W-:Y:S01]  /*3260*/  SHF.R.U32.HI R239, RZ, 0x10, R8 ;  /* 0x00000010ffef7819 */ /* 0x000fe20000011608 */
[----:B------:R-:W-:Y:S01]  /*3270*/  FFMA.FTZ R138, R33, c[0x0][0x23c], -R138 ;  /* 0x00008f00218a7a23 */ /* 0x000fe2000001088a */
[----:B------:R-:W-:Y:S01]  /*3280*/  ISETP.LE.U32.AND P5, PT, R17, UR30, PT ;  /* 0x0000001e11007c0c */ /* 0x000fe2000bfa3070 */
[--C-:B------:R-:W-:Y:S01]  /*3290*/  FFMA.FTZ R30, R30, c[0x0][0x23c], -R0.reuse ;  /* 0x00008f001e1e7a23 */ /* 0x100fe20000010800 */
[----:B------:R-:W-:Y:S01]  /*32a0*/  LOP3.LUT R17, R10, 0xffff, RZ, 0xc0, !PT ;  /* 0x0000ffff0a117812 */ /* 0x000fe200078ec0ff */
[----:B------:R-:W-:Y:S01]  /*32b0*/  MUFU.EX2 R155, R24 ;  /* 0x00000018009b7308 */ /* 0x000fe20000000800 */
[----:B------:R-:W-:Y:S01]  /*32c0*/  LOP3.LUT R8, R13, 0xff, RZ, 0xc0, !PT ;  /* 0x000000ff0d087812 */ /* 0x000fe200078ec0ff */
[--C-:B------:R-:W-:Y:S01]  /*32d0*/  FFMA.FTZ R26, R26, c[0x0][0x23c], -R0.reuse ;  /* 0x00008f001a1a7a23 */ /* 0x100fe20000010800 */
[----:B------:R-:W-:Y:S01]  /*32e0*/  LOP3.LUT R11, R9, 0xffff, RZ, 0xc0, !PT ;  /* 0x0000ffff090b7812 */ /* 0x000fe200078ec0ff */
[--C-:B------:R-:W-:Y:S01]  /*32f0*/  FFMA.FTZ R27, R27, c[0x0][0x23c], -R0.reuse ;  /* 0x00008f001b1b7a23 */ /* 0x100fe20000010800 */
[----:B------:R-:W-:Y:S01]  /*3300*/  ISETP.LE.U32.AND P1, PT, R18, UR30, PT ;  /* 0x0000001e12007c0c */ /* 0x000fe2000bf23070 */
[----:B------:R-:W-:Y:S01]  /*3310*/  FFMA.FTZ R0, R31, c[0x0][0x23c], -R0 ;  /* 0x00008f001f007a23 */ /* 0x000fe20000010800 */
[----:B------:R-:W-:Y:S01]  /*3320*/  LOP3.LUT R19, R10, 0xff, RZ, 0xc0, !PT ;  /* 0x000000ff0a137812 */ /* 0x000fe200078ec0ff */
[--C-:B------:R-:W-:Y:S01]  /*3330*/  FFMA.FTZ R23, R23, c[0x0][0x23c], -R137.reuse ;  /* 0x00008f0017177a23 */ /* 0x100fe20000010889 */
[--C-:B------:R-:W-:Y:S01]  /*3340*/  SHF.R.U32.HI R18, RZ, 0x10, R10.reuse ;  /* 0x00000010ff127819 */ /* 0x100fe2000001160a */
[----:B------:R-:W-:Y:S01]  /*3350*/  MUFU.EX2 R148, R138 ;  /* 0x0000008a00947308 */ /* 0x000fe20000000800 */
[----:B-1----:R-:W-:Y:S01]  /*3360*/  SHF.R.U32.HI R20, RZ, 0x18, R10 ;  /* 0x00000018ff147819 */ /* 0x002fe2000001160a */
[--C-:B------:R-:W-:Y:S01]  /*3370*/  FFMA.FTZ R25, R25, c[0x0][0x23c], -R136.reuse ;  /* 0x00008f0019197a23 */ /* 0x100fe20000010888 */
[----:B------:R-:W-:Y:S01]  /*3380*/  LOP3.LUT R10, R9, 0xff, RZ, 0xc0, !PT ;  /* 0x000000ff090a7812 */ /* 0x000fe200078ec0ff */
[--C-:B------:R-:W-:Y:S01]  /*3390*/  FFMA.FTZ R34, R34, c[0x0][0x23c], -R137.reuse ;  /* 0x00008f0022227a23 */ /* 0x100fe20000010889 */
[----:B------:R-:W-:Y:S01]  /*33a0*/  ISETP.LE.U32.AND P4, PT, R8, UR30, PT ;  /* 0x0000001e08007c0c */ /* 0x000fe2000bf83070 */
[----:B------:R-:W-:Y:S01]  /*33b0*/  FFMA.FTZ R137, R35, c[0x0][0x23c], -R137 ;  /* 0x00008f0023897a23 */ /* 0x000fe20000010889 */
[----:B------:R-:W-:Y:S01]  /*33c0*/  LOP3.LUT R14, R4, 0xffff, RZ, 0xc0, !PT ;  /* 0x0000ffff040e7812 */ /* 0x000fe200078ec0ff */
[----:B------:R-:W-:Y:S01]  /*33d0*/  FFMA.FTZ R28, R28, c[0x0][0x23c], -R136 ;  /* 0x00008f001c1c7a23 */ /* 0x000fe20000010888 */
[----:B------:R-:W-:Y:S01]  /*33e0*/  LOP3.LUT R8, R5, UR31, R16, 0x96, !PT ;  /* 0x0000001f05087c12 */ /* 0x000fe2000f8e9610 */
[----:B------:R-:W1:Y:S01]  /*33f0*/  MUFU.EX2 R149, R32 ;  /* 0x0000002000957308 */ /* 0x000e620000000800 */
[----:B------:R-:W-:Y:S01]  /*3400*/  SHF.R.U32.HI R5, RZ, 0x8, R11 ;  /* 0x00000008ff057819 */ /* 0x000fe2000001160b */
[----:B------:R-:W-:Y:S01]  /*3410*/  FFMA.FTZ R136, R29, c[0x0][0x23c], -R136 ;  /* 0x00008f001d887a23 */ /* 0x000fe20000010888 */
[----:B------:R-:W-:Y:S01]  /*3420*/  ISETP.LE.U32.AND P2, PT, R10, UR30, PT ;  /* 0x0000001e0a007c0c */ /* 0x000fe2000bf43070 */
[----:B------:R-:W-:Y:S01]  /*3430*/  IMAD.U32 R140, RZ, RZ, UR6 ;  /* 0x00000006ff8c7e24 */ /* 0x000fe2000f8e00ff */
[--C-:B------:R-:W-:Y:S01]  /*3440*/  SHF.R.U32.HI R10, RZ, 0x10, R9.reuse ;  /* 0x00000010ff0a7819 */ /* 0x100fe20000011609 */
[----:B------:R-:W-:Y:S01]  /*3450*/  IMAD.U32 R141, RZ, RZ, UR7 ;  /* 0x00000007ff8d7e24 */ /* 0x000fe2000f8e00ff */
[----:B------:R-:W-:Y:S01]  /*3460*/  LOP3.LUT R5, R5, 0xffff, RZ, 0xc0, !PT ;  /* 0x0000ffff05057812 */ /* 0x000fe200078ec0ff */
[----:B--2---:R-:W-:Y:S01]  /*3470*/  @!P4 FADD.FTZ R159, -R159, -RZ ;  /* 0x800000ff9f9fc221 */ /* 0x004fe20000010100 */
[----:B------:R-:W-:Y:S01]  /*3480*/  LOP3.LUT R10, R10, 0xff, RZ, 0xc0, !PT ;  /* 0x000000ff0a0a7812 */ /* 0x000fe200078ec0ff */
[----:B------:R-:W-:Y:S01]  /*3490*/  MUFU.EX2 R144, R0 ;  /* 0x0000000000907308 */ /* 0x000fe20000000800 */
[----:B------:R-:W-:Y:S02]  /*34a0*/  ISETP.LE.U32.AND P0, PT, R5, UR30, PT ;  /* 0x0000001e05007c0c */ /* 0x000fe4000bf03070 */
[----:B------:R-:W-:Y:S02]  /*34b0*/  LOP3.LUT R15, R4, 0xff, RZ, 0xc0, !PT ;  /* 0x000000ff040f7812 */ /* 0x000fe400078ec0ff */
[----:B------:R-:W-:Y:S01]  /*34c0*/  ISETP.LE.U32.AND P6, PT, R10, UR30, PT ;  /* 0x0000001e0a007c0c */ /* 0x000fe2000bfc3070 */
[----:B------:R-:W-:Y:S01]  /*34d0*/  @!P2 FADD.FTZ R166, -R166, -RZ ;  /* 0x800000ffa6a6a221 */ /* 0x000fe20000010100 */
[--C-:B------:R-:W-:Y:S02]  /*34e0*/  SHF.R.U32.HI R11, RZ, 0x10, R4.reuse ;  /* 0x00000010ff0b7819 */ /* 0x100fe40000011604 */
[----:B------:R-:W-:Y:S01]  /*34f0*/  SHF.R.U32.HI R16, RZ, 0x18, R4 ;  /* 0x00000018ff107819 */ /* 0x000fe20000011604 */
[----:B------:R-:W-:Y:S01]  /*3500*/  MUFU.EX2 R156, R23 ;  /* 0x00000017009c7308 */ /* 0x000fe20000000800 */
[C---:B------:R-:W-:Y:S02]  /*3510*/  LOP3.LUT R4, R8.reuse, 0xffff, RZ, 0xc0, !PT ;  /* 0x0000ffff08047812 */ /* 0x040fe400078ec0ff */
[----:B------:R-:W-:Y:S01]  /*3520*/  LOP3.LUT R5, R8, 0xff, RZ, 0xc0, !PT ;  /* 0x000000ff08057812 */ /* 0x000fe200078ec0ff */
[----:B------:R-:W-:Y:S01]  /*3530*/  @!P0 FADD.FTZ R165, -R165, -RZ ;  /* 0x800000ffa5a58221 */ /* 0x000fe20000010100 */
[----:B------:R-:W-:Y:S01]  /*3540*/  SHF.R.U32.HI R4, RZ, 0x8, R4 ;  /* 0x00000008ff047819 */ /* 0x000fe20000011604 */
[----:B-1----:R-:W-:Y:S01]  /*3550*/  @!P1 FADD.FTZ R149, -R149, -RZ ;  /* 0x800000ff95959221 */ /* 0x002fe20000010100 */
[----:B------:R-:W-:Y:S01]  /*3560*/  ISETP.LE.U32.AND P2, PT, R5, UR30, PT ;  /* 0x0000001e05007c0c */ /* 0x000fe2000bf43070 */
[----:B------:R-:W-:Y:S01]  /*3570*/  @!P6 FADD.FTZ R164, -R164, -RZ ;  /* 0x800000ffa4a4e221 */ /* 0x000fe20000010100 */
[----:B------:R-:W-:Y:S01]  /*3580*/  SHF.R.U32.HI R5, RZ, 0x10, R8 ;  /* 0x00000010ff057819 */ /* 0x000fe20000011608 */
[----:B------:R-:W-:Y:S01]  /*3590*/  MUFU.EX2 R153, R26 ;  /* 0x0000001a00997308 */ /* 0x000fe20000000800 */
[----:B------:R-:W-:Y:S02]  /*35a0*/  LOP3.LUT R4, R4, 0xffff, RZ, 0xc0, !PT ;  /* 0x0000ffff04047812 */ /* 0x000fe400078ec0ff */
[----:B------:R-:W-:Y:S02]  /*35b0*/  LOP3.LUT R5, R5, 0xff, RZ, 0xc0, !PT ;  /* 0x000000ff05057812 */ /* 0x000fe400078ec0ff */
[----:B------:R-:W-:Y:S02]  /*35c0*/  ISETP.LE.U32.AND P0, PT, R4, UR30, PT ;  /* 0x0000001e04007c0c */ /* 0x000fe4000bf03070 */
[----:B------:R-:W-:Y:S02]  /*35d0*/  ISETP.LE.U32.AND P6, PT, R5, UR30, PT ;  /* 0x0000001e05007c0c */ /* 0x000fe4000bfc3070 */
[----:B------:R-:W-:Y:S01]  /*35e0*/  SHF.R.U32.HI R4, RZ, 0x8, R14 ;  /* 0x00000008ff047819 */ /* 0x000fe2000001160e */
[----:B------:R-:W-:Y:S01]  /*35f0*/  @!P2 FADD.FTZ R235, -R235, -RZ ;  /* 0x800000ffebeba221 */ /* 0x000fe20000010100 */
[----:B------:R-:W-:Y:S01]  /*3600*/  SHF.R.U32.HI R9, RZ, 0x18, R9 ;  /* 0x00000018ff097819 */ /* 0x000fe20000011609 */
[----:B------:R-:W1:Y:S01]  /*3610*/  MUFU.EX2 R154, R25 ;  /* 0x00000019009a7308 */ /* 0x000e620000000800 */
[----:B------:R-:W-:Y:S02]  /*3620*/  LOP3.LUT R5, R4, 0xffff, RZ, 0xc0, !PT ;  /* 0x0000ffff04057812 */ /* 0x000fe400078ec0ff */
[----:B------:R-:W-:Y:S02]  /*3630*/  LOP3.LUT R4, R11, 0xff, RZ, 0xc0, !PT ;  /* 0x000000ff0b047812 */ /* 0x000fe400078ec0ff */
[----:B------:R-:W-:Y:S01]  /*3640*/  ISETP.LE.U32.AND P3, PT, R9, UR30, PT ;  /* 0x0000001e09007c0c */ /* 0x000fe2000bf63070 */
[----:B------:R-:W-:Y:S01]  /*3650*/  @!P0 FADD.FTZ R234, -R234, -RZ ;  /* 0x800000ffeaea8221 */ /* 0x000fe20000010100 */
[----:B------:R-:W-:Y:S01]  /*3660*/  ISETP.LE.U32.AND P0, PT, R5, UR30, PT ;  /* 0x0000001e05007c0c */ /* 0x000fe2000bf03070 */
[----:B------:R-:W-:Y:S01]  /*3670*/  @!P6 FADD.FTZ R237, -R237, -RZ ;  /* 0x800000ffedede221 */ /* 0x000fe20000010100 */
[----:B------:R-:W-:Y:S01]  /*3680*/  ISETP.LE.U32.AND P6, PT, R4, UR30, PT ;  /* 0x0000001e04007c0c */ /* 0x000fe2000bfc3070 */
[----:B------:R-:W2:Y:S01]  /*3690*/  MUFU.EX2 R146, R34 ;  /* 0x0000002200927308 */ /* 0x000ea20000000800 */
[----:B------:R-:W-:Y:S02]  /*36a0*/  ISETP.LE.U32.AND P2, PT, R15, UR30, PT ;  /* 0x0000001e0f007c0c */ /* 0x000fe4000bf43070 */
[----:B------:R-:W-:Y:S02]  /*36b0*/  SHF.R.U32.HI R4, RZ, 0x8, R17 ;  /* 0x00000008ff047819 */ /* 0x000fe40000011611 */
[----:B------:R-:W-:Y:S02]  /*36c0*/  SHF.R.U32.HI R8, RZ, 0x18, R8 ;  /* 0x00000018ff087819 */ /* 0x000fe40000011608 */
[----:B------:R-:W-:Y:S01]  /*36d0*/  LOP3.LUT R5, R18, 0xff, RZ, 0xc0, !PT ;  /* 0x000000ff12057812 */ /* 0x000fe200078ec0ff */
[----:B------:R-:W-:Y:S01]  /*36e0*/  @!P3 FADD.FTZ R171, -R171, -RZ ;  /* 0x800000ffababb221 */ /* 0x000fe20000010100 */
[----:B------:R-:W-:Y:S01]  /*36f0*/  LOP3.LUT R4, R4, 0xffff, RZ, 0xc0, !PT ;  /* 0x0000ffff04047812 */ /* 0x000fe200078ec0ff */
[----:B------:R-:W-:Y:S01]  /*3700*/  @!P0 FADD.FTZ R167, -R167, -RZ ;  /* 0x800000ffa7a78221 */ /* 0x000fe20000010100 */
        /* <DEDUP_REMOVED lines=8> */
[----:B------:R-:W-:Y:S02]  /*3790*/  SHF.R.U32.HI R4, RZ, 0x8, R4 ;  /* 0x00000008ff047819 */ /* 0x000fe40000011604 */
[--C-:B------:R-:W-:Y:S01]  /*37a0*/  SHF.R.U32.HI R5, RZ, 0x18, R13.reuse ;  /* 0x00000018ff057819 */ /* 0x100fe2000001160d */
[----:B------:R-:W-:Y:S01]  /*37b0*/  @!P3 FADD.FTZ R236, -R236, -RZ ;  /* 0x800000ffececb221 */ /* 0x000fe20000010100 */
[----:B------:R-:W-:Y:S01]  /*37c0*/  LOP3.LUT R4, R4, 0xffff, RZ, 0xc0, !PT ;  /* 0x0000ffff04047812 */ /* 0x000fe200078ec0ff */
[----:B------:R-:W-:Y:S01]  /*37d0*/  @!P0 FADD.FTZ R161, -R161, -RZ ;  /* 0x800000ffa1a18221 */ /* 0x000fe20000010100 */
[----:B------:R-:W-:Y:S01]  /*37e0*/  ISETP.LE.U32.AND P3, PT, R16, UR30, PT ;  /* 0x0000001e10007c0c */ /* 0x000fe2000bf63070 */
[----:B------:R-:W-:Y:S01]  /*37f0*/  @!P6 FADD.FTZ R162, -R162, -RZ ;  /* 0x800000ffa2a2e221 */ /* 0x000fe20000010100 */
[----:B------:R-:W-:Y:S01]  /*3800*/  ISETP.LE.U32.AND P0, PT, R4, UR30, PT ;  /* 0x0000001e04007c0c */ /* 0x000fe2000bf03070 */
[----:B------:R-:W-:Y:S01]  /*3810*/  MUFU.EX2 R151, R28 ;  /* 0x0000001c00977308 */ /* 0x000fe20000000800 */
[----:B------:R-:W-:Y:S01]  /*3820*/  LOP3.LUT R4, R12, 0xffff, RZ, 0xc0, !PT ;  /* 0x0000ffff0c047812 */ /* 0x000fe200078ec0ff */
[----:B------:R-:W-:Y:S01]  /*3830*/  @!P2 FADD.FTZ R163, -R163, -RZ ;  /* 0x800000ffa3a3a221 */ /* 0x000fe20000010100 */
        /* <DEDUP_REMOVED lines=8> */
[----:B------:R-:W-:Y:S01]  /*38c0*/  MUFU.EX2 R150, R136 ;  /* 0x0000008800967308 */ /* 0x000fe20000000800 */
[----:B------:R-:W-:Y:S01]  /*38d0*/  LOP3.LUT R6, R12, 0xff, RZ, 0xc0, !PT ;  /* 0x000000ff0c067812 */ /* 0x000fe200078ec0ff */
[----:B------:R-:W-:Y:S01]  /*38e0*/  @!P2 FADD.FTZ R160, -R160, -RZ ;  /* 0x800000ffa0a0a221 */ /* 0x000fe20000010100 */
[----:B------:R-:W-:Y:S02]  /*38f0*/  ISETP.LE.U32.AND P0, PT, R4, UR30, PT ;  /* 0x0000001e04007c0c */ /* 0x000fe4000bf03070 */
[----:B------:R-:W-:Y:S02]  /*3900*/  LOP3.LUT R4, R240, 0xff, RZ, 0xc0, !PT ;  /* 0x000000fff0047812 */ /* 0x000fe400078ec0ff */
[----:B------:R-:W-:Y:S01]  /*3910*/  ISETP.LE.U32.AND P3, PT, R5, UR30, PT ;  /* 0x0000001e05007c0c */ /* 0x000fe2000bf63070 */
[----:B------:R-:W3:Y:S01]  /*3920*/  LDL R240, [R1+0x10] ;  /* 0x0000100001f07983 */ /* 0x000ee20000100800 */
[--C-:B------:R-:W-:Y:S02]  /*3930*/  SHF.R.U32.HI R5, RZ, 0x10, R12.reuse ;  /* 0x00000010ff057819 */ /* 0x100fe4000001160c */
[----:B------:R-:W-:Y:S01]  /*3940*/  ISETP.LE.U32.AND P2, PT, R6, UR30, PT ;  /* 0x0000001e06007c0c */ /* 0x000fe2000bf43070 */
[----:B------:R-:W-:Y:S01]  /*3950*/  @!P6 FADD.FTZ R157, -R157, -RZ ;  /* 0x800000ff9d9de221 */ /* 0x000fe20000010100 */
[----:B------:R-:W-:Y:S02]  /*3960*/  LOP3.LUT R5, R5, 0xff, RZ, 0xc0, !PT ;  /* 0x000000ff05057812 */ /* 0x000fe400078ec0ff */
[----:B------:R-:W-:Y:S01]  /*3970*/  ISETP.LE.U32.AND P6, PT, R4, UR30, PT ;  /* 0x0000001e04007c0c */ /* 0x000fe2000bfc3070 */
[----:B-1----:R-:W-:Y:S01]  /*3980*/  @!P0 FADD.FTZ R154, -R154, -RZ ;  /* 0x800000ff9a9a8221 */ /* 0x002fe20000010100 */
[----:B------:R-:W-:Y:S02]  /*3990*/  ISETP.LE.U32.AND P4, PT, R5, UR30, PT ;  /* 0x0000001e05007c0c */ /* 0x000fe4000bf83070 */
[----:B------:R-:W-:Y:S01]  /*39a0*/  SHF.R.U32.HI R5, RZ, 0x8, R147 ;  /* 0x00000008ff057819 */ /* 0x000fe20000011693 */
[----:B------:R-:W-:Y:S01]  /*39b0*/  @!P3 FADD.FTZ R156, -R156, -RZ ;  /* 0x800000ff9c9cb221 */ /* 0x000fe20000010100 */
[----:B------:R-:W-:Y:S01]  /*39c0*/  F2FP.RELU.PACK_AB R7, R171, R164 ;  /* 0x000000a4ab07723e */ /* 0x000fe200000008ff */
[----:B------:R-:W1:Y:S01]  /*39d0*/  MUFU.EX2 R147, R30 ;  /* 0x0000001e00937308 */ /* 0x000e620000000800 */
[----:B------:R-:W-:Y:S01]  /*39e0*/  LOP3.LUT R4, R5, 0xffff, RZ, 0xc0, !PT ;  /* 0x0000ffff05047812 */ /* 0x000fe200078ec0ff */
[----:B------:R-:W-:Y:S01]  /*39f0*/  @!P2 FADD.FTZ R155, -R155, -RZ ;  /* 0x800000ff9b9ba221 */ /* 0x000fe20000010100 */
[----:B------:R-:W-:Y:S01]  /*3a00*/  SHF.R.U32.HI R5, RZ, 0x8, R145 ;  /* 0x00000008ff057819 */ /* 0x000fe20000011691 */
[----:B------:R4:W-:Y:S01]  /*3a10*/  STS [R244+0x13400], R7 ;  /* 0x01340007f4007388 */ /* 0x0009e20000000800 */
[----:B------:R-:W-:Y:S01]  /*3a20*/  ISETP.LE.U32.AND P2, PT, R4, UR30, PT ;  /* 0x0000001e04007c0c */ /* 0x000fe2000bf43070 */
[----:B--2---:R-:W-:Y:S01]  /*3a30*/  @!P6 FADD.FTZ R146, -R146, -RZ ;  /* 0x800000ff9292e221 */ /* 0x004fe20000010100 */
[----:B------:R-:W-:Y:S01]  /*3a40*/  F2FP.RELU.PACK_AB R4, R165, R166 ;  /* 0x000000a6a504723e */ /* 0x000fe200000008ff */
[----:B------:R-:W-:Y:S01]  /*3a50*/  @!P4 FADD.FTZ R153, -R153, -RZ ;  /* 0x800000ff9999c221 */ /* 0x000fe20000010100 */
[----:B------:R-:W-:Y:S01]  /*3a60*/  LOP3.LUT R5, R5, 0xffff, RZ, 0xc0, !PT ;  /* 0x0000ffff05057812 */ /* 0x000fe200078ec0ff */
[----:B------:R-:W2:Y:S01]  /*3a70*/  MUFU.EX2 R145, R137 ;  /* 0x0000008900917308 */ /* 0x000ea20000000800 */
[----:B------:R-:W-:Y:S01]  /*3a80*/  LOP3.LUT R6, R239, 0xff, RZ, 0xc0, !PT ;  /* 0x000000ffef067812 */ /* 0x000fe200078ec0ff */
[----:B------:R5:W-:Y:S01]  /*3a90*/  STS [R244+0x13000], R4 ;  /* 0x01300004f4007388 */ /* 0x000be20000000800 */
[----:B------:R-:W-:Y:S02]  /*3aa0*/  F2FP.RELU.PACK_AB R0, R236, R237 ;  /* 0x000000edec00723e */ /* 0x000fe400000008ff */
[----:B------:R-:W-:Y:S02]  /*3ab0*/  ISETP.LE.U32.AND P1, PT, R6, UR30, PT ;  /* 0x0000001e06007c0c */ /* 0x000fe4000bf23070 */
[----:B------:R-:W-:Y:S01]  /*3ac0*/  F2FP.RELU.PACK_AB R6, R234, R235 ;  /* 0x000000ebea06723e */ /* 0x000fe200000008ff */
[----:B------:R-:W-:Y:S01]  /*3ad0*/  @!P2 FADD.FTZ R148, -R148, -RZ ;  /* 0x800000ff9494a221 */ /* 0x000fe20000010100 */
[----:B------:R-:W-:Y:S02]  /*3ae0*/  ISETP.LE.U32.AND P2, PT, R5, UR30, PT ;  /* 0x0000001e05007c0c */ /* 0x000fe4000bf43070 */
[----:B------:R-:W-:Y:S02]  /*3af0*/  F2FP.RELU.PACK_AB R5, R162, R163 ;  /* 0x000000a3a205723e */ /* 0x000fe400000008ff */
[----:B------:R-:W-:Y:S02]  /*3b00*/  SHF.R.U32.HI R12, RZ, 0x18, R12 ;  /* 0x00000018ff0c7819 */ /* 0x000fe4000001160c */
[----:B------:R-:W-:Y:S01]  /*3b10*/  ISETP.LE.U32.AND P3, PT, R139, UR30, PT ;  /* 0x0000001e8b007c0c */ /* 0x000fe2000bf63070 */
[----:B------:R5:W-:Y:S01]  /*3b20*/  STS [R242+0x13000], R5 ;  /* 0x01300005f2007388 */ /* 0x000be20000000800 */
[----:B------:R-:W-:Y:S01]  /*3b30*/  ISETP.LE.U32.AND P4, PT, R12, UR30, PT ;  /* 0x0000001e0c007c0c */ /* 0x000fe2000bf83070 */
[----:B-1----:R-:W-:Y:S01]  /*3b40*/  @!P1 FADD.FTZ R147, -R147, -RZ ;  /* 0x800000ff93939221 */ /* 0x002fe20000010100 */
[----:B----4-:R-:W-:Y:S02]  /*3b50*/  F2FP.RELU.PACK_AB R7, R167, R170 ;  /* 0x000000aaa707723e */ /* 0x010fe400000008ff */
[----:B------:R-:W-:Y:S01]  /*3b60*/  ISETP.LE.U32.AND P0, PT, R238, UR30, PT ;  /* 0x0000001eee007c0c */ /* 0x000fe2000bf03070 */
[----:B------:R-:W-:Y:S01]  /*3b70*/  @!P2 FADD.FTZ R150, -R150, -RZ ;  /* 0x800000ff9696a221 */ /* 0x000fe20000010100 */
[----:B------:R-:W-:Y:S01]  /*3b80*/  FSETP.GE.FTZ.AND P2, PT, R166, RZ, PT ;  /* 0x000000ffa600720b */ /* 0x000fe20003f56000 */
[----:B--2---:R-:W-:Y:S01]  /*3b90*/  @!P5 FADD.FTZ R145, -R145, -RZ ;  /* 0x800000ff9191d221 */ /* 0x004fe20000010100 */
[----:B------:R-:W-:Y:S01]  /*3ba0*/  FSETP.GE.FTZ.AND P1, PT, R165, RZ, PT ;  /* 0x000000ffa500720b */ /* 0x000fe20003f36000 */
[----:B------:R-:W-:Y:S01]  /*3bb0*/  IMAD.MOV.U32 R238, RZ, RZ, c[0x0][0x1c0] ;  /* 0x00007000ffee7624 */ /* 0x000fe200078e00ff */
[----:B-----5:R-:W-:Y:S01]  /*3bc0*/  F2FP.RELU.PACK_AB R4, R160, R161 ;  /* 0x000000a1a004723e */ /* 0x020fe200000008ff */
[----:B------:R-:W-:Y:S01]  /*3bd0*/  @!P3 FADD.FTZ R151, -R151, -RZ ;  /* 0x800000ff9797b221 */ /* 0x000fe20000010100 */
[----:B------:R-:W-:Y:S01]  /*3be0*/  FSETP.GE.FTZ.AND P5, PT, R163, RZ, PT ;  /* 0x000000ffa300720b */ /* 0x000fe20003fb6000 */
[----:B------:R-:W-:Y:S01]  /*3bf0*/  @!P4 FADD.FTZ R152, -R152, -RZ ;  /* 0x800000ff9898c221 */ /* 0x000fe20000010100 */
[----:B------:R-:W-:Y:S01]  /*3c00*/  FSETP.GE.FTZ.AND P4, PT, R162, RZ, PT ;  /* 0x000000ffa200720b */ /* 0x000fe20003f96000 */
[----:B------:R1:W-:Y:S01]  /*3c10*/  STS [R242+0x13400], R4 ;  /* 0x01340004f2007388 */ /* 0x0003e20000000800 */
[----:B------:R-:W-:Y:S01]  /*3c20*/  IMAD R238, R238, c[0x0][0x22c], RZ ;  /* 0x00008b00eeee7a24 */ /* 0x000fe200078e02ff */
[----:B------:R-:W-:Y:S01]  /*3c30*/  FSETP.GE.FTZ.AND P3, PT, R159, RZ, PT ;  /* 0x000000ff9f00720b */ /* 0x000fe20003f76000 */
[----:B------:R-:W-:Y:S01]  /*3c40*/  @!P0 FADD.FTZ R144, -R144, -RZ ;  /* 0x800000ff90908221 */ /* 0x000fe20000010100 */
[----:B------:R2:W-:Y:S01]  /*3c50*/  STS [R244+0x14000], R6 ;  /* 0x01400006f4007388 */ /* 0x0005e20000000800 */
[----:B------:R-:W-:Y:S03]  /*3c60*/  IMAD.U32 R238, R238, -0x40, RZ ;  /* 0xffffffc0eeee7824 */ /* 0x000fe600078e00ff */
[----:B------:R4:W-:Y:S01]  /*3c70*/  STS [R244+0x14400], R0 ;  /* 0x01440000f4007388 */ /* 0x0009e20000000800 */
[----:B------:R-:W-:Y:S03]  /*3c80*/  F2FP.RELU.PACK_AB R5, R158, R159 ;  /* 0x0000009f9e05723e */ /* 0x000fe600000008ff */
[----:B------:R5:W-:Y:S01]  /*3c90*/  STS [R242+0x14000], R7 ;  /* 0x01400007f2007388 */ /* 0x000be20000000800 */
[----:B-1----:R-:W-:Y:S02]  /*3ca0*/  F2FP.RELU.PACK_AB R4, R156, R157 ;  /* 0x0000009d9c04723e */ /* 0x002fe400000008ff */
[----:B--2---:R-:W-:Y:S02]  /*3cb0*/  F2FP.RELU.PACK_AB R6, R168, R169 ;  /* 0x000000a9a806723e */ /* 0x004fe400000008ff */
[----:B----4-:R-:W-:Y:S03]  /*3cc0*/  F2FP.RELU.PACK_AB R0, R148, R149 ;  /* 0x000000959400723e */ /* 0x010fe600000008ff */
[----:B------:R1:W-:Y:S01]  /*3cd0*/  STS [R242+0x14400], R6 ;  /* 0x01440006f2007388 */ /* 0x0003e20000000800 */
[----:B-----5:R-:W-:Y:S03]  /*3ce0*/  F2FP.RELU.PACK_AB R7, R154, R155 ;  /* 0x0000009b9a07723e */ /* 0x020fe600000008ff */
[----:B------:R2:W-:Y:S04]  /*3cf0*/  STS [R243+0x13000], R5 ;  /* 0x01300005f3007388 */ /* 0x0005e80000000800 */
[----:B------:R4:W-:Y:S04]  /*3d00*/  STS [R243+0x13400], R4 ;  /* 0x01340004f3007388 */ /* 0x0009e80000000800 */
[----:B------:R5:W-:Y:S01]  /*3d10*/  STS [R241+0x13000], R0 ;  /* 0x01300000f1007388 */ /* 0x000be20000000800 */
[----:B-1----:R-:W-:Y:S02]  /*3d20*/  F2FP.RELU.PACK_AB R6, R152, R153 ;  /* 0x000000999806723e */ /* 0x002fe400000008ff */
[----:B--2---:R-:W-:Y:S02]  /*3d30*/  F2FP.RELU.PACK_AB R5, R145, R146 ;  /* 0x000000929105723e */ /* 0x004fe400000008ff */
[----:B----4-:R-:W-:Y:S03]  /*3d40*/  F2FP.RELU.PACK_AB R4, R150, R151 ;  /* 0x000000979604723e */ /* 0x010fe600000008ff */
[----:B------:R-:W-:Y:S01]  /*3d50*/  STS [R241+0x13400], R5 ;  /* 0x01340005f1007388 */ /* 0x000fe20000000800 */
[----:B-----5:R-:W-:Y:S03]  /*3d60*/  F2FP.RELU.PACK_AB R0, R144, R147 ;  /* 0x000000939000723e */ /* 0x020fe600000008ff */
[----:B------:R-:W-:Y:S04]  /*3d70*/  STS [R243+0x14000], R7 ;  /* 0x01400007f3007388 */ /* 0x000fe80000000800 */
[----:B------:R-:W-:Y:S04]  /*3d80*/  STS [R243+0x14400], R6 ;  /* 0x01440006f3007388 */ /* 0x000fe80000000800 */
[----:B------:R-:W-:Y:S04]  /*3d90*/  STS [R241+0x14000], R4 ;  /* 0x01400004f1007388 */ /* 0x000fe80000000800 */
        /* <DEDUP_REMOVED lines=13> */
[-C--:B----4-:R-:W-:Y:S08]  /*3e70*/  HMMA.16816.F32 R4, R132, R180.reuse, R4 ;  /* 0x000000b48404723c */ /* 0x090ff00000001804 */
[C---:B-----5:R-:W-:Y:S08]  /*3e80*/  HMMA.16816.F32 R8, R136.reuse, R180, R8 ;  /* 0x000000b48808723c */ /* 0x060ff00000001808 */
[-C--:B------:R-:W-:Y:S08]  /*3e90*/  HMMA.16816.F32 R12, R136, R182.reuse, R12 ;  /* 0x000000b6880c723c */ /* 0x080ff0000000180c */
[C---:B------:R-:W-:Y:S08]  /*3ea0*/  HMMA.16816.F32 R16, R132.reuse, R182, R16 ;  /* 0x000000b68410723c */ /* 0x040ff00000001810 */
[-C--:B------:R-:W-:Y:S08]  /*3eb0*/  HMMA.16816.F32 R20, R132, R184.reuse, R20 ;  /* 0x000000b88414723c */ /* 0x080ff00000001814 */
[C---:B------:R-:W-:Y:S08]  /*3ec0*/  HMMA.16816.F32 R24, R136.reuse, R184, R24 ;  /* 0x000000b88818723c */ /* 0x040ff00000001818 */
[-C--:B------:R-:W-:Y:S01]  /*3ed0*/  HMMA.16816.F32 R28, R136, R186.reuse, R28 ;  /* 0x000000ba881c723c */ /* 0x080fe2000000181c */
[----:B------:R-:W1:Y:S03]  /*3ee0*/  LDSM.16.M88.4 R136, [R223+0x7000] ;  /* 0x00700000df88783b */ /* 0x000e660000000200 */
[C---:B---3--:R-:W-:Y:S04]  /*3ef0*/  LEA R142, P0, R240.reuse, R140, 0x2 ;  /* 0x0000008cf08e7211 */ /* 0x048fe800078010ff */
[----:B------:R-:W-:Y:S01]  /*3f00*/  HMMA.16816.F32 R32, R132, R186, R32 ;  /* 0x000000ba8420723c */ /* 0x000fe20000001820 */
[----:B------:R-:W2:Y:S03]  /*3f10*/  LDSM.16.M88.4 R132, [R223+0x7800] ;  /* 0x00780000df84783b */ /* 0x000ea60000000200 */
[----:B------:R-:W-:Y:S02]  /*3f20*/  LEA.HI.X.SX32 R143, R240, R141, 0x2, P0 ;  /* 0x0000008df08f7211 */ /* 0x000fe400000f16ff */
[----:B------:R-:W-:Y:S03]  /*3f30*/  FSETP.GE.FTZ.AND P0, PT, R164, RZ, PT ;  /* 0x000000ffa400720b */ /* 0x000fe60003f16000 */
[----:B------:R-:W3:Y:S04]  /*3f40*/  LDG.E R141, [R142.64] ;  /* 0x000000268e8d7981 */ /* 0x000ee8000c1e1900 */
[----:B------:R-:W4:Y:S01]  /*3f50*/  LDG.E R140, [R142.64+0x20] ;  /* 0x000020268e8c7981 */ /* 0x000f22000c1e1900 */
        /* <DEDUP_REMOVED lines=32> */
[C---:B---3--:R-:W-:Y:S02]  /*4160*/  FADD.FTZ R136, -R141.reuse, R4 ;  /* 0x000000048d887221 */ /* 0x048fe40000010100 */
        /* <DEDUP_REMOVED lines=8> */
[----:B------:R-:W-:Y:S01]  /*41f0*/  LEA R232, P0, R238, R232, 0x2 ;  /* 0x000000e8eee87211 */ /* 0x000fe200078010ff */
[----:B------:R-:W-:Y:S01]  /*4200*/  FMUL.FTZ R165, R165, R4 ;  /* 0x00000004a5a57220 */ /* 0x000fe20000410000 */
[----:B------:R-:W-:Y:S01]  /*4210*/  FSETP.GE.FTZ.AND P1, PT, R149, RZ, PT ;  /* 0x000000ff9500720b */ /* 0x000fe20003f36000 */
[----:B------:R-:W-:Y:S01]  /*4220*/  FMUL.FTZ R164, R164, R0 ;  /* 0x00000000a4a47220 */ /* 0x000fe20000410000 */
[----:B------:R-:W-:Y:S01]  /*4230*/  LEA.HI.X.SX32 R233, R238, R233, 0x2, P0 ;  /* 0x000000e9eee97211 */ /* 0x000fe200000f16ff */
[----:B------:R-:W2:Y:S01]  /*4240*/  LDG.E R4, [R142.64+0x80] ;  /* 0x000080268e047981 */ /* 0x000ea2000c1e1900 */
[----:B------:R-:W-:Y:S02]  /*4250*/  FSETP.GE.FTZ.AND P0, PT, R148, RZ, PT ;  /* 0x000000ff9400720b */ /* 0x000fe40003f16000 */
[----:B------:R-:W-:Y:S01]  /*4260*/  FSETP.GE.FTZ.AND P2, PT, R158, RZ, PT ;  /* 0x000000ff9e00720b */ /* 0x000fe20003f56000 */
        /* <DEDUP_REMOVED lines=11> */
[----:B------:R-:W-:Y:S04]  /*4320*/  HMMA.16816.F32 R32, R132, R218, R32 ;  /* 0x000000da8420723c */ /* 0x000fe80000001820 */
[----:B------:R-:W-:Y:S01]  /*4330*/  FADD.FTZ R6, -R141, R21 ;  /* 0x000000158d067221 */ /* 0x000fe20000010100 */
[-C--:B------:R-:W-:Y:S01]  /*4340*/  FSEL R20, R5, R141.reuse, P5 ;  /* 0x0000008d05147208 */ /* 0x080fe20002800000 */
[----:B------:R-:W-:Y:S01]  /*4350*/  FADD.FTZ R23, -R140, R23 ;  /* 0x000000178c177221 */ /* 0x000fe20000010100 */
[-C--:B------:R-:W-:Y:S02]  /*4360*/  FSEL R17, R17, R141.reuse, P4 ;  /* 0x0000008d11117208 */ /* 0x080fe40002000000 */
[-C--:B------:R-:W-:Y:S02]  /*4370*/  FSEL R6, R6, R141.reuse, P2 ;  /* 0x0000008d06067208 */ /* 0x080fe40001000000 */
[----:B------:R-:W-:Y:S01]  /*4380*/  FSETP.GE.FTZ.AND P2, PT, R161, RZ, PT ;  /* 0x000000ffa100720b */ /* 0x000fe20003f56000 */
[----:B------:R-:W-:Y:S01]  /*4390*/  FMUL.FTZ R20, R163, R20 ;  /* 0x00000014a3147220 */ /* 0x000fe20000410000 */
[----:B------:R-:W-:Y:S01]  /*43a0*/  FSEL R16, R16, R141, P3 ;  /* 0x0000008d10107208 */ /* 0x000fe20001800000 */
[----:B------:R-:W-:Y:S01]  /*43b0*/  FMUL.FTZ R158, R158, R6 ;  /* 0x000000069e9e7220 */ /* 0x000fe20000410000 */
[----:B------:R-:W-:Y:S01]  /*43c0*/  FSETP.GE.FTZ.AND P4, PT, R156, RZ, PT ;  /* 0x000000ff9c00720b */ /* 0x000fe20003f96000 */
[----:B------:R-:W-:Y:S01]  /*43d0*/  FADD.FTZ R6, -R140, R19 ;  /* 0x000000138c067221 */ /* 0x000fe20000010100 */
        /* <DEDUP_REMOVED lines=110> */
.L_x_491:
        /* <DEDUP_REMOVED lines=119> */
.L_x_492:
[----:B------:R-:W-:Y:S01]  /*5230*/  LDSM.16.M88.4 R24, [R225] ;  /* 0x00000000e118783b */ /* 0x000fe20000000200 */
[----:B------:R-:W-:Y:S01]  /*5240*/  IMAD.MOV.U32 R146, RZ, RZ, 0x4 ;  /* 0x00000004ff927424 */ /* 0x000fe200078e00ff */
[----:B------:R-:W-:Y:S01]  /*5250*/  ULOP3.LUT UR30, UR43, 0x1, URZ, 0xc0, !UPT ;  /* 0x000000012b1e7892 */ /* 0x000fe2000f8ec03f */
[----:B------:R-:W-:Y:S01]  /*5260*/  IMAD.MOV.U32 R144, RZ, RZ, c[0x0][0x1c0] ;  /* 0x00007000ff907624 */ /* 0x000fe200078e00ff */
[----:B------:R-:W2:Y:S01]  /*5270*/  LDSM.16.MT88.4 R8, [R0+0x9000] ;  /* 0x009000000008783b */ /* 0x000ea20000004200 */
[----:B------:R-:W-:Y:S01]  /*5280*/  IMAD.MOV.U32 R148, RZ, RZ, c[0x0][0x1c0] ;  /* 0x00007000ff947624 */ /* 0x000fe200078e00ff */
[----:B------:R-:W-:Y:S01]  /*5290*/  UISETP.NE.U32.AND UP0, UPT, UR30, 0x1, UPT ;  /* 0x000000011e00788c */ /* 0x000fe2000bf05070 */
[----:B------:R-:W-:Y:S01]  /*52a0*/  IMAD R144, R144, c[0x0][0x22c], RZ ;  /* 0x00008b0090907a24 */ /* 0x000fe200078e02ff */
[----:B------:R-:W3:Y:S01]  /*52b0*/  LDSM.16.MT88.4 R16, [R0+0xb000] ;  /* 0x00b000000010783b */ /* 0x000ee20000004200 */
[----:B------:R-:W-:Y:S01]  /*52c0*/  IMAD R148, R148, c[0x0][0x22c], RZ ;  /* 0x00008b0094947a24 */ /* 0x000fe200078e02ff */
[----:B------:R-:W-:Y:S01]  /*52d0*/  @UP2 UIADD3 UR31, UP1, UR4, -0x100, URZ ;  /* 0xffffff00041f2890 */ /* 0x000fe2000ff3e03f */
[----:B------:R-:W-:Y:S01]  /*52e0*/  IMAD.SHL.U32 R144, R144, 0x8, RZ ;  /* 0x0000000890907824 */ /* 0x000fe200078e00ff */
[----:B------:R-:W3:Y:S01]  /*52f0*/  LDSM.16.MT88.4 R28, [R0+0xd000] ;  /* 0x00d00000001c783b */ /* 0x000ee20000004200 */
[----:B------:R-:W-:Y:S01]  /*5300*/  IMAD R148, R148, 0x18, RZ ;  /* 0x0000001894947824 */ /* 0x000fe200078e02ff */
[----:B------:R-:W-:Y:S01]  /*5310*/  UIADD3 UR32, UR43, -0x1, URZ ;  /* 0xffffffff2b207890 */ /* 0x000fe2000fffe03f */
[----:B------:R-:W-:Y:S01]  /*5320*/  IMAD.MOV.U32 R147, RZ, RZ, c[0x0][0x1c0] ;  /* 0x00007000ff937624 */ /* 0x000fe200078e00ff */
[----:B------:R1:W4:Y:S01]  /*5330*/  LDL R145, [R1] ;  /* 0x0000000001917983 */ /* 0x0003220000100800 */
[----:B------:R-:W-:Y:S02]  /*5340*/  @UP2 UIADD3.X UR30, UR5, -0x1, URZ, UP1, !UPT ;  /* 0xffffffff051e2890 */ /* 0x000fe40008ffe43f */
[----:B------:R-:W-:Y:S01]  /*5350*/  IMAD R147, R147, c[0x0][0x22c], RZ ;  /* 0x00008b0093937a24 */ /* 0x000fe200078e02ff */
[----:B------:R-:W-:Y:S03]  /*5360*/  LDSM.16.M88.4 R32, [R226] ;  /* 0x00000000e220783b */ /* 0x000fe60000000200 */
[----:B------:R-:W-:Y:S01]  /*5370*/  IMAD.SHL.U32 R147, R147, 0x20, RZ ;  /* 0x0000002093937824 */ /* 0x000fe200078e00ff */
[----:B------:R-:W1:Y:S04]  /*5380*/  LDSM.16.MT88.4 R132, [R0+0x9400] ;  /* 0x009400000084783b */ /* 0x000e680000004200 */
[----:B------:R-:W1:Y:S04]  /*5390*/  LDSM.16.MT88.4 R136, [R0+0xb400] ;  /* 0x00b400000088783b */ /* 0x000e680000004200 */
[----:B------:R-:W1:Y:S02]  /*53a0*/  LDSM.16.MT88.4 R140, [R0+0xd400] ;  /* 0x00d40000008c783b */ /* 0x000e640000004200 */
        /* <DEDUP_REMOVED lines=62> */
[----:B------:R-:W2:Y:S07]  /*5790*/  LDSM.16.MT88.4 R140, [R0+0xcc00] ;  /* 0x00cc0000008c783b */ /* 0x000eae0000004200 */
[C---:B--2---:R-:W-:Y:S08]  /*57a0*/  HMMA.16816.F32 R20, R32.reuse, R28, R20 ;  /* 0x0000001c2014723c */ /* 0x044ff00000001814 */
[----:B------:R-:W-:Y:S01]  /*57b0*/  HMMA.16816.F32 R24, R32, R30, R24 ;  /* 0x0000001e2018723c */ /* 0x000fe20000001818 */
[----:B------:R2:W2:Y:S06]  /*57c0*/  LDSM.16.MT88.4 R28, [R0+0xec00] ;  /* 0x00ec0000001c783b */ /* 0x0004ac0000004200 */
[----:B------:R-:W-:Y:S01]  /*57d0*/  @P0 IADD3 R32, R240, -0x40, RZ ;  /* 0xffffffc0f0200810 */ /* 0x000fe20007ffe0ff */
[C---:B-1----:R-:W-:Y:S01]  /*57e0*/  HMMA.16816.F32 R4, R132.reuse, R136, R4 ;  /* 0x000000888404723c */ /* 0x042fe20000001804 */
[----:B------:R-:W3:Y:S04]  /*57f0*/  LDL R137, [R1+0x18] ;  /* 0x0000180001897983 */ /* 0x000ee80000100800 */
[----:B------:R-:W-:Y:S01]  /*5800*/  @P0 IMAD.WIDE R32, R32, R146, UR4 ;  /* 0x0000000420200e25 */ /* 0x000fe2000f8e0292 */
[----:B------:R-:W3:Y:S01]  /*5810*/  LDL R136, [R1+0x20] ;  /* 0x0000200001887983 */ /* 0x000ee20000100800 */
[----:B------:R-:W-:Y:S01]  /*5820*/  @UP2 UMOV UR4, UR31 ;  /* 0x0000001f00042c82 */ /* 0x000fe20008000000 */
[C---:B------:R-:W-:Y:S01]  /*5830*/  HMMA.16816.F32 R8, R132.reuse, R138, R8 ;  /* 0x0000008a8408723c */ /* 0x040fe20000001808 */
[----:B------:R-:W-:Y:S01]  /*5840*/  IMAD.MOV.U32 R146, RZ, RZ, c[0x0][0x1c0] ;  /* 0x00007000ff927624 */ /* 0x000fe200078e00ff */
[----:B----4-:R-:W4:Y:S01]  /*5850*/  @P0 LDG.E R145, [R32.64] ;  /* 0x0000002620910981 */ /* 0x010f22000c1e1900 */
[----:B------:R-:W-:Y:S02]  /*5860*/  @UP2 UMOV UR5, UR30 ;  /* 0x0000001e00052c82 */ /* 0x000fe40008000000 */
[----:B------:R-:W-:Y:S01]  /*5870*/  IMAD R146, R146, c[0x0][0x22c], RZ ;  /* 0x00008b0092927a24 */ /* 0x000fe200078e02ff */
[----:B------:R1:W5:Y:S01]  /*5880*/  @P0 LDG.E R252, [R32.64+0x20] ;  /* 0x0000202620fc0981 */ /* 0x000362000c1e1900 */
[----:B--2---:R-:W-:Y:S01]  /*5890*/  IMAD.MOV.U32 R0, RZ, RZ, c[0x0][0x1c0] ;  /* 0x00007000ff007624 */ /* 0x004fe200078e00ff */
[C---:B------:R-:W-:Y:S01]  /*58a0*/  HMMA.16816.F32 R12, R132.reuse, R140, R12 ;  /* 0x0000008c840c723c */ /* 0x040fe2000000180c */
[----:B------:R-:W-:Y:S01]  /*58b0*/  IMAD.MOV.U32 R138, RZ, RZ, c[0x0][0x1c0] ;  /* 0x00007000ff8a7624 */ /* 0x000fe200078e00ff */
[----:B------:R1:W5:Y:S02]  /*58c0*/  @P0 LDG.E R251, [R32.64+0x80] ;  /* 0x0000802620fb0981 */ /* 0x000364000c1e1900 */
[----:B------:R-:W-:Y:S02]  /*58d0*/  IMAD R0, R0, c[0x0][0x22c], RZ ;  /* 0x00008b0000007a24 */ /* 0x000fe400078e02ff */
[----:B------:R1:W5:Y:S01]  /*58e0*/  @P0 LDG.E R250, [R32.64+0xa0] ;  /* 0x0000a02620fa0981 */ /* 0x000362000c1e1900 */
[----:B------:R-:W-:Y:S01]  /*58f0*/  IMAD R146, R146, 0x28, RZ ;  /* 0x0000002892927824 */ /* 0x000fe200078e02ff */
[C---:B------:R-:W-:Y:S02]  /*5900*/  HMMA.16816.F32 R16, R132.reuse, R142, R16 ;  /* 0x0000008e8410723c */ /* 0x040fe40000001810 */
[----:B------:R2:W-:Y:S02]  /*5910*/  RED.E.ADD.F32.FTZ.RN.STRONG.GPU [R232.64], R4 ;  /* 0x00000004e800798e */ /* 0x0005e4000c10e7a6 */
[----:B------:R-:W-:Y:S02]  /*5920*/  IMAD R0, R0, 0x38, RZ ;  /* 0x0000003800007824 */ /* 0x000fe400078e02ff */
[----:B------:R-:W-:Y:S02]  /*5930*/  IMAD R138, R138, c[0x0][0x22c], RZ ;  /* 0x00008b008a8a7a24 */ /* 0x000fe400078e02ff */
[C---:B------:R-:W-:Y:S04]  /*5940*/  HMMA.16816.F32 R20, R132.reuse, R28, R20 ;  /* 0x0000001c8414723c */ /* 0x040fe80000001814 */
[----:B------:R-:W-:Y:S03]  /*5950*/  IMAD R138, R138, 0x30, RZ ;  /* 0x000000308a8a7824 */ /* 0x000fe600078e02ff */
[CC--:B------:R-:W-:Y:S01]  /*5960*/  LEA R28, P1, R144.reuse, R232.reuse, 0x2 ;  /* 0x000000e8901c7211 */ /* 0x0c0fe200078210ff */
[----:B------:R-:W-:Y:S04]  /*5970*/  HMMA.16816.F32 R24, R132, R30, R24 ;  /* 0x0000001e8418723c */ /* 0x000fe80000001818 */
[-C--:B------:R-:W-:Y:S03]  /*5980*/  LEA.HI.X.SX32 R29, R144, R233.reuse, 0x2, P1 ;  /* 0x000000e9901d7211 */ /* 0x080fe600008f16ff */
[CC--:B------:R-:W-:Y:S02]  /*5990*/  LEA R30, P2, R146.reuse, R232.reuse, 0x2 ;  /* 0x000000e8921e7211 */ /* 0x0c0fe400078410ff */
[----:B------:R1:W-:Y:S03]  /*59a0*/  RED.E.ADD.F32.FTZ.RN.STRONG.GPU [R28.64], R5 ;  /* 0x000000051c00798e */ /* 0x0003e6000c10e7a6 */
[-C--:B------:R-:W-:Y:S01]  /*59b0*/  LEA.HI.X.SX32 R31, R146, R233.reuse, 0x2, P2 ;  /* 0x000000e9921f7211 */ /* 0x080fe200010f16ff */
[----:B------:R-:W-:Y:S01]  /*59c0*/  IMAD.MOV.U32 R146, RZ, RZ, c[0x0][0x1c0] ;  /* 0x00007000ff927624 */ /* 0x000fe200078e00ff */
[-C--:B--2---:R-:W-:Y:S03]  /*59d0*/  LEA R4, P1, R148, R232.reuse, 0x2 ;  /* 0x000000e894047211 */ /* 0x084fe600078210ff */
[----:B------:R-:W-:Y:S04]  /*59e0*/  IMAD R146, R146, c[0x0][0x22c], RZ ;  /* 0x00008b0092927a24 */ /* 0x000fe800078e02ff */
[----:B------:R-:W-:Y:S01]  /*59f0*/  IMAD.SHL.U32 R146, R146, 0x10, RZ ;  /* 0x0000001092927824 */ /* 0x000fe200078e00ff */
[-C--:B-1----:R-:W-:Y:S01]  /*5a00*/  LEA.HI.X.SX32 R5, R148, R233.reuse, 0x2, P1 ;  /* 0x000000e994057211 */ /* 0x082fe200008f16ff */
[----:B------:R-:W-:Y:S04]  /*5a10*/  IMAD.MOV.U32 R148, RZ, RZ, c[0x0][0x1c0] ;  /* 0x00007000ff947624 */ /* 0x000fe800078e00ff */
[----:B------:R-:W-:Y:S04]  /*5a20*/  IMAD R148, R148, c[0x0][0x22c], RZ ;  /* 0x00008b0094947a24 */ /* 0x000fe800078e02ff */
[----:B------:R-:W-:Y:S05]  /*5a30*/  IMAD.SHL.U32 R148, R148, 0x10, RZ ;  /* 0x0000001094947824 */ /* 0x000fea00078e00ff */
[C---:B------:R-:W-:Y:S02]  /*5a40*/  IADD3 R140, R148.reuse, 0x20, RZ ;  /* 0x00000020948c7810 */ /* 0x040fe40007ffe0ff */
[----:B------:R-:W-:Y:S01]  /*5a50*/  IADD3 R139, R148, 0x20, RZ ;  /* 0x00000020948b7810 */ /* 0x000fe20007ffe0ff */
[----:B----4-:R1:W-:Y:S02]  /*5a60*/  @P0 STL [R1], R145 ;  /* 0x0000009101000387 */ /* 0x0103e40000100800 */
[----:B-1----:R-:W-:Y:S04]  /*5a70*/  IMAD.MOV.U32 R145, RZ, RZ, c[0x0][0x1c0] ;  /* 0x00007000ff917624 */ /* 0x002fe800078e00ff */
[----:B------:R-:W-:Y:S04]  /*5a80*/  IMAD R145, R145, c[0x0][0x22c], RZ ;  /* 0x00008b0091917a24 */ /* 0x000fe800078e02ff */
[----:B------:R-:W-:Y:S05]  /*5a90*/  IMAD.SHL.U32 R145, R145, 0x10, RZ ;  /* 0x0000001091917824 */ /* 0x000fea00078e00ff */
[CC--:B------:R-:W-:Y:S04]  /*5aa0*/  LEA R34, P0, R145.reuse, R232.reuse, 0x2 ;  /* 0x000000e891227211 */ /* 0x0c0fe800078010ff */
        /* <DEDUP_REMOVED lines=11> */
[C---:B------:R-:W-:Y:S04]  /*5b60*/  IMAD.IADD R139, R147.reuse, 0x1, R139 ;  /* 0x00000001938b7824 */ /* 0x040fe800078e028b */
[----:B------:R-:W-:Y:S01]  /*5b70*/  IMAD.IADD R139, R147, 0x1, R139 ;  /* 0x00000001938b7824 */ /* 0x000fe200078e028b */
[-C--:B-1----:R-:W-:Y:S02]  /*5b80*/  LEA R6, P1, R138, R232.reuse, 0x2 ;  /* 0x000000e88a067211 */ /* 0x082fe400078210ff */
[C---:B------:R-:W-:Y:S02]  /*5b90*/  IADD3 R35, R145.reuse, 0x40, RZ ;  /* 0x0000004091237810 */ /* 0x040fe40007ffe0ff */
[-C--:B--2---:R-:W-:Y:S02]  /*5ba0*/  LEA R4, P0, R0, R232.reuse, 0x2 ;  /* 0x000000e800047211 */ /* 0x084fe400078010ff */
[-C--:B------:R-:W-:Y:S01]  /*5bb0*/  LEA.HI.X.SX32 R7, R138, R233.reuse, 0x2, P1 ;  /* 0x000000e98a077211 */ /* 0x080fe200008f16ff */
[----:B------:R-:W-:Y:S01]  /*5bc0*/  IMAD.IADD R35, R144, 0x1, R35 ;  /* 0x0000000190237824 */ /* 0x000fe200078e0223 */
[----:B----4-:R-:W2:Y:S01]  /*5bd0*/  LDL R32, [R1+0x14] ;  /* 0x0000140001207983 */ /* 0x010ea20000100800 */
[-C--:B------:R-:W-:Y:S02]  /*5be0*/  LEA.HI.X.SX32 R5, R0, R233.reuse, 0x2, P0 ;  /* 0x000000e900057211 */ /* 0x080fe400000f16ff */
[----:B------:R-:W-:Y:S01]  /*5bf0*/  IADD3 R138, R146, 0x20, RZ ;  /* 0x00000020928a7810 */ /* 0x000fe20007ffe0ff */
[----:B------:R-:W4:Y:S01]  /*5c00*/  LDL R0, [R1+0x1c] ;  /* 0x00001c0001007983 */ /* 0x000f220000100800 */
[----:B------:R-:W-:Y:S01]  /*5c10*/  IMAD.MOV.U32 R146, RZ, RZ, c[0x0][0x1c0] ;  /* 0x00007000ff927624 */ /* 0x000fe200078e00ff */
[C---:B------:R-:W-:Y:S02]  /*5c20*/  IADD3 R34, R145.reuse, 0x40, RZ ;  /* 0x0000004091227810 */ /* 0x040fe40007ffe0ff */
[----:B------:R1:W-:Y:S01]  /*5c30*/  RED.E.ADD.F32.FTZ.RN.STRONG.GPU [R6.64], R10 ;  /* 0x0000000a0600798e */ /* 0x0003e2000c10e7a6 */
[-C--:B------:R-:W-:Y:S01]  /*5c40*/  LEA R8, P0, R138, R232.reuse, 0x2 ;  /* 0x000000e88a087211 */ /* 0x080fe200078010ff */
[----:B------:R-:W-:Y:S01]  /*5c50*/  IMAD R146, R146, c[0x0][0x22c], RZ ;  /* 0x00008b0092927a24 */ /* 0x000fe200078e02ff */
[----:B------:R-:W-:Y:S01]  /*5c60*/  IADD3 R33, R145, 0x40, RZ ;  /* 0x0000004091217810 */ /* 0x000fe20007ffe0ff */
[----:B------:R1:W-:Y:S01]  /*5c70*/  RED.E.ADD.F32.FTZ.RN.STRONG.GPU [R4.64], R11 ;  /* 0x0000000b0400798e */ /* 0x0003e2000c10e7a6 */
[-C--:B---3--:R-:W-:Y:S01]  /*5c80*/  LEA.HI.X.SX32 R9, R138, R233.reuse, 0x2, P0 ;  /* 0x000000e98a097211 */ /* 0x088fe200000f16ff */
[----:B------:R-:W-:Y:S02]  /*5c90*/  IMAD.SHL.U32 R146, R146, 0x10, RZ ;  /* 0x0000001092927824 */ /* 0x000fe400078e00ff */
[----:B------:R-:W-:Y:S01]  /*5ca0*/  RED.E.ADD.F32.FTZ.RN.STRONG.GPU [R232.64+0x80], R12 ;  /* 0x0000800ce800798e */ /* 0x000fe2000c10e7a6 */
[----:B------:R-:W-:Y:S02]  /*5cb0*/  IMAD.IADD R34, R144, 0x1, R34 ;  /* 0x0000000190227824 */ /* 0x000fe400078e0222 */
[C---:B------:R-:W-:Y:S01]  /*5cc0*/  IADD3 R138, R146.reuse, 0x20, RZ ;  /* 0x00000020928a7810 */ /* 0x040fe20007ffe0ff */
[----:B------:R-:W-:Y:S01]  /*5cd0*/  RED.E.ADD.F32.FTZ.RN.STRONG.GPU [R28.64+0x80], R13 ;  /* 0x0000800d1c00798e */ /* 0x000fe2000c10e7a6 */
[----:B------:R-:W-:Y:S01]  /*5ce0*/  IADD3 R132, R146, 0x40, RZ ;  /* 0x0000004092847810 */ /* 0x000fe20007ffe0ff */
[C---:B------:R-:W-:Y:S02]  /*5cf0*/  IMAD.IADD R33, R144.reuse, 0x1, R33 ;  /* 0x0000000190217824 */ /* 0x040fe400078e0221 */
[----:B------:R3:W-:Y:S01]  /*5d00*/  RED.E.ADD.F32.FTZ.RN.STRONG.GPU [R8.64], R14 ;  /* 0x0000000e0800798e */ /* 0x0007e2000c10e7a6 */
[C---:B------:R-:W-:Y:S02]  /*5d10*/  IMAD.IADD R138, R147.reuse, 0x1, R138 ;  /* 0x00000001938a7824 */ /* 0x040fe400078e028a */
[C---:B------:R-:W-:Y:S02]  /*5d20*/  IMAD.IADD R34, R144.reuse, 0x1, R34 ;  /* 0x0000000190227824 */ /* 0x040fe400078e0222 */
[C---:B------:R-:W-:Y:S02]  /*5d30*/  IMAD.IADD R138, R147.reuse, 0x1, R138 ;  /* 0x00000001938a7824 */ /* 0x040fe400078e028a */
[----:B------:R-:W-:Y:S02]  /*5d40*/  IMAD.IADD R33, R144, 0x1, R33 ;  /* 0x0000000190217824 */ /* 0x000fe400078e0221 */
[----:B------:R-:W-:Y:S01]  /*5d50*/  IMAD.IADD R138, R147, 0x1, R138 ;  /* 0x00000001938a7824 */ /* 0x000fe200078e028a */
[-C--:B-1----:R-:W-:Y:S01]  /*5d60*/  LEA R6, P1, R140, R232.reuse, 0x2 ;  /* 0x000000e88c067211 */ /* 0x082fe200078210ff */
[----:B------:R-:W-:Y:S03]  /*5d70*/  IMAD.IADD R33, R144, 0x1, R33 ;  /* 0x0000000190217824 */ /* 0x000fe600078e0221 */
[-C--:B------:R-:W-:Y:S02]  /*5d80*/  LEA R10, P2, R138, R232.reuse, 0x2 ;  /* 0x000000e88a0a7211 */ /* 0x080fe400078410ff */
[-C--:B------:R-:W-:Y:S02]  /*5d90*/  LEA.HI.X.SX32 R7, R140, R233.reuse, 0x2, P1 ;  /* 0x000000e98c077211 */ /* 0x080fe400008f16ff */
[CC--:B------:R-:W-:Y:S01]  /*5da0*/  LEA R4, P0, R139.reuse, R232.reuse, 0x2 ;  /* 0x000000e88b047211 */ /* 0x0c0fe200078010ff */
[----:B------:R-:W-:Y:S01]  /*5db0*/  LDSM.16.MT88.4 R140, [R3+0x1c00] ;  /* 0x001c0000038c783b */ /* 0x000fe20000004200 */
[-C--:B------:R-:W-:Y:S02]  /*5dc0*/  LEA.HI.X.SX32 R11, R138, R233.reuse, 0x2, P2 ;  /* 0x000000e98a0b7211 */ /* 0x080fe400010f16ff */
[-C--:B------:R-:W-:Y:S01]  /*5dd0*/  LEA.HI.X.SX32 R5, R139, R233.reuse, 0x2, P0 ;  /* 0x000000e98b057211 */ /* 0x080fe200000f16ff */
[----:B------:R1:W-:Y:S04]  /*5de0*/  RED.E.ADD.F32.FTZ.RN.STRONG.GPU [R6.64], R15 ;  /* 0x0000000f0600798e */ /* 0x0003e8000c10e7a6 */
[----:B------:R1:W-:Y:S01]  /*5df0*/  RED.E.ADD.F32.FTZ.RN.STRONG.GPU [R4.64], R16 ;  /* 0x000000100400798e */ /* 0x0003e2000c10e7a6 */
[CC--:B---3--:R-:W-:Y:S03]  /*5e00*/  LEA R8, P1, R137.reuse, R232.reuse, 0x2 ;  /* 0x000000e889087211 */ /* 0x0c8fe600078210ff */
[----:B------:R3:W-:Y:S01]  /*5e10*/  RED.E.ADD.F32.FTZ.RN.STRONG.GPU [R10.64], R17 ;  /* 0x000000110a00798e */ /* 0x0007e2000c10e7a6 */
[-C--:B------:R-:W-:Y:S05]  /*5e20*/  LEA.HI.X.SX32 R9, R137, R233.reuse, 0x2, P1 ;  /* 0x000000e989097211 */ /* 0x080fea00008f16ff */
[----:B------:R3:W-:Y:S01]  /*5e30*/  RED.E.ADD.F32.FTZ.RN.STRONG.GPU [R8.64], R18 ;  /* 0x000000120800798e */ /* 0x0007e2000c10e7a6 */
[CC--:B-1----:R-:W-:Y:S04]  /*5e40*/  LEA R6, P0, R136.reuse, R232.reuse, 0x2 ;  /* 0x000000e888067211 */ /* 0x0c2fe800078010ff */
[-C--:B------:R-:W-:Y:S02]  /*5e50*/  LEA.HI.X.SX32 R7, R136, R233.reuse, 0x2, P0 ;  /* 0x000000e988077211 */ /* 0x080fe400000f16ff */
[CC--:B------:R-:W-:Y:S01]  /*5e60*/  LEA R4, P1, R132.reuse, R232.reuse, 0x2 ;  /* 0x000000e884047211 */ /* 0x0c0fe200078210ff */
[----:B------:R-:W-:Y:S01]  /*5e70*/  LDSM.16.MT88.4 R136, [R2+0x12800] ;  /* 0x012800000288783b */ /* 0x000fe20000004200 */
[CC--:B------:R-:W-:Y:S02]  /*5e80*/  LEA R12, P0, R35.reuse, R232.reuse, 0x2 ;  /* 0x000000e8230c7211 */ /* 0x0c0fe400078010ff */
[-C--:B------:R-:W-:Y:S01]  /*5e90*/  LEA.HI.X.SX32 R5, R132, R233.reuse, 0x2, P1 ;  /* 0x000000e984057211 */ /* 0x080fe200008f16ff */
[----:B------:R2:W-:Y:S01]  /*5ea0*/  RED.E.ADD.F32.FTZ.RN.STRONG.GPU [R6.64], R19 ;  /* 0x000000130600798e */ /* 0x0005e2000c10e7a6 */
[CC--:B---3--:R-:W-:Y:S02]  /*5eb0*/  LEA R10, P3, R34.reuse, R232.reuse, 0x2 ;  /* 0x000000e8220a7211 */ /* 0x0c8fe400078610ff */
[-C--:B------:R-:W-:Y:S01]  /*5ec0*/  LEA.HI.X.SX32 R13, R35, R233.reuse, 0x2, P0 ;  /* 0x000000e9230d7211 */ /* 0x080fe200000f16ff */
[----:B------:R-:W-:Y:S01]  /*5ed0*/  RED.E.ADD.F32.FTZ.RN.STRONG.GPU [R232.64+0x100], R20 ;  /* 0x00010014e800798e */ /* 0x000fe2000c10e7a6 */
[CC--:B------:R-:W-:Y:S02]  /*5ee0*/  LEA R8, P2, R33.reuse, R232.reuse, 0x2 ;  /* 0x000000e821087211 */ /* 0x0c0fe400078410ff */
[-C--:B------:R-:W-:Y:S01]  /*5ef0*/  LEA.HI.X.SX32 R11, R34, R233.reuse, 0x2, P3 ;  /* 0x000000e9220b7211 */ /* 0x080fe200018f16ff */
[----:B------:R-:W-:Y:S01]  /*5f00*/  RED.E.ADD.F32.FTZ.RN.STRONG.GPU [R28.64+0x100], R21 ;  /* 0x000100151c00798e */ /* 0x000fe2000c10e7a6 */
[-C--:B------:R-:W-:Y:S03]  /*5f10*/  LEA.HI.X.SX32 R9, R33, R233.reuse, 0x2, P2 ;  /* 0x000000e921097211 */ /* 0x080fe600010f16ff */
[----:B------:R4:W-:Y:S04]  /*5f20*/  RED.E.ADD.F32.FTZ.RN.STRONG.GPU [R4.64], R22 ;  /* 0x000000160400798e */ /* 0x0009e8000c10e7a6 */
[----:B------:R-:W-:Y:S04]  /*5f30*/  RED.E.ADD.F32.FTZ.RN.STRONG.GPU [R12.64], R23 ;  /* 0x000000170c00798e */ /* 0x000fe8000c10e7a6 */
[----:B------:R-:W-:Y:S04]  /*5f40*/  RED.E.ADD.F32.FTZ.RN.STRONG.GPU [R10.64], R24 ;  /* 0x000000180a00798e */ /* 0x000fe8000c10e7a6 */
[----:B------:R-:W-:Y:S04]  /*5f50*/  RED.E.ADD.F32.FTZ.RN.STRONG.GPU [R8.64], R25 ;  /* 0x000000190800798e */ /* 0x000fe8000c10e7a6 */
[----:B------:R-:W-:Y:S04]  /*5f60*/  LDSM.16.MT88.4 R8, [R3] ;  /* 0x000000000308783b */ /* 0x000fe80000004200 */
[----:B------:R-:W-:Y:S04]  /*5f70*/  LDSM.16.MT88.4 R12, [R2+0x11000] ;  /* 0x01100000020c783b */ /* 0x000fe80000004200 */
[----:B------:R-:W-:Y:S04]  /*5f80*/  LDSM.16.MT88.4 R16, [R3+0x1000] ;  /* 0x001000000310783b */ /* 0x000fe80000004200 */
[----:B------:R-:W-:Y:S04]  /*5f90*/  LDSM.16.MT88.4 R20, [R3+0x2000] ;  /* 0x002000000314783b */ /* 0x000fe80000004200 */
[----:B------:R-:W-:Y:S04]  /*5fa0*/  LDSM.16.MT88.4 R28, [R2+0xf800] ;  /* 0x00f80000021c783b */ /* 0x000fe80000004200 */
[----:B------:R-:W-:Y:S01]  /*5fb0*/  LDSM.16.MT88.4 R132, [R3+0x1400] ;  /* 0x001400000384783b */ /* 0x000fe20000004200 */
[-C--:B--2---:R-:W-:Y:S02]  /*5fc0*/  LEA R6, P1, R32, R232.reuse, 0x2 ;  /* 0x000000e820067211 */ /* 0x084fe400078210ff */
[----:B----4-:R-:W-:Y:S02]  /*5fd0*/  LEA R4, P0, R0, R232, 0x2 ;  /* 0x000000e800047211 */ /* 0x010fe400078010ff */
[-C--:B------:R-:W-:Y:S02]  /*5fe0*/  LEA.HI.X.SX32 R7, R32, R233.reuse, 0x2, P1 ;  /* 0x000000e920077211 */ /* 0x080fe400008f16ff */
[----:B------:R-:W-:Y:S01]  /*5ff0*/  LEA.HI.X.SX32 R5, R0, R233, 0x2, P0 ;  /* 0x000000e900057211 */ /* 0x000fe200000f16ff */
[----:B------:R-:W-:Y:S01]  /*6000*/  LDSM.16.MT88.4 R32, [R2+0x11800] ;  /* 0x011800000220783b */ /* 0x000fe20000004200 */
[----:B------:R-:W-:Y:S01]  /*6010*/  PLOP3.LUT P0, PT, PT, PT, UP0, 0x80, 0x0 ;  /* 0x000000000000781c */ /* 0x000fe20003f0f008 */
[----:B------:R-:W-:Y:S01]  /*6020*/  @UP2 UIADD3 UR6, UP0, UR6, -0x100, URZ ;  /* 0xffffff0006062890 */ /* 0x000fe2000ff1e03f */
[----:B------:R-:W-:Y:S01]  /*6030*/  ISETP.LT.AND P1, PT, RZ, UR43, PT ;  /* 0x0000002bff007c0c */ /* 0x000fe2000bf21270 */
[----:B------:R-:W-:Y:S01]  /*6040*/  RED.E.ADD.F32.FTZ.RN.STRONG.GPU [R6.64], R26 ;  /* 0x0000001a0600798e */ /* 0x000fe2000c10e7a6 */
[C---:B------:R-:W-:Y:S01]  /*6050*/  IADD3 R0, R3.reuse, -0x3000, RZ ;  /* 0xffffd00003007810 */ /* 0x040fe20007ffe0ff */
[----:B------:R-:W-:Y:S02]  /*6060*/  @UP2 UIADD3.X UR7, UR7, -0x1, URZ, UP0, !UPT ;  /* 0xffffffff07072890 */ /* 0x000fe400087fe43f */
[----:B------:R-:W-:Y:S01]  /*6070*/  RED.E.ADD.F32.FTZ.RN.STRONG.GPU [R4.64], R27 ;  /* 0x0000001b0400798e */ /* 0x000fe2000c10e7a6 */
[----:B------:R-:W-:Y:S03]  /*6080*/  UMOV UR43, UR32 ;  /* 0x00000020002b7c82 */ /* 0x000fe60008000000 */
        /* <DEDUP_REMOVED lines=62> */
.L_x_490:
[----:B--23--:R-:W2:Y:S04]  /*6470*/  LDL R134, [R1+0x28] ;  /* 0x0000280001867983 */ /* 0x00cea80000100800 */
[----:B------:R-:W3:Y:S04]  /*6480*/  LDL R132, [R1+0x2c] ;  /* 0x00002c0001847983 */ /* 0x000ee80000100800 */
[----:B----4-:R-:W4:Y:S04]  /*6490*/  LDL.64 R136, [R1+0x48] ;  /* 0x0000480001887983 */ /* 0x010f280000100a00 */
[----:B------:R-:W4:Y:S01]  /*64a0*/  LDL R7, [R1+0x30] ;  /* 0x0000300001077983 */ /* 0x000f220000100800 */
[----:B------:R-:W-:Y:S01]  /*64b0*/  FMUL.FTZ R84, R84, c[0x0][0x2e0] ;  /* 0x0000b80054547a20 */ /* 0x000fe20000410000 */
[----:B------:R-:W-:Y:S01]  /*64c0*/  ULDC.64 UR6, c[0x0][0x3a0] ;  /* 0x0000e80000067ab9 */ /* 0x000fe20000000a00 */
[----:B------:R-:W-:Y:S01]  /*64d0*/  FMUL.FTZ R3, R85, c[0x0][0x2e0] ;  /* 0x0000b80055037a20 */ /* 0x000fe20000410000 */
[----:B------:R-:W-:Y:S01]  /*64e0*/  ULDC.64 UR4, c[0x0][0x3a8] ;  /* 0x0000ea0000047ab9 */ /* 0x000fe20000000a00 */
[----:B------:R-:W-:-:S02]  /*64f0*/  FMUL.FTZ R86, R86, c[0x0][0x2e0] ;  /* 0x0000b80056567a20 */ /* 0x000fc40000410000 */
[----:B------:R-:W-:Y:S02]  /*6500*/  FMUL.FTZ R0, R87, c[0x0][0x2e0] ;  /* 0x0000b80057007a20 */ /* 0x000fe40000410000 */
[----:B------:R-:W-:Y:S02]  /*6510*/  FMUL.FTZ R96, R96, c[0x0][0x2e0] ;  /* 0x0000b80060607a20 */ /* 0x000fe40000410000 */
[----:B-----5:R-:W-:Y:S02]  /*6520*/  FMUL.FTZ R9, R97, c[0x0][0x2e0] ;  /* 0x0000b80061097a20 */ /* 0x020fe40000410000 */
[----:B------:R-:W-:Y:S02]  /*6530*/  FMUL.FTZ R98, R98, c[0x0][0x2e0] ;  /* 0x0000b80062627a20 */ /* 0x000fe40000410000 */
[----:B------:R-:W-:Y:S01]  /*6540*/  FMUL.FTZ R8, R99, c[0x0][0x2e0] ;  /* 0x0000b80063087a20 */ /* 0x000fe20000410000 */
[----:B------:R-:W-:Y:S01]  /*6550*/  F2FP.PACK_AB R3, R3, R84 ;  /* 0x000000540303723e */ /* 0x000fe200000000ff */
[----:B------:R-:W-:Y:S01]  /*6560*/  BAR.SYNC.DEFER_BLOCKING 0x0 ;  /* 0x0000000000007b1d */ /* 0x000fe20000010000 */
        /* <DEDUP_REMOVED lines=13> */
[----:B------:R-:W-:Y:S02]  /*6640*/  FMUL.FTZ R34, R39, c[0x0][0x2dc] ;  /* 0x0000b70027227a20 */ /* 0x000fe40000410000 */
        /* <DEDUP_REMOVED lines=62> */
[----:B------:R-:W-:Y:S01]  /*6a30*/  FMUL.FTZ R32, R43, c[0x0][0x2dc] ;  /* 0x0000b7002b207a20 */ /* 0x000fe20000410000 */
[----:B------:R-:W-:Y:S01]  /*6a40*/  F2FP.PACK_AB R31, R31, R48 ;  /* 0x000000301f1f723e */ /* 0x000fe200000000ff */
[----:B------:R-:W-:Y:S02]  /*6a50*/  FMUL.FTZ R44, R44, c[0x0][0x2dc] ;  /* 0x0000b7002c2c7a20 */ /* 0x000fe40000410000 */
[----:B------:R-:W-:Y:S01]  /*6a60*/  FMUL.FTZ R29, R45, c[0x0][0x2dc] ;  /* 0x0000b7002d1d7a20 */ /* 0x000fe20000410000 */
[----:B------:R-:W-:Y:S01]  /*6a70*/  F2FP.PACK_AB R30, R30, R50 ;  /* 0x000000321e1e723e */ /* 0x000fe200000000ff */
[----:B------:R-:W-:Y:S01]  /*6a80*/  FMUL.FTZ R46, R46, c[0x0][0x2dc] ;  /* 0x0000b7002e2e7a20 */ /* 0x000fe20000410000 */
[----:B------:R-:W1:Y:S01]  /*6a90*/  S2R R43, SR_CTAID.Y ;  /* 0x00000000002b7919 */ /* 0x000e620000002600 */
        /* <DEDUP_REMOVED lines=15> */
[----:B-1----:R-:W-:Y:S01]  /*6b90*/  FMUL.FTZ R25, R57, c[0x0][0x2dc] ;  /* 0x0000b70039197a20 */ /* 0x002fe20000410000 */
        /* <DEDUP_REMOVED lines=14> */
[----:B------:R-:W1:Y:S01]  /*6c80*/  S2R R44, SR_CTAID.Z ;  /* 0x00000000002c7919 */ /* 0x000e620000002700 */
        /* <DEDUP_REMOVED lines=16> */
[----:B------:R-:W1:Y:S01]  /*6d90*/  S2R R45, SR_TID.X ;  /* 0x00000000002d7919 */ /* 0x000e620000002100 */
[----:B------:R-:W-:Y:S01]  /*6da0*/  FMUL.FTZ R78, R78, c[0x0][0x2dc] ;  /* 0x0000b7004e4e7a20 */ /* 0x000fe20000410000 */
[----:B------:R-:W-:Y:S01]  /*6db0*/  F2FP.PACK_AB R14, R14, R82 ;  /* 0x000000520e0e723e */ /* 0x000fe200000000ff */
[----:B------:R-:W-:Y:S01]  /*6dc0*/  FMUL.FTZ R36, R79, c[0x0][0x2dc] ;  /* 0x0000b7004f247a20 */ /* 0x000fe20000410000 */
[----:B------:R-:W-:Y:S01]  /*6dd0*/  F2FP.PACK_AB R17, R17, R72 ;  /* 0x000000481111723e */ /* 0x000fe200000000ff */
[----:B------:R-:W-:Y:S01]  /*6de0*/  UIMAD UR6, UR14, UR6, URZ ;  /* 0x000000060e0672a4 */ /* 0x000fe2000f8e023f */
[----:B------:R-:W-:-:S02]  /*6df0*/  MOV R6, UR15 ;  /* 0x0000000f00067c02 */ /* 0x000fc40008000f00 */
[----:B------:R-:W-:Y:S02]  /*6e00*/  F2FP.PACK_AB R16, R16, R74 ;  /* 0x0000004a1010723e */ /* 0x000fe400000000ff */
[----:B------:R-:W-:Y:S02]  /*6e10*/  F2FP.PACK_AB R37, R37, R76 ;  /* 0x0000004c2525723e */ /* 0x000fe400000000ff */
[----:B------:R-:W-:Y:S01]  /*6e20*/  F2FP.PACK_AB R36, R36, R78 ;  /* 0x0000004e2424723e */ /* 0x000fe200000000ff */
[----:B------:R-:W-:Y:S02]  /*6e30*/  UIMAD UR6, UR15, UR7, UR6 ;  /* 0x000000070f0672a4 */ /* 0x000fe4000f8e0206 */
[----:B------:R-:W-:-:S04]  /*6e40*/  UIMAD UR4, UR14, UR4, URZ ;  /* 0x000000040e0472a4 */ /* 0x000fc8000f8e023f */
[----:B------:R-:W-:Y:S01]  /*6e50*/  UIMAD UR4, UR15, UR5, UR4 ;  /* 0x000000050f0472a4 */ /* 0x000fe2000f8e0204 */
[----:B-1----:R-:W-:-:S04]  /*6e60*/  SHF.R.S32.HI R42, RZ, 0x1f, R45 ;  /* 0x0000001fff2a7819 */ /* 0x002fc8000001142d */
[----:B------:R-:W-:Y:S01]  /*6e70*/  LEA.HI R42, R42, R45, RZ, 0x2 ;  /* 0x0000002d2a2a7211 */ /* 0x000fe200078f10ff */
[----:B--2---:R-:W-:Y:S04]  /*6e80*/  STS [R134], R3 ;  /* 0x0000000386007388 */ /* 0x004fe80000000800 */
[----:B------:R1:W-:Y:S04]  /*6e90*/  STS [R134+0x200], R0 ;  /* 0x0002000086007388 */ /* 0x0003e80000000800 */
[----:B---3--:R-:W-:Y:S04]  /*6ea0*/  STS [R132], R9 ;  /* 0x0000000984007388 */ /* 0x008fe80000000800 */
[----:B------:R2:W-:Y:S04]  /*6eb0*/  STS [R132+0x200], R8 ;  /* 0x0002000884007388 */ /* 0x0005e80000000800 */
[----:B------:R-:W-:Y:S04]  /*6ec0*/  STS [R134+0x1000], R13 ;  /* 0x0010000d86007388 */ /* 0x000fe80000000800 */
[----:B------:R3:W-:Y:S04]  /*6ed0*/  STS [R134+0x1200], R12 ;  /* 0x0012000c86007388 */ /* 0x0007e80000000800 */
[----:B------:R-:W-:Y:S04]  /*6ee0*/  STS [R132+0x1000], R11 ;  /* 0x0010000b84007388 */ /* 0x000fe80000000800 */
[----:B------:R1:W-:Y:S04]  /*6ef0*/  STS [R132+0x1200], R10 ;  /* 0x0012000a84007388 */ /* 0x0003e80000000800 */
        /* <DEDUP_REMOVED lines=28> */
[----:B----4-:R-:W-:-:S03]  /*70c0*/  SHF.R.S32.HI R5, RZ, 0x1f, R136 ;  /* 0x0000001fff057819 */ /* 0x010fc60000011488 */
[----:B------:R-:W-:Y:S01]  /*70d0*/  STS [R134+0x9000], R25 ;  /* 0x0090001986007388 */ /* 0x000fe20000000800 */
[----:B------:R-:W-:-:S03]  /*70e0*/  MOV R4, R136 ;  /* 0x0000008800047202 */ /* 0x000fc60000000f00 */
[----:B------:R-:W-:Y:S01]  /*70f0*/  STS [R134+0x9200], R24 ;  /* 0x0092001886007388 */ /* 0x000fe20000000800 */
[----:B-1----:R-:W-:-:S03]  /*7100*/  MOV R0, UR15 ;  /* 0x0000000f00007c02 */ /* 0x002fc60008000f00 */
[----:B------:R-:W-:Y:S04]  /*7110*/  STS [R132+0x9000], R21 ;  /* 0x0090001584007388 */ /* 0x000fe80000000800 */
[----:B------:R-:W-:Y:S01]  /*7120*/  STS [R132+0x9200], R20 ;  /* 0x0092001484007388 */ /* 0x000fe20000000800 */
[----:B------:R-:W-:-:S03]  /*7130*/  MOV R133, R7 ;  /* 0x0000000700857202 */ /* 0x000fc60000000f00 */
[----:B------:R-:W-:Y:S01]  /*7140*/  STS [R134+0xa000], R19 ;  /* 0x00a0001386007388 */ /* 0x000fe20000000800 */
[----:B------:R-:W-:-:S03]  /*7150*/  IMAD.WIDE.U32 R6, R6, c[0x0][0x3a0], R4 ;  /* 0x0000e80006067a25 */ /* 0x000fc600078e0004 */
[----:B------:R-:W-:Y:S01]  /*7160*/  STS [R134+0xa200], R18 ;  /* 0x00a2001286007388 */ /* 0x000fe20000000800 */
[----:B------:R-:W-:-:S03]  /*7170*/  IMAD.WIDE.U32 R4, R0, c[0x0][0x3a8], R4 ;  /* 0x0000ea0000047a25 */ /* 0x000fc600078e0004 */
[----:B------:R-:W-:Y:S01]  /*7180*/  STS [R132+0xa000], R15 ;  /* 0x00a0000f84007388 */ /* 0x000fe20000000800 */
[----:B------:R-:W-:-:S03]  /*7190*/  SHF.R.S32.HI R0, RZ, 0x1f, R43 ;  /* 0x0000001fff007819 */ /* 0x000fc6000001142b */
[----:B------:R-:W-:Y:S04]  /*71a0*/  STS [R132+0xa200], R14 ;  /* 0x00a2000e84007388 */ /* 0x000fe80000000800 */
[----:B------:R-:W-:Y:S04]  /*71b0*/  STS [R134+0xb000], R17 ;  /* 0x00b0001186007388 */ /* 0x000fe80000000800 */
[----:B------:R-:W-:Y:S04]  /*71c0*/  STS [R134+0xb200], R16 ;  /* 0x00b2001086007388 */ /* 0x000fe80000000800 */
[----:B------:R-:W-:Y:S01]  /*71d0*/  STS [R132+0xb000], R37 ;  /* 0x00b0002584007388 */ /* 0x000fe20000000800 */
[----:B------:R-:W-:-:S03]  /*71e0*/  IADD3 R7, R7, UR6, RZ ;  /* 0x0000000607077c10 */ /* 0x000fc6000fffe0ff */
[----:B------:R-:W-:Y:S01]  /*71f0*/  STS [R132+0xb200], R36 ;  /* 0x00b2002484007388 */ /* 0x000fe20000000800 */
[C---:B--2---:R-:W-:Y:S02]  /*7200*/  IMAD R8, R0.reuse, c[0x0][0x388], RZ ;  /* 0x0000e20000087a24 */ /* 0x044fe400078e02ff */
[----:B------:R-:W-:Y:S02]  /*7210*/  IMAD R3, R0, c[0x0][0x390], RZ ;  /* 0x0000e40000037a24 */ /* 0x000fe400078e02ff */
[C---:B------:R-:W-:Y:S01]  /*7220*/  IMAD R0, R43.reuse, c[0x0][0x38c], R8 ;  /* 0x0000e3002b007a24 */ /* 0x040fe200078e0208 */
[----:B------:R-:W-:Y:S01]  /*7230*/  SHF.R.S32.HI R8, RZ, 0x1f, R44 ;  /* 0x0000001fff087819 */ /* 0x000fe2000001142c */
[----:B------:R-:W-:Y:S01]  /*7240*/  IMAD.WIDE.U32 R6, R43, c[0x0][0x388], R6 ;  /* 0x0000e2002b067a25 */ /* 0x000fe200078e0006 */
[----:B------:R-:W-:-:S04]  /*7250*/  IADD3 R5, R5, UR4, RZ ;  /* 0x0000000405057c10 */ /* 0x000fc8000fffe0ff */
[----:B------:R-:W-:Y:S01]  /*7260*/  IADD3 R7, R7, R0, RZ ;  /* 0x0000000007077210 */ /* 0x000fe20007ffe0ff */
[----:B------:R-:W-:Y:S02]  /*7270*/  IMAD R0, R8, c[0x0][0x3b8], RZ ;  /* 0x0000ee0008007a24 */ /* 0x000fe400078e02ff */
[C---:B------:R-:W-:Y:S02]  /*7280*/  IMAD R3, R43.reuse, c[0x0][0x394], R3 ;  /* 0x0000e5002b037a24 */ /* 0x040fe400078e0203 */
[----:B------:R-:W-:Y:S01]  /*7290*/  IMAD.WIDE.U32 R4, R43, c[0x0][0x390], R4 ;  /* 0x0000e4002b047a25 */ /* 0x000fe200078e0004 */
[----:B---3--:R-:W-:Y:S01]  /*72a0*/  SHF.L.U32 R12, R133, 0x1, RZ ;  /* 0x00000001850c7819 */ /* 0x008fe200000006ff */
[----:B------:R-:W-:Y:S02]  /*72b0*/  BAR.SYNC.DEFER_BLOCKING 0x0 ;  /* 0x0000000000007b1d */ /* 0x000fe40000010000 */
[C---:B------:R-:W-:Y:S02]  /*72c0*/  IMAD R0, R44.reuse, c[0x0][0x3bc], R0 ;  /* 0x0000ef002c007a24 */ /* 0x040fe400078e0200 */
[----:B------:R-:W-:Y:S01]  /*72d0*/  IMAD.WIDE.U32 R6, R44, c[0x0][0x3b8], R6 ;  /* 0x0000ee002c067a25 */ /* 0x000fe200078e0006 */
[----:B------:R-:W-:-:S03]  /*72e0*/  IADD3 R5, R5, R3, RZ ;  /* 0x0000000305057210 */ /* 0x000fc60007ffe0ff */
[----:B------:R-:W-:Y:S01]  /*72f0*/  IMAD R3, R8, c[0x0][0x3c0], RZ ;  /* 0x0000f00008037a24 */ /* 0x000fe200078e02ff */
[----:B------:R-:W-:Y:S01]  /*7300*/  IADD3 R7, R7, R0, RZ ;  /* 0x0000000007077210 */ /* 0x000fe20007ffe0ff */
[----:B------:R-:W-:Y:S01]  /*7310*/  IMAD.WIDE.U32 R4, R44, c[0x0][0x3c0], R4 ;  /* 0x0000f0002c047a25 */ /* 0x000fe200078e0004 */
[----:B------:R-:W-:-:S03]  /*7320*/  SHF.R.S32.HI R0, RZ, 0x2, R42 ;  /* 0x00000002ff007819 */ /* 0x000fc6000001142a */
[----:B------:R-:W-:Y:S01]  /*7330*/  IMAD R3, R44, c[0x0][0x3c4], R3 ;  /* 0x0000f1002c037a24 */ /* 0x000fe200078e0203 */
[----:B------:R-:W-:Y:S01]  /*7340*/  SHF.R.S32.HI R8, RZ, 0x1f, R0 ;  /* 0x0000001fff087819 */ /* 0x000fe20000011400 */
[----:B------:R-:W1:Y:S04]  /*7350*/  LDS.128 R56, [R12+0x9000] ;  /* 0x009000000c387984 */ /* 0x000e680000000c00 */
[----:B------:R-:W2:Y:S04]  /*7360*/  LDS.128 R48, [R12+0xb000] ;  /* 0x00b000000c307984 */ /* 0x000ea80000000c00 */
[----:B------:R-:W3:Y:S04]  /*7370*/  LDS.128 R40, [R12+0xd000] ;  /* 0x00d000000c287984 */ /* 0x000ee80000000c00 */
        /* <DEDUP_REMOVED lines=8> */
[----:B------:R-:W1:Y:S01]  /*7400*/  LDS.128 R12, [R12+0x14000] ;  /* 0x014000000c0c7984 */ /* 0x000e620000000c00 */
[----:B------:R-:W-:Y:S01]  /*7410*/  IADD3 R5, R5, R3, RZ ;  /* 0x0000000305057210 */ /* 0x000fe20007ffe0ff */
[----:B------:R-:W-:-:S02]  /*7420*/  IMAD R3, R8, c[0x0][0x3a0], RZ ;  /* 0x0000e80008037a24 */ /* 0x000fc400078e02ff */
[----:B------:R-:W-:Y:S02]  /*7430*/  IMAD R8, R8, c[0x0][0x3a8], RZ ;  /* 0x0000ea0008087a24 */ /* 0x000fe400078e02ff */
[C---:B------:R-:W-:Y:S02]  /*7440*/  IMAD R60, R0.reuse, c[0x0][0x3a4], R3 ;  /* 0x0000e900003c7a24 */ /* 0x040fe400078e0203 */
[C---:B------:R-:W-:Y:S02]  /*7450*/  IMAD R3, R0.reuse, c[0x0][0x3ac], R8 ;  /* 0x0000eb0000037a24 */ /* 0x040fe400078e0208 */
[----:B------:R-:W-:-:S04]  /*7460*/  IMAD.WIDE.U32 R10, R0, c[0x0][0x3a0], R6 ;  /* 0x0000e800000a7a25 */ /* 0x000fc800078e0006 */
[----:B------:R-:W-:Y:S01]  /*7470*/  IMAD.WIDE.U32 R8, R0, c[0x0][0x3a8], R4 ;  /* 0x0000ea0000087a25 */ /* 0x000fe200078e0004 */
[----:B------:R-:W-:Y:S02]  /*7480*/  IADD3 R5, R11, R60, RZ ;  /* 0x0000003c0b057210 */ /* 0x000fe40007ffe0ff */
[----:B------:R-:W-:Y:S02]  /*7490*/  LEA R6, P1, R10, c[0x0][0x340], 0x1 ;  /* 0x0000d0000a067a11 */ /* 0x000fe400078208ff */
[----:B------:R-:W-:Y:S02]  /*74a0*/  IADD3 R0, R9, R3, RZ ;  /* 0x0000000309007210 */ /* 0x000fe40007ffe0ff */
[----:B------:R-:W-:Y:S02]  /*74b0*/  LEA R4, P0, R8, c[0x0][0x348], 0x1 ;  /* 0x0000d20008047a11 */ /* 0x000fe400078008ff */
[----:B------:R-:W-:Y:S02]  /*74c0*/  LEA.HI.X R7, R10, c[0x0][0x344], R5, 0x1, P1 ;  /* 0x0000d1000a077a11 */ /* 0x000fe400008f0c05 */
[----:B------:R-:W-:-:S02]  /*74d0*/  MOV R3, c[0x0][0x3a0] ;  /* 0x0000e80000037a02 */ /* 0x000fc40000000f00 */
[----:B------:R-:W-:Y:S02]  /*74e0*/  LEA.HI.X R5, R8, c[0x0][0x34c], R0, 0x1, P0 ;  /* 0x0000d30008057a11 */ /* 0x000fe400000f0c00 */
[----:B------:R-:W-:Y:S02]  /*74f0*/  MOV R0, c[0x0][0x3a8] ;  /* 0x0000ea0000007a02 */ /* 0x000fe40000000f00 */
[----:B------:R-:W-:Y:S02]  /*7500*/  MOV R11, c[0x0][0x3a4] ;  /* 0x0000e900000b7a02 */ /* 0x000fe40000000f00 */
[----:B------:R-:W-:Y:S02]  /*7510*/  LEA R10, P1, R3, R6, 0x7 ;  /* 0x00000006030a7211 */ /* 0x000fe400078238ff */
[----:B------:R-:W-:Y:S02]  /*7520*/  MOV R9, c[0x0][0x3ac] ;  /* 0x0000eb0000097a02 */ /* 0x000fe40000000f00 */
[----:B------:R-:W-:-:S02]  /*7530*/  LEA R8, P0, R0, R4, 0x7 ;  /* 0x0000000400087211 */ /* 0x000fc400078038ff */
[----:B------:R-:W-:Y:S02]  /*7540*/  LEA.HI.X R11, R3, R7, R11, 0x7, P1 ;  /* 0x00000007030b7211 */ /* 0x000fe400008f3c0b */
[----:B------:R-:W-:Y:S01]  /*7550*/  LEA.HI.X R9, R0, R5, R9, 0x7, P0 ;  /* 0x0000000500097211 */ /* 0x000fe200000f3c09 */
[----:B-1----:R1:W-:Y:S04]  /*7560*/  STG.E.128 [R6.64], R56 ;  /* 0x0000003806007986 */ /* 0x0023e8000c101d26 */
[----:B--2---:R1:W-:Y:S04]  /*7570*/  STG.E.128 [R6.64+0x40], R48 ;  /* 0x0000403006007986 */ /* 0x0043e8000c101d26 */
[----:B---3--:R1:W-:Y:S04]  /*7580*/  STG.E.128 [R6.64+0x80], R40 ;  /* 0x0000802806007986 */ /* 0x0083e8000c101d26 */
[----:B----4-:R1:W-:Y:S04]  /*7590*/  STG.E.128 [R10.64], R52 ;  /* 0x000000340a007986 */ /* 0x0103e8000c101d26 */
        /* <DEDUP_REMOVED lines=8> */
.L_x_487:
        /* <DEDUP_REMOVED lines=11> */
.L_x_494:
[----:B------:R-:W-:Y:S05]  /*76d0*/  EXIT ;  /* 0x000000000000794d */ /* 0x000fea0003800000 */
.L_x_496:
        /* <DEDUP_REMOVED lines=10> */
.L_x_1288:


//--------------------- .text._ZN5flash44flash_bwd_dq_dk_dv_loop_seqk_parallel_kernelI23Flash_bwd_kernel_traitsILi96ELi64ELi128ELi8ELi2ELi4ELi4ELb1ELb0EN7cutlass6half_tE19Flash_kernel_traitsILi96ELi64ELi128ELi8ES3_EELb0ELb0ELb0ELb0ELb1ELb1ELb1EEEvNS_16Flash_bwd_paramsE --------------------------
	.section	.text._ZN5flash44flash_bwd_dq_dk_dv_loop_seqk_parallel_kernelI23Flash_bwd_kernel_traitsILi96ELi64ELi128ELi8ELi2ELi4ELi4ELb1ELb0EN7cutlass6half_tE19Flash_kernel_traitsILi96ELi64ELi128ELi8ES3_EELb0ELb0ELb0ELb0ELb1ELb1ELb1EEEvNS_16Flash_bwd_paramsE,"ax",@progbits
	.sectioninfo	@"SHI_REGISTERS=255"
	.align	128
        .global         _ZN5flash44flash_bwd_dq_dk_dv_loop_seqk_parallel_kernelI23Flash_bwd_kernel_traitsILi96ELi64ELi128ELi8ELi2ELi4ELi4ELb1ELb0EN7cutlass6half_tE19Flash_kernel_traitsILi96ELi64ELi128ELi8ES3_EELb0ELb0ELb0ELb0ELb1ELb1ELb1EEEvNS_16Flash_bwd_paramsE
        .type           _ZN5flash44flash_bwd_dq_dk_dv_loop_seqk_parallel_kernelI23Flash_bwd_kernel_traitsILi96ELi64ELi128ELi8ELi2ELi4ELi4ELb1ELb0EN7cutlass6half_tE19Flash_kernel_traitsILi96ELi64ELi128ELi8ES3_EELb0ELb0ELb0ELb0ELb1ELb1ELb1EEEvNS_16Flash_bwd_paramsE,@function
        .size           _ZN5flash44flash_bwd_dq_dk_dv_loop_seqk_parallel_kernelI23Flash_bwd_kernel_traitsILi96ELi64ELi128ELi8ELi2ELi4ELi4ELb1ELb0EN7cutlass6half_tE19Flash_kernel_traitsILi96ELi64ELi128ELi8ES3_EELb0ELb0ELb0ELb0ELb1ELb1ELb1EEEvNS_16Flash_bwd_paramsE,(.L_x_1289 - _ZN5flash44flash_bwd_dq_dk_dv_loop_seqk_parallel_kernelI23Flash_bwd_kernel_traitsILi96ELi64ELi128ELi8ELi2ELi4ELi4ELb1ELb0EN7cutlass6half_tE19Flash_kernel_traitsILi96ELi64ELi128ELi8ES3_EELb0ELb0ELb0ELb0ELb1ELb1ELb1EEEvNS_16Flash_bwd_paramsE)
        .other          _ZN5flash44flash_bwd_dq_dk_dv_loop_seqk_parallel_kernelI23Flash_bwd_kernel_traitsILi96ELi64ELi128ELi8ELi2ELi4ELi4ELb1ELb0EN7cutlass6half_tE19Flash_kernel_traitsILi96ELi64ELi128ELi8ES3_EELb0ELb0ELb0ELb0ELb1ELb1ELb1EEEvNS_16Flash_bwd_paramsE,@"STO_CUDA_ENTRY STV_DEFAULT"
_ZN5flash44flash_bwd_dq_dk_dv_loop_seqk_parallel_kernelI23Flash_bwd_kernel_traitsILi96ELi64ELi128ELi8ELi2ELi4ELi4ELb1ELb0EN7cutlass6half_tE19Flash_kernel_traitsILi96ELi64ELi128ELi8ES3_EELb0ELb0ELb0ELb0ELb1ELb1ELb1EEEvNS_16Flash_bwd_paramsE:
.text._ZN5flash44flash_bwd_dq_dk_dv_loop_seqk_parallel_kernelI23Flash_bwd_kernel_traitsILi96ELi64ELi128ELi8ELi2ELi4ELi4ELb1ELb0EN7cutlass6half_tE19Flash_kernel_traitsILi96ELi64ELi128ELi8ES3_EELb0ELb0ELb0ELb0ELb1ELb1ELb1EEEvNS_16Flash_bwd_paramsE:
        /* <DEDUP_REMOVED lines=44> */
[----:B------:R-:W-:Y:S01]  /*02c0*/  UIMAD UR15, UR4, UR15, URZ ;  /* 0x0000000f040f72a4 */ /* 0x000fe2000f8e023f */
[----:B------:R-:W-:Y:S01]  /*02d0*/  LEA.HI R4, R4, R0, RZ, 0x1 ;  /* 0x0000000004047211 */ /* 0x000fe200078f08ff */
[----:B------:R-:W-:Y:S01]  /*02e0*/  USHF.R.S32.HI UR16, URZ, 0x1f, UR17 ;  /* 0x0000001f3f107899 */ /* 0x000fe20008011411 */
[----:B------:R-:W-:Y:S01]  /*02f0*/  SHF.R.S32.HI R2, RZ, 0x2, R9 ;  /* 0x00000002ff027819 */ /* 0x000fe20000011409 */
[----:B------:R-:W-:Y:S01]  /*0300*/  IMAD.IADD R8, R10, 0x1, -R5 ;  /* 0x000000010a087824 */ /* 0x000fe200078e0a05 */
[----:B------:R-:W-:Y:S01]  /*0310*/  SHF.R.S32.HI R6, RZ, 0x1f, R9 ;  /* 0x0000001fff067819 */ /* 0x000fe20000011409 */
[----:B------:R-:W-:Y:S01]  /*0320*/  UMOV UR14, 0xffffd000 ;  /* 0xffffd000000e7882 */ /* 0x000fe20000000000 */
[----:B------:R-:W-:-:S02]  /*0330*/  LOP3.LUT R7, R9, 0xfffffffc, RZ, 0xc0, !PT ;  /* 0xfffffffc09077812 */ /* 0x000fc400078ec0ff */
[----:B------:R-:W-:Y:S02]  /*0340*/  LOP3.LUT R5, R4, 0xfffffffe, RZ, 0xc0, !PT ;  /* 0xfffffffe04057812 */ /* 0x000fe400078ec0ff */
        /* <DEDUP_REMOVED lines=15> */
[-C--:B------:R-:W-:Y:S01]  /*0440*/  LEA.HI R3, R3, R0.reuse, RZ, 0x1 ;  /* 0x0000000003037211 */ /* 0x080fe200078f08ff */
[----:B------:R1:W-:Y:S01]  /*0450*/  STL [R1+0x40], R16 ;  /* 0x0000401001007387 */ /* 0x0003e20000100800 */
[----:B------:R-:W-:-:S02]  /*0460*/  LEA.HI R2, R5, R0, RZ, 0x2 ;  /* 0x0000000005027211 */ /* 0x000fc400078f10ff */
        /* <DEDUP_REMOVED lines=12> */
[----:B------:R-:W-:Y:S02]  /*0530*/  LOP3.LUT R2, R6, 0x3fffffe, RZ, 0xc0, !PT ;  /* 0x03fffffe06027812 */ /* 0x000fe400078ec0ff */
[----:B------:R-:W-:Y:S02]  /*0540*/  SHF.R.S32.HI R12, RZ, 0x1f, R8 ;  /* 0x0000001fff0c7819 */ /* 0x000fe40000011408 */
[----:B------:R-:W-:Y:S01]  /*0550*/  SHF.R.U32.HI R5, RZ, 0x3, R0 ;  /* 0x00000003ff057819 */ /* 0x000fe20000011600 */
[----:B------:R-:W-:Y:S01]  /*0560*/  IMAD.IADD R2, R11, 0x1, -R2 ;  /* 0x000000010b027824 */ /* 0x000fe200078e0a02 */
[----:B------:R-:W-:Y:S01]  /*0570*/  LOP3.LUT R3, R0, 0x18, R16, 0xf8, !PT ;  /* 0x0000001800037812 */ /* 0x000fe200078ef810 */
[----:B------:R-:W-:Y:S01]  /*0580*/  IMAD R0, R14, 0x4, R15 ;  /* 0x000000040e007824 */ /* 0x000fe200078e020f */
[-C--:B------:R-:W-:Y:S02]  /*0590*/  LEA.HI R12, R12, R8.reuse, RZ, 0x3 ;  /* 0x000000080c0c7211 */ /* 0x080fe400078f18ff */
[----:B------:R-:W-:Y:S01]  /*05a0*/  LEA.HI R4, R8, R8, RZ, 0x1 ;  /* 0x0000000808047211 */ /* 0x000fe200078f08ff */
[----:B------:R-:W-:Y:S01]  /*05b0*/  IMAD R19, R0, 0x8, R2 ;  /* 0x0000000800137824 */ /* 0x000fe200078e0202 */
[----:B------:R-:W-:-:S02]  /*05c0*/  LOP3.LUT R0, R12, 0xfffffff8, RZ, 0xc0, !PT ;  /* 0xfffffff80c007812 */ /* 0x000fc400078ec0ff */
[----:B------:R-:W-:Y:S02]  /*05d0*/  LOP3.LUT R5, R3, R5, RZ, 0x3c, !PT ;  /* 0x0000000503057212 */ /* 0x000fe400078e3cff */
[----:B------:R-:W-:Y:S01]  /*05e0*/  LOP3.LUT R2, R9, 0x1, RZ, 0xc0, !PT ;  /* 0x0000000109027812 */ /* 0x000fe200078ec0ff */
[----:B-1----:R-:W-:Y:S01]  /*05f0*/  IMAD.IADD R16, R8, 0x1, -R0 ;  /* 0x0000000108107824 */ /* 0x002fe200078e0a00 */
[----:B------:R-:W-:Y:S01]  /*0600*/  LOP3.LUT R3, R4, 0x7fffffe, RZ, 0xc0, !PT ;  /* 0x07fffffe04037812 */ /* 0x000fe200078ec0ff */
[----:B------:R-:W-:Y:S01]  /*0610*/  IMAD.U32 R5, R7, 0x20, R5 ;  /* 0x0000002007057824 */ /* 0x000fe200078e0005 */
[----:B------:R-:W-:Y:S02]  /*0620*/  SHF.R.S32.HI R0, RZ, 0x1, R6 ;  /* 0x00000001ff007819 */ /* 0x000fe40000011406 */
[----:B------:R-:W-:Y:S01]  /*0630*/  ISETP.NE.U32.AND P5, PT, R2, 0x1, PT ;  /* 0x000000010200780c */ /* 0x000fe20003fa5070 */
[----:B------:R-:W-:Y:S01]  /*0640*/  IMAD.SHL.U32 R2, R11, 0x40, RZ ;  /* 0x000000400b027824 */ /* 0x000fe200078e00ff */
[----:B------:R-:W-:Y:S01]  /*0650*/  LOP3.LUT P6, RZ, R0, 0x2, RZ, 0xc0, !PT ;  /* 0x0000000200ff7812 */ /* 0x000fe200078cc0ff */
[----:B------:R-:W-:Y:S01]  /*0660*/  IMAD.IADD R17, R8, 0x1, -R3 ;  /* 0x0000000108117824 */ /* 0x000fe200078e0a03 */
[----:B------:R1:W-:Y:S01]  /*0670*/  STL [R1+0x28], R5 ;  /* 0x0000280501007387 */ /* 0x0003e20000100800 */
[----:B------:R-:W-:Y:S01]  /*0680*/  IMAD.SHL.U32 R3, R0, 0x40, RZ ;  /* 0x0000004000037824 */ /* 0x000fe200078e00ff */
[--C-:B------:R-:W-:Y:S01]  /*0690*/  SHF.R.S32.HI R6, RZ, 0x1, R4.reuse ;  /* 0x00000001ff067819 */ /* 0x100fe20000011404 */
[----:B------:R-:W-:Y:S01]  /*06a0*/  IMAD.SHL.U32 R0, R10, 0x10, RZ ;  /* 0x000000100a007824 */ /* 0x000fe200078e00ff */
[----:B------:R-:W-:-:S02]  /*06b0*/  SHF.R.S32.HI R4, RZ, 0x1f, R4 ;  /* 0x0000001fff047819 */ /* 0x000fc40000011404 */
[C---:B------:R-:W-:Y:S02]  /*06c0*/  LEA.HI R8, R9.reuse, R9, RZ, 0x1 ;  /* 0x0000000909087211 */ /* 0x040fe400078f08ff */
[----:B------:R-:W-:Y:S02]  /*06d0*/  LEA.HI R4, R4, R6, RZ, 0x2 ;  /* 0x0000000604047211 */ /* 0x000fe400078f10ff */
[----:B------:R-:W-:Y:S02]  /*06e0*/  LOP3.LUT P4, RZ, R9, 0x2, RZ, 0xc0, !PT ;  /* 0x0000000209ff7812 */ /* 0x000fe4000788c0ff */
[----:B------:R-:W-:Y:S02]  /*06f0*/  LOP3.LUT R4, R4, 0xfffffffc, RZ, 0xc0, !PT ;  /* 0xfffffffc04047812 */ /* 0x000fe400078ec0ff */
[----:B------:R-:W-:Y:S02]  /*0700*/  SEL R221, R230, 0xffffffe0, !P6 ;  /* 0xffffffe0e6dd7807 */ /* 0x000fe40007000000 */
[----:B------:R-:W-:Y:S01]  /*0710*/  SEL R240, R240, 0x10, !P5 ;  /* 0x00000010f0f07807 */ /* 0x000fe20006800000 */
[----:B------:R-:W-:-:S02]  /*0720*/  IMAD.IADD R11, R6, 0x1, -R4 ;  /* 0x00000001060b7824 */ /* 0x000fc400078e0a04 */
[----:B------:R-:W-:Y:S01]  /*0730*/  IMAD.SHL.U32 R4, R14, 0x20, RZ ;  /* 0x000000200e047824 */ /* 0x000fe200078e00ff */
[----:B-1----:R-:W-:Y:S02]  /*0740*/  LOP3.LUT R5, R2, 0x1c0, RZ, 0xc0, !PT ;  /* 0x000001c002057812 */ /* 0x002fe400078ec0ff */
[----:B------:R-:W-:Y:S02]  /*0750*/  LOP3.LUT R2, R3, 0xc0, RZ, 0xc0, !PT ;  /* 0x000000c003027812 */ /* 0x000fe400078ec0ff */
[----:B------:R-:W-:Y:S02]  /*0760*/  LOP3.LUT R0, R5, 0x30, R0, 0xf8, !PT ;  /* 0x0000003005007812 */ /* 0x000fe400078ef800 */
[--C-:B------:R-:W-:Y:S02]  /*0770*/  LOP3.LUT R3, R2, 0x8, R13.reuse, 0xf8, !PT ;  /* 0x0000000802037812 */ /* 0x100fe400078ef80d */
[----:B------:R-:W-:Y:S02]  /*0780*/  LOP3.LUT R7, R0, 0x8, R13, 0xf8, !PT ;  /* 0x0000000800077812 */ /* 0x000fe400078ef80d */
[----:B------:R-:W-:-:S02]  /*0790*/  LOP3.LUT R0, R8, 0x3fffffe, RZ, 0xc0, !PT ;  /* 0x03fffffe08007812 */ /* 0x000fc400078ec0ff */
[----:B------:R-:W-:-:S03]  /*07a0*/  SHF.R.U32.HI R2, RZ, 0x3, R2 ;  /* 0x00000003ff027819 */ /* 0x000fc60000011602 */
[----:B------:R-:W-:Y:S01]  /*07b0*/  IMAD.IADD R6, R9, 0x1, -R0 ;  /* 0x0000000109067824 */ /* 0x000fe200078e0a00 */
[----:B------:R-:W-:Y:S01]  /*07c0*/  LOP3.LUT R222, R3, R2, RZ, 0x3c, !PT ;  /* 0x0000000203de7212 */ /* 0x000fe200078e3cff */
[----:B------:R-:W-:Y:S01]  /*07d0*/  IMAD.SHL.U32 R0, R9, 0x40, RZ ;  /* 0x0000004009007824 */ /* 0x000fe200078e00ff */
[----:B------:R-:W-:Y:S01]  /*07e0*/  SHF.R.U32.HI R3, RZ, 0x3, R5 ;  /* 0x00000003ff037819 */ /* 0x000fe20000011605 */
[----:B------:R-:W-:Y:S01]  /*07f0*/  IMAD.SHL.U32 R5, R18, 0x2, RZ ;  /* 0x0000000212057824 */ /* 0x000fe200078e00ff */
[----:B------:R-:W-:Y:S01]  /*0800*/  SHF.R.S32.HI R2, RZ, 0x3, R12 ;  /* 0x00000003ff027819 */ /* 0x000fe2000001140c */
[----:B------:R-:W-:Y:S01]  /*0810*/  IMAD.U32 R222, R19, 0x20, R222 ;  /* 0x0000002013de7824 */ /* 0x000fe200078e00de */
[----:B------:R-:W-:Y:S02]  /*0820*/  LOP3.LUT R0, R0, 0x1c0, RZ, 0xc0, !PT ;  /* 0x000001c000007812 */ /* 0x000fe400078ec0ff */
[----:B------:R-:W-:Y:S01]  /*0830*/  LOP3.LUT R9, R7, R3, RZ, 0x3c, !PT ;  /* 0x0000000307097212 */ /* 0x000fe200078e3cff */
[----:B------:R-:W-:Y:S01]  /*0840*/  IMAD R225, R10, 0x2, R2 ;  /* 0x000000020ae17824 */ /* 0x000fe200078e0202 */
[----:B------:R-:W-:Y:S01]  /*0850*/  LOP3.LUT R4, R0, 0x20, R4, 0xf8, !PT ;  /* 0x0000002000047812 */ /* 0x000fe200078ef804 */
[----:B------:R-:W-:Y:S01]  /*0860*/  IMAD R17, R2, 0x8, R17 ;  /* 0x0000000802117824 */ /* 0x000fe200078e0211 */
        /* <DEDUP_REMOVED lines=13> */
[----:B------:R-:W-:Y:S01]  /*0940*/  IMAD.SHL.U32 R4, R15, 0x10, RZ ;  /* 0x000000100f047824 */ /* 0x000fe200078e00ff */
        /* <DEDUP_REMOVED lines=53> */
.L_x_505:
        /* <DEDUP_REMOVED lines=42> */
[----:B------:R-:W-:-:S02]  /*0f40*/  UISETP.NE.AND UP0, UPT, UR33, URZ, UPT ;  /* 0x0000003f2100728c */ /* 0x000fc4000bf05270 */
[----:B------:R-:W-:Y:S02]  /*0f50*/  USHF.R.S32.HI UR42, URZ, 0x1f, UR32 ;  /* 0x0000001f3f2a7899 */ /* 0x000fe40008011420 */
[----:B------:R-:W-:Y:S02]  /*0f60*/  ULDC.64 UR4, c[0x0][0x240] ;  /* 0x0000900000047ab9 */ /* 0x000fe40000000a00 */
[----:B------:R-:W-:Y:S02]  /*0f70*/  ULEA.HI UR42, UR42, UR32, URZ, 0x6 ;  /* 0x000000202a2a7291 */ /* 0x000fe4000f8f303f */
[----:B------:R-:W-:Y:S01]  /*0f80*/  UISETP.NE.U32.AND UP1, UPT, URZ, UR4, UPT ;  /* 0x000000043f00728c */ /* 0x000fe2000bf25070 */
[----:B---3--:R-:W3:Y:S01]  /*0f90*/  MUFU.RCP R4, R4 ;  /* 0x0000000400047308 */ /* 0x008ee20000001000 */
[----:B------:R-:W-:Y:S02]  /*0fa0*/  ULDC UR41, c[0x0][0x22c] ;  /* 0x00008b0000297ab9 */ /* 0x000fe40000000800 */
[----:B------:R-:W-:Y:S01]  /*0fb0*/  UISETP.NE.AND.EX UP1, UPT, URZ, UR5, UPT, UP1 ;  /* 0x000000053f00728c */ /* 0x000fe2000bf25310 */
[----:B-1----:R-:W-:Y:S01]  /*0fc0*/  IABS R3, R3 ;  /* 0x0000000300037213 */ /* 0x002fe20000000000 */
[----:B--2---:R-:W-:-:S02]  /*0fd0*/  ULOP3.LUT UR44, UR38, UR44, URZ, 0x3c, !UPT ;  /* 0x0000002c262c7292 */ /* 0x004fc4000f8e3c3f */
[----:B------:R-:W-:Y:S02]  /*0fe0*/  ULDC UR4, c[0x0][0x214] ;  /* 0x0000850000047ab9 */ /* 0x000fe40000000800 */
[----:B------:R-:W-:Y:S02]  /*0ff0*/  ULDC UR5, c[0x0][0x1c0] ;  /* 0x0000700000057ab9 */ /* 0x000fe40000000800 */
[----:B------:R-:W-:Y:S01]  /*1000*/  ISETP.LE.AND P1, PT, RZ, UR44, PT ;  /* 0x0000002cff007c0c */ /* 0x000fe2000bf23270 */
[----:B------:R-:W-:Y:S02]  /*1010*/  ULOP3.LUT UR44, UR42, 0xffffffc0, URZ, 0xc0, !UPT ;  /* 0xffffffc02a2c7892 */ /* 0x000fe4000f8ec03f */
[----:B----4-:R-:W-:Y:S01]  /*1020*/  @UP0 UIMAD UR39, UR27, UR4, URZ ;  /* 0x000000041b2702a4 */ /* 0x010fe2000f8e023f */
[----:B---3--:R-:W-:Y:S01]  /*1030*/  IADD3 R4, R4, 0xffffffe, RZ ;  /* 0x0ffffffe04047810 */ /* 0x008fe20007ffe0ff */
[----:B------:R-:W-:Y:S02]  /*1040*/  UIMAD UR41, UR38, UR41, URZ ;  /* 0x00000029262972a4 */ /* 0x000fe4000f8e023f */
[----:B------:R-:W-:Y:S01]  /*1050*/  UIMAD.WIDE UR46, UR27, 0x80, URZ ;  /* 0x000000801b2e78a5 */ /* 0x000fe2000f8e023f */
[----:B------:R-:W1:Y:S01]  /*1060*/  F2I.FTZ.U32.TRUNC.NTZ R5, R4 ;  /* 0x0000000400057305 */ /* 0x000e62000021f000 */
[----:B------:R-:W-:-:S02]  /*1070*/  @!UP0 UIMAD UR5, UR27, UR5, UR38 ;  /* 0x000000051b0582a4 */ /* 0x000fc4000f8e0226 */
[----:B------:R-:W-:Y:S02]  /*1080*/  UIADD3 UR44, UR44, -0x40, URZ ;  /* 0xffffffc02c2c7890 */ /* 0x000fe4000fffe03f */
[----:B------:R-:W-:Y:S02]  /*1090*/  ULDC.U8 UR31, c[0x0][0x3d0] ;  /* 0x0000f400001f7ab9 */ /* 0x000fe40000000000 */
[----:B------:R-:W-:Y:S01]  /*10a0*/  ULDC UR40, c[0x0][0x234] ;  /* 0x00008d0000287ab9 */ /* 0x000fe20000000800 */
[----:B------:R-:W-:Y:S01]  /*10b0*/  ISETP.NE.AND P4, PT, RZ, UR31, PT ;  /* 0x0000001fff007c0c */ /* 0x000fe2000bf85270 */
[----:B------:R-:W-:Y:S02]  /*10c0*/  ULDC UR34, c[0x0][0x1c0] ;  /* 0x0000700000227ab9 */ /* 0x000fe40000000800 */
[----:B------:R-:W-:Y:S02]  /*10d0*/  @UP0 UIMAD UR40, UR38, UR40, UR39 ;  /* 0x00000028262802a4 */ /* 0x000fe4000f8e0227 */
[----:B------:R-:W-:-:S02]  /*10e0*/  USHF.R.S32.HI UR7, URZ, 0x1f, UR13 ;  /* 0x0000001f3f077899 */ /* 0x000fc4000801140d */
[----:B------:R-:W-:Y:S01]  /*10f0*/  USHF.R.S32.HI UR26, URZ, 0x1f, UR6 ;  /* 0x0000001f3f1a7899 */ /* 0x000fe20008011406 */
        /* <DEDUP_REMOVED lines=8> */
[----:B------:R-:W-:-:S02]  /*1180*/  USEL UR32, UR46, URZ, UP1 ;  /* 0x0000003f2e207287 */ /* 0x000fc40008800000 */
[----:B------:R-:W-:Y:S01]  /*1190*/  USEL UR31, UR47, URZ, UP1 ;  /* 0x0000003f2f1f7287 */ /* 0x000fe20008800000 */
        /* <DEDUP_REMOVED lines=24> */
.L_x_498:
[----:B------:R-:W-:-:S04]  /*1320*/  UIMAD UR39, UR27, UR11, UR38 ;  /* 0x0000000b1b2772a4 */ /* 0x000fc8000f8e0226 */
[----:B------:R-:W-:Y:S02]  /*1330*/  UIMAD UR39, UR39, UR10, URZ ;  /* 0x0000000a272772a4 */ /* 0x000fe4000f8e023f */
.L_x_499:
[----:B------:R-:W2:Y:S01]  /*1340*/  LDL.64 R4, [R1+0x40] ;  /* 0x0000400001047983 */ /* 0x000ea20000100a00 */
[----:B------:R-:W-:-:S03]  /*1350*/  ULDC.64 UR4, c[0x0][0x368] ;  /* 0x0000da0000047ab9 */ /* 0x000fc60000000a00 */
[----:B------:R1:W2:Y:S01]  /*1360*/  LDL.64 R10, [R1+0x40] ;  /* 0x00004000010a7983 */ /* 0x0002a20000100a00 */
[----:B------:R-:W-:Y:S02]  /*1370*/  UIMAD UR4, UR43, UR4, URZ ;  /* 0x000000042b0472a4 */ /* 0x000fe4000f8e023f */
[----:B------:R-:W-:Y:S01]  /*1380*/  UIADD3 UR13, UP0, UR6, UR13, URZ ;  /* 0x0000000d060d7290 */ /* 0x000fe2000ff1e03f */
[----:B------:R-:W3:Y:S01]  /*1390*/  S2R R21, SR_TID.X ;  /* 0x0000000000157919 */ /* 0x000ee20000002100 */
[----:B------:R-:W-:Y:S02]  /*13a0*/  UIMAD UR6, UR27, UR5, UR4 ;  /* 0x000000051b0672a4 */ /* 0x000fe4000f8e0204 */
[----:B------:R-:W-:Y:S01]  /*13b0*/  UIADD3.X UR26, UR7, UR26, URZ, UP0, !UPT ;  /* 0x0000001a071a7290 */ /* 0x000fe200087fe43f */
[----:B------:R-:W4:Y:S01]  /*13c0*/  S2R R23, SR_CTAID.Y ;  /* 0x0000000000177919 */ /* 0x000f220000002600 */
[----:B------:R-:W-:Y:S01]  /*13d0*/  ULDC.64 UR4, c[0x0][0x1a0] ;  /* 0x0000680000047ab9 */ /* 0x000fe20000000a00 */
[----:B------:R-:W-:Y:S01]  /*13e0*/  IMAD.U32 R6, RZ, RZ, UR13 ;  /* 0x0000000dff067e24 */ /* 0x000fe2000f8e00ff */
[----:B------:R-:W-:-:S04]  /*13f0*/  UIMAD UR4, UR26, UR4, URZ ;  /* 0x000000041a0472a4 */ /* 0x000fc8000f8e023f */
[----:B------:R-:W-:-:S03]  /*1400*/  UIMAD UR46, UR13, UR5, UR4 ;  /* 0x000000050d2e72a4 */ /* 0x000fc6000f8e0204 */
[----:B------:R-:W-:Y:S02]  /*1410*/  ULDC.64 UR4, c[0x0][0x198] ;  /* 0x0000660000047ab9 */ /* 0x000fe40000000a00 */
[----:B------:R-:W-:-:S04]  /*1420*/  UIMAD UR4, UR26, UR4, URZ ;  /* 0x000000041a0472a4 */ /* 0x000fc8000f8e023f */
[----:B------:R-:W-:-:S03]  /*1430*/  UIMAD UR47, UR13, UR5, UR4 ;  /* 0x000000050d2f72a4 */ /* 0x000fc6000f8e0204 */
[----:B------:R-:W-:Y:S01]  /*1440*/  ULDC.64 UR4, c[0x0][0x180] ;  /* 0x0000600000047ab9 */ /* 0x000fe20000000a00 */
[----:B---3--:R-:W-:Y:S01]  /*1450*/  SHF.R.S32.HI R22, RZ, 0x1f, R21 ;  /* 0x0000001fff167819 */ /* 0x008fe20000011415 */
[----:B------:R-:W-:-:S03]  /*1460*/  UIMAD UR4, UR43, UR4, URZ ;  /* 0x000000042b0472a4 */ /* 0x000fc6000f8e023f */
[----:B------:R-:W-:Y:S01]  /*1470*/  LEA.HI R3, R22, R21, RZ, 0x2 ;  /* 0x0000001516037211 */ /* 0x000fe200078f10ff */
[----:B------:R-:W-:-:S03]  /*1480*/  UIMAD UR4, UR27, UR5, UR4 ;  /* 0x000000051b0472a4 */ /* 0x000fc6000f8e0204 */
[----:B------:R-:W-:-:S04]  /*1490*/  SHF.R.S32.HI R3, RZ, 0x2, R3 ;  /* 0x00000002ff037819 */ /* 0x000fc80000011403 */
[----:B------:R-:W-:Y:S02]  /*14a0*/  SHF.R.S32.HI R18, RZ, 0x1f, R3 ;  /* 0x0000001fff127819 */ /* 0x000fe40000011403 */
[----:B------:R-:W-:-:S04]  /*14b0*/  IADD3 R14, P0, R3, UR44, RZ ;  /* 0x0000002c030e7c10 */ /* 0x000fc8000ff1e0ff */
[----:B------:R-:W-:-:S05]  /*14c0*/  IADD3.X R12, R18, UR45, RZ, P0, !PT ;  /* 0x0000002d120c7c10 */ /* 0x000fca00087fe4ff */
[----:B------:R-:W-:Y:S01]  /*14d0*/  IMAD R13, R12, c[0x0][0x190], RZ ;  /* 0x000064000c0d7a24 */ /* 0x000fe200078e02ff */
[----:B------:R-:W-:Y:S02]  /*14e0*/  ULEA.HI.SX32 UR42, UR42, 0xffffffff, 0x1a ;  /* 0xffffffff2a2a7891 */ /* 0x000fe4000f8fd23f */
[----:B------:R-:W-:Y:S01]  /*14f0*/  UIADD3 UR40, UR44, UR40, URZ ;  /* 0x000000282c287290 */ /* 0x000fe2000fffe03f */
[----:B------:R-:W-:Y:S01]  /*1500*/  @P4 BAR.SYNC.DEFER_BLOCKING 0x0 ;  /* 0x0000000000004b1d */ /* 0x000fe20000010000 */
[----:B--2---:R-:W-:-:S05]  /*1510*/  IMAD.MOV.U32 R10, RZ, RZ, R4 ;  /* 0x000000ffff0a7224 */ /* 0x004fca00078e0004 */
[----:B------:R-:W-:-:S05]  /*1520*/  SHF.R.S32.HI R11, RZ, 0x1f, R10 ;  /* 0x0000001fff0b7819 */ /* 0x000fca000001140a */
[----:B------:R2:W-:Y:S01]  /*1530*/  STL [R1+0x44], R11 ;  /* 0x0000440b01007387 */ /* 0x0005e20000100800 */
[----:B----4-:R-:W-:-:S03]  /*1540*/  IMAD.WIDE.U32 R4, R23, c[0x0][0x368], R10 ;  /* 0x0000da0017047a25 */ /* 0x010fc600078e000a */
[----:B------:R-:W3:Y:S01]  /*1550*/  LDL R25, [R1+0x28] ;  /* 0x0000280001197983 */ /* 0x000ee20000100800 */
[----:B------:R-:W-:Y:S01]  /*1560*/  IMAD.MOV.U32 R8, RZ, RZ, R4 ;  /* 0x000000ffff087224 */ /* 0x000fe200078e0004 */
[----:B------:R-:W-:Y:S01]  /*1570*/  IADD3 R9, R5, UR6, RZ ;  /* 0x0000000605097c10 */ /* 0x000fe2000fffe0ff */
[----:B------:R-:W-:Y:S01]  /*1580*/  IMAD.U32 R4, RZ, RZ, UR13 ;  /* 0x0000000dff047e24 */ /* 0x000fe2000f8e00ff */
[----:B------:R-:W4:Y:S01]  /*1590*/  LDL R24, [R1+0x48] ;  /* 0x0000480001187983 */ /* 0x000f220000100800 */
[--C-:B------:R-:W-:Y:S01]  /*15a0*/  IMAD.WIDE.U32 R6, R6, c[0x0][0x1a0], R10.reuse ;  /* 0x0000680006067a25 */ /* 0x100fe200078e000a */
[----:B------:R-:W-:Y:S02]  /*15b0*/  ULDC.64 UR6, c[0x0][0x188] ;  /* 0x0000620000067ab9 */ /* 0x000fe40000000a00 */
[----:B------:R-:W-:Y:S01]  /*15c0*/  UIMAD UR6, UR43, UR6, URZ ;  /* 0x000000062b0672a4 */ /* 0x000fe2000f8e023f */
[----:B------:R-:W-:Y:S01]  /*15d0*/  IMAD.WIDE.U32 R4, R4, c[0x0][0x198], R10 ;  /* 0x0000660004047a25 */ /* 0x000fe200078e000a */
[----:B------:R-:W-:-:S02]  /*15e0*/  IADD3 R7, R7, UR46, RZ ;  /* 0x0000002e07077c10 */ /* 0x000fc4000fffe0ff */
[----:B------:R-:W-:Y:S01]  /*15f0*/  UIMAD UR6, UR27, UR7, UR6 ;  /* 0x000000071b0672a4 */ /* 0x000fe2000f8e0206 */
[----:B------:R-:W-:Y:S01]  /*1600*/  IMAD R16, R14, c[0x0][0x194], R13 ;  /* 0x000065000e107a24 */ /* 0x000fe200078e020d */
[----:B------:R-:W-:Y:S01]  /*1610*/  IADD3 R5, R5, UR47, RZ ;  /* 0x0000002f05057c10 */ /* 0x000fe2000fffe0ff */
[----:B------:R-:W-:Y:S02]  /*1620*/  IMAD R17, R12, c[0x0][0x370], RZ ;  /* 0x0000dc000c117a24 */ /* 0x000fe400078e02ff */
[----:B------:R-:W-:-:S04]  /*1630*/  IMAD.WIDE.U32 R12, R14, c[0x0][0x370], R8 ;  /* 0x0000dc000e0c7a25 */ /* 0x000fc800078e0008 */
[----:B--2---:R-:W-:-:S04]  /*1640*/  IMAD.WIDE.U32 R10, R14, c[0x0][0x190], R10 ;  /* 0x000064000e0a7a25 */ /* 0x004fc800078e000a */
[----:B------:R-:W-:Y:S02]  /*1650*/  IMAD.IADD R9, R11, 0x1, R16 ;  /* 0x000000010b097824 */ /* 0x000fe400078e0210 */
[----:B------:R-:W-:Y:S02]  /*1660*/  IMAD R16, R14, c[0x0][0x374], R17 ;  /* 0x0000dd000e107a24 */ /* 0x000fe400078e0211 */
[----:B------:R-:W2:Y:S01]  /*1670*/  S2R R17, SR_CTAID.Z ;  /* 0x0000000000117919 */ /* 0x000ea20000002700 */
[----:B------:R-:W-:-:S04]  /*1680*/  IMAD.WIDE.U32 R6, R23, c[0x0][0x188], R6 ;  /* 0x0000620017067a25 */ /* 0x000fc800078e0006 */
[----:B------:R-:W-:Y:S01]  /*1690*/  IMAD.WIDE.U32 R4, R23, c[0x0][0x180], R4 ;  /* 0x0000600017047a25 */ /* 0x000fe200078e0004 */
[----:B------:R-:W-:Y:S01]  /*16a0*/  IADD3 R7, R7, UR6, RZ ;  /* 0x0000000607077c10 */ /* 0x000fe2000fffe0ff */
[----:B------:R-:W-:Y:S01]  /*16b0*/  ULDC.64 UR6, c[0x0][0x178] ;  /* 0x00005e0000067ab9 */ /* 0x000fe20000000a00 */
[----:B------:R-:W-:Y:S02]  /*16c0*/  MOV R8, R10 ;  /* 0x0000000a00087202 */ /* 0x000fe40000000f00 */
[----:B------:R-:W-:Y:S01]  /*16d0*/  IADD3 R5, R5, UR4, RZ ;  /* 0x0000000405057c10 */ /* 0x000fe2000fffe0ff */
[----:B------:R-:W-:Y:S01]  /*16e0*/  ULDC.64 UR4, c[0x0][0x378] ;  /* 0x0000de0000047ab9 */ /* 0x000fe20000000a00 */
[C---:B------:R-:W-:Y:S01]  /*16f0*/  IMAD R11, R15.reuse, c[0x0][0x1b8], RZ ;  /* 0x00006e000f0b7a24 */ /* 0x040fe200078e02ff */
[----:B------:R-:W-:Y:S02]  /*1700*/  UIMAD UR6, UR43, UR6, URZ ;  /* 0x000000062b0672a4 */ /* 0x000fe4000f8e023f */
[----:B------:R-:W-:Y:S01]  /*1710*/  UIMAD UR4, UR35, UR4, URZ ;  /* 0x00000004230472a4 */ /* 0x000fe2000f8e023f */
[----:B------:R-:W-:Y:S01]  /*1720*/  IMAD R10, R15, c[0x0][0x1b0], RZ ;  /* 0x00006c000f0a7a24 */ /* 0x000fe200078e02ff */
[----:B------:R-:W-:Y:S01]  /*1730*/  UIMAD UR7, UR27, UR7, UR6 ;  /* 0x000000071b0772a4 */ /* 0x000fe2000f8e0206 */
[----:B------:R-:W-:-:S02]  /*1740*/  IMAD R14, R0, c[0x0][0x1bc], R11 ;  /* 0x00006f00000e7a24 */ /* 0x000fc400078e020b */
[----:B------:R-:W-:Y:S01]  /*1750*/  IMAD.WIDE.U32 R8, R23, c[0x0][0x178], R8 ;  /* 0x00005e0017087a25 */ /* 0x000fe200078e0008 */
[----:B------:R-:W-:-:S03]  /*1760*/  UIMAD UR6, UR38, UR5, UR4 ;  /* 0x00000005260672a4 */ /* 0x000fc6000f8e0204 */
[----:B------:R-:W-:Y:S01]  /*1770*/  IMAD.IADD R11, R13, 0x1, R16 ;  /* 0x000000010d0b7824 */ /* 0x000fe200078e0210 */
[----:B------:R-:W-:Y:S01]  /*1780*/  ULDC.64 UR4, c[0x0][0x1a8] ;  /* 0x00006a0000047ab9 */ /* 0x000fe20000000a00 */
[C---:B------:R-:W-:Y:S02]  /*1790*/  IMAD R13, R0.reuse, c[0x0][0x1b4], R10 ;  /* 0x00006d00000d7a24 */ /* 0x040fe400078e020a */
[C---:B------:R-:W-:Y:S01]  /*17a0*/  IMAD.WIDE.U32 R4, R0.reuse, c[0x0][0x1b0], R4 ;  /* 0x00006c0000047a25 */ /* 0x040fe200078e0004 */
[----:B------:R-:W-:Y:S01]  /*17b0*/  UIMAD UR4, UR35, UR4, URZ ;  /* 0x00000004230472a4 */ /* 0x000fe2000f8e023f */
[----:B------:R-:W-:Y:S02]  /*17c0*/  IADD3 R9, R9, UR7, RZ ;  /* 0x0000000709097c10 */ /* 0x000fe4000fffe0ff */
[----:B------:R-:W-:-:S04]  /*17d0*/  IMAD.WIDE.U32 R6, R0, c[0x0][0x1b8], R6 ;  /* 0x00006e0000067a25 */ /* 0x000fc800078e0006 */
[----:B------:R-:W-:Y:S02]  /*17e0*/  IMAD.MOV.U32 R10, RZ, RZ, R12 ;  /* 0x000000ffff0a7224 */ /* 0x000fe400078e000c */
[C---:B------:R-:W-:Y:S02]  /*17f0*/  IMAD R0, R18.reuse, c[0x0][0x1a0], RZ ;  /* 0x0000680012007a24 */ /* 0x040fe400078e02ff */
[----:B------:R-:W-:Y:S02]  /*1800*/  IMAD.IADD R5, R5, 0x1, R13 ;  /* 0x0000000105057824 */ /* 0x000fe400078e020d */
[----:B------:R-:W-:Y:S01]  /*1810*/  IMAD R12, R18, c[0x0][0x198], RZ ;  /* 0x00006600120c7a24 */ /* 0x000fe200078e02ff */
[----:B------:R-:W-:Y:S01]  /*1820*/  UIMAD UR4, UR38, UR5, UR4 ;  /* 0x00000005260472a4 */ /* 0x000fe2000f8e0204 */
[----:B------:R-:W-:Y:S02]  /*1830*/  IMAD.IADD R7, R7, 0x1, R14 ;  /* 0x0000000107077824 */ /* 0x000fe400078e020e */
[----:B------:R-:W-:-:S02]  /*1840*/  IMAD R16, R3, c[0x0][0x1a4], R0 ;  /* 0x0000690003107a24 */ /* 0x000fc400078e0200 */
[----:B--2---:R-:W-:-:S04]  /*1850*/  IMAD.WIDE.U32 R14, R17, c[0x0][0x378], R10 ;  /* 0x0000de00110e7a25 */ /* 0x004fc800078e000a */
[C---:B------:R-:W-:Y:S02]  /*1860*/  IMAD R0, R3.reuse, c[0x0][0x19c], R12 ;  /* 0x0000670003007a24 */ /* 0x040fe400078e020c */
[----:B------:R-:W-:-:S04]  /*1870*/  IMAD.WIDE.U32 R10, R3, c[0x0][0x198], R4 ;  /* 0x00006600030a7a25 */ /* 0x000fc800078e0004 */
[----:B------:R-:W-:-:S04]  /*1880*/  IMAD.WIDE.U32 R8, R17, c[0x0][0x1a8], R8 ;  /* 0x00006a0011087a25 */ /* 0x000fc800078e0008 */
[----:B------:R-:W-:Y:S01]  /*1890*/  IMAD.IADD R11, R11, 0x1, R0 ;  /* 0x000000010b0b7824 */ /* 0x000fe200078e0200 */
[----:B------:R-:W-:Y:S01]  /*18a0*/  IADD3 R0, R9, UR4, RZ ;  /* 0x0000000409007c10 */ /* 0x000fe2000fffe0ff */
[----:B------:R-:W-:Y:S01]  /*18b0*/  ULEA.HI UR4, UR42, UR42, URZ, 0x1 ;  /* 0x0000002a2a047291 */ /* 0x000fe2000f8f083f */
[----:B------:R-:W-:Y:S01]  /*18c0*/  IMAD.WIDE.U32 R12, R3, c[0x0][0x1a0], R6 ;  /* 0x00006800030c7a25 */ /* 0x000fe200078e0006 */
[----:B------:R-:W-:Y:S02]  /*18d0*/  LEA R246, P3, R8, c[0x0][0x160], 0x1 ;  /* 0x0000580008f67a11 */ /* 0x000fe400078608ff */
[----:B------:R-:W-:Y:S01]  /*18e0*/  ULOP3.LUT UR4, UR4, 0xfffffffe, URZ, 0xc0, !UPT ;  /* 0xfffffffe04047892 */ /* 0x000fe2000f8ec03f */
[----:B------:R-:W-:Y:S02]  /*18f0*/  IADD3 R3, R15, UR6, RZ ;  /* 0x000000060f037c10 */ /* 0x000fe4000fffe0ff */
[----:B------:R-:W-:Y:S01]  /*1900*/  LEA R244, P2, R14, c[0x0][0x330], 0x1 ;  /* 0x0000cc000ef47a11 */ /* 0x000fe200078408ff */
[----:B------:R-:W-:Y:S01]  /*1910*/  UIADD3 UR4, UR42, -UR4, URZ ;  /* 0x800000042a047290 */ /* 0x000fe2000fffe03f */
[----:B------:R-:W-:-:S02]  /*1920*/  IADD3 R5, R13, R16, RZ ;  /* 0x000000100d057210 */ /* 0x000fc40007ffe0ff */
[----:B------:R-:W-:Y:S02]  /*1930*/  LEA R6, P1, R12, c[0x0][0x170], 0x1 ;  /* 0x00005c000c067a11 */ /* 0x000fe400078208ff */
[----:B------:R-:W-:Y:S02]  /*1940*/  LEA R4, P0, R10, c[0x0][0x168], 0x1 ;  /* 0x00005a000a047a11 */ /* 0x000fe400078008ff */
[----:B------:R-:W-:Y:S02]  /*1950*/  LEA.HI.X R247, R8, c[0x0][0x164], R0, 0x1, P3 ;  /* 0x0000590008f77a11 */ /* 0x000fe400018f0c00 */
[----:B------:R-:W-:Y:S01]  /*1960*/  LEA.HI.X R245, R14, c[0x0][0x334], R3, 0x1, P2 ;  /* 0x0000cd000ef57a11 */ /* 0x000fe200010f0c03 */
[----:B------:R-:W-:Y:S01]  /*1970*/  IMAD.MOV.U32 R3, RZ, RZ, c[0x0][0x1a0] ;  /* 0x00006800ff037624 */ /* 0x000fe200078e00ff */
[----:B------:R-:W-:Y:S01]  /*1980*/  MOV R0, c[0x0][0x198] ;  /* 0x0000660000007a02 */ /* 0x000fe20000000f00 */
[----:B------:R-:W-:Y:S01]  /*1990*/  IMAD.MOV.U32 R8, RZ, RZ, c[0x0][0x19c] ;  /* 0x00006700ff087624 */ /* 0x000fe200078e00ff */
[----:B------:R-:W-:Y:S01]  /*19a0*/  LEA.HI.X R7, R12, c[0x0][0x174], R5, 0x1, P1 ;  /* 0x00005d000c077a11 */ /* 0x000fe200008f0c05 */
[----:B------:R-:W-:Y:S01]  /*19b0*/  UISETP.NE.AND UP0, UPT, UR4, 0x1, UPT ;  /* 0x000000010400788c */ /* 0x000fe2000bf05270 */
[----:B------:R-:W-:Y:S01]  /*19c0*/  LEA.HI.X R5, R10, c[0x0][0x16c], R11, 0x1, P0 ;  /* 0x00005b000a057a11 */ /* 0x000fe200000f0c0b */
[----:B------:R-:W-:Y:S01]  /*19d0*/  IMAD.MOV.U32 R9, RZ, RZ, c[0x0][0x1a4] ;  /* 0x00006900ff097624 */ /* 0x000fe200078e00ff */
[----:B------:R-:W-:-:S02]  /*19e0*/  LEA R10, P0, R0, R4, 0x7 ;  /* 0x00000004000a7211 */ /* 0x000fc400078038ff */
[C---:B------:R-:W-:Y:S02]  /*19f0*/  LEA R12, P1, R3.reuse, R6, 0x7 ;  /* 0x00000006030c7211 */ /* 0x040fe400078238ff */
[----:B------:R-:W-:Y:S02]  /*1a00*/  LEA.HI.X R11, R0, R5, R8, 0x7, P0 ;  /* 0x00000005000b7211 */ /* 0x000fe400000f3c08 */
[----:B------:R-:W-:Y:S02]  /*1a10*/  PLOP3.LUT P0, PT, PT, PT, UP0, 0x80, 0x0 ;  /* 0x000000000000781c */ /* 0x000fe40003f0f008 */
[----:B------:R-:W-:Y:S01]  /*1a20*/  LEA.HI.X R13, R3, R7, R9, 0x7, P1 ;  /* 0x00000007030d7211 */ /* 0x000fe200008f3c09 */
[----:B------:R-:W-:-:S07]  /*1a30*/  UIMAD.WIDE UR6, UR40, UR12, UR24 ;  /* 0x0000000c280672a5 */ /* 0x000fce000f8e0218 */
[----:B------:R-:W-:Y:S02]  /*1a40*/  UMOV UR4, UR6 ;  /* 0x0000000600047c82 */ /* 0x000fe40008000000 */
[----:B------:R-:W-:Y:S02]  /*1a50*/  UMOV UR5, UR7 ;  /* 0x0000000700057c82 */ /* 0x000fe40008000000 */
[----:B------:R-:W-:Y:S02]  /*1a60*/  UIMAD.WIDE UR6, UR27, UR9, UR44 ;  /* 0x000000091b0672a5 */ /* 0x000fe4000f8e022c */
[----:B------:R-:W-:Y:S02]  /*1a70*/  UIMAD UR34, UR34, UR8, UR15 ;  /* 0x00000008222272a4 */ /* 0x000fe4000f8e020f */
[----:B------:R-:W-:Y:S02]  /*1a80*/  UIADD3 UR32, UP0, UR6, UR32, URZ ;  /* 0x0000002006207290 */ /* 0x000fe4000ff1e03f */
[----:B------:R-:W-:-:S02]  /*1a90*/  UIADD3 UR34, UR29, UR34, URZ ;  /* 0x000000221d227290 */ /* 0x000fc4000fffe03f */
        /* <DEDUP_REMOVED lines=54> */
[C---:B---3--:R-:W-:Y:S01]  /*1e00*/  IMAD.SHL.U32 R15, R25.reuse, 0x2, RZ ;  /* 0x00000002190f7824 */ /* 0x048fe200078e00ff */
[----:B------:R-:W-:-:S04]  /*1e10*/  IADD3 R0, R25, 0x1800, RZ ;  /* 0x0000180019007810 */ /* 0x000fc80007ffe0ff */
[----:B------:R-:W-:Y:S01]  /*1e20*/  @!PT LDS RZ, [RZ] ;  /* 0x00000000fffff984 */ /* 0x000fe20000000800 */
[----:B------:R-:W-:Y:S01]  /*1e30*/  @!PT LDS RZ, [RZ] ;  /* 0x00000000fffff984 */ /* 0x000fe20000000800 */
[----:B------:R-:W-:Y:S01]  /*1e40*/  @!PT LDS RZ, [RZ] ;  /* 0x00000000fffff984 */ /* 0x000fe20000000800 */
[----:B------:R2:W-:Y:S01]  /*1e50*/  LDGSTS.E.BYPASS.LTC128B.128 [R15+0xf000], [R6.64] ;  /* 0x0f000000060f7fae */ /* 0x0005e2000b901d64 */
[----:B------:R-:W-:-:S03]  /*1e60*/  SEL R0, R0, R25, !P0 ;  /* 0x0000001900007207 */ /* 0x000fc60004000000 */
[----:B------:R2:W-:Y:S01]  /*1e70*/  LDGSTS.E.BYPASS.LTC128B.128 [R15+0x11000], [R6.64+0x40] ;  /* 0x11000040060f7fae */ /* 0x0005e2000b901d64 */
[----:B------:R-:W-:-:S03]  /*1e80*/  SHF.L.U32 R248, R0, 0x1, RZ ;  /* 0x0000000100f87819 */ /* 0x000fc600000006ff */
[----:B------:R2:W-:Y:S04]  /*1e90*/  LDGSTS.E.BYPASS.LTC128B.128 [R15+0x13000], [R6.64+0x80] ;  /* 0x13000080060f7fae */ /* 0x0005e8000b901d64 */
[----:B------:R3:W-:Y:S01]  /*1ea0*/  LDGSTS.E.BYPASS.LTC128B.128 [R15+0x10000], [R12.64] ;  /* 0x100000000c0f7fae */ /* 0x0007e2000b901d64 */
[----:B----4-:R-:W-:-:S03]  /*1eb0*/  IMAD.SHL.U32 R8, R24, 0x4, RZ ;  /* 0x0000000418087824 */ /* 0x010fc600078e00ff */
[----:B------:R3:W-:Y:S01]  /*1ec0*/  LDGSTS.E.BYPASS.LTC128B.128 [R15+0x12000], [R12.64+0x40] ;  /* 0x120000400c0f7fae */ /* 0x0007e2000b901d64 */
[----:B------:R-:W-:-:S03]  /*1ed0*/  SHF.R.S32.HI R14, RZ, 0x1f, R24 ;  /* 0x0000001fff0e7819 */ /* 0x000fc60000011418 */
[----:B------:R3:W-:Y:S04]  /*1ee0*/  LDGSTS.E.BYPASS.LTC128B.128 [R15+0x14000], [R12.64+0x80] ;  /* 0x140000800c0f7fae */ /* 0x0007e8000b901d64 */
[----:B------:R-:W0:Y:S04]  /*1ef0*/  LDGDEPBAR ;  /* 0x00000000000079af */ /* 0x000e280000000000 */
[----:B------:R1:W-:Y:S04]  /*1f00*/  LDGSTS.E.BYPASS.LTC128B.128 [R15+0x6000], [R244.64] ;  /* 0x06000000f40f7fae */ /* 0x0003e8000b901d64 */
[----:B------:R1:W-:Y:S01]  /*1f10*/  LDGSTS.E.BYPASS.LTC128B.128 [R15+0x7000], [R244.64+0x40] ;  /* 0x07000040f40f7fae */ /* 0x0003e2000b901d64 */
[----:B------:R-:W-:-:S03]  /*1f20*/  SHF.L.U64.HI R3, R24, 0x2, R14 ;  /* 0x0000000218037819 */ /* 0x000fc6000001020e */
[----:B------:R1:W-:Y:S01]  /*1f30*/  LDGSTS.E.BYPASS.LTC128B.128 [R15+0x8000], [R244.64+0x80] ;  /* 0x08000080f40f7fae */ /* 0x0003e2000b901d64 */
[----:B------:R-:W-:-:S03]  /*1f40*/  IADD3 R8, P1, R8, UR4, RZ ;  /* 0x0000000408087c10 */ /* 0x000fc6000ff3e0ff */
[----:B------:R1:W-:Y:S01]  /*1f50*/  LDGSTS.E.BYPASS.LTC128B.128 [R248], [R246.64] ;  /* 0x00000000f6f87fae */ /* 0x0003e2000b901d64 */
[----:B------:R-:W-:-:S03]  /*1f60*/  LEA.HI R0, R22, R21, RZ, 0x5 ;  /* 0x0000001516007211 */ /* 0x000fc600078f28ff */
[----:B------:R1:W-:Y:S04]  /*1f70*/  LDGSTS.E.BYPASS.LTC128B.128 [R248+0x1000], [R246.64+0x40] ;  /* 0x01000040f6f87fae */ /* 0x0003e8000b901d64 */
[----:B------:R1:W-:Y:S01]  /*1f80*/  LDGSTS.E.BYPASS.LTC128B.128 [R248+0x2000], [R246.64+0x80] ;  /* 0x02000080f6f87fae */ /* 0x0003e2000b901d64 */
[----:B------:R-:W-:-:S03]  /*1f90*/  IADD3.X R9, R3, UR5, RZ, P1, !PT ;  /* 0x0000000503097c10 */ /* 0x000fc60008ffe4ff */
[----:B------:R4:W-:Y:S04]  /*1fa0*/  LDGSTS.E.BYPASS.LTC128B.128 [R15+0x9000], [R4.64] ;  /* 0x09000000040f7fae */ /* 0x0009e8000b901d64 */
[----:B------:R4:W-:Y:S04]  /*1fb0*/  LDGSTS.E.BYPASS.LTC128B.128 [R15+0xb000], [R4.64+0x40] ;  /* 0x0b000040040f7fae */ /* 0x0009e8000b901d64 */
[----:B------:R4:W-:Y:S04]  /*1fc0*/  LDGSTS.E.BYPASS.LTC128B.128 [R15+0xd000], [R4.64+0x80] ;  /* 0x0d000080040f7fae */ /* 0x0009e8000b901d64 */
[----:B------:R1:W-:Y:S04]  /*1fd0*/  LDGSTS.E.BYPASS.LTC128B.128 [R15+0xa000], [R10.64] ;  /* 0x0a0000000a0f7fae */ /* 0x0003e8000b901d64 */
[----:B------:R1:W-:Y:S04]  /*1fe0*/  LDGSTS.E.BYPASS.LTC128B.128 [R15+0xc000], [R10.64+0x40] ;  /* 0x0c0000400a0f7fae */ /* 0x0003e8000b901d64 */
[----:B------:R1:W-:Y:S04]  /*1ff0*/  LDGSTS.E.BYPASS.LTC128B.128 [R15+0xe000], [R10.64+0x80] ;  /* 0x0e0000800a0f7fae */ /* 0x0003e8000b901d64 */
[----:B------:R-:W0:Y:S01]  /*2000*/  LDGDEPBAR ;  /* 0x00000000000079af */ /* 0x000e220000000000 */
[----:B------:R-:W-:-:S02]  /*2010*/  LOP3.LUT R3, R0, 0xffffffe0, RZ, 0xc0, !PT ;  /* 0xffffffe000037812 */ /* 0x000fc400078ec0ff */
[----:B------:R-:W-:Y:S01]  /*2020*/  SHF.R.S32.HI R0, RZ, 0x5, R0 ;  /* 0x00000005ff007819 */ /* 0x000fe20000011400 */
[----:B---3--:R3:W5:Y:S02]  /*2030*/  LDG.E R12, [R8.64+0x80] ;  /* 0x00008024080c7981 */ /* 0x008764000c1e1900 */
[----:B------:R-:W-:-:S04]  /*2040*/  IMAD.IADD R3, R21, 0x1, -R3 ;  /* 0x0000000115037824 */ /* 0x000fc800078e0a03 */
[----:B------:R-:W-:Y:S02]  /*2050*/  IMAD R0, R0, UR18, R3 ;  /* 0x0000001200007c24 */ /* 0x000fe4000f8e0203 */
[----:B----4-:R-:W-:Y:S02]  /*2060*/  IMAD.U32 R4, RZ, RZ, UR41 ;  /* 0x00000029ff047e24 */ /* 0x010fe4000f8e00ff */
[----:B------:R-:W-:-:S03]  /*2070*/  IMAD.U32 R3, RZ, RZ, UR33 ;  /* 0x00000021ff037e24 */ /* 0x000fc6000f8e00ff */
[----:B------:R-:W-:Y:S02]  /*2080*/  IADD3 R4, P2, P1, R0, UR17, R4 ;  /* 0x0000001100047c10 */ /* 0x000fe4000f95e004 */
[----:B------:R-:W-:-:S04]  /*2090*/  SHF.R.S32.HI R0, RZ, 0x1f, R0 ;  /* 0x0000001fff007819 */ /* 0x000fc80000011400 */
[----:B------:R-:W-:Y:S01]  /*20a0*/  IADD3.X R0, R0, UR16, R3, P2, P1 ;  /* 0x0000001000007c10 */ /* 0x000fe200097e2403 */
[----:B-1----:R3:W5:Y:S01]  /*20b0*/  LDG.E R10, [R8.64] ;  /* 0x00000024080a7981 */ /* 0x002762000c1e1900 */
[----:B------:R-:W-:Y:S01]  /*20c0*/  IADD3 R4, P1, R4, R20, RZ ;  /* 0x0000001404047210 */ /* 0x000fe20007f3e0ff */
[----:B--2---:R-:W-:Y:S01]  /*20d0*/  IMAD.U32 R6, RZ, RZ, UR28 ;  /* 0x0000001cff067e24 */ /* 0x004fe2000f8e00ff */
[----:B------:R-:W-:-:S04]  /*20e0*/  DEPBAR.LE SB0, 0x1 ;  /* 0x000080400000791a */ /* 0x000fc80000000000 */
[----:B------:R-:W-:Y:S01]  /*20f0*/  IADD3.X R5, R0, R19, RZ, P1, !PT ;  /* 0x0000001300057210 */ /* 0x000fe20000ffe4ff */
[----:B------:R3:W5:Y:S04]  /*2100*/  LDG.E R11, [R8.64+0x20] ;  /* 0x00002024080b7981 */ /* 0x000768000c1e1900 */
[----:B------:R-:W-:-:S05]  /*2110*/  IMAD.WIDE.U32 R4, R6, UR32, R4 ;  /* 0x0000002006047c25 */ /* 0x000fca000f8e0004 */
[----:B------:R-:W-:Y:S02]  /*2120*/  IADD3 R0, R5, UR31, RZ ;  /* 0x0000001f05007c10 */ /* 0x000fe4000fffe0ff */
[C---:B------:R-:W-:Y:S01]  /*2130*/  LEA R232, P1, R4.reuse, c[0x0][0x350], 0x2 ;  /* 0x0000d40004e87a11 */ /* 0x040fe200078210ff */
[----:B---3--:R1:W5:Y:S04]  /*2140*/  LDG.E R8, [R8.64+0xa0] ;  /* 0x0000a02408087981 */ /* 0x008368000c1e1900 */
[----:B------:R-:W-:Y:S01]  /*2150*/  BAR.SYNC.DEFER_BLOCKING 0x0 ;  /* 0x0000000000007b1d */ /* 0x000fe20000010000 */
[----:B------:R-:W-:Y:S02]  /*2160*/  LEA.HI.X R233, R4, c[0x0][0x354], R0, 0x2, P1 ;  /* 0x0000d50004e97a11 */ /* 0x000fe400008f1400 */
[----:B------:R-:W-:Y:S01]  /*2170*/  PLOP3.LUT P1, PT, PT, PT, UP0, 0x80, 0x0 ;  /* 0x000000000000781c */ /* 0x000fe20003f2f008 */
[----:B------:R-:W-:-:S02]  /*2180*/  IMAD.U32 R7, RZ, RZ, UR29 ;  /* 0x0000001dff077e24 */ /* 0x000fc4000f8e00ff */
[----:B------:R1:W2:Y:S04]  /*2190*/  LDSM.16.M88.4 R172, [R222+0xf000] ;  /* 0x00f00000deac783b */ /* 0x0002a80000000200 */
[----:B------:R1:W3:Y:S04]  /*21a0*/  LDSM.16.M88.4 R176, [R222+0xf400] ;  /* 0x00f40000deb0783b */ /* 0x0002e80000000200 */
[----:B------:R1:W4:Y:S04]  /*21b0*/  LDSM.16.M88.4 R180, [R221+0xf000] ;  /* 0x00f00000ddb4783b */ /* 0x0003280000000200 */
        /* <DEDUP_REMOVED lines=10> */
[----:B--23-5:R2:W-:Y:S01]  /*2260*/  STL [R1+0xc], R10 ;  /* 0x00000c0a01007387 */ /* 0x02c5e20000100800 */
[----:B------:R-:W-:Y:S01]  /*2270*/  IADD3 R3, R229, 0x1800, RZ ;  /* 0x00001800e5037810 */ /* 0x000fe20007ffe0ff */
[----:B------:R-:W-:Y:S01]  /*2280*/  IMAD.MOV.U32 R127, RZ, RZ, RZ ;  /* 0x000000ffff7f7224 */ /* 0x000fe200078e00ff */
[----:B------:R-:W-:Y:S01]  /*2290*/  IADD3 R0, R231, 0x1800, RZ ;  /* 0x00001800e7007810 */ /* 0x000fe20007ffe0ff */
[----:B------:R2:W-:Y:S01]  /*22a0*/  STL [R1+0x8], R11 ;  /* 0x0000080b01007387 */ /* 0x0005e20000100800 */
[----:B------:R-:W-:Y:S01]  /*22b0*/  SEL R3, R3, R229, !P0 ;  /* 0x000000e503037207 */ /* 0x000fe20004000000 */
[----:B------:R-:W-:Y:S01]  /*22c0*/  UMOV UR30, UR6 ;  /* 0x00000006001e7c82 */ /* 0x000fe20008000000 */
[----:B------:R-:W-:Y:S01]  /*22d0*/  SEL R0, R0, R231, !P0 ;  /* 0x000000e700007207 */ /* 0x000fe20004000000 */
[----:B------:R2:W-:Y:S02]  /*22e0*/  STL [R1+0x4], R12 ;  /* 0x0000040c01007387 */ /* 0x0005e40000100800 */
[----:B------:R-:W-:-:S02]  /*22f0*/  IMAD.SHL.U32 R3, R3, 0x2, RZ ;  /* 0x0000000203037824 */ /* 0x000fc400078e00ff */
[----:B------:R2:W-:Y:S01]  /*2300*/  STL [R1], R8 ;  /* 0x0000000801007387 */ /* 0x0005e20000100800 */
[----:B------:R-:W-:-:S03]  /*2310*/  IMAD.SHL.U32 R220, R0, 0x2, RZ ;  /* 0x0000000200dc7824 */ /* 0x000fc600078e00ff */
        /* <DEDUP_REMOVED lines=22> */
[----:B------:R2:W-:Y:S01]  /*2480*/  STL [R1+0x10], R5 ;  /* 0x0000100501007387 */ /* 0x0005e20000100800 */
[----:B---3--:R-:W-:-:S05]  /*2490*/  IADD3 R6, R4, R6, RZ ;  /* 0x0000000604067210 */ /* 0x008fca0007ffe0ff */
[----:B------:R2:W-:Y:S04]  /*24a0*/  STL [R1+0x1c], R6 ;  /* 0x00001c0601007387 */ /* 0x0005e80000100800 */
[----:B------:R2:W-:Y:S02]  /*24b0*/  STL [R1+0x18], R0 ;  /* 0x0000180001007387 */ /* 0x0005e40000100800 */
.L_x_503:
[----:B------:R-:W0:Y:S01]  /*24c0*/  LDGDEPBAR ;  /* 0x00000000000079af */ /* 0x000e220000000000 */
[----:B--2---:R-:W-:Y:S01]  /*24d0*/  IADD3 R0, R230, R220, RZ ;  /* 0x000000dce6007210 */ /* 0x004fe20007ffe0ff */
[----:B------:R-:W-:Y:S06]  /*24e0*/  UISETP.GE.AND UP2, UPT, UR42, 0x1, UPT ;  /* 0x000000012a00788c */ /* 0x000fec000bf46270 */
[----:B------:R-:W2:Y:S04]  /*24f0*/  LDL R236, [R1+0xc] ;  /* 0x00000c0001ec7983 */ /* 0x000ea80000100800 */
[----:B------:R-:W3:Y:S04]  /*2500*/  LDL R235, [R1+0x8] ;  /* 0x0000080001eb7983 */ /* 0x000ee80000100800 */
[----:B----4-:R-:W4:Y:S04]  /*2510*/  LDL R234, [R1+0x4] ;  /* 0x0000040001ea7983 */ /* 0x010f280000100800 */
        /* <DEDUP_REMOVED lines=25> */
[----:B-1----:R-:W3:Y:S01]  /*26b0*/  LDL R2, [R1] ;  /* 0x0000000001027983 */ /* 0x002ee20000100800 */
        /* <DEDUP_REMOVED lines=17> */
[----:B------:R-:W2:Y:S02]  /*27d0*/  LDSM.16.M88.4 R160, [R220+0x1800] ;  /* 0x00180000dca0783b */ /* 0x000ea40000000200 */
[C---:B------:R-:W-:Y:S06]  /*27e0*/  HMMA.16816.F32 R24, R28.reuse, R132, RZ ;  /* 0x000000841c18723c */ /* 0x040fec00000018ff */
[----:B------:R-:W2:Y:S02]  /*27f0*/  LDSM.16.M88.4 R164, [R222+0xb400] ;  /* 0x00b40000dea4783b */ /* 0x000ea40000000200 */
[-C--:B------:R-:W-:Y:S06]  /*2800*/  HMMA.16816.F32 R28, R28, R134.reuse, RZ ;  /* 0x000000861c1c723c */ /* 0x080fec00000018ff */
[----:B------:R-:W-:Y:S02]  /*2810*/  LDSM.16.M88.4 R168, [R221+0xd000] ;  /* 0x00d00000dda8783b */ /* 0x000fe40000000200 */
[----:B------:R-:W-:Y:S06]  /*2820*/  HMMA.16816.F32 R32, R32, R134, RZ ;  /* 0x000000862020723c */ /* 0x000fec00000018ff */
[----:B------:R-:W-:Y:S02]  /*2830*/  LDSM.16.M88.4 R132, [R0+0x1000] ;  /* 0x001000000084783b */ /* 0x000fe40000000200 */
[-C--:B------:R-:W-:Y:S08]  /*2840*/  HMMA.16816.F32 R4, R136, R140.reuse, R4 ;  /* 0x0000008c8804723c */ /* 0x080ff00000001804 */
[C---:B-1----:R-:W-:Y:S08]  /*2850*/  HMMA.16816.F32 R8, R144.reuse, R140, R8 ;  /* 0x0000008c9008723c */ /* 0x042ff00000001808 */
[-C--:B------:R-:W-:Y:S08]  /*2860*/  HMMA.16816.F32 R12, R144, R142.reuse, R12 ;  /* 0x0000008e900c723c */ /* 0x080ff0000000180c */
[C---:B------:R-:W-:Y:S01]  /*2870*/  HMMA.16816.F32 R16, R136.reuse, R142, R16 ;  /* 0x0000008e8810723c */ /* 0x040fe20000001810 */
[----:B------:R-:W1:Y:S03]  /*2880*/  LDSM.16.M88.4 R140, [R221+0xb000] ;  /* 0x00b00000dd8c783b */ /* 0x000e660000000200 */
[----:B--2---:R-:W-:Y:S04]  /*2890*/  FSETP.NEU.FTZ.AND P0, PT, R236, -INF , PT ;  /* 0xff800000ec00780b */ /* 0x004fe80003f1d000 */
[-C--:B------:R-:W-:Y:S08]  /*28a0*/  HMMA.16816.F32 R20, R136, R148.reuse, R20 ;  /* 0x000000948814723c */ /* 0x080ff00000001814 */
[C---:B------:R-:W-:Y:S08]  /*28b0*/  HMMA.16816.F32 R24, R144.reuse, R148, R24 ;  /* 0x000000949018723c */ /* 0x040ff00000001818 */
[-C--:B------:R-:W-:Y:S01]  /*28c0*/  HMMA.16816.F32 R28, R144, R150.reuse, R28 ;  /* 0x00000096901c723c */ /* 0x080fe2000000181c */
[----:B------:R-:W2:Y:S07]  /*28d0*/  LDSM.16.M88.4 R144, [R0+0x1800] ;  /* 0x001800000090783b */ /* 0x000eae0000000200 */
        /* <DEDUP_REMOVED lines=10> */
[-C--:B------:R-:W-:Y:S01]  /*2980*/  HMMA.16816.F32 R28, R160, R166.reuse, R28 ;  /* 0x000000a6a01c723c */ /* 0x080fe2000000181c */
[----:B------:R-:W-:Y:S07]  /*2990*/  LDSM.16.M88.4 R160, [R222+0xd400] ;  /* 0x00d40000dea0783b */ /* 0x000fee0000000200 */
[----:B------:R-:W-:Y:S01]  /*29a0*/  HMMA.16816.F32 R32, R152, R166, R32 ;  /* 0x000000a69820723c */ /* 0x000fe20000001820 */
[----:B------:R-:W3:Y:S07]  /*29b0*/  LDSM.16.M88.4 R152, [R220+0x2800] ;  /* 0x00280000dc98783b */ /* 0x000eee0000000200 */
[-C--:B-1----:R-:W-:Y:S01]  /*29c0*/  HMMA.16816.F32 R4, R132, R140.reuse, R4 ;  /* 0x0000008c8404723c */ /* 0x082fe20000001804 */
[----:B------:R-:W1:Y:S07]  /*29d0*/  LDSM.16.M88.4 R164, [R0+0x2000] ;  /* 0x0020000000a4783b */ /* 0x000e6e0000000200 */
[C---:B--2---:R-:W-:Y:S01]  /*29e0*/  HMMA.16816.F32 R8, R144.reuse, R140, R8 ;  /* 0x0000008c9008723c */ /* 0x044fe20000001808 */
[----:B------:R-:W2:Y:S07]  /*29f0*/  LDL R140, [R1+0x30] ;  /* 0x00003000018c7983 */ /* 0x000eae0000100800 */
[-C--:B------:R-:W-:Y:S08]  /*2a00*/  HMMA.16816.F32 R12, R144, R142.reuse, R12 ;  /* 0x0000008e900c723c */ /* 0x080ff0000000180c */
[C---:B------:R-:W-:Y:S08]  /*2a10*/  HMMA.16816.F32 R16, R132.reuse, R142, R16 ;  /* 0x0000008e8410723c */ /* 0x040ff00000001810 */
[-C--:B------:R-:W-:Y:S08]  /*2a20*/  HMMA.16816.F32 R20, R132, R136.reuse, R20 ;  /* 0x000000888414723c */ /* 0x080ff00000001814 */
[C---:B------:R-:W-:Y:S08]  /*2a30*/  HMMA.16816.F32 R24, R144.reuse, R136, R24 ;  /* 0x000000889018723c */ /* 0x040ff00000001818 */
[-C--:B------:R-:W-:Y:S01]  /*2a40*/  HMMA.16816.F32 R28, R144, R138.reuse, R28 ;  /* 0x0000008a901c723c */ /* 0x080fe2000000181c */
[----:B------:R-:W2:Y:S07]  /*2a50*/  LDL R144, [R1+0x2c] ;  /* 0x00002c0001907983 */ /* 0x000eae0000100800 */
[----:B------:R-:W-:Y:S01]  /*2a60*/  HMMA.16816.F32 R32, R132, R138, R32 ;  /* 0x0000008a8420723c */ /* 0x000fe20000001820 */
[----:B------:R-:W1:Y:S07]  /*2a70*/  LDSM.16.M88.4 R132, [R0+0x2800] ;  /* 0x002800000084783b */ /* 0x000e6e0000000200 */
[-C--:B------:R-:W-:Y:S08]  /*2a80*/  HMMA.16816.F32 R4, R148, R156.reuse, R4 ;  /* 0x0000009c9404723c */ /* 0x080ff00000001804 */
[C---:B---3--:R-:W-:Y:S08]  /*2a90*/  HMMA.16816.F32 R8, R152.reuse, R156, R8 ;  /* 0x0000009c9808723c */ /* 0x048ff00000001808 */
        /* <DEDUP_REMOVED lines=16> */
[----:B------:R-:W-:Y:S01]  /*2ba0*/  MUFU.TANH R55, R6 ;  /* 0x0000000600377308 */ /* 0x000fe20000002400 */
[----:B------:R-:W-:Y:S02]  /*2bb0*/  FMUL.FTZ R8, R8, c[0x0][0x2ec] ;  /* 0x0000bb0008087a20 */ /* 0x000fe40000410000 */
[----:B------:R-:W-:Y:S02]  /*2bc0*/  FMUL.FTZ R9, R9, c[0x0][0x2ec] ;  /* 0x0000bb0009097a20 */ /* 0x000fe40000410000 */
[----:B------:R-:W-:Y:S02]  /*2bd0*/  FMUL.FTZ R12, R12, c[0x0][0x2ec] ;  /* 0x0000bb000c0c7a20 */ /* 0x000fe40000410000 */
[----:B------:R-:W-:Y:S02]  /*2be0*/  FMUL.FTZ R13, R13, c[0x0][0x2ec] ;  /* 0x0000bb000d0d7a20 */ /* 0x000fe40000410000 */
        /* <DEDUP_REMOVED lines=8> */
[----:B------:R-:W-:Y:S09]  /*2c70*/  FMUL.FTZ R11, R11, c[0x0][0x2ec] ;  /* 0x0000bb000b0b7a20 */ /* 0x000ff20000410000 */
[----:B------:R4:W4:Y:S01]  /*2c80*/  MUFU.TANH R141, R5 ;  /* 0x00000005008d7308 */ /* 0x0009220000002400 */
[----:B---3--:R-:W-:Y:S05]  /*2c90*/  FMUL.FTZ R10, R236, 1.4426950216293334961 ;  /* 0x3fb8aa3bec0a7820 */ /* 0x008fea0000410000 */
[----:B------:R-:W-:Y:S04]  /*2ca0*/  FSEL R10, R10, RZ, P0 ;  /* 0x000000ff0a0a7208 */ /* 0x000fe80000000000 */
[----:B------:R3:W-:Y:S01]  /*2cb0*/  MUFU.TANH R48, R9 ;  /* 0x0000000900307308 */ /* 0x0007e20000002400 */
[C---:B------:R-:W-:Y:S01]  /*2cc0*/  FSETP.NEU.FTZ.AND P0, PT, R235.reuse, -INF , PT ;  /* 0xff800000eb00780b */ /* 0x040fe20003f1d000 */
[--C-:B-1----:R-:W-:Y:S08]  /*2cd0*/  FFMA.FTZ R0, R142, c[0x0][0x23c], -R10.reuse ;  /* 0x00008f008e007a23 */ /* 0x102ff0000001080a */
[----:B------:R1:W-:Y:S01]  /*2ce0*/  MUFU.EX2 R154, R0 ;  /* 0x00000000009a7308 */ /* 0x0003e20000000800 */
[----:B----4-:R-:W4:Y:S09]  /*2cf0*/  LDSM.16.M88.4 R4, [R221+0xd400] ;  /* 0x00d40000dd04783b */ /* 0x010f320000000200 */
[----:B------:R1:W-:Y:S01]  /*2d00*/  MUFU.TANH R49, R8 ;  /* 0x0000000800317308 */ /* 0x0003e20000002400 */
[----:B---3--:R-:W-:Y:S05]  /*2d10*/  FMUL.FTZ R9, R235, 1.4426950216293334961 ;  /* 0x3fb8aa3beb097820 */ /* 0x008fea0000410000 */
[----:B------:R-:W-:Y:S04]  /*2d20*/  FSEL R9, R9, RZ, P0 ;  /* 0x000000ff09097208 */ /* 0x000fe80000000000 */
[----:B------:R-:W3:Y:S01]  /*2d30*/  MUFU.TANH R47, R12 ;  /* 0x0000000c002f7308 */ /* 0x000ee20000002400 */
[C---:B------:R-:W-:Y:S01]  /*2d40*/  FSETP.NEU.FTZ.AND P0, PT, R234.reuse, -INF , PT ;  /* 0xff800000ea00780b */ /* 0x040fe20003f1d000 */
[----:B-1----:R-:W-:Y:S08]  /*2d50*/  FFMA.FTZ R0, R141, c[0x0][0x23c], -R10 ;  /* 0x00008f008d007a23 */ /* 0x002ff0000001080a */
[----:B------:R1:W-:Y:S01]  /*2d60*/  MUFU.EX2 R153, R0 ;  /* 0x0000000000997308 */ /* 0x0003e20000000800 */
[----:B------:R-:W-:Y:S05]  /*2d70*/  FMUL.FTZ R8, R234, 1.4426950216293334961 ;  /* 0x3fb8aa3bea087820 */ /* 0x000fea0000410000 */
[----:B------:R-:W-:Y:S04]  /*2d80*/  FSEL R8, R8, RZ, P0 ;  /* 0x000000ff08087208 */ /* 0x000fe80000000000 */
[----:B------:R-:W3:Y:S01]  /*2d90*/  MUFU.TANH R46, R13 ;  /* 0x0000000d002e7308 */ /* 0x000ee20000002400 */
[----:B------:R-:W-:Y:S01]  /*2da0*/  FSETP.NEU.FTZ.AND P0, PT, R2, -INF , PT ;  /* 0xff8000000200780b */ /* 0x000fe20003f1d000 */
[-C--:B----4-:R-:W-:Y:S08]  /*2db0*/  HMMA.16816.F32 R20, R164, R4.reuse, R20 ;  /* 0x00000004a414723c */ /* 0x090ff00000001814 */
[----:B------:R-:W-:Y:S01]  /*2dc0*/  MUFU.TANH R39, R14 ;  /* 0x0000000e00277308 */ /* 0x000fe20000002400 */
[C---:B------:R-:W-:Y:S04]  /*2dd0*/  HMMA.16816.F32 R24, R132.reuse, R4, R24 ;  /* 0x000000048418723c */ /* 0x040fe80000001818 */
[--C-:B-1----:R-:W-:Y:S03]  /*2de0*/  FFMA.FTZ R0, R55, c[0x0][0x23c], -R9.reuse ;  /* 0x00008f0037007a23 */ /* 0x102fe60000010809 */
[--C-:B---3--:R-:W-:Y:S02]  /*2df0*/  FFMA.FTZ R4, R47, c[0x0][0x23c], -R8.reuse ;  /* 0x00008f002f047a23 */ /* 0x108fe40000010808 */
[----:B------:R1:W-:Y:S01]  /*2e00*/  MUFU.EX2 R169, R0 ;  /* 0x0000000000a97308 */ /* 0x0003e20000000800 */
[-C--:B------:R-:W-:Y:S05]  /*2e10*/  HMMA.16816.F32 R28, R132, R6.reuse, R28 ;  /* 0x00000006841c723c */ /* 0x080fea000000181c */
[----:B------:R-:W-:Y:S03]  /*2e20*/  FMUL.FTZ R20, R20, c[0x0][0x2ec] ;  /* 0x0000bb0014147a20 */ /* 0x000fe60000410000 */
[----:B------:R-:W-:Y:S01]  /*2e30*/  HMMA.16816.F32 R32, R164, R6, R32 ;  /* 0x00000006a420723c */ /* 0x000fe20000001820 */
[----:B------:R3:W-:Y:S03]  /*2e40*/  MUFU.EX2 R171, R4 ;  /* 0x0000000400ab7308 */ /* 0x0007e60000000800 */
[----:B------:R-:W-:Y:S02]  /*2e50*/  FMUL.FTZ R22, R22, c[0x0][0x2ec] ;  /* 0x0000bb0016167a20 */ /* 0x000fe40000410000 */
[----:B------:R-:W-:Y:S02]  /*2e60*/  FMUL.FTZ R23, R23, c[0x0][0x2ec] ;  /* 0x0000bb0017177a20 */ /* 0x000fe40000410000 */
[----:B------:R-:W-:Y:S03]  /*2e70*/  FMUL.FTZ R5, R24, c[0x0][0x2ec] ;  /* 0x0000bb0018057a20 */ /* 0x000fe60000410000 */
[----:B------:R-:W-:Y:S01]  /*2e80*/  MUFU.TANH R38, R15 ;  /* 0x0000000f00267308 */ /* 0x000fe20000002400 */
[----:B------:R-:W-:Y:S02]  /*2e90*/  FMUL.FTZ R25, R25, c[0x0][0x2ec] ;  /* 0x0000bb0019197a20 */ /* 0x000fe40000410000 */
[----:B------:R-:W-:Y:S02]  /*2ea0*/  FMUL.FTZ R26, R26, c[0x0][0x2ec] ;  /* 0x0000bb001a1a7a20 */ /* 0x000fe40000410000 */
[--C-:B-1----:R-:W-:Y:S02]  /*2eb0*/  FFMA.FTZ R0, R54, c[0x0][0x23c], -R9.reuse ;  /* 0x00008f0036007a23 */ /* 0x102fe40000010809 */
[----:B------:R-:W-:Y:S02]  /*2ec0*/  FMUL.FTZ R30, R30, c[0x0][0x2ec] ;  /* 0x0000bb001e1e7a20 */ /* 0x000fe40000410000 */
[----:B------:R-:W-:Y:S01]  /*2ed0*/  FMUL.FTZ R31, R31, c[0x0][0x2ec] ;  /* 0x0000bb001f1f7a20 */ /* 0x000fe20000410000 */
[----:B------:R1:W4:Y:S01]  /*2ee0*/  MUFU.EX2 R168, R0 ;  /* 0x0000000000a87308 */ /* 0x0003220000000800 */
[----:B------:R-:W-:Y:S02]  /*2ef0*/  FMUL.FTZ R29, R29, c[0x0][0x2ec] ;  /* 0x0000bb001d1d7a20 */ /* 0x000fe40000410000 */
[----:B------:R-:W-:Y:S02]  /*2f00*/  FMUL.FTZ R34, R34, c[0x0][0x2ec] ;  /* 0x0000bb0022227a20 */ /* 0x000fe40000410000 */
[--C-:B---3--:R-:W-:Y:S02]  /*2f10*/  FFMA.FTZ R4, R46, c[0x0][0x23c], -R8.reuse ;  /* 0x00008f002e047a23 */ /* 0x108fe40000010808 */
[----:B------:R-:W-:Y:S02]  /*2f20*/  FMUL.FTZ R33, R33, c[0x0][0x2ec] ;  /* 0x0000bb0021217a20 */ /* 0x000fe40000410000 */
[----:B------:R-:W-:Y:S01]  /*2f30*/  FMUL.FTZ R35, R35, c[0x0][0x2ec] ;  /* 0x0000bb0023237a20 */ /* 0x000fe20000410000 */
[----:B------:R-:W3:Y:S01]  /*2f40*/  MUFU.EX2 R170, R4 ;  /* 0x0000000400aa7308 */ /* 0x000ee20000000800 */
[----:B------:R-:W-:Y:S02]  /*2f50*/  FMUL.FTZ R27, R27, c[0x0][0x2ec] ;  /* 0x0000bb001b1b7a20 */ /* 0x000fe40000410000 */
[----:B------:R-:W-:Y:S07]  /*2f60*/  FMUL.FTZ R21, R21, c[0x0][0x2ec] ;  /* 0x0000bb0015157a20 */ /* 0x000fee0000410000 */
[----:B------:R-:W2:Y:S01]  /*2f70*/  MUFU.TANH R58, R16 ;  /* 0x00000010003a7308 */ /* 0x000ea20000002400 */
[----:B-1----:R-:W-:Y:S01]  /*2f80*/  FFMA.FTZ R0, R49, c[0x0][0x23c], -R8 ;  /* 0x00008f0031007a23 */ /* 0x002fe20000010808 */
[----:B----4-:R-:W-:Y:S08]  /*2f90*/  F2FP.PACK_AB R7, R168, R169 ;  /* 0x000000a9a807723e */ /* 0x010ff000000000ff */
[----:B------:R1:W-:Y:S01]  /*2fa0*/  MUFU.EX2 R235, R0 ;  /* 0x0000000000eb7308 */ /* 0x0003e20000000800 */
[----:B------:R3:W-:Y:S09]  /*2fb0*/  STS [R243+0x13400], R7 ;  /* 0x01340007f3007388 */ /* 0x0007f20000000800 */
[----:B------:R-:W4:Y:S10]  /*2fc0*/  MUFU.TANH R57, R17 ;  /* 0x0000001100397308 */ /* 0x000f340000002400 */
[----:B------:R-:W4:Y:S01]  /*2fd0*/  MUFU.TANH R53, R18 ;  /* 0x0000001200357308 */ /* 0x000f220000002400 */
[----:B-1----:R-:W-:Y:S01]  /*2fe0*/  FMUL.FTZ R0, R2, 1.4426950216293334961 ;  /* 0x3fb8aa3b02007820 */ /* 0x002fe20000410000 */
[----:B---3--:R-:W-:Y:S04]  /*2ff0*/  F2FP.PACK_AB R7, R170, R171 ;  /* 0x000000abaa07723e */ /* 0x008fe800000000ff */
[----:B------:R-:W-:Y:S04]  /*3000*/  FSEL R0, R0, RZ, P0 ;  /* 0x000000ff00007208 */ /* 0x000fe80000000000 */
[----:B------:R-:W1:Y:S01]  /*3010*/  MUFU.TANH R52, R19 ;  /* 0x0000001300347308 */ /* 0x000e620000002400 */
[----:B--2---:R-:W-:Y:S01]  /*3020*/  IADD3 R144, P0, R144, UR30, RZ ;  /* 0x0000001e90907c10 */ /* 0x004fe2000ff1e0ff */
[--C-:B------:R-:W-:Y:S03]  /*3030*/  FFMA.FTZ R4, R39, c[0x0][0x23c], -R0.reuse ;  /* 0x00008f0027047a23 */ /* 0x100fe60000010800 */
[----:B------:R-:W-:Y:S05]  /*3040*/  IADD3.X R145, R140, UR7, RZ, P0, !PT ;  /* 0x000000078c917c10 */ /* 0x000fea00087fe4ff */
[----:B------:R2:W-:Y:S01]  /*3050*/  MUFU.EX2 R237, R4 ;  /* 0x0000000400ed7308 */ /* 0x0005e20000000800 */
[----:B------:R3:W3:Y:S09]  /*3060*/  LDG.E R140, [R144.64+0x80] ;  /* 0x00008024908c7981 */ /* 0x0006f2000c1e1900 */
[----:B------:R-:W1:Y:S10]  /*3070*/  MUFU.TANH R56, R20 ;  /* 0x0000001400387308 */ /* 0x000e740000002400 */
[----:B------:R-:W1:Y:S01]  /*3080*/  MUFU.TANH R252, R21 ;  /* 0x0000001500fc7308 */ /* 0x000e620000002400 */
[----:B--2---:R-:W-:Y:S09]  /*3090*/  FFMA.FTZ R4, R38, c[0x0][0x23c], -R0 ;  /* 0x00008f0026047a23 */ /* 0x004ff20000010800 */
[----:B------:R2:W-:Y:S10]  /*30a0*/  MUFU.EX2 R236, R4 ;  /* 0x0000000400ec7308 */ /* 0x0005f40000000800 */
[----:B------:R-:W-:Y:S10]  /*30b0*/  MUFU.TANH R51, R22 ;  /* 0x0000001600337308 */ /* 0x000ff40000002400 */
[----:B------:R-:W-:Y:S01]  /*30c0*/  MUFU.TANH R50, R23 ;  /* 0x0000001700327308 */ /* 0x000fe20000002400 */
[--C-:B--2---:R-:W-:Y:S09]  /*30d0*/  FFMA.FTZ R4, R58, c[0x0][0x23c], -R10.reuse ;  /* 0x00008f003a047a23 */ /* 0x104ff2000001080a */
[----:B------:R4:W-:Y:S10]  /*30e0*/  MUFU.EX2 R152, R4 ;  /* 0x0000000400987308 */ /* 0x0009f40000000800 */
[----:B------:R2:W-:Y:S10]  /*30f0*/  MUFU.TANH R45, R5 ;  /* 0x00000005002d7308 */ /* 0x0005f40000002400 */
[----:B------:R-:W-:Y:S01]  /*3100*/  MUFU.TANH R44, R25 ;  /* 0x00000019002c7308 */ /* 0x000fe20000002400 */
[--C-:B----4-:R-:W-:Y:S09]  /*3110*/  FFMA.FTZ R4, R57, c[0x0][0x23c], -R10.reuse ;  /* 0x00008f0039047a23 */ /* 0x110ff2000001080a */
[----:B------:R4:W-:Y:S01]  /*3120*/  MUFU.EX2 R151, R4 ;  /* 0x0000000400977308 */ /* 0x0009e20000000800 */
[----:B--2---:R-:W-:Y:S09]  /*3130*/  FMUL.FTZ R5, R28, c[0x0][0x2ec] ;  /* 0x0000bb001c057a20 */ /* 0x004ff20000410000 */
[----:B------:R-:W-:Y:S10]  /*3140*/  MUFU.TANH R37, R26 ;  /* 0x0000001a00257308 */ /* 0x000ff40000002400 */
[----:B------:R-:W-:Y:S01]  /*3150*/  MUFU.TANH R36, R27 ;  /* 0x0000001b00247308 */ /* 0x000fe20000002400 */
[--C-:B----4-:R-:W-:Y:S09]  /*3160*/  FFMA.FTZ R4, R53, c[0x0][0x23c], -R9.reuse ;  /* 0x00008f0035047a23 */ /* 0x110ff20000010809 */
[----:B------:R1:W-:Y:S10]  /*3170*/  MUFU.EX2 R158, R4 ;  /* 0x00000004009e7308 */ /* 0x0003f40000000800 */
[----:B------:R2:W-:Y:S10]  /*3180*/  MUFU.TANH R43, R5 ;  /* 0x00000005002b7308 */ /* 0x0005f40000002400 */
[----:B------:R-:W-:Y:S01]  /*3190*/  MUFU.TANH R3, R30 ;  /* 0x0000001e00037308 */ /* 0x000fe20000002400 */
[--C-:B-1----:R-:W-:Y:S09]  /*31a0*/  FFMA.FTZ R4, R52, c[0x0][0x23c], -R9.reuse ;  /* 0x00008f0034047a23 */ /* 0x102ff20000010809 */
[----:B------:R1:W-:Y:S01]  /*31b0*/  MUFU.EX2 R157, R4 ;  /* 0x00000004009d7308 */ /* 0x0003e20000000800 */
[----:B--2---:R-:W-:Y:S09]  /*31c0*/  FMUL.FTZ R5, R32, c[0x0][0x2ec] ;  /* 0x0000bb0020057a20 */ /* 0x004ff20000410000 */
[----:B------:R-:W-:Y:S10]  /*31d0*/  MUFU.TANH R249, R5 ;  /* 0x0000000500f97308 */ /* 0x000ff40000002400 */
[----:B------:R2:W-:Y:S01]  /*31e0*/  MUFU.TANH R40, R11 ;  /* 0x0000000b00287308 */ /* 0x0005e20000002400 */
[----:B-1----:R-:W-:Y:S09]  /*31f0*/  FFMA.FTZ R4, R56, c[0x0][0x23c], -R10 ;  /* 0x00008f0038047a23 */ /* 0x002ff2000001080a */
[----:B------:R1:W-:Y:S10]  /*3200*/  MUFU.EX2 R148, R4 ;  /* 0x0000000400947308 */ /* 0x0003f40000000800 */
[----:B------:R-:W-:Y:S01]  /*3210*/  MUFU.TANH R251, R34 ;  /* 0x0000002200fb7308 */ /* 0x000fe20000002400 */
[----:B--2---:R-:W-:Y:S09]  /*3220*/  FFMA.FTZ R11, R48, c[0x0][0x23c], -R8 ;  /* 0x00008f00300b7a23 */ /* 0x004ff20000010808 */
[----:B------:R2:W4:Y:S01]  /*3230*/  MUFU.EX2 R234, R11 ;  /* 0x0000000b00ea7308 */ /* 0x0005220000000800 */
[----:B-1----:R-:W-:Y:S09]  /*3240*/  FFMA.FTZ R4, R252, c[0x0][0x23c], -R10 ;  /* 0x00008f00fc047a23 */ /* 0x002ff2000001080a */
[----:B------:R1:W-:Y:S10]  /*3250*/  MUFU.EX2 R147, R4 ;  /* 0x0000000400937308 */ /* 0x0003f40000000800 */
[----:B------:R-:W-:Y:S01]  /*3260*/  MUFU.TANH R2, R31 ;  /* 0x0000001f00027308 */ /* 0x000fe20000002400 */
[--C-:B--2---:R-:W-:Y:S01]  /*3270*/  FFMA.FTZ R11, R41, c[0x0][0x23c], -R0.reuse ;  /* 0x00008f00290b7a23 */ /* 0x104fe20000010800 */
[----:B----4-:R-:W-:Y:S08]  /*3280*/  F2FP.PACK_AB R6, R234, R235 ;  /* 0x000000ebea06723e */ /* 0x010ff000000000ff */
[----:B------:R2:W-:Y:S01]  /*3290*/  MUFU.EX2 R239, R11 ;  /* 0x0000000b00ef7308 */ /* 0x0005e20000000800 */
[--C-:B-1----:R-:W-:Y:S09]  /*32a0*/  FFMA.FTZ R4, R51, c[0x0][0x23c], -R9.reuse ;  /* 0x00008f0033047a23 */ /* 0x102ff20000010809 */
[----:B------:R1:W-:Y:S10]  /*32b0*/  MUFU.EX2 R156, R4 ;  /* 0x00000004009c7308 */ /* 0x0003f40000000800 */
[----:B------:R-:W-:Y:S01]  /*32c0*/  MUFU.TANH R167, R33 ;  /* 0x0000002100a77308 */ /* 0x000fe20000002400 */
[----:B--2---:R-:W-:Y:S09]  /*32d0*/  FFMA.FTZ R11, R40, c[0x0][0x23c], -R0 ;  /* 0x00008f00280b7a23 */ /* 0x004ff20000010800 */
[----:B------:R-:W2:Y:S01]  /*32e0*/  MUFU.EX2 R238, R11 ;  /* 0x0000000b00ee7308 */ /* 0x000ea20000000800 */
[--C-:B-1----:R-:W-:Y:S09]  /*32f0*/  FFMA.FTZ R4, R50, c[0x0][0x23c], -R9.reuse ;  /* 0x00008f0032047a23 */ /* 0x102ff20000010809 */
[----:B------:R1:W-:Y:S10]  /*3300*/  MUFU.EX2 R155, R4 ;  /* 0x00000004009b7308 */ /* 0x0003f40000000800 */
[----:B------:R-:W-:Y:S01]  /*3310*/  MUFU.TANH R250, R35 ;  /* 0x0000002300fa7308 */ /* 0x000fe20000002400 */
[----:B--2---:R-:W-:Y:S09]  /*3320*/  F2FP.PACK_AB R5, R238, R239 ;  /* 0x000000efee05723e */ /* 0x004ff200000000ff */
[----:B------:R-:W2:Y:S01]  /*3330*/  MUFU.TANH R42, R29 ;  /* 0x0000001d002a7308 */ /* 0x000ea20000002400 */
[--C-:B-1----:R-:W-:Y:S09]  /*3340*/  FFMA.FTZ R4, R45, c[0x0][0x23c], -R8.reuse ;  /* 0x00008f002d047a23 */ /* 0x102ff20000010808 */
[----:B------:R1:W-:Y:S02]  /*3350*/  MUFU.EX2 R162, R4 ;  /* 0x0000000400a27308 */ /* 0x0003e40000000800 */
[----:B-1----:R-:W-:Y:S08]  /*3360*/  FFMA.FTZ R4, R44, c[0x0][0x23c], -R8 ;  /* 0x00008f002c047a23 */ /* 0x002ff00000010808 */
[----:B------:R1:W-:Y:S02]  /*3370*/  MUFU.EX2 R161, R4 ;  /* 0x0000000400a17308 */ /* 0x0003e40000000800 */
[--C-:B-1----:R-:W-:Y:S08]  /*3380*/  FFMA.FTZ R4, R37, c[0x0][0x23c], -R0.reuse ;  /* 0x00008f0025047a23 */ /* 0x102ff00000010800 */
[----:B------:R1:W-:Y:S02]  /*3390*/  MUFU.EX2 R166, R4 ;  /* 0x0000000400a67308 */ /* 0x0003e40000000800 */
[----:B-1----:R-:W-:Y:S08]  /*33a0*/  FFMA.FTZ R4, R36, c[0x0][0x23c], -R0 ;  /* 0x00008f0024047a23 */ /* 0x002ff00000010800 */
[----:B------:R1:W-:Y:S02]  /*33b0*/  MUFU.EX2 R165, R4 ;  /* 0x0000000400a57308 */ /* 0x0003e40000000800 */
[--C-:B-1----:R-:W-:Y:S02]  /*33c0*/  FFMA.FTZ R4, R43, c[0x0][0x23c], -R8.reuse ;  /* 0x00008f002b047a23 */ /* 0x102fe40000010808 */
[----:B--2---:R-:W-:Y:S06]  /*33d0*/  FFMA.FTZ R8, R42, c[0x0][0x23c], -R8 ;  /* 0x00008f002a087a23 */ /* 0x004fec0000010808 */
[----:B------:R1:W-:Y:S10]  /*33e0*/  MUFU.EX2 R160, R4 ;  /* 0x0000000400a07308 */ /* 0x0003f40000000800 */
[----:B------:R-:W-:Y:S01]  /*33f0*/  MUFU.EX2 R159, R8 ;  /* 0x00000008009f7308 */ /* 0x000fe20000000800 */
[--C-:B-1----:R-:W-:Y:S02]  /*3400*/  FFMA.FTZ R4, R3, c[0x0][0x23c], -R0.reuse ;  /* 0x00008f0003047a23 */ /* 0x102fe40000010800 */
[----:B------:R-:W-:Y:S07]  /*3410*/  FFMA.FTZ R0, R2, c[0x0][0x23c], -R0 ;  /* 0x00008f0002007a23 */ /* 0x000fee0000010800 */
[----:B------:R1:W-:Y:S10]  /*3420*/  MUFU.EX2 R164, R4 ;  /* 0x0000000400a47308 */ /* 0x0003f40000000800 */
[----:B------:R2:W-:Y:S01]  /*3430*/  MUFU.EX2 R163, R0 ;  /* 0x0000000000a37308 */ /* 0x0005e20000000800 */
[--C-:B-1----:R-:W-:Y:S02]  /*3440*/  FFMA.FTZ R4, R249, c[0x0][0x23c], -R10.reuse ;  /* 0x00008f00f9047a23 */ /* 0x102fe4000001080a */
[----:B------:R-:W-:Y:S07]  /*3450*/  FFMA.FTZ R10, R167, c[0x0][0x23c], -R10 ;  /* 0x00008f00a70a7a23 */ /* 0x000fee000001080a */
[----:B------:R1:W-:Y:S01]  /*3460*/  MUFU.EX2 R146, R4 ;  /* 0x0000000400927308 */ /* 0x0003e20000000800 */
[----:B--2---:R-:W-:Y:S09]  /*3470*/  F2FP.PACK_AB R0, R157, R158 ;  /* 0x0000009e9d00723e */ /* 0x004ff200000000ff */
[----:B------:R-:W2:Y:S01]  /*3480*/  MUFU.EX2 R143, R10 ;  /* 0x0000000a008f7308 */ /* 0x000ea20000000800 */
[--C-:B-1----:R-:W-:Y:S02]  /*3490*/  FFMA.FTZ R4, R251, c[0x0][0x23c], -R9.reuse ;  /* 0x00008f00fb047a23 */ /* 0x102fe40000010809 */
[----:B------:R-:W-:Y:S07]  /*34a0*/  FFMA.FTZ R9, R250, c[0x0][0x23c], -R9 ;  /* 0x00008f00fa097a23 */ /* 0x000fee0000010809 */
[----:B------:R1:W-:Y:S10]  /*34b0*/  MUFU.EX2 R150, R4 ;  /* 0x0000000400967308 */ /* 0x0003f40000000800 */
[----:B------:R-:W4:Y:S01]  /*34c0*/  MUFU.EX2 R149, R9 ;  /* 0x0000000900957308 */ /* 0x000f220000000800 */
[----:B-1----:R-:W-:Y:S05]  /*34d0*/  F2FP.PACK_AB R4, R153, R154 ;  /* 0x0000009a9904723e */ /* 0x002fea00000000ff */
[----:B------:R1:W-:Y:S04]  /*34e0*/  STS [R243+0x13000], R4 ;  /* 0x01300004f3007388 */ /* 0x0003e80000000800 */
[----:B------:R2:W-:Y:S01]  /*34f0*/  STS [R241+0x13400], R0 ;  /* 0x01340000f1007388 */ /* 0x0005e20000000800 */
[----:B-1----:R-:W-:Y:S02]  /*3500*/  F2FP.PACK_AB R4, R151, R152 ;  /* 0x000000989704723e */ /* 0x002fe400000000ff */
[----:B--2---:R-:W-:Y:S03]  /*3510*/  F2FP.PACK_AB R0, R143, R146 ;  /* 0x000000928f00723e */ /* 0x004fe600000000ff */
[----:B------:R1:W-:Y:S04]  /*3520*/  STS [R241+0x13000], R4 ;  /* 0x01300004f1007388 */ /* 0x0003e80000000800 */
        /* <DEDUP_REMOVED lines=18> */
[----:B------:R1:W-:Y:S04]  /*3650*/  STS [R240+0x14400], R0 ;  /* 0x01440000f0007388 */ /* 0x0003e80000000800 */
[----:B------:R-:W-:Y:S04]  /*3660*/  STS [R240+0x14000], R4 ;  /* 0x01400004f0007388 */ /* 0x000fe80000000800 */
[----:B------:R-:W2:Y:S08]  /*3670*/  LDSM.16.M88.4 R32, [R223+0x6000] ;  /* 0x00600000df20783b */ /* 0x000eb00000000200 */
[----:B------:R-:W3:Y:S08]  /*3680*/  LDSM.16.M88.4 R28, [R223+0x6800] ;  /* 0x00680000df1c783b */ /* 0x000ef00000000200 */
[----:B------:R-:W3:Y:S08]  /*3690*/  LDSM.16.M88.4 R132, [R224+0x6000] ;  /* 0x00600000e084783b */ /* 0x000ef00000000200 */
[----:B-1----:R1:W4:Y:S04]  /*36a0*/  LDG.E R0, [R144.64+0xa0] ;  /* 0x0000a02490007981 */ /* 0x002328000c1e1900 */
        /* <DEDUP_REMOVED lines=45> */
[-C--:B------:R-:W-:Y:S07]  /*3980*/  HMMA.16816.F32 R28, R132, R210.reuse, R28 ;  /* 0x000000d2841c723c */ /* 0x080fee000000181c */
[----:B------:R-:W-:Y:S01]  /*3990*/  MOV R134, R142 ;  /* 0x0000008e00867202 */ /* 0x000fe20000000f00 */
[----:B------:R-:W-:Y:S01]  /*39a0*/  HMMA.16816.F32 R32, R136, R210, R32 ;  /* 0x000000d28820723c */ /* 0x000fe20000001820 */
[----:B------:R1:W2:Y:S03]  /*39b0*/  LDG.E R142, [R144.64] ;  /* 0x00000024908e7981 */ /* 0x0002a6000c1e1900 */
[----:B------:R-:W-:Y:S02]  /*39c0*/  MOV R135, R141 ;  /* 0x0000008d00877202 */ /* 0x000fe40000000f00 */
[----:B------:R1:W3:Y:S02]  /*39d0*/  LDG.E R141, [R144.64+0x20] ;  /* 0x00002024908d7981 */ /* 0x0002e4000c1e1900 */
[----:B-1----:R-:W-:Y:S04]  /*39e0*/  MOV R145, R134 ;  /* 0x0000008600917202 */ /* 0x002fe80000000f00 */
[----:B------:R-:W-:Y:S02]  /*39f0*/  MOV R144, R135 ;  /* 0x0000008700907202 */ /* 0x000fe40000000f00 */
[----:B------:R-:W1:Y:S01]  /*3a00*/  LDSM.16.M88.4 R132, [R224+0x8000] ;  /* 0x00800000e084783b */ /* 0x000e620000000200 */
[----:B------:R-:W-:Y:S01]  /*3a10*/  FFMA.FTZ R136, -R145, R145, 1 ;  /* 0x3f80000091887423 */ /* 0x000fe20000010191 */
[----:B------:R-:W-:Y:S03]  /*3a20*/  MOV R145, c[0x0][0x1c0] ;  /* 0x0000700000917a02 */ /* 0x000fe60000000f00 */
[----:B------:R-:W-:Y:S02]  /*3a30*/  FMUL.FTZ R136, R136, c[0x0][0x2ec] ;  /* 0x0000bb0088887a20 */ /* 0x000fe40000410000 */
[----:B------:R-:W-:Y:S05]  /*3a40*/  IMAD R145, R145, c[0x0][0x22c], RZ ;  /* 0x00008b0091917a24 */ /* 0x000fea00078e02ff */
[----:B------:R-:W-:Y:S04]  /*3a50*/  LEA R145, -R145, RZ, 0x6 ;  /* 0x000000ff91917211 */ /* 0x000fe800078e31ff */
[C---:B------:R-:W-:Y:S04]  /*3a60*/  LEA R232, P0, R145.reuse, R232, 0x2 ;  /* 0x000000e891e87211 */ /* 0x040fe800078010ff */
[----:B------:R-:W-:Y:S02]  /*3a70*/  LEA.HI.X.SX32 R233, R145, R233, 0x2, P0 ;  /* 0x000000e991e97211 */ /* 0x000fe400000f16ff */
[----:B------:R-:W-:Y:S01]  /*3a80*/  PLOP3.LUT P0, PT, PT, PT, UP2, 0x80, 0x0 ;  /* 0x000000000000781c */ /* 0x000fe20003f0f028 */
[-C--:B-1----:R-:W-:Y:S11]  /*3a90*/  HMMA.16816.F32 R4, R132, R212.reuse, R4 ;  /* 0x000000d48404723c */ /* 0x082ff60000001804 */
[----:B------:R-:W-:Y:S11]  /*3aa0*/  @!UPT UIADD3 URZ, URZ, URZ, URZ ;  /* 0x0000003f3f3ff290 */ /* 0x000ff6000fffe03f */
[----:B------:R-:W-:Y:S02]  /*3ab0*/  @!UPT UIADD3 URZ, URZ, URZ, URZ ;  /* 0x0000003f3f3ff290 */ /* 0x000fe4000fffe03f */
[C---:B--2---:R-:W-:Y:S02]  /*3ac0*/  FADD.FTZ R4, -R142.reuse, R4 ;  /* 0x000000048e047221 */ /* 0x044fe40000010100 */
[----:B------:R-:W-:Y:S02]  /*3ad0*/  FADD.FTZ R5, -R142, R5 ;  /* 0x000000058e057221 */ /* 0x000fe40000010100 */
[----:B------:R-:W-:Y:S02]  /*3ae0*/  FMUL.FTZ R4, R154, R4 ;  /* 0x000000049a047220 */ /* 0x000fe40000410000 */
[----:B------:R-:W-:Y:S02]  /*3af0*/  FMUL.FTZ R5, R153, R5 ;  /* 0x0000000599057220 */ /* 0x000fe40000410000 */
[----:B------:R-:W-:Y:S02]  /*3b00*/  FMUL.FTZ R154, R136, R4 ;  /* 0x00000004889a7220 */ /* 0x000fe40000410000 */
[----:B------:R-:W-:Y:S01]  /*3b10*/  FFMA.FTZ R4, -R144, R144, 1 ;  /* 0x3f80000090047423 */ /* 0x000fe20000010190 */
[----:B------:R-:W1:Y:S03]  /*3b20*/  LDSM.16.M88.4 R136, [R224+0x8800] ;  /* 0x00880000e088783b */ /* 0x000e660000000200 */
[----:B------:R-:W-:Y:S04]  /*3b30*/  FMUL.FTZ R4, R4, c[0x0][0x2ec] ;  /* 0x0000bb0004047a20 */ /* 0x000fe80000410000 */
[----:B------:R-:W-:Y:S01]  /*3b40*/  FMUL.FTZ R153, R4, R5 ;  /* 0x0000000504997220 */ /* 0x000fe20000410000 */
        /* <DEDUP_REMOVED lines=8> */
[----:B------:R-:W-:Y:S02]  /*3bd0*/  FMUL.FTZ R4, R151, R17 ;  /* 0x0000001197047220 */ /* 0x000fe40000410000 */
[----:B------:R-:W-:Y:S01]  /*3be0*/  FADD.FTZ R17, -R142, R20 ;  /* 0x000000148e117221 */ /* 0x000fe20000010100 */
[----:B------:R-:W-:Y:S04]  /*3bf0*/  HMMA.16816.F32 R32, R132, R218, R32 ;  /* 0x000000da8420723c */ /* 0x000fe80000001820 */
[----:B------:R-:W-:Y:S02]  /*3c00*/  FFMA.FTZ R20, -R57, R57, 1 ;  /* 0x3f80000039147423 */ /* 0x000fe40000010139 */
[----:B------:R-:W-:Y:S02]  /*3c10*/  FMUL.FTZ R5, R152, R16 ;  /* 0x0000001098057220 */ /* 0x000fe40000410000 */
[----:B------:R-:W-:Y:S04]  /*3c20*/  FADD.FTZ R16, -R142, R21 ;  /* 0x000000158e107221 */ /* 0x000fe80000010100 */
[----:B------:R-:W-:Y:S02]  /*3c30*/  FFMA.FTZ R21, -R58, R58, 1 ;  /* 0x3f8000003a157423 */ /* 0x000fe4000001013a */
[----:B------:R-:W-:Y:S01]  /*3c40*/  FMUL.FTZ R20, R20, c[0x0][0x2ec] ;  /* 0x0000bb0014147a20 */ /* 0x000fe20000410000 */
[----:B------:R1:W5:Y:S01]  /*3c50*/  LDL.LU R58, [R1+0xac] ;  /* 0x0000ac00013a7983 */ /* 0x0003620000300800 */
[----:B------:R-:W-:Y:S02]  /*3c60*/  FMUL.FTZ R16, R147, R16 ;  /* 0x0000001093107220 */ /* 0x000fe40000410000 */
[----:B------:R-:W-:Y:S01]  /*3c70*/  FMUL.FTZ R21, R21, c[0x0][0x2ec] ;  /* 0x0000bb0015157a20 */ /* 0x000fe20000410000 */
[----:B------:R1:W5:Y:S01]  /*3c80*/  LDL.LU R57, [R1+0xa8] ;  /* 0x0000a80001397983 */ /* 0x0003620000300800 */
[----:B------:R-:W-:Y:S02]  /*3c90*/  FMUL.FTZ R147, R20, R4 ;  /* 0x0000000414937220 */ /* 0x000fe40000410000 */
[----:B------:R-:W-:Y:S02]  /*3ca0*/  FFMA.FTZ R20, -R167, R167, 1 ;  /* 0x3f800000a7147423 */ /* 0x000fe400000101a7 */
[----:B------:R-:W-:Y:S02]  /*3cb0*/  FADD.FTZ R33, -R142, R33 ;  /* 0x000000218e217221 */ /* 0x000fe40000010100 */
[----:B------:R-:W-:Y:S02]  /*3cc0*/  FMUL.FTZ R17, R148, R17 ;  /* 0x0000001194117220 */ /* 0x000fe40000410000 */
[----:B------:R-:W-:Y:S02]  /*3cd0*/  FADD.FTZ R32, -R142, R32 ;  /* 0x000000208e207221 */ /* 0x000fe40000010100 */
[----:B------:R-:W-:Y:S02]  /*3ce0*/  FMUL.FTZ R148, R21, R5 ;  /* 0x0000000515947220 */ /* 0x000fe40000410000 */
[----:B------:R-:W-:Y:S02]  /*3cf0*/  FMUL.FTZ R4, R143, R33 ;  /* 0x000000218f047220 */ /* 0x000fe40000410000 */
[----:B------:R-:W-:Y:S02]  /*3d00*/  FFMA.FTZ R33, -R56, R56, 1 ;  /* 0x3f80000038217423 */ /* 0x000fe40000010138 */
[----:B------:R-:W-:Y:S01]  /*3d10*/  FFMA.FTZ R21, -R249, R249, 1 ;  /* 0x3f800000f9157423 */ /* 0x000fe200000101f9 */
[----:B------:R1:W5:Y:S01]  /*3d20*/  LDL.LU R56, [R1+0xa4] ;  /* 0x0000a40001387983 */ /* 0x0003620000300800 */
[----:B------:R-:W-:Y:S02]  /*3d30*/  FMUL.FTZ R20, R20, c[0x0][0x2ec] ;  /* 0x0000bb0014147a20 */ /* 0x000fe40000410000 */
[----:B------:R-:W-:Y:S02]  /*3d40*/  FMUL.FTZ R5, R146, R32 ;  /* 0x0000002092057220 */ /* 0x000fe40000410000 */
[----:B------:R-:W-:Y:S02]  /*3d50*/  FMUL.FTZ R21, R21, c[0x0][0x2ec] ;  /* 0x0000bb0015157a20 */ /* 0x000fe40000410000 */
[----:B------:R-:W-:Y:S02]  /*3d60*/  FMUL.FTZ R142, R20, R4 ;  /* 0x00000004148e7220 */ /* 0x000fe40000410000 */
[----:B---3--:R-:W-:Y:S02]  /*3d70*/  FADD.FTZ R4, -R141, R7 ;  /* 0x000000078d047221 */ /* 0x008fe40000010100 */
[----:B------:R-:W-:Y:S02]  /*3d80*/  FFMA.FTZ R7, -R55, R55, 1 ;  /* 0x3f80000037077423 */ /* 0x000fe40000010137 */
[----:B------:R-:W-:Y:S01]  /*3d90*/  FFMA.FTZ R32, -R252, R252, 1 ;  /* 0x3f800000fc207423 */ /* 0x000fe200000101fc */
[----:B------:R1:W5:Y:S01]  /*3da0*/  LDL.LU R55, [R1+0xa0] ;  /* 0x0000a00001377983 */ /* 0x0003620000300800 */
[----:B------:R-:W-:Y:S02]  /*3db0*/  FMUL.FTZ R33, R33, c[0x0][0x2ec] ;  /* 0x0000bb0021217a20 */ /* 0x000fe40000410000 */
[----:B------:R-:W-:Y:S02]  /*3dc0*/  FMUL.FTZ R143, R21, R5 ;  /* 0x00000005158f7220 */ /* 0x000fe40000410000 */
[----:B------:R-:W-:Y:S02]  /*3dd0*/  FADD.FTZ R5, -R141, R6 ;  /* 0x000000068d057221 */ /* 0x000fe40000010100 */
[----:B------:R-:W-:Y:S02]  /*3de0*/  FFMA.FTZ R6, -R54, R54, 1 ;  /* 0x3f80000036067423 */ /* 0x000fe40000010136 */
[----:B------:R-:W-:Y:S01]  /*3df0*/  FMUL.FTZ R32, R32, c[0x0][0x2ec] ;  /* 0x0000bb0020207a20 */ /* 0x000fe20000410000 */
[----:B------:R1:W5:Y:S01]  /*3e00*/  LDL.LU R54, [R1+0x9c] ;  /* 0x00009c0001367983 */ /* 0x0003620000300800 */
[----:B------:R-:W-:Y:S02]  /*3e10*/  FMUL.FTZ R145, R33, R17 ;  /* 0x0000001121917220 */ /* 0x000fe40000410000 */
[----:B------:R-:W-:Y:S02]  /*3e20*/  FFMA.FTZ R17, -R53, R53, 1 ;  /* 0x3f80000035117423 */ /* 0x000fe40000010135 */
[----:B------:R-:W-:Y:S01]  /*3e30*/  FMUL.FTZ R144, R32, R16 ;  /* 0x0000001020907220 */ /* 0x000fe20000410000 */
[----:B------:R1:W5:Y:S01]  /*3e40*/  LDL.LU R53, [R1+0x98] ;  /* 0x0000980001357983 */ /* 0x0003620000300800 */
[----:B------:R-:W-:Y:S02]  /*3e50*/  FMUL.FTZ R4, R168, R4 ;  /* 0x00000004a8047220 */ /* 0x000fe40000410000 */
[----:B------:R-:W-:Y:S02]  /*3e60*/  FMUL.FTZ R6, R6, c[0x0][0x2ec] ;  /* 0x0000bb0006067a20 */ /* 0x000fe40000410000 */
[----:B------:R-:W-:Y:S02]  /*3e70*/  FADD.FTZ R19, -R141, R19 ;  /* 0x000000138d137221 */ /* 0x000fe40000010100 */
[----:B------:R-:W-:Y:S02]  /*3e80*/  FFMA.FTZ R16, -R52, R52, 1 ;  /* 0x3f80000034107423 */ /* 0x000fe40000010134 */
[----:B------:R-:W-:Y:S01]  /*3e90*/  FMUL.FTZ R5, R169, R5 ;  /* 0x00000005a9057220 */ /* 0x000fe20000410000 */
[----:B------:R1:W5:Y:S01]  /*3ea0*/  LDL.LU R52, [R1+0x94] ;  /* 0x0000940001347983 */ /* 0x0003620000300800 */
[----:B------:R-:W-:Y:S02]  /*3eb0*/  FMUL.FTZ R7, R7, c[0x0][0x2ec] ;  /* 0x0000bb0007077a20 */ /* 0x000fe40000410000 */
[----:B------:R-:W-:Y:S02]  /*3ec0*/  FADD.FTZ R18, -R141, R18 ;  /* 0x000000128d127221 */ /* 0x000fe40000010100 */
[----:B------:R-:W-:Y:S02]  /*3ed0*/  FMUL.FTZ R138, R6, R4 ;  /* 0x00000004068a7220 */ /* 0x000fe40000410000 */
        /* <DEDUP_REMOVED lines=10> */
[----:B------:R-:W-:Y:S02]  /*3f80*/  FMUL.FTZ R4, R149, R35 ;  /* 0x0000002395047220 */ /* 0x000fe40000410000 */
[----:B------:R-:W-:Y:S02]  /*3f90*/  FFMA.FTZ R35, -R49, R49, 1 ;  /* 0x3f80000031237423 */ /* 0x000fe40000010131 */
[----:B------:R-:W-:Y:S01]  /*3fa0*/  FMUL.FTZ R17, R17, c[0x0][0x2ec] ;  /* 0x0000bb0011117a20 */ /* 0x000fe20000410000 */
[----:B------:R1:W5:Y:S01]  /*3fb0*/  LDL.LU R49, [R1+0x88] ;  /* 0x0000880001317983 */ /* 0x0003620000300800 */
[----:B------:R-:W-:Y:S02]  /*3fc0*/  FADD.FTZ R34, -R141, R34 ;  /* 0x000000228d227221 */ /* 0x000fe40000010100 */
[----:B------:R-:W-:Y:S02]  /*3fd0*/  FFMA.FTZ R33, -R48, R48, 1 ;  /* 0x3f80000030217423 */ /* 0x000fe40000010130 */
[----:B------:R-:W-:Y:S01]  /*3fe0*/  FMUL.FTZ R137, R17, R5 ;  /* 0x0000000511897220 */ /* 0x000fe20000410000 */
[----:B------:R1:W5:Y:S01]  /*3ff0*/  LDL.LU R48, [R1+0x84] ;  /* 0x0000840001307983 */ /* 0x0003620000300800 */
[----:B------:R-:W-:Y:S02]  /*4000*/  FMUL.FTZ R5, R150, R34 ;  /* 0x0000002296057220 */ /* 0x000fe40000410000 */
[----:B------:R-:W-:Y:S02]  /*4010*/  FFMA.FTZ R34, -R47, R47, 1 ;  /* 0x3f8000002f227423 */ /* 0x000fe4000001012f */
[----:B------:R-:W-:Y:S01]  /*4020*/  FFMA.FTZ R32, -R46, R46, 1 ;  /* 0x3f8000002e207423 */ /* 0x000fe2000001012e */
[----:B------:R1:W5:Y:S01]  /*4030*/  LDL.LU R47, [R1+0x80] ;  /* 0x00008000012f7983 */ /* 0x0003620000300800 */
[----:B------:R-:W-:Y:S02]  /*4040*/  FADD.FTZ R6, -R141, R23 ;  /* 0x000000178d067221 */ /* 0x000fe40000010100 */
[----:B------:R-:W-:Y:S01]  /*4050*/  FFMA.FTZ R23, -R45, R45, 1 ;  /* 0x3f8000002d177423 */ /* 0x000fe2000001012d */
[----:B------:R1:W5:Y:S01]  /*4060*/  LDL.LU R46, [R1+0x7c] ;  /* 0x00007c00012e7983 */ /* 0x0003620000300800 */
[----:B------:R-:W-:Y:S02]  /*4070*/  FADD.FTZ R7, -R141, R22 ;  /* 0x000000168d077221 */ /* 0x000fe40000010100 */
[----:B------:R-:W-:Y:S01]  /*4080*/  FFMA.FTZ R17, -R251, R251, 1 ;  /* 0x3f800000fb117423 */ /* 0x000fe200000101fb */
[----:B------:R1:W5:Y:S01]  /*4090*/  LDL.LU R45, [R1+0x78] ;  /* 0x00007800012d7983 */ /* 0x0003620000300800 */
[----:B------:R-:W-:Y:S02]  /*40a0*/  FFMA.FTZ R16, -R250, R250, 1 ;  /* 0x3f800000fa107423 */ /* 0x000fe400000101fa */
[----:B------:R-:W-:Y:S02]  /*40b0*/  FFMA.FTZ R21, -R44, R44, 1 ;  /* 0x3f8000002c157423 */ /* 0x000fe4000001012c */
[----:B------:R-:W-:Y:S01]  /*40c0*/  FMUL.FTZ R7, R156, R7 ;  /* 0x000000079c077220 */ /* 0x000fe20000410000 */
[----:B------:R1:W5:Y:S01]  /*40d0*/  LDL.LU R44, [R1+0x74] ;  /* 0x00007400012c7983 */ /* 0x0003620000300800 */
[----:B------:R-:W-:Y:S02]  /*40e0*/  FMUL.FTZ R19, R19, c[0x0][0x2ec] ;  /* 0x0000bb0013137a20 */ /* 0x000fe40000410000 */
[----:B------:R-:W-:Y:S02]  /*40f0*/  FMUL.FTZ R17, R17, c[0x0][0x2ec] ;  /* 0x0000bb0011117a20 */ /* 0x000fe40000410000 */
[----:B------:R-:W-:Y:S02]  /*4100*/  FMUL.FTZ R16, R16, c[0x0][0x2ec] ;  /* 0x0000bb0010107a20 */ /* 0x000fe40000410000 */
[----:B------:R-:W-:Y:S02]  /*4110*/  FFMA.FTZ R22, -R43, R43, 1 ;  /* 0x3f8000002b167423 */ /* 0x000fe4000001012b */
[----:B------:R-:W-:Y:S01]  /*4120*/  FMUL.FTZ R135, R19, R7 ;  /* 0x0000000713877220 */ /* 0x000fe20000410000 */
[----:B------:R1:W5:Y:S01]  /*4130*/  LDL.LU R43, [R1+0x70] ;  /* 0x00007000012b7983 */ /* 0x0003620000300800 */
[----:B------:R-:W-:Y:S02]  /*4140*/  FMUL.FTZ R133, R17, R5 ;  /* 0x0000000511857220 */ /* 0x000fe40000410000 */
[----:B------:R-:W-:Y:S02]  /*4150*/  FMUL.FTZ R132, R16, R4 ;  /* 0x0000000410847220 */ /* 0x000fe40000410000 */
[C---:B------:R-:W-:Y:S02]  /*4160*/  FADD.FTZ R7, -R140.reuse, R8 ;  /* 0x000000088c077221 */ /* 0x040fe40000010100 */
[C---:B------:R-:W-:Y:S02]  /*4170*/  FADD.FTZ R5, -R140.reuse, R12 ;  /* 0x0000000c8c057221 */ /* 0x040fe40000010100 */
[----:B------:R-:W-:Y:S02]  /*4180*/  FADD.FTZ R4, -R140, R13 ;  /* 0x0000000d8c047221 */ /* 0x000fe40000010100 */
[----:B------:R-:W-:Y:S02]  /*4190*/  FFMA.FTZ R20, -R42, R42, 1 ;  /* 0x3f8000002a147423 */ /* 0x000fe4000001012a */
[----:B------:R-:W-:Y:S01]  /*41a0*/  FMUL.FTZ R7, R235, R7 ;  /* 0x00000007eb077220 */ /* 0x000fe20000410000 */
[----:B------:R1:W5:Y:S01]  /*41b0*/  LDL.LU R42, [R1+0x6c] ;  /* 0x00006c00012a7983 */ /* 0x0003620000300800 */
[----:B------:R-:W-:Y:S02]  /*41c0*/  FMUL.FTZ R5, R171, R5 ;  /* 0x00000005ab057220 */ /* 0x000fe40000410000 */
[----:B------:R-:W-:Y:S02]  /*41d0*/  FMUL.FTZ R4, R170, R4 ;  /* 0x00000004aa047220 */ /* 0x000fe40000410000 */
[----:B------:R-:W-:Y:S02]  /*41e0*/  FMUL.FTZ R35, R35, c[0x0][0x2ec] ;  /* 0x0000bb0023237a20 */ /* 0x000fe40000410000 */
[----:B------:R-:W-:Y:S02]  /*41f0*/  FMUL.FTZ R34, R34, c[0x0][0x2ec] ;  /* 0x0000bb0022227a20 */ /* 0x000fe40000410000 */
[----:B------:R-:W-:Y:S02]  /*4200*/  FMUL.FTZ R32, R32, c[0x0][0x2ec] ;  /* 0x0000bb0020207a20 */ /* 0x000fe40000410000 */
[----:B------:R-:W-:Y:S02]  /*4210*/  FFMA.FTZ R8, -R41, R41, 1 ;  /* 0x3f80000029087423 */ /* 0x000fe40000010129 */
[----:B------:R-:W-:Y:S01]  /*4220*/  FMUL.FTZ R6, R155, R6 ;  /* 0x000000069b067220 */ /* 0x000fe20000410000 */
[----:B------:R1:W5:Y:S01]  /*4230*/  LDL.LU R41, [R1+0x68] ;  /* 0x0000680001297983 */ /* 0x0003620000300800 */
[----:B------:R-:W-:Y:S02]  /*4240*/  FMUL.FTZ R18, R18, c[0x0][0x2ec] ;  /* 0x0000bb0012127a20 */ /* 0x000fe40000410000 */
[----:B------:R-:W-:Y:S02]  /*4250*/  FMUL.FTZ R35, R35, R7 ;  /* 0x0000000723237220 */ /* 0x000fe40000410000 */
        /* <DEDUP_REMOVED lines=8> */
[----:B------:R-:W-:Y:S02]  /*42e0*/  FADD.FTZ R6, -R140, R9 ;  /* 0x000000098c067221 */ /* 0x000fe40000010100 */
[----:B------:R-:W-:Y:S02]  /*42f0*/  FMUL.FTZ R7, R162, R7 ;  /* 0x00000007a2077220 */ /* 0x000fe40000410000 */
        /* <DEDUP_REMOVED lines=10> */
[C---:B----4-:R-:W-:Y:S02]  /*43a0*/  FADD.FTZ R7, -R0.reuse, R10 ;  /* 0x0000000a00077221 */ /* 0x050fe40000010100 */
        /* <DEDUP_REMOVED lines=15> */
[----:B------:R-:W-:Y:S02]  /*44a0*/  FFMA.FTZ R10, -R36, R36, 1 ;  /* 0x3f800000240a7423 */ /* 0x000fe40000010124 */
[----:B------:R-:W-:Y:S01]  /*44b0*/  FFMA.FTZ R19, -R3, R3, 1 ;  /* 0x3f80000003137423 */ /* 0x000fe20000010103 */
[----:B------:R1:W5:Y:S01]  /*44c0*/  LDL.LU R36, [R1+0x54] ;  /* 0x0000540001247983 */ /* 0x0003620000300800 */
[----:B------:R-:W-:Y:S02]  /*44d0*/  FFMA.FTZ R17, -R2, R2, 1 ;  /* 0x3f80000002117423 */ /* 0x000fe40000010102 */
[----:B------:R-:W-:Y:S01]  /*44e0*/  FMUL.FTZ R6, R234, R6 ;  /* 0x00000006ea067220 */ /* 0x000fe20000410000 */
[----:B------:R1:W5:Y:S01]  /*44f0*/  LDL.LU R3, [R1+0x50] ;  /* 0x0000500001037983 */ /* 0x0003620000300800 */
[----:B------:R-:W-:Y:S02]  /*4500*/  FMUL.FTZ R33, R33, c[0x0][0x2ec] ;  /* 0x0000bb0021217a20 */ /* 0x000fe40000410000 */
[----:B------:R-:W-:Y:S01]  /*4510*/  FMUL.FTZ R21, R21, c[0x0][0x2ec] ;  /* 0x0000bb0015157a20 */ /* 0x000fe20000410000 */
[----:B------:R1:W5:Y:S01]  /*4520*/  LDL.LU R2, [R1+0x4c] ;  /* 0x00004c0001027983 */ /* 0x0003620000300800 */
[----:B------:R-:W-:Y:S02]  /*4530*/  FMUL.FTZ R33, R33, R6 ;  /* 0x0000000621217220 */ /* 0x000fe40000410000 */
[----:B------:R-:W-:Y:S02]  /*4540*/  FADD.FTZ R6, -R140, R25 ;  /* 0x000000198c067221 */ /* 0x000fe40000010100 */
[----:B------:R-:W-:Y:S02]  /*4550*/  FMUL.FTZ R13, R13, c[0x0][0x2ec] ;  /* 0x0000bb000d0d7a20 */ /* 0x000fe40000410000 */
[----:B------:R-:W-:Y:S02]  /*4560*/  FMUL.FTZ R6, R161, R6 ;  /* 0x00000006a1067220 */ /* 0x000fe40000410000 */
[C---:B------:R-:W-:Y:S02]  /*4570*/  FADD.FTZ R5, -R0.reuse, R27 ;  /* 0x0000001b00057221 */ /* 0x040fe40000010100 */
[----:B------:R-:W-:Y:S02]  /*4580*/  FMUL.FTZ R21, R21, R6 ;  /* 0x0000000615157220 */ /* 0x000fe40000410000 */
[C---:B------:R-:W-:Y:S02]  /*4590*/  FADD.FTZ R6, -R0.reuse, R11 ;  /* 0x0000000b00067221 */ /* 0x040fe40000010100 */
[----:B------:R-:W-:Y:S02]  /*45a0*/  FADD.FTZ R4, -R0, R30 ;  /* 0x0000001e00047221 */ /* 0x000fe40000010100 */
[----:B------:R-:W-:Y:S02]  /*45b0*/  FMUL.FTZ R6, R238, R6 ;  /* 0x00000006ee067220 */ /* 0x000fe40000410000 */
[----:B------:R-:W-:Y:S02]  /*45c0*/  FMUL.FTZ R5, R165, R5 ;  /* 0x00000005a5057220 */ /* 0x000fe40000410000 */
[----:B------:R-:W-:Y:S02]  /*45d0*/  FMUL.FTZ R13, R13, R6 ;  /* 0x000000060d0d7220 */ /* 0x000fe40000410000 */
[C---:B------:R-:W-:Y:S02]  /*45e0*/  FADD.FTZ R6, -R0.reuse, R26 ;  /* 0x0000001a00067221 */ /* 0x040fe40000010100 */
[----:B------:R-:W-:Y:S02]  /*45f0*/  FADD.FTZ R0, -R0, R31 ;  /* 0x0000001f00007221 */ /* 0x000fe40000010100 */
[----:B------:R-:W-:Y:S02]  /*4600*/  FMUL.FTZ R6, R166, R6 ;  /* 0x00000006a6067220 */ /* 0x000fe40000410000 */
[----:B------:R-:W-:Y:S02]  /*4610*/  FMUL.FTZ R4, R164, R4 ;  /* 0x00000004a4047220 */ /* 0x000fe40000410000 */
[----:B------:R-:W-:Y:S02]  /*4620*/  FMUL.FTZ R0, R163, R0 ;  /* 0x00000000a3007220 */ /* 0x000fe40000410000 */
[----:B------:R-:W-:Y:S02]  /*4630*/  FMUL.FTZ R18, R18, c[0x0][0x2ec] ;  /* 0x0000bb0012127a20 */ /* 0x000fe40000410000 */
[----:B------:R-:W-:Y:S02]  /*4640*/  FMUL.FTZ R10, R10, c[0x0][0x2ec] ;  /* 0x0000bb000a0a7a20 */ /* 0x000fe40000410000 */
[----:B------:R-:W-:Y:S02]  /*4650*/  FMUL.FTZ R19, R19, c[0x0][0x2ec] ;  /* 0x0000bb0013137a20 */ /* 0x000fe40000410000 */
[----:B------:R-:W-:Y:S02]  /*4660*/  FMUL.FTZ R17, R17, c[0x0][0x2ec] ;  /* 0x0000bb0011117a20 */ /* 0x000fe40000410000 */
        /* <DEDUP_REMOVED lines=23> */
.L_x_501:
[----:B-1----:R-:W-:Y:S02]  /*47e0*/  F2FP.PACK_AB R16, R153, R154 ;  /* 0x0000009a9910723e */ /* 0x002fe400000000ff */
        /* <DEDUP_REMOVED lines=33> */
[----:B-----5:R-:W-:Y:S04]  /*4a00*/  LDSM.16.MT88.4 R4, [R2+0x13000] ;  /* 0x013000000204783b */ /* 0x020fe80000004200 */
[----:B------:R-:W1:Y:S04]  /*4a10*/  LDSM.16.MT88.4 R8, [R0+0x6000] ;  /* 0x006000000008783b */ /* 0x000e680000004200 */
[----:B------:R-:W2:Y:S04]  /*4a20*/  LDSM.16.MT88.4 R12, [R2+0x15000] ;  /* 0x01500000020c783b */ /* 0x000ea80000004200 */
[----:B------:R-:W3:Y:S04]  /*4a30*/  LDSM.16.MT88.4 R16, [R0+0x7000] ;  /* 0x007000000010783b */ /* 0x000ee80000004200 */
[----:B------:R-:W4:Y:S04]  /*4a40*/  LDSM.16.MT88.4 R20, [R0+0x8000] ;  /* 0x008000000014783b */ /* 0x000f280000004200 */
[----:B------:R-:W-:Y:S04]  /*4a50*/  LDSM.16.MT88.4 R24, [R2+0x13800] ;  /* 0x013800000218783b */ /* 0x000fe80000004200 */
[----:B------:R-:W3:Y:S04]  /*4a60*/  LDSM.16.MT88.4 R28, [R0+0x6400] ;  /* 0x00640000001c783b */ /* 0x000ee80000004200 */
[----:B------:R-:W3:Y:S04]  /*4a70*/  LDSM.16.MT88.4 R32, [R2+0x15800] ;  /* 0x015800000220783b */ /* 0x000ee80000004200 */
[----:B------:R-:W3:Y:S04]  /*4a80*/  LDSM.16.MT88.4 R132, [R0+0x7400] ;  /* 0x007400000084783b */ /* 0x000ee80000004200 */
[----:B------:R-:W-:Y:S01]  /*4a90*/  LDSM.16.MT88.4 R136, [R2+0x16800] ;  /* 0x016800000288783b */ /* 0x000fe20000004200 */
        /* <DEDUP_REMOVED lines=75> */
.L_x_502:
[----:B------:R-:W-:Y:S01]  /*4f50*/  LDSM.16.M88.4 R24, [R225] ;  /* 0x00000000e118783b */ /* 0x000fe20000000200 */
[----:B------:R-:W-:Y:S01]  /*4f60*/  IMAD.MOV.U32 R148, RZ, RZ, c[0x0][0x1c0] ;  /* 0x00007000ff947624 */ /* 0x000fe200078e00ff */
[----:B------:R-:W-:Y:S02]  /*4f70*/  ULOP3.LUT UR6, UR42, 0x1, URZ, 0xc0, !UPT ;  /* 0x000000012a067892 */ /* 0x000fe4000f8ec03f */
[----:B------:R-:W2:Y:S01]  /*4f80*/  LDSM.16.MT88.4 R8, [R0+0x9000] ;  /* 0x009000000008783b */ /* 0x000ea20000004200 */
[----:B------:R-:W-:Y:S01]  /*4f90*/  IMAD R148, R148, c[0x0][0x22c], RZ ;  /* 0x00008b0094947a24 */ /* 0x000fe200078e02ff */
[----:B------:R-:W-:Y:S02]  /*4fa0*/  UISETP.NE.U32.AND UP0, UPT, UR6, 0x1, UPT ;  /* 0x000000010600788c */ /* 0x000fe4000bf05070 */
[----:B------:R-:W3:Y:S01]  /*4fb0*/  LDSM.16.MT88.4 R16, [R0+0xb000] ;  /* 0x00b000000010783b */ /* 0x000ee20000004200 */
[----:B------:R-:W-:Y:S01]  /*4fc0*/  IMAD.SHL.U32 R148, R148, 0x8, RZ ;  /* 0x0000000894947824 */ /* 0x000fe200078e00ff */
[----:B------:R-:W-:Y:S02]  /*4fd0*/  UIADD3 UR6, UR42, -0x1, URZ ;  /* 0xffffffff2a067890 */ /* 0x000fe4000fffe03f */
[----:B------:R-:W4:Y:S04]  /*4fe0*/  LDSM.16.MT88.4 R28, [R0+0xd000] ;  /* 0x00d00000001c783b */ /* 0x000f280000004200 */
[----:B------:R-:W5:Y:S04]  /*4ff0*/  LDL R154, [R1+0x34] ;  /* 0x00003400019a7983 */ /* 0x000f680000100800 */
[----:B------:R-:W-:Y:S04]  /*5000*/  LDSM.16.M88.4 R32, [R226] ;  /* 0x00000000e220783b */ /* 0x000fe80000000200 */
[----:B------:R-:W5:Y:S04]  /*5010*/  LDL R153, [R1+0x38] ;  /* 0x0000380001997983 */ /* 0x000f680000100800 */
[----:B------:R-:W1:Y:S04]  /*5020*/  LDSM.16.MT88.4 R132, [R0+0x9400] ;  /* 0x009400000084783b */ /* 0x000e680000004200 */
[----:B------:R1:W5:Y:S04]  /*5030*/  LDL R149, [R1+0xc] ;  /* 0x00000c0001957983 */ /* 0x0003680000100800 */
[----:B------:R-:W1:Y:S04]  /*5040*/  LDSM.16.MT88.4 R136, [R0+0xb400] ;  /* 0x00b400000088783b */ /* 0x000e680000004200 */
[----:B------:R1:W5:Y:S02]  /*5050*/  LDL R150, [R1] ;  /* 0x0000000001967983 */ /* 0x0003640000100800 */
[C---:B-12---:R-:W-:Y:S02]  /*5060*/  HMMA.16816.F32 R4, R24.reuse, R8, RZ ;  /* 0x000000081804723c */ /* 0x046fe400000018ff */
[----:B------:R-:W1:Y:S04]  /*5070*/  LDSM.16.MT88.4 R140, [R0+0xd400] ;  /* 0x00d40000008c783b */ /* 0x000e680000004200 */
[----:B------:R2:W2:Y:S02]  /*5080*/  LDL R151, [R1+0x4] ;  /* 0x0000040001977983 */ /* 0x0004a40000100800 */
[C---:B------:R-:W-:Y:S02]  /*5090*/  HMMA.16816.F32 R8, R24.reuse, R10, RZ ;  /* 0x0000000a1808723c */ /* 0x040fe400000018ff */
[----:B------:R-:W-:Y:S04]  /*50a0*/  LDSM.16.MT88.4 R144, [R0+0x9800] ;  /* 0x009800000090783b */ /* 0x000fe80000004200 */
[----:B------:R1:W2:Y:S02]  /*50b0*/  LDL R152, [R1+0x8] ;  /* 0x0000080001987983 */ /* 0x0002a40000100800 */
[C---:B---3--:R-:W-:Y:S08]  /*50c0*/  HMMA.16816.F32 R12, R24.reuse, R16, RZ ;  /* 0x00000010180c723c */ /* 0x048ff000000018ff */
[C---:B------:R-:W-:Y:S08]  /*50d0*/  HMMA.16816.F32 R16, R24.reuse, R18, RZ ;  /* 0x000000121810723c */ /* 0x040ff000000018ff */
[C---:B----4-:R-:W-:Y:S08]  /*50e0*/  HMMA.16816.F32 R20, R24.reuse, R28, RZ ;  /* 0x0000001c1814723c */ /* 0x050ff000000018ff */
[----:B------:R-:W-:Y:S01]  /*50f0*/  HMMA.16816.F32 R24, R24, R30, RZ ;  /* 0x0000001e1818723c */ /* 0x000fe200000018ff */
[----:B------:R-:W3:Y:S07]  /*5100*/  LDSM.16.M88.4 R28, [R228] ;  /* 0x00000000e41c783b */ /* 0x000eee0000000200 */
[C---:B------:R-:W-:Y:S08]  /*5110*/  HMMA.16816.F32 R4, R32.reuse, R132, R4 ;  /* 0x000000842004723c */ /* 0x040ff00000001804 */
[C---:B------:R-:W-:Y:S01]  /*5120*/  HMMA.16816.F32 R8, R32.reuse, R134, R8 ;  /* 0x000000862008723c */ /* 0x040fe20000001808 */
[----:B------:R-:W4:Y:S07]  /*5130*/  LDSM.16.MT88.4 R132, [R0+0xb800] ;  /* 0x00b800000084783b */ /* 0x000f2e0000004200 */
[C---:B------:R-:W-:Y:S08]  /*5140*/  HMMA.16816.F32 R12, R32.reuse, R136, R12 ;  /* 0x00000088200c723c */ /* 0x040ff0000000180c */
[C---:B------:R-:W-:Y:S01]  /*5150*/  HMMA.16816.F32 R16, R32.reuse, R138, R16 ;  /* 0x0000008a2010723c */ /* 0x040fe20000001810 */
[----:B------:R-:W4:Y:S07]  /*5160*/  LDSM.16.MT88.4 R136, [R0+0xd800] ;  /* 0x00d800000088783b */ /* 0x000f2e0000004200 */
[C---:B-1----:R-:W-:Y:S08]  /*5170*/  HMMA.16816.F32 R20, R32.reuse, R140, R20 ;  /* 0x0000008c2014723c */ /* 0x042ff00000001814 */
[----:B------:R-:W-:Y:S01]  /*5180*/  HMMA.16816.F32 R24, R32, R142, R24 ;  /* 0x0000008e2018723c */ /* 0x000fe20000001818 */
[----:B------:R-:W-:Y:S04]  /*5190*/  LDSM.16.M88.4 R32, [R227] ;  /* 0x00000000e320783b */ /* 0x000fe80000000200 */
[----:B------:R-:W1:Y:S03]  /*51a0*/  LDSM.16.MT88.4 R140, [R0+0x9c00] ;  /* 0x009c0000008c783b */ /* 0x000e660000004200 */
[C---:B---3--:R-:W-:Y:S08]  /*51b0*/  HMMA.16816.F32 R4, R28.reuse, R144, R4 ;  /* 0x000000901c04723c */ /* 0x048ff00000001804 */
[C---:B------:R-:W-:Y:S01]  /*51c0*/  HMMA.16816.F32 R8, R28.reuse, R146, R8 ;  /* 0x000000921c08723c */ /* 0x040fe20000001808 */
[----:B------:R-:W3:Y:S07]  /*51d0*/  LDSM.16.MT88.4 R144, [R0+0xbc00] ;  /* 0x00bc00000090783b */ /* 0x000eee0000004200 */
[C---:B----4-:R-:W-:Y:S08]  /*51e0*/  HMMA.16816.F32 R12, R28.reuse, R132, R12 ;  /* 0x000000841c0c723c */ /* 0x050ff0000000180c */
[C---:B------:R-:W-:Y:S01]  /*51f0*/  HMMA.16816.F32 R16, R28.reuse, R134, R16 ;  /* 0x000000861c10723c */ /* 0x040fe20000001810 */
[----:B------:R-:W4:Y:S07]  /*5200*/  LDSM.16.MT88.4 R132, [R0+0xdc00] ;  /* 0x00dc00000084783b */ /* 0x000f2e0000004200 */
[C---:B------:R-:W-:Y:S08]  /*5210*/  HMMA.16816.F32 R20, R28.reuse, R136, R20 ;  /* 0x000000881c14723c */ /* 0x040ff00000001814 */
[----:B------:R-:W-:Y:S01]  /*5220*/  HMMA.16816.F32 R24, R28, R138, R24 ;  /* 0x0000008a1c18723c */ /* 0x000fe20000001818 */
[----:B------:R-:W-:Y:S04]  /*5230*/  LDSM.16.M88.4 R28, [R225+0x2000] ;  /* 0x00200000e11c783b */ /* 0x000fe80000000200 */
[----:B------:R-:W4:Y:S03]  /*5240*/  LDSM.16.MT88.4 R136, [R0+0xa000] ;  /* 0x00a000000088783b */ /* 0x000f260000004200 */
[C---:B-1----:R-:W-:Y:S08]  /*5250*/  HMMA.16816.F32 R4, R32.reuse, R140, R4 ;  /* 0x0000008c2004723c */ /* 0x042ff00000001804 */
[C---:B------:R-:W-:Y:S01]  /*5260*/  HMMA.16816.F32 R8, R32.reuse, R142, R8 ;  /* 0x0000008e2008723c */ /* 0x040fe20000001808 */
[----:B------:R-:W1:Y:S07]  /*5270*/  LDSM.16.MT88.4 R140, [R0+0xc000] ;  /* 0x00c00000008c783b */ /* 0x000e6e0000004200 */
[C---:B---3--:R-:W-:Y:S08]  /*5280*/  HMMA.16816.F32 R12, R32.reuse, R144, R12 ;  /* 0x00000090200c723c */ /* 0x048ff0000000180c */
[C---:B------:R-:W-:Y:S01]  /*5290*/  HMMA.16816.F32 R16, R32.reuse, R146, R16 ;  /* 0x000000922010723c */ /* 0x040fe20000001810 */
[----:B------:R-:W3:Y:S07]  /*52a0*/  LDSM.16.MT88.4 R144, [R0+0xe000] ;  /* 0x00e000000090783b */ /* 0x000eee0000004200 */
[C---:B----4-:R-:W-:Y:S08]  /*52b0*/  HMMA.16816.F32 R20, R32.reuse, R132, R20 ;  /* 0x000000842014723c */ /* 0x050ff00000001814 */
[----:B------:R-:W-:Y:S01]  /*52c0*/  HMMA.16816.F32 R24, R32, R134, R24 ;  /* 0x000000862018723c */ /* 0x000fe20000001818 */
[----:B------:R-:W-:Y:S04]  /*52d0*/  LDSM.16.M88.4 R32, [R226+0x2000] ;  /* 0x00200000e220783b */ /* 0x000fe80000000200 */
[----:B------:R-:W4:Y:S03]  /*52e0*/  LDSM.16.MT88.4 R132, [R0+0xa400] ;  /* 0x00a400000084783b */ /* 0x000f260000004200 */
[C---:B------:R-:W-:Y:S08]  /*52f0*/  HMMA.16816.F32 R4, R28.reuse, R136, R4 ;  /* 0x000000881c04723c */ /* 0x040ff00000001804 */
[C---:B------:R-:W-:Y:S01]  /*5300*/  HMMA.16816.F32 R8, R28.reuse, R138, R8 ;  /* 0x0000008a1c08723c */ /* 0x040fe20000001808 */
[----:B------:R-:W4:Y:S07]  /*5310*/  LDSM.16.MT88.4 R136, [R0+0xc400] ;  /* 0x00c400000088783b */ /* 0x000f2e0000004200 */
[C---:B-1----:R-:W-:Y:S08]  /*5320*/  HMMA.16816.F32 R12, R28.reuse, R140, R12 ;  /* 0x0000008c1c0c723c */ /* 0x042ff0000000180c */
[C---:B------:R-:W-:Y:S01]  /*5330*/  HMMA.16816.F32 R16, R28.reuse, R142, R16 ;  /* 0x0000008e1c10723c */ /* 0x040fe20000001810 */
[----:B------:R-:W1:Y:S07]  /*5340*/  LDSM.16.MT88.4 R140, [R0+0xe400] ;  /* 0x00e40000008c783b */ /* 0x000e6e0000004200 */
[C---:B---3--:R-:W-:Y:S08]  /*5350*/  HMMA.16816.F32 R20, R28.reuse, R144, R20 ;  /* 0x000000901c14723c */ /* 0x048ff00000001814 */
[----:B------:R-:W-:Y:S01]  /*5360*/  HMMA.16816.F32 R24, R28, R146, R24 ;  /* 0x000000921c18723c */ /* 0x000fe20000001818 */
[----:B------:R-:W-:Y:S04]  /*5370*/  LDSM.16.M88.4 R28, [R228+0x2000] ;  /* 0x00200000e41c783b */ /* 0x000fe80000000200 */
[----:B------:R-:W-:Y:S03]  /*5380*/  LDSM.16.MT88.4 R144, [R0+0xc800] ;  /* 0x00c800000090783b */ /* 0x000fe60000004200 */
[C---:B----4-:R-:W-:Y:S08]  /*5390*/  HMMA.16816.F32 R4, R32.reuse, R132, R4 ;  /* 0x000000842004723c */ /* 0x050ff00000001804 */
[C---:B------:R-:W-:Y:S01]  /*53a0*/  HMMA.16816.F32 R8, R32.reuse, R134, R8 ;  /* 0x000000862008723c */ /* 0x040fe20000001808 */
[----:B------:R-:W3:Y:S07]  /*53b0*/  LDSM.16.MT88.4 R132, [R0+0xa800] ;  /* 0x00a800000084783b */ /* 0x000eee0000004200 */
[C---:B------:R-:W-:Y:S08]  /*53c0*/  HMMA.16816.F32 R12, R32.reuse, R136, R12 ;  /* 0x00000088200c723c */ /* 0x040ff0000000180c */
[C---:B------:R-:W-:Y:S01]  /*53d0*/  HMMA.16816.F32 R16, R32.reuse, R138, R16 ;  /* 0x0000008a2010723c */ /* 0x040fe20000001810 */
[----:B------:R-:W4:Y:S07]  /*53e0*/  LDSM.16.MT88.4 R136, [R0+0xe800] ;  /* 0x00e800000088783b */ /* 0x000f2e0000004200 */
[C---:B-1----:R-:W-:Y:S08]  /*53f0*/  HMMA.16816.F32 R20, R32.reuse, R140, R20 ;  /* 0x0000008c2014723c */ /* 0x042ff00000001814 */
[----:B------:R-:W-:Y:S01]  /*5400*/  HMMA.16816.F32 R24, R32, R142, R24 ;  /* 0x0000008e2018723c */ /* 0x000fe20000001818 */
[----:B------:R-:W-:Y:S04]  /*5410*/  LDSM.16.M88.4 R32, [R227+0x2000] ;  /* 0x00200000e320783b */ /* 0x000fe80000000200 */
[----:B------:R-:W-:Y:S03]  /*5420*/  LDSM.16.MT88.4 R140, [R0+0xcc00] ;  /* 0x00cc0000008c783b */ /* 0x000fe60000004200 */
[C---:B---3--:R-:W-:Y:S08]  /*5430*/  HMMA.16816.F32 R4, R28.reuse, R132, R4 ;  /* 0x000000841c04723c */ /* 0x048ff00000001804 */
[C---:B------:R-:W-:Y:S01]  /*5440*/  HMMA.16816.F32 R8, R28.reuse, R134, R8 ;  /* 0x000000861c08723c */ /* 0x040fe20000001808 */
[----:B------:R-:W1:Y:S07]  /*5450*/  LDSM.16.MT88.4 R132, [R0+0xac00] ;  /* 0x00ac00000084783b */ /* 0x000e6e0000004200 */
[C---:B------:R-:W-:Y:S08]  /*5460*/  HMMA.16816.F32 R12, R28.reuse, R144, R12 ;  /* 0x000000901c0c723c */ /* 0x040ff0000000180c */
[C---:B------:R-:W-:Y:S01]  /*5470*/  HMMA.16816.F32 R16, R28.reuse, R146, R16 ;  /* 0x000000921c10723c */ /* 0x040fe20000001810 */
[----:B------:R-:W3:Y:S07]  /*5480*/  LDSM.16.MT88.4 R144, [R0+0xec00] ;  /* 0x00ec00000090783b */ /* 0x000eee0000004200 */
[C---:B----4-:R-:W-:Y:S08]  /*5490*/  HMMA.16816.F32 R20, R28.reuse, R136, R20 ;  /* 0x000000881c14723c */ /* 0x050ff00000001814 */
[----:B------:R-:W-:Y:S07]  /*54a0*/  HMMA.16816.F32 R24, R28, R138, R24 ;  /* 0x0000008a1c18723c */ /* 0x000fee0000001818 */
[----:B-----5:R-:W-:Y:S01]  /*54b0*/  @P0 IADD3 R28, P1, R154, UR4, RZ ;  /* 0x000000049a1c0c10 */ /* 0x020fe2000ff3e0ff */
[----:B------:R-:W-:Y:S01]  /*54c0*/  @UP2 UIADD3 UR4, UP1, UR4, -0x100, URZ ;  /* 0xffffff0004042890 */ /* 0x000fe2000ff3e03f */
[C---:B-1----:R-:W-:Y:S05]  /*54d0*/  HMMA.16816.F32 R4, R32.reuse, R132, R4 ;  /* 0x000000842004723c */ /* 0x042fea0000001804 */
[----:B------:R-:W-:Y:S01]  /*54e0*/  @P0 IADD3.X R29, R153, UR5, RZ, P1, !PT ;  /* 0x00000005991d0c10 */ /* 0x000fe20008ffe4ff */
[----:B------:R-:W-:Y:S01]  /*54f0*/  IMAD.MOV.U32 R153, RZ, RZ, c[0x0][0x1c0] ;  /* 0x00007000ff997624 */ /* 0x000fe200078e00ff */
[CC--:B------:R-:W-:Y:S01]  /*5500*/  LEA R30, P1, R148.reuse, R232.reuse, 0x2 ;  /* 0x000000e8941e7211 */ /* 0x0c0fe200078210ff */
[C---:B------:R-:W-:Y:S01]  /*5510*/  HMMA.16816.F32 R8, R32.reuse, R134, R8 ;  /* 0x000000862008723c */ /* 0x040fe20000001808 */
[----:B------:R-:W-:Y:S01]  /*5520*/  @UP2 UIADD3.X UR5, UR5, -0x1, URZ, UP1, !UPT ;  /* 0xffffffff05052890 */ /* 0x000fe20008ffe43f */
[----:B------:R-:W4:Y:S02]  /*5530*/  @P0 LDG.E R149, [R28.64] ;  /* 0x000000241c950981 */ /* 0x000f24000c1e1900 */
[-C--:B------:R-:W-:Y:S01]  /*5540*/  LEA.HI.X.SX32 R31, R148, R233.reuse, 0x2, P1 ;  /* 0x000000e9941f7211 */ /* 0x080fe200008f16ff */
[----:B------:R-:W-:Y:S01]  /*5550*/  IMAD R153, R153, c[0x0][0x22c], RZ ;  /* 0x00008b0099997a24 */ /* 0x000fe200078e02ff */
[----:B------:R-:W5:Y:S02]  /*5560*/  @P0 LDG.E R150, [R28.64+0xa0] ;  /* 0x0000a0241c960981 */ /* 0x000f64000c1e1900 */
[C---:B------:R-:W-:Y:S02]  /*5570*/  HMMA.16816.F32 R12, R32.reuse, R140, R12 ;  /* 0x0000008c200c723c */ /* 0x040fe4000000180c */
[----:B--2---:R-:W2:Y:S02]  /*5580*/  @P0 LDG.E R151, [R28.64+0x80] ;  /* 0x000080241c970981 */ /* 0x004ea4000c1e1900 */
[----:B------:R-:W-:Y:S02]  /*5590*/  IMAD.SHL.U32 R153, R153, 0x20, RZ ;  /* 0x0000002099997824 */ /* 0x000fe400078e00ff */
[----:B------:R-:W2:Y:S02]  /*55a0*/  @P0 LDG.E R152, [R28.64+0x20] ;  /* 0x000020241c980981 */ /* 0x000ea4000c1e1900 */
[C---:B------:R-:W-:Y:S02]  /*55b0*/  HMMA.16816.F32 R16, R32.reuse, R142, R16 ;  /* 0x0000008e2010723c */ /* 0x040fe40000001810 */
[----:B------:R-:W-:Y:S04]  /*55c0*/  RED.E.ADD.F32.FTZ.RN.STRONG.GPU [R232.64], R4 ;  /* 0x00000004e800798e */ /* 0x000fe8000c10e7a4 */
[----:B------:R-:W-:Y:S02]  /*55d0*/  RED.E.ADD.F32.FTZ.RN.STRONG.GPU [R30.64], R5 ;  /* 0x000000051e00798e */ /* 0x000fe4000c10e7a4 */
[C---:B---3--:R-:W-:Y:S02]  /*55e0*/  HMMA.16816.F32 R20, R32.reuse, R144, R20 ;  /* 0x000000902014723c */ /* 0x048fe40000001814 */
[----:B------:R-:W-:Y:S06]  /*55f0*/  LDSM.16.MT88.4 R140, [R3+0x1c00] ;  /* 0x001c0000038c783b */ /* 0x000fec0000004200 */
[----:B------:R-:W-:Y:S01]  /*5600*/  HMMA.16816.F32 R24, R32, R146, R24 ;  /* 0x000000922018723c */ /* 0x000fe20000001818 */
[----:B----4-:R1:W-:Y:S04]  /*5610*/  @P0 STL [R1+0xc], R149 ;  /* 0x00000c9501000387 */ /* 0x0103e80000100800 */
[----:B------:R-:W3:Y:S04]  /*5620*/  LDL R135, [R1+0x14] ;  /* 0x0000140001877983 */ /* 0x000ee80000100800 */
[----:B------:R-:W4:Y:S04]  /*5630*/  LDL R134, [R1+0x1c] ;  /* 0x00001c0001867983 */ /* 0x000f280000100800 */
[----:B-----5:R5:W-:Y:S04]  /*5640*/  @P0 STL [R1], R150 ;  /* 0x0000009601000387 */ /* 0x020be80000100800 */
[----:B--2---:R2:W-:Y:S04]  /*5650*/  @P0 STL [R1+0x4], R151 ;  /* 0x0000049701000387 */ /* 0x0045e80000100800 */
[----:B------:R2:W-:Y:S04]  /*5660*/  @P0 STL [R1+0x8], R152 ;  /* 0x0000089801000387 */ /* 0x0005e80000100800 */
[----:B------:R-:W4:Y:S01]  /*5670*/  LDL R0, [R1+0x18] ;  /* 0x0000180001007983 */ /* 0x000f220000100800 */
        /* <DEDUP_REMOVED lines=13> */
[----:B------:R-:W-:Y:S01]  /*5750*/  IMAD.MOV.U32 R152, RZ, RZ, c[0x0][0x1c0] ;  /* 0x00007000ff987624 */ /* 0x000fe200078e00ff */
[-C--:B------:R-:W-:Y:S01]  /*5760*/  LEA R4, P1, R150, R232.reuse, 0x2 ;  /* 0x000000e896047211 */ /* 0x080fe200078210ff */
[----:B------:R-:W-:Y:S02]  /*5770*/  IMAD R151, R151, c[0x0][0x22c], RZ ;  /* 0x00008b0097977a24 */ /* 0x000fe400078e02ff */
[----:B------:R-:W-:Y:S01]  /*5780*/  IMAD R152, R152, c[0x0][0x22c], RZ ;  /* 0x00008b0098987a24 */ /* 0x000fe200078e02ff */
[-C--:B------:R-:W-:Y:S01]  /*5790*/  LEA.HI.X.SX32 R5, R150, R233.reuse, 0x2, P1 ;  /* 0x000000e996057211 */ /* 0x080fe200008f16ff */
[----:B------:R-:W-:Y:S02]  /*57a0*/  IMAD R151, R151, 0x30, RZ ;  /* 0x0000003097977824 */ /* 0x000fe400078e02ff */
[----:B------:R-:W-:Y:S02]  /*57b0*/  IMAD R152, R152, 0x28, RZ ;  /* 0x0000002898987824 */ /* 0x000fe400078e02ff */
[----:B------:R2:W-:Y:S01]  /*57c0*/  RED.E.ADD.F32.FTZ.RN.STRONG.GPU [R4.64], R7 ;  /* 0x000000070400798e */ /* 0x0005e2000c10e7a4 */
[----:B------:R-:W-:Y:S02]  /*57d0*/  IMAD.MOV.U32 R150, RZ, RZ, c[0x0][0x1c0] ;  /* 0x00007000ff967624 */ /* 0x000fe400078e00ff */
[-C--:B------:R-:W-:Y:S01]  /*57e0*/  LEA R28, P2, R152, R232.reuse, 0x2 ;  /* 0x000000e8981c7211 */ /* 0x080fe200078410ff */
[----:B------:R5:W-:Y:S01]  /*57f0*/  RED.E.ADD.F32.FTZ.RN.STRONG.GPU [R32.64], R8 ;  /* 0x000000082000798e */ /* 0x000be2000c10e7a4 */
[----:B------:R-:W-:Y:S02]  /*5800*/  IMAD R150, R150, c[0x0][0x22c], RZ ;  /* 0x00008b0096967a24 */ /* 0x000fe400078e02ff */
[-C--:B------:R-:W-:Y:S01]  /*5810*/  LEA.HI.X.SX32 R29, R152, R233.reuse, 0x2, P2 ;  /* 0x000000e9981d7211 */ /* 0x080fe200010f16ff */
[----:B------:R-:W-:Y:S02]  /*5820*/  IMAD.MOV.U32 R152, RZ, RZ, c[0x0][0x1c0] ;  /* 0x00007000ff987624 */ /* 0x000fe400078e00ff */
[----:B------:R-:W-:Y:S02]  /*5830*/  IMAD R150, R150, 0x38, RZ ;  /* 0x0000003896967824 */ /* 0x000fe400078e02ff */
[----:B------:R5:W-:Y:S01]  /*5840*/  RED.E.ADD.F32.FTZ.RN.STRONG.GPU [R28.64], R9 ;  /* 0x000000091c00798e */ /* 0x000be2000c10e7a4 */
[----:B------:R-:W-:Y:S01]  /*5850*/  IMAD R152, R152, c[0x0][0x22c], RZ ;  /* 0x00008b0098987a24 */ /* 0x000fe200078e02ff */
[CC--:B-1----:R-:W-:Y:S01]  /*5860*/  LEA R6, P1, R151.reuse, R232.reuse, 0x2 ;  /* 0x000000e897067211 */ /* 0x0c2fe200078210ff */
[----:B------:R-:W-:Y:S02]  /*5870*/  IMAD.IADD R35, R148, 0x1, R35 ;  /* 0x0000000194237824 */ /* 0x000fe400078e0223 */
[----:B------:R-:W-:Y:S05]  /*5880*/  IMAD.SHL.U32 R152, R152, 0x10, RZ ;  /* 0x0000001098987824 */ /* 0x000fea00078e00ff */
[C---:B------:R-:W-:Y:S02]  /*5890*/  IADD3 R138, R152.reuse, 0x20, RZ ;  /* 0x00000020988a7810 */ /* 0x040fe40007ffe0ff */
[----:B------:R-:W-:Y:S02]  /*58a0*/  IADD3 R137, R152, 0x20, RZ ;  /* 0x0000002098897810 */ /* 0x000fe40007ffe0ff */
[-C--:B--2---:R-:W-:Y:S01]  /*58b0*/  LEA.HI.X.SX32 R7, R151, R233.reuse, 0x2, P1 ;  /* 0x000000e997077211 */ /* 0x084fe200008f16ff */
[----:B------:R-:W-:Y:S01]  /*58c0*/  IMAD.MOV.U32 R151, RZ, RZ, c[0x0][0x1c0] ;  /* 0x00007000ff977624 */ /* 0x000fe200078e00ff */
[CC--:B------:R-:W-:Y:S01]  /*58d0*/  LEA R4, P0, R150.reuse, R232.reuse, 0x2 ;  /* 0x000000e896047211 */ /* 0x0c0fe200078010ff */
[----:B-----5:R-:W2:Y:S02]  /*58e0*/  LDL R32, [R1+0x10] ;  /* 0x0000100001207983 */ /* 0x020ea40000100800 */
        /* <DEDUP_REMOVED lines=23> */
[----:B------:R3:W-:Y:S01]  /*5a60*/  RED.E.ADD.F32.FTZ.RN.STRONG.GPU [R8.64], R14 ;  /* 0x0000000e0800798e */ /* 0x0007e2000c10e7a4 */
[----:B------:R-:W-:Y:S02]  /*5a70*/  IADD3 R136, R150, 0x20, RZ ;  /* 0x0000002096887810 */ /* 0x000fe40007ffe0ff */
[-C--:B-1----:R-:W-:Y:S02]  /*5a80*/  LEA R6, P1, R138, R232.reuse, 0x2 ;  /* 0x000000e88a067211 */ /* 0x082fe400078210ff */
[----:B------:R-:W-:Y:S01]  /*5a90*/  IADD3 R34, R150, 0x40, RZ ;  /* 0x0000004096227810 */ /* 0x000fe20007ffe0ff */
[----:B------:R-:W-:Y:S01]  /*5aa0*/  IMAD.IADD R136, R151, 0x1, R136 ;  /* 0x0000000197887824 */ /* 0x000fe200078e0288 */
[-C--:B------:R-:W-:Y:S02]  /*5ab0*/  LEA.HI.X.SX32 R7, R138, R233.reuse, 0x2, P1 ;  /* 0x000000e98a077211 */ /* 0x080fe400008f16ff */
[-C--:B-----5:R-:W-:Y:S01]  /*5ac0*/  LEA R4, P0, R137, R232.reuse, 0x2 ;  /* 0x000000e889047211 */ /* 0x0a0fe200078010ff */
[----:B------:R-:W-:Y:S02]  /*5ad0*/  IMAD.IADD R136, R151, 0x1, R136 ;  /* 0x0000000197887824 */ /* 0x000fe400078e0288 */
[----:B------:R4:W-:Y:S01]  /*5ae0*/  RED.E.ADD.F32.FTZ.RN.STRONG.GPU [R6.64], R15 ;  /* 0x0000000f0600798e */ /* 0x0009e2000c10e7a4 */
[-C--:B------:R-:W-:Y:S01]  /*5af0*/  LEA.HI.X.SX32 R5, R137, R233.reuse, 0x2, P0 ;  /* 0x000000e989057211 */ /* 0x080fe200000f16ff */
[----:B------:R-:W-:Y:S04]  /*5b00*/  IMAD.IADD R136, R151, 0x1, R136 ;  /* 0x0000000197887824 */ /* 0x000fe800078e0288 */
[----:B------:R1:W-:Y:S01]  /*5b10*/  RED.E.ADD.F32.FTZ.RN.STRONG.GPU [R4.64], R16 ;  /* 0x000000100400798e */ /* 0x0003e2000c10e7a4 */
[CC--:B------:R-:W-:Y:S04]  /*5b20*/  LEA R10, P2, R136.reuse, R232.reuse, 0x2 ;  /* 0x000000e8880a7211 */ /* 0x0c0fe800078410ff */
[-C--:B------:R-:W-:Y:S02]  /*5b30*/  LEA.HI.X.SX32 R11, R136, R233.reuse, 0x2, P2 ;  /* 0x000000e9880b7211 */ /* 0x080fe400010f16ff */
[----:B------:R-:W-:Y:S04]  /*5b40*/  LDSM.16.MT88.4 R136, [R2+0x12800] ;  /* 0x012800000288783b */ /* 0x000fe80000004200 */
[----:B------:R5:W-:Y:S01]  /*5b50*/  RED.E.ADD.F32.FTZ.RN.STRONG.GPU [R10.64], R17 ;  /* 0x000000110a00798e */ /* 0x000be2000c10e7a4 */
[CC--:B---3--:R-:W-:Y:S02]  /*5b60*/  LEA R8, P1, R135.reuse, R232.reuse, 0x2 ;  /* 0x000000e887087211 */ /* 0x0c8fe400078210ff */
[CC--:B----4-:R-:W-:Y:S02]  /*5b70*/  LEA R6, P0, R134.reuse, R232.reuse, 0x2 ;  /* 0x000000e886067211 */ /* 0x0d0fe400078010ff */
[-C--:B------:R-:W-:Y:S02]  /*5b80*/  LEA.HI.X.SX32 R9, R135, R233.reuse, 0x2, P1 ;  /* 0x000000e987097211 */ /* 0x080fe400008f16ff */
[-C--:B------:R-:W-:Y:S02]  /*5b90*/  LEA.HI.X.SX32 R7, R134, R233.reuse, 0x2, P0 ;  /* 0x000000e986077211 */ /* 0x080fe400000f16ff */
[CC--:B-1----:R-:W-:Y:S01]  /*5ba0*/  LEA R4, P1, R34.reuse, R232.reuse, 0x2 ;  /* 0x000000e822047211 */ /* 0x0c2fe200078210ff */
[----:B------:R1:W-:Y:S01]  /*5bb0*/  RED.E.ADD.F32.FTZ.RN.STRONG.GPU [R8.64], R18 ;  /* 0x000000120800798e */ /* 0x0003e2000c10e7a4 */
[-C--:B------:R-:W-:Y:S02]  /*5bc0*/  LEA R12, P0, R35, R232.reuse, 0x2 ;  /* 0x000000e8230c7211 */ /* 0x080fe400078010ff */
[-C--:B------:R-:W-:Y:S01]  /*5bd0*/  LEA.HI.X.SX32 R5, R34, R233.reuse, 0x2, P1 ;  /* 0x000000e922057211 */ /* 0x080fe200008f16ff */
[----:B------:R-:W-:Y:S01]  /*5be0*/  RED.E.ADD.F32.FTZ.RN.STRONG.GPU [R6.64], R19 ;  /* 0x000000130600798e */ /* 0x000fe2000c10e7a4 */
[----:B------:R-:W-:Y:S02]  /*5bf0*/  IADD3 R34, R149, 0x40, RZ ;  /* 0x0000004095227810 */ /* 0x000fe40007ffe0ff */
[-C--:B------:R-:W-:Y:S01]  /*5c00*/  LEA.HI.X.SX32 R13, R35, R233.reuse, 0x2, P0 ;  /* 0x000000e9230d7211 */ /* 0x080fe200000f16ff */
[----:B------:R-:W-:Y:S02]  /*5c10*/  RED.E.ADD.F32.FTZ.RN.STRONG.GPU [R232.64+0x100], R20 ;  /* 0x00010014e800798e */ /* 0x000fe4000c10e7a4 */
[C---:B------:R-:W-:Y:S02]  /*5c20*/  IMAD.IADD R34, R148.reuse, 0x1, R34 ;  /* 0x0000000194227824 */ /* 0x040fe400078e0222 */
[----:B------:R-:W-:Y:S02]  /*5c30*/  RED.E.ADD.F32.FTZ.RN.STRONG.GPU [R30.64+0x100], R21 ;  /* 0x000100151e00798e */ /* 0x000fe4000c10e7a4 */
[----:B------:R-:W-:Y:S02]  /*5c40*/  IMAD.IADD R34, R148, 0x1, R34 ;  /* 0x0000000194227824 */ /* 0x000fe400078e0222 */
[----:B------:R3:W-:Y:S03]  /*5c50*/  RED.E.ADD.F32.FTZ.RN.STRONG.GPU [R4.64], R22 ;  /* 0x000000160400798e */ /* 0x0007e6000c10e7a4 */
[CC--:B-----5:R-:W-:Y:S01]  /*5c60*/  LEA R10, P3, R34.reuse, R232.reuse, 0x2 ;  /* 0x000000e8220a7211 */ /* 0x0e0fe200078610ff */
[----:B------:R-:W-:Y:S03]  /*5c70*/  RED.E.ADD.F32.FTZ.RN.STRONG.GPU [R12.64], R23 ;  /* 0x000000170c00798e */ /* 0x000fe6000c10e7a4 */
[-C--:B------:R-:W-:Y:S01]  /*5c80*/  LEA.HI.X.SX32 R11, R34, R233.reuse, 0x2, P3 ;  /* 0x000000e9220b7211 */ /* 0x080fe200018f16ff */
[----:B------:R-:W-:Y:S01]  /*5c90*/  LDSM.16.MT88.4 R12, [R2+0x11000] ;  /* 0x01100000020c783b */ /* 0x000fe20000004200 */
[CC--:B-1----:R-:W-:Y:S03]  /*5ca0*/  LEA R8, P2, R33.reuse, R232.reuse, 0x2 ;  /* 0x000000e821087211 */ /* 0x0c2fe600078410ff */
[----:B------:R-:W-:Y:S01]  /*5cb0*/  RED.E.ADD.F32.FTZ.RN.STRONG.GPU [R10.64], R24 ;  /* 0x000000180a00798e */ /* 0x000fe2000c10e7a4 */
[-C--:B------:R-:W-:Y:S03]  /*5cc0*/  LEA.HI.X.SX32 R9, R33, R233.reuse, 0x2, P2 ;  /* 0x000000e921097211 */ /* 0x080fe600010f16ff */
[----:B------:R-:W-:Y:S04]  /*5cd0*/  LDSM.16.MT88.4 R16, [R3+0x1000] ;  /* 0x001000000310783b */ /* 0x000fe80000004200 */
[----:B------:R-:W-:Y:S04]  /*5ce0*/  RED.E.ADD.F32.FTZ.RN.STRONG.GPU [R8.64], R25 ;  /* 0x000000190800798e */ /* 0x000fe8000c10e7a4 */
[----:B------:R-:W-:Y:S01]  /*5cf0*/  LDSM.16.MT88.4 R8, [R3] ;  /* 0x000000000308783b */ /* 0x000fe20000004200 */
[CC--:B---3--:R-:W-:Y:S03]  /*5d00*/  LEA R4, P0, R0.reuse, R232.reuse, 0x2 ;  /* 0x000000e800047211 */ /* 0x0c8fe600078010ff */
[----:B------:R-:W-:Y:S01]  /*5d10*/  LDSM.16.MT88.4 R20, [R3+0x2000] ;  /* 0x002000000314783b */ /* 0x000fe20000004200 */
[-C--:B------:R-:W-:Y:S03]  /*5d20*/  LEA.HI.X.SX32 R5, R0, R233.reuse, 0x2, P0 ;  /* 0x000000e900057211 */ /* 0x080fe600000f16ff */
[----:B------:R-:W-:Y:S01]  /*5d30*/  LDSM.16.MT88.4 R28, [R2+0xf800] ;  /* 0x00f80000021c783b */ /* 0x000fe20000004200 */
[----:B------:R-:W-:Y:S01]  /*5d40*/  PLOP3.LUT P0, PT, PT, PT, UP0, 0x80, 0x0 ;  /* 0x000000000000781c */ /* 0x000fe20003f0f008 */
[----:B------:R-:W-:Y:S01]  /*5d50*/  @UP2 UIADD3 UR30, UP0, UR30, -0x100, URZ ;  /* 0xffffff001e1e2890 */ /* 0x000fe2000ff1e03f */
[C---:B------:R-:W-:Y:S01]  /*5d60*/  IADD3 R0, R3.reuse, -0x3000, RZ ;  /* 0xffffd00003007810 */ /* 0x040fe20007ffe0ff */
[----:B------:R-:W-:Y:S02]  /*5d70*/  LDSM.16.MT88.4 R132, [R3+0x1400] ;  /* 0x001400000384783b */ /* 0x000fe40000004200 */
        /* <DEDUP_REMOVED lines=47> */
[----:B-----5:R-:W-:Y:S04]  /*6070*/  IMAD.MOV.U32 R3, RZ, RZ, R0 ;  /* 0x000000ffff037224 */ /* 0x020fe800078e0000 */
[C---:B------:R-:W-:Y:S08]  /*6080*/  HMMA.16816.F32 R96, R4.reuse, R14, R96 ;  /* 0x0000000e0460723c */ /* 0x040ff00000001860 */
[-C--:B----4-:R-:W-:Y:S08]  /*6090*/  HMMA.16816.F32 R100, R4, R20.reuse, R100 ;  /* 0x000000140464723c */ /* 0x090ff00000001864 */
        /* <DEDUP_REMOVED lines=20> */
.L_x_500:
[----:B--23--:R-:W2:Y:S04]  /*61e0*/  LDL R30, [R1+0x20] ;  /* 0x00002000011e7983 */ /* 0x00cea80000100800 */
[----:B------:R-:W3:Y:S04]  /*61f0*/  LDL R28, [R1+0x24] ;  /* 0x00002400011c7983 */ /* 0x000ee80000100800 */
[----:B----4-:R-:W4:Y:S04]  /*6200*/  LDL.64 R32, [R1+0x40] ;  /* 0x0000400001207983 */ /* 0x010f280000100a00 */
[----:B------:R-:W4:Y:S01]  /*6210*/  LDL R7, [R1+0x28] ;  /* 0x0000280001077983 */ /* 0x000f220000100800 */
[----:B------:R-:W-:Y:S01]  /*6220*/  FMUL.FTZ R84, R84, c[0x0][0x2e0] ;  /* 0x0000b80054547a20 */ /* 0x000fe20000410000 */
[----:B------:R-:W-:Y:S01]  /*6230*/  F2FP.PACK_AB R36, R37, R36 ;  /* 0x000000242524723e */ /* 0x000fe200000000ff */
[----:B------:R-:W-:-:S02]  /*6240*/  FMUL.FTZ R3, R85, c[0x0][0x2e0] ;  /* 0x0000b80055037a20 */ /* 0x000fc40000410000 */
[----:B------:R-:W-:Y:S02]  /*6250*/  FMUL.FTZ R86, R86, c[0x0][0x2e0] ;  /* 0x0000b80056567a20 */ /* 0x000fe40000410000 */
[----:B------:R-:W-:Y:S02]  /*6260*/  FMUL.FTZ R0, R87, c[0x0][0x2e0] ;  /* 0x0000b80057007a20 */ /* 0x000fe40000410000 */
[----:B------:R-:W-:Y:S02]  /*6270*/  FMUL.FTZ R96, R96, c[0x0][0x2e0] ;  /* 0x0000b80060607a20 */ /* 0x000fe40000410000 */
[----:B-1----:R-:W-:Y:S02]  /*6280*/  FMUL.FTZ R9, R97, c[0x0][0x2e0] ;  /* 0x0000b80061097a20 */ /* 0x002fe40000410000 */
[----:B------:R-:W-:Y:S02]  /*6290*/  FMUL.FTZ R98, R98, c[0x0][0x2e0] ;  /* 0x0000b80062627a20 */ /* 0x000fe40000410000 */
[----:B-----5:R-:W-:Y:S01]  /*62a0*/  FMUL.FTZ R8, R99, c[0x0][0x2e0] ;  /* 0x0000b80063087a20 */ /* 0x020fe20000410000 */
        /* <DEDUP_REMOVED lines=61> */
[----:B------:R-:W-:Y:S02]  /*6680*/  F2FP.PACK_AB R121, R121, R120 ;  /* 0x000000787979723e */ /* 0x000fe400000000ff */
[----:B------:R-:W-:Y:S02]  /*6690*/  F2FP.PACK_AB R38, R39, R38 ;  /* 0x000000262726723e */ /* 0x000fe400000000ff */
[----:B------:R-:W-:Y:S02]  /*66a0*/  F2FP.PACK_AB R48, R49, R48 ;  /* 0x000000303130723e */ /* 0x000fe400000000ff */
[----:B------:R-:W-:Y:S01]  /*66b0*/  F2FP.PACK_AB R50, R51, R50 ;  /* 0x000000323332723e */ /* 0x000fe200000000ff */
[----:B------:R-:W1:Y:S01]  /*66c0*/  S2R R25, SR_CTAID.Y ;  /* 0x0000000000197919 */ /* 0x000e620000002600 */
        /* <DEDUP_REMOVED lines=18> */
[----:B------:R-:W-:Y:S01]  /*67f0*/  F2FP.PACK_AB R82, R83, R82 ;  /* 0x000000525352723e */ /* 0x000fe200000000ff */
[----:B------:R-:W1:Y:S01]  /*6800*/  S2R R27, SR_TID.X ;  /* 0x00000000001b7919 */ /* 0x000e620000002100 */
[----:B------:R-:W-:Y:S01]  /*6810*/  F2FP.PACK_AB R126, R127, R126 ;  /* 0x0000007e7f7e723e */ /* 0x000fe200000000ff */
[----:B------:R-:W-:Y:S02]  /*6820*/  ULDC.64 UR4, c[0x0][0x3a8] ;  /* 0x0000ea0000047ab9 */ /* 0x000fe40000000a00 */
[----:B------:R-:W2:Y:S01]  /*6830*/  S2R R26, SR_CTAID.Z ;  /* 0x00000000001a7919 */ /* 0x000ea20000002700 */
[----:B------:R-:W-:-:S02]  /*6840*/  F2FP.PACK_AB R72, R73, R72 ;  /* 0x000000484948723e */ /* 0x000fc400000000ff */
[----:B------:R-:W-:Y:S01]  /*6850*/  F2FP.PACK_AB R74, R75, R74 ;  /* 0x0000004a4b4a723e */ /* 0x000fe200000000ff */
[----:B------:R-:W-:Y:S01]  /*6860*/  UIMAD UR6, UR26, UR6, URZ ;  /* 0x000000061a0672a4 */ /* 0x000fe2000f8e023f */
[----:B------:R-:W-:Y:S02]  /*6870*/  F2FP.PACK_AB R76, R77, R76 ;  /* 0x0000004c4d4c723e */ /* 0x000fe400000000ff */
[----:B------:R-:W-:Y:S02]  /*6880*/  MOV R6, UR13 ;  /* 0x0000000d00067c02 */ /* 0x000fe40008000f00 */
        /* <DEDUP_REMOVED lines=45> */
[----:B------:R4:W-:Y:S01]  /*6b60*/  STS [R28+0x9000], R60 ;  /* 0x0090003c1c007388 */ /* 0x0009e20000000800 */
[----:B------:R-:W-:-:S03]  /*6b70*/  MOV R4, R32 ;  /* 0x0000002000047202 */ /* 0x000fc60000000f00 */
[----:B------:R-:W-:Y:S01]  /*6b80*/  STS [R28+0x9200], R62 ;  /* 0x0092003e1c007388 */ /* 0x000fe20000000800 */
[----:B-1----:R-:W-:-:S03]  /*6b90*/  IMAD.U32 R0, RZ, RZ, UR13 ;  /* 0x0000000dff007e24 */ /* 0x002fc6000f8e00ff */
[----:B------:R-:W-:Y:S04]  /*6ba0*/  STS [R30+0xa000], R68 ;  /* 0x00a000441e007388 */ /* 0x000fe80000000800 */
[----:B------:R-:W-:Y:S01]  /*6bb0*/  STS [R30+0xa200], R70 ;  /* 0x00a200461e007388 */ /* 0x000fe20000000800 */
[----:B------:R-:W-:-:S03]  /*6bc0*/  IMAD.MOV.U32 R29, RZ, RZ, R7 ;  /* 0x000000ffff1d7224 */ /* 0x000fc600078e0007 */
        /* <DEDUP_REMOVED lines=8> */
[----:B------:R-:W-:Y:S01]  /*6c50*/  STS [R28+0xb200], R78 ;  /* 0x00b2004e1c007388 */ /* 0x000fe20000000800 */
[----:B------:R-:W-:Y:S01]  /*6c60*/  IADD3 R7, R7, UR6, RZ ;  /* 0x0000000607077c10 */ /* 0x000fe2000fffe0ff */
[----:B--2---:R-:W-:-:S02]  /*6c70*/  IMAD R8, R0, c[0x0][0x388], RZ ;  /* 0x0000e20000087a24 */ /* 0x004fc400078e02ff */
        /* <DEDUP_REMOVED lines=12> */
[----:B------:R-:W-:-:S04]  /*6d40*/  IMAD.WIDE.U32 R6, R26, c[0x0][0x3b8], R6 ;  /* 0x0000ee001a067a25 */ /* 0x000fc800078e0006 */
[----:B------:R-:W-:Y:S02]  /*6d50*/  IMAD.IADD R5, R5, 0x1, R3 ;  /* 0x0000000105057824 */ /* 0x000fe400078e0203 */
[----:B------:R-:W-:Y:S01]  /*6d60*/  IMAD R3, R8, c[0x0][0x3c0], RZ ;  /* 0x0000f00008037a24 */ /* 0x000fe200078e02ff */
[----:B------:R-:W-:Y:S01]  /*6d70*/  IADD3 R7, R7, R0, RZ ;  /* 0x0000000007077210 */ /* 0x000fe20007ffe0ff */
[----:B------:R-:W-:Y:S01]  /*6d80*/  IMAD.WIDE.U32 R4, R26, c[0x0][0x3c0], R4 ;  /* 0x0000f0001a047a25 */ /* 0x000fe200078e0004 */
[----:B------:R-:W-:-:S03]  /*6d90*/  SHF.R.S32.HI R0, RZ, 0x2, R24 ;  /* 0x00000002ff007819 */ /* 0x000fc60000011418 */
[----:B------:R-:W-:Y:S01]  /*6da0*/  IMAD R3, R26, c[0x0][0x3c4], R3 ;  /* 0x0000f1001a037a24 */ /* 0x000fe200078e0203 */
[----:B------:R-:W1:Y:S04]  /*6db0*/  LDS.128 R56, [R12+0x9000] ;  /* 0x009000000c387984 */ /* 0x000e680000000c00 */
[----:B------:R-:W2:Y:S04]  /*6dc0*/  LDS.128 R48, [R12+0xb000] ;  /* 0x00b000000c307984 */ /* 0x000ea80000000c00 */
[----:B------:R-:W3:Y:S04]  /*6dd0*/  LDS.128 R40, [R12+0xd000] ;  /* 0x00d000000c287984 */ /* 0x000ee80000000c00 */
        /* <DEDUP_REMOVED lines=9> */
[----:B------:R-:W-:Y:S01]  /*6e70*/  SHF.R.S32.HI R8, RZ, 0x1f, R0 ;  /* 0x0000001fff087819 */ /* 0x000fe20000011400 */
[----:B------:R-:W-:-:S04]  /*6e80*/  IMAD.IADD R5, R5, 0x1, R3 ;  /* 0x0000000105057824 */ /* 0x000fc800078e0203 */
[C---:B------:R-:W-:Y:S02]  /*6e90*/  IMAD R3, R8.reuse, c[0x0][0x3a0], RZ ;  /* 0x0000e80008037a24 */ /* 0x040fe400078e02ff */
[----:B------:R-:W-:Y:S02]  /*6ea0*/  IMAD R8, R8, c[0x0][0x3a8], RZ ;  /* 0x0000ea0008087a24 */ /* 0x000fe400078e02ff */
[C---:B----4-:R-:W-:Y:S02]  /*6eb0*/  IMAD R60, R0.reuse, c[0x0][0x3a4], R3 ;  /* 0x0000e900003c7a24 */ /* 0x050fe400078e0203 */
[C---:B------:R-:W-:Y:S02]  /*6ec0*/  IMAD R3, R0.reuse, c[0x0][0x3ac], R8 ;  /* 0x0000eb0000037a24 */ /* 0x040fe400078e0208 */
[----:B------:R-:W-:-:S04]  /*6ed0*/  IMAD.WIDE.U32 R10, R0, c[0x0][0x3a0], R6 ;  /* 0x0000e800000a7a25 */ /* 0x000fc800078e0006 */
[----:B------:R-:W-:Y:S01]  /*6ee0*/  IMAD.WIDE.U32 R8, R0, c[0x0][0x3a8], R4 ;  /* 0x0000ea0000087a25 */ /* 0x000fe200078e0004 */
[----:B------:R-:W-:-:S03]  /*6ef0*/  LEA R6, P1, R10, c[0x0][0x340], 0x1 ;  /* 0x0000d0000a067a11 */ /* 0x000fc600078208ff */
        /* <DEDUP_REMOVED lines=14> */
[----:B--2---:R1:W-:Y:S04]  /*6fe0*/  STG.E.128 [R6.64+0x40], R48 ;  /* 0x0000403006007986 */ /* 0x0043e8000c101d24 */
[----:B---3--:R1:W-:Y:S04]  /*6ff0*/  STG.E.128 [R6.64+0x80], R40 ;  /* 0x0000802806007986 */ /* 0x0083e8000c101d24 */
        /* <DEDUP_REMOVED lines=9> */
.L_x_497:
        /* <DEDUP_REMOVED lines=11> */
.L_x_504:
[----:B------:R-:W-:Y:S05]  /*7140*/  EXIT ;  /* 0x000000000000794d */ /* 0x000fea0003800000 */
.L_x_506:
        /* <DEDUP_REMOVED lines=11> */
.L_x_1289:


//--------------------- .text._ZN5flash44flash_bwd_dq_dk_dv_loop_seqk_parallel_kernelI23Flash_bwd_kernel_traitsILi96ELi64ELi128ELi8ELi2ELi4ELi4ELb1ELb0EN7cutlass6half_tE19Flash_kernel_traitsILi96ELi64ELi128ELi8ES3_EELb1ELb0ELb0ELb1ELb0ELb0ELb0EEEvNS_16Flash_bwd_paramsE --------------------------
	.section	.text._ZN5flash44flash_bwd_dq_dk_dv_loop_seqk_parallel_kernelI23Flash_bwd_kernel_traitsILi96ELi64ELi128ELi8ELi2ELi4ELi4ELb1ELb0EN7cutlass6half_tE19Flash_kernel_traitsILi96ELi64ELi128ELi8ES3_EELb1ELb0ELb0ELb1ELb0ELb0ELb0EEEvNS_16Flash_bwd_paramsE,"ax",@progbits
	.sectioninfo	@"SHI_REGISTERS=255"
	.align	128
        .global         _ZN5flash44flash_bwd_dq_dk_dv_loop_seqk_parallel_kernelI23Flash_bwd_kernel_traitsILi96ELi64ELi128ELi8ELi2ELi4ELi4ELb1ELb0EN7cutlass6half_tE19Flash_kernel_traitsILi96ELi64ELi128ELi8ES3_EELb1ELb0ELb0ELb1ELb0ELb0ELb0EEEvNS_16Flash_bwd_paramsE
        .type           _ZN5flash44flash_bwd_dq_dk_dv_loop_seqk_parallel_kernelI23Flash_bwd_kernel_traitsILi96ELi64ELi128ELi8ELi2ELi4ELi4ELb1ELb0EN7cutlass6half_tE19Flash_kernel_traitsILi96ELi64ELi128ELi8ES3_EELb1ELb0ELb0ELb1ELb0ELb0ELb0EEEvNS_16Flash_bwd_paramsE,@function
        .size           _ZN5flash44flash_bwd_dq_dk_dv_loop_seqk_parallel_kernelI23Flash_bwd_kernel_traitsILi96ELi64ELi128ELi8ELi2ELi4ELi4ELb1ELb0EN7cutlass6half_tE19Flash_kernel_traitsILi96ELi64ELi128ELi8ES3_EELb1ELb0ELb0ELb1ELb0ELb0ELb0EEEvNS_16Flash_bwd_paramsE,(.L_x_1290 - _ZN5flash44flash_bwd_dq_dk_dv_loop_seqk_parallel_kernelI23Flash_bwd_kernel_traitsILi96ELi64ELi128ELi8ELi2ELi4ELi4ELb1ELb0EN7cutlass6half_tE19Flash_kernel_traitsILi96ELi64ELi128ELi8ES3_EELb1ELb0ELb0ELb1ELb0ELb0ELb0EEEvNS_16Flash_bwd_paramsE)
        .other          _ZN5flash44flash_bwd_dq_dk_dv_loop_seqk_parallel_kernelI23Flash_bwd_kernel_traitsILi96ELi64ELi128ELi8ELi2ELi4ELi4ELb1ELb0EN7cutlass6half_tE19Flash_kernel_traitsILi96ELi64ELi128ELi8ES3_EELb1ELb0ELb0ELb1ELb0ELb0ELb0EEEvNS_16Flash_bwd_paramsE,@"STO_CUDA_ENTRY STV_DEFAULT"
_ZN5flash44flash_bwd_dq_dk_dv_loop_seqk_parallel_kernelI23Flash_bwd_kernel_traitsILi96ELi64ELi128ELi8ELi2ELi4ELi4ELb1ELb0EN7cutlass6half_tE19Flash_kernel_traitsILi96ELi64ELi128ELi8ES3_EELb1ELb0ELb0ELb1ELb0ELb0ELb0EEEvNS_16Flash_bwd_paramsE:
.text._ZN5flash44flash_bwd_dq_dk_dv_loop_seqk_parallel_kernelI23Flash_bwd_kernel_traitsILi96ELi64ELi128ELi8ELi2ELi4ELi4ELb1ELb0EN7cutlass6half_tE19Flash_kernel_traitsILi96ELi64ELi128ELi8ES3_EELb1ELb0ELb0ELb1ELb0ELb0ELb0EEEvNS_16Flash_bwd_paramsE:
        /* <DEDUP_REMOVED lines=18> */
[----:B------:R-:W-:Y:S01]  /*0120*/  IMAD.MOV.U32 R227, RZ, RZ, 0x40 ;  /* 0x00000040ffe37424 */ /* 0x000fe200078e00ff */
[----:B------:R-:W-:Y:S01]  /*0130*/  UISETP.NE.AND UP2, UPT, UR7, URZ, UPT ;  /* 0x0000003f0700728c */ /* 0x000fe2000bf45270 */
[----:B------:R-:W3:Y:S01]  /*0140*/  S2UR UR34, SR_CTAID.Z ;  /* 0x00000000002279c3 */ /* 0x000ee20000002700 */
[----:B------:R-:W-:-:S02]  /*0150*/  ULDC UR46, c[0x0][0x22c] ;  /* 0x00008b00002e7ab9 */ /* 0x000fc40000000800 */
[----:B------:R-:W-:Y:S02]  /*0160*/  ULDC UR36, c[0x0][0x1c0] ;  /* 0x0000700000247ab9 */ /* 0x000fe40000000800 */
[----:B------:R-:W-:Y:S02]  /*0170*/  UMOV UR5, 0x80 ;  /* 0x0000008000057882 */ /* 0x000fe40000000000 */
[----:B------:R-:W-:Y:S02]  /*0180*/  ULDC UR4, c[0x0][0x210] ;  /* 0x0000840000047ab9 */ /* 0x000fe40000000800 */
        /* <DEDUP_REMOVED lines=12> */
[-C--:B------:R-:W-:Y:S01]  /*0250*/  LEA.HI R2, R0, R8.reuse, RZ, 0x4 ;  /* 0x0000000800027211 */ /* 0x080fe200078f20ff */
[----:B------:R-:W-:Y:S01]  /*0260*/  UIMAD UR56, UR5, UR4, UR56 ;  /* 0x00000004053872a4 */ /* 0x000fe2000f8e0238 */
[----:B------:R-:W-:Y:S01]  /*0270*/  LOP3.LUT R9, R5, 0xffffffe0, RZ, 0xc0, !PT ;  /* 0xffffffe005097812 */ /* 0x000fe200078ec0ff */
[----:B------:R-:W-:Y:S01]  /*0280*/  UIMAD UR46, UR46, UR12, URZ ;  /* 0x0000000c2e2e72a4 */ /* 0x000fe2000f8e023f */
[----:B------:R-:W-:Y:S01]  /*0290*/  LOP3.LUT R6, R15, 0xfffffff8, RZ, 0xc0, !PT ;  /* 0xfffffff80f067812 */ /* 0x000fe200078ec0ff */
[----:B------:R-:W-:Y:S01]  /*02a0*/  UIMAD UR4, UR31, UR13, UR34 ;  /* 0x0000000d1f0472a4 */ /* 0x000fe2000f8e0222 */
[----:B------:R-:W-:Y:S01]  /*02b0*/  LOP3.LUT R10, R3, 0xfffffffc, RZ, 0xc0, !PT ;  /* 0xfffffffc030a7812 */ /* 0x000fe200078ec0ff */
[----:B------:R-:W-:Y:S01]  /*02c0*/  IMAD.IADD R11, R8, 0x1, -R9 ;  /* 0x00000001080b7824 */ /* 0x000fe200078e0a09 */
[----:B------:R-:W-:Y:S01]  /*02d0*/  LOP3.LUT R7, R2, 0xfffffff0, RZ, 0xc0, !PT ;  /* 0xfffffff002077812 */ /* 0x000fe200078ec0ff */
[----:B------:R-:W-:Y:S01]  /*02e0*/  IMAD.IADD R12, R8, 0x1, -R6 ;  /* 0x00000001080c7824 */ /* 0x000fe200078e0a06 */
[-C--:B------:R-:W-:Y:S01]  /*02f0*/  LEA.HI R14, R0, R8.reuse, RZ, 0x6 ;  /* 0x00000008000e7211 */ /* 0x080fe200078f30ff */
[----:B------:R-:W-:Y:S01]  /*0300*/  IMAD.IADD R19, R8, 0x1, -R10 ;  /* 0x0000000108137824 */ /* 0x000fe200078e0a0a */
[----:B------:R-:W-:Y:S01]  /*0310*/  LEA.HI R21, R0, R8, RZ, 0x7 ;  /* 0x0000000800157211 */ /* 0x000fe200078f38ff */
[----:B------:R-:W-:Y:S01]  /*0320*/  IMAD.IADD R8, R8, 0x1, -R7 ;  /* 0x0000000108087824 */ /* 0x000fe200078e0a07 */
[--C-:B------:R-:W-:Y:S01]  /*0330*/  SHF.R.S32.HI R0, RZ, 0x2, R3.reuse ;  /* 0x00000002ff007819 */ /* 0x100fe20000011403 */
[----:B------:R-:W-:Y:S01]  /*0340*/  IMAD.SHL.U32 R24, R19, 0x8, RZ ;  /* 0x0000000813187824 */ /* 0x000fe200078e00ff */
[----:B------:R-:W-:Y:S01]  /*0350*/  SHF.R.S32.HI R4, RZ, 0x1f, R3 ;  /* 0x0000001fff047819 */ /* 0x000fe20000011403 */
[----:B------:R-:W-:Y:S01]  /*0360*/  ULDC UR14, c[0x0][0x1c0] ;  /* 0x00007000000e7ab9 */ /* 0x000fe20000000800 */
[----:B------:R-:W-:Y:S01]  /*0370*/  SHF.R.S32.HI R6, RZ, 0x4, R2 ;  /* 0x00000004ff067819 */ /* 0x000fe20000011402 */
[----:B------:R-:W-:Y:S01]  /*0380*/  ULDC UR11, c[0x0][0x1c0] ;  /* 0x00007000000b7ab9 */ /* 0x000fe20000000800 */
[-C--:B------:R-:W-:Y:S01]  /*0390*/  LEA.HI R7, R3, R0.reuse, RZ, 0x1 ;  /* 0x0000000003077211 */ /* 0x080fe200078f08ff */
[----:B------:R-:W-:Y:S01]  /*03a0*/  STL [R1+0x18], R24 ;  /* 0x0000181801007387 */ /* 0x000fe20000100800 */
[----:B------:R-:W-:Y:S01]  /*03b0*/  LEA.HI R3, R4, R0, RZ, 0x3 ;  /* 0x0000000004037211 */ /* 0x000fe200078f18ff */
[----:B------:R-:W-:Y:S01]  /*03c0*/  UIMAD UR53, UR6, UR31, URZ ;  /* 0x0000001f063572a4 */ /* 0x000fe2000f8e023f */
        /* <DEDUP_REMOVED lines=13> */
[----:B------:R-:W-:Y:S01]  /*04a0*/  USHF.L.U32 UR44, UR4, 0x5, URZ ;  /* 0x00000005042c7899 */ /* 0x000fe2000800063f */
[----:B------:R-:W-:Y:S01]  /*04b0*/  SHF.R.S32.HI R3, RZ, 0x3, R15 ;  /* 0x00000003ff037819 */ /* 0x000fe2000001140f */
[----:B------:R-:W-:Y:S01]  /*04c0*/  ULDC UR50, c[0x0][0x214] ;  /* 0x0000850000327ab9 */ /* 0x000fe20000000800 */
[-C--:B------:R-:W-:Y:S01]  /*04d0*/  LEA.HI R4, R5, R0.reuse, RZ, 0x1 ;  /* 0x0000000005047211 */ /* 0x080fe200078f08ff */
[----:B------:R-:W-:Y:S01]  /*04e0*/  ULDC UR57, c[0x0][0x1c8] ;  /* 0x0000720000397ab9 */ /* 0x000fe20000000800 */
[----:B------:R-:W-:Y:S01]  /*04f0*/  LEA.HI R2, R2, R0, RZ, 0x2 ;  /* 0x0000000002027211 */ /* 0x000fe200078f10ff */
[----:B------:R-:W-:Y:S01]  /*0500*/  IMAD.SHL.U32 R3, R3, 0x40, RZ ;  /* 0x0000004003037824 */ /* 0x000fe200078e00ff */
[----:B------:R-:W-:Y:S01]  /*0510*/  LOP3.LUT R5, R4, 0xfffffffe, RZ, 0xc0, !PT ;  /* 0xfffffffe04057812 */ /* 0x000fe200078ec0ff */
[----:B------:R-:W-:Y:S01]  /*0520*/  ULDC.U8 UR10, c[0x0][0x3d0] ;  /* 0x0000f400000a7ab9 */ /* 0x000fe20000000000 */
[----:B------:R-:W-:Y:S01]  /*0530*/  LOP3.LUT R4, R2, 0xfffffffc, RZ, 0xc0, !PT ;  /* 0xfffffffc02047812 */ /* 0x000fe200078ec0ff */
[----:B------:R-:W-:Y:S01]  /*0540*/  ULDC UR51, c[0x0][0x224] ;  /* 0x0000890000337ab9 */ /* 0x000fe20000000800 */
        /* <DEDUP_REMOVED lines=9> */
[----:B------:R-:W-:Y:S01]  /*05e0*/  @UP2 UIMAD UR55, UR31, UR50, URZ ;  /* 0x000000321f3722a4 */ /* 0x000fe2000f8e023f */
[----:B------:R-:W-:Y:S01]  /*05f0*/  LOP3.LUT R0, R0, R3, RZ, 0x3c, !PT ;  /* 0x0000000300007212 */ /* 0x000fe200078e3cff */
[----:B------:R-:W-:Y:S01]  /*0600*/  ULDC.64 UR8, c[0x0][0x118] ;  /* 0x0000460000087ab9 */ /* 0x000fe20000000a00 */
[----:B------:R-:W-:Y:S01]  /*0610*/  LEA.HI R20, R2, R11, RZ, 0x2 ;  /* 0x0000000b02147211 */ /* 0x000fe200078f10ff */
[----:B------:R-:W-:Y:S01]  /*0620*/  ULOP3.LUT UR57, UR34, UR57, URZ, 0x3c, !UPT ;  /* 0x0000003922397292 */ /* 0x000fe2000f8e3c3f */
[----:B------:R-:W-:Y:S01]  /*0630*/  SHF.R.S32.HI R2, RZ, 0x1f, R8 ;  /* 0x0000001fff027819 */ /* 0x000fe20000011408 */
[----:B------:R-:W-:Y:S01]  /*0640*/  IMAD.U32 R3, R4, 0x20, R0 ;  /* 0x0000002004037824 */ /* 0x000fe200078e0000 */
[-C--:B------:R-:W-:Y:S01]  /*0650*/  LEA.HI R0, R8, R8.reuse, RZ, 0x1 ;  /* 0x0000000808007211 */ /* 0x080fe200078f08ff */
[----:B------:R-:W-:Y:S01]  /*0660*/  USHF.R.S32.HI UR58, URZ, 0x1f, UR34 ;  /* 0x0000001f3f3a7899 */ /* 0x000fe20008011422 */
[----:B------:R-:W-:Y:S01]  /*0670*/  LEA.HI R11, R2, R8, RZ, 0x3 ;  /* 0x00000008020b7211 */ /* 0x000fe200078f18ff */
[----:B------:R-:W-:Y:S01]  /*0680*/  UISETP.NE.AND UP3, UPT, UR10, URZ, UPT ;  /* 0x0000003f0a00728c */ /* 0x000fe2000bf65270 */
[----:B------:R1:W-:Y:S01]  /*0690*/  STL [R1+0x58], R3 ;  /* 0x0000580301007387 */ /* 0x0003e20000100800 */
[----:B------:R-:W-:Y:S01]  /*06a0*/  LOP3.LUT R4, R0, 0x7fffffe, RZ, 0xc0, !PT ;  /* 0x07fffffe00047812 */ /* 0x000fe200078ec0ff */
[----:B------:R-:W-:Y:S01]  /*06b0*/  USHF.R.S32.HI UR61, URZ, 0x1f, UR34 ;  /* 0x0000001f3f3d7899 */ /* 0x000fe20008011422 */
[----:B------:R-:W-:Y:S01]  /*06c0*/  LOP3.LUT R2, R11, 0xfffffff8, RZ, 0xc0, !PT ;  /* 0xfffffff80b027812 */ /* 0x000fe200078ec0ff */
[----:B------:R-:W-:Y:S01]  /*06d0*/  USHF.R.S32.HI UR60, URZ, 0x1f, UR31 ;  /* 0x0000001f3f3c7899 */ /* 0x000fe2000801141f */
[C---:B------:R-:W-:Y:S01]  /*06e0*/  LEA.HI R7, R9.reuse, R9, RZ, 0x1 ;  /* 0x0000000909077211 */ /* 0x040fe200078f08ff */
[C---:B------:R-:W-:Y:S01]  /*06f0*/  IMAD.IADD R17, R8.reuse, 0x1, -R4 ;  /* 0x0000000108117824 */ /* 0x040fe200078e0a04 */
[----:B------:R-:W-:Y:S01]  /*0700*/  LOP3.LUT P2, RZ, R9, 0x2, RZ, 0xc0, !PT ;  /* 0x0000000209ff7812 */ /* 0x000fe2000784c0ff */
[----:B------:R-:W-:Y:S01]  /*0710*/  IMAD.IADD R14, R8, 0x1, -R2 ;  /* 0x00000001080e7824 */ /* 0x000fe200078e0a02 */
[----:B------:R-:W-:Y:S01]  /*0720*/  USHF.R.S32.HI UR59, URZ, 0x1f, UR34 ;  /* 0x0000001f3f3b7899 */ /* 0x000fe20008011422 */
[----:B------:R-:W-:Y:S01]  /*0730*/  IMAD R2, R10, 0x4, R16 ;  /* 0x000000040a027824 */ /* 0x000fe200078e0210 */
[----:B------:R-:W-:-:S02]  /*0740*/  UIMAD.WIDE.U32 UR40, UR36, UR42, URZ ;  /* 0x0000002a242872a5 */ /* 0x000fc4000f8e003f */
[C---:B------:R-:W-:Y:S01]  /*0750*/  LOP3.LUT P5, RZ, R14.reuse, 0x2, RZ, 0xc0, !PT ;  /* 0x000000020eff7812 */ /* 0x040fe200078ac0ff */
[----:B------:R-:W-:Y:S01]  /*0760*/  UIMAD UR52, UR37, UR42, URZ ;  /* 0x0000002a253472a4 */ /* 0x000fe2000f8e023f */
[----:B------:R-:W-:Y:S01]  /*0770*/  LOP3.LUT P6, RZ, R14, 0x4, RZ, 0xc0, !PT ;  /* 0x000000040eff7812 */ /* 0x000fe200078cc0ff */
[----:B------:R-:W-:Y:S01]  /*0780*/  USHF.R.S32.HI UR54, URZ, 0x1f, UR47 ;  /* 0x0000001f3f367899 */ /* 0x000fe2000801142f */
[----:B------:R-:W-:Y:S01]  /*0790*/  SEL R226, R230, 0xffffffe0, !P5 ;  /* 0xffffffe0e6e27807 */ /* 0x000fe20006800000 */
[----:B------:R-:W-:Y:S01]  /*07a0*/  UIMAD UR51, UR5, UR51, URZ ;  /* 0x00000033053372a4 */ /* 0x000fe2000f8e023f */
[----:B------:R-:W-:Y:S01]  /*07b0*/  SEL R227, R227, 0xffffffc0, !P6 ;  /* 0xffffffc0e3e37807 */ /* 0x000fe20007000000 */
[----:B------:R-:W-:Y:S02]  /*07c0*/  @!UP2 UIMAD UR50, UR6, UR50, URZ ;  /* 0x000000320632a2a4 */ /* 0x000fe4000f8e023f */
[----:B------:R-:W-:Y:S02]  /*07d0*/  USHF.R.S32.HI UR49, URZ, 0x1f, UR45 ;  /* 0x0000001f3f317899 */ /* 0x000fe4000801142d */
[----:B------:R-:W-:Y:S01]  /*07e0*/  USHF.R.S32.HI UR48, URZ, 0x1f, UR44 ;  /* 0x0000001f3f307899 */ /* 0x000fe2000801142c */
[----:B-1----:R-:W-:Y:S01]  /*07f0*/  LOP3.LUT R3, R5, 0x7fffffe, RZ, 0xc0, !PT ;  /* 0x07fffffe05037812 */ /* 0x002fe200078ec0ff */
[----:B------:R-:W-:-:S04]  /*0800*/  UMOV UR39, 0xffffd000 ;  /* 0xffffd00000277882 */ /* 0x000fc80000000000 */
        /* <DEDUP_REMOVED lines=21> */
[----:B------:R-:W-:Y:S01]  /*0960*/  LOP3.LUT R221, R3, R0, RZ, 0x3c, !PT ;  /* 0x0000000003dd7212 */ /* 0x000fe200078e3cff */
[----:B------:R-:W-:Y:S01]  /*0970*/  IMAD.SHL.U32 R3, R10, 0x20, RZ ;  /* 0x000000200a037824 */ /* 0x000fe200078e00ff */
[----:B------:R-:W-:Y:S02]  /*0980*/  LOP3.LUT R0, R7, 0x3fffffe, RZ, 0xc0, !PT ;  /* 0x03fffffe07007812 */ /* 0x000fe400078ec0ff */
[----:B------:R-:W-:Y:S01]  /*0990*/  SHF.R.U32.HI R2, RZ, 0x3, R5 ;  /* 0x00000003ff027819 */ /* 0x000fe20000011605 */
[----:B------:R-:W-:Y:S01]  /*09a0*/  IMAD.SHL.U32 R5, R19, 0x2, RZ ;  /* 0x0000000213057824 */ /* 0x000fe200078e00ff */
[----:B------:R-:W-:Y:S01]  /*09b0*/  SEL R222, R230, 0xffffffe0, !P4 ;  /* 0xffffffe0e6de7807 */ /* 0x000fe20006000000 */
[C---:B------:R-:W-:Y:S01]  /*09c0*/  IMAD.IADD R6, R9.reuse, 0x1, -R0 ;  /* 0x0000000109067824 */ /* 0x040fe200078e0a00 */
[----:B------:R-:W-:Y:S01]  /*09d0*/  LOP3.LUT R15, R4, R2, RZ, 0x3c, !PT ;  /* 0x00000002040f7212 */ /* 0x000fe200078e3cff */
[----:B------:R-:W-:Y:S01]  /*09e0*/  IMAD.SHL.U32 R0, R9, 0x40, RZ ;  /* 0x0000004009007824 */ /* 0x000fe200078e00ff */
[----:B------:R-:W-:Y:S01]  /*09f0*/  SHF.R.S32.HI R2, RZ, 0x3, R11 ;  /* 0x00000003ff027819 */ /* 0x000fe2000001140b */
[----:B------:R-:W-:Y:S01]  /*0a00*/  IMAD.U32 R221, R18, 0x20, R221 ;  /* 0x0000002012dd7824 */ /* 0x000fe200078e00dd */
[----:B------:R-:W-:-:S02]  /*0a10*/  LOP3.LUT P0, RZ, R12, 0x2, RZ, 0xc0, !PT ;  /* 0x000000020cff7812 */ /* 0x000fc4000780c0ff */
[----:B------:R-:W-:Y:S01]  /*0a20*/  LOP3.LUT R0, R0, 0x1c0, RZ, 0xc0, !PT ;  /* 0x000001c000007812 */ /* 0x000fe200078ec0ff */
[----:B------:R-:W-:Y:S01]  /*0a30*/  IMAD R17, R2, 0x8, R17 ;  /* 0x0000000802117824 */ /* 0x000fe200078e0211 */
[----:B------:R-:W-:Y:S01]  /*0a40*/  SEL R230, R230, 0xffffffe0, !P0 ;  /* 0xffffffe0e6e67807 */ /* 0x000fe20004000000 */
[----:B------:R-:W-:Y:S01]  /*0a50*/  IMAD R225, R13, 0x2, R2 ;  /* 0x000000020de17824 */ /* 0x000fe200078e0202 */
[----:B------:R-:W-:Y:S01]  /*0a60*/  LOP3.LUT R4, R0, 0x20, R3, 0xf8, !PT ;  /* 0x0000002000047812 */ /* 0x000fe200078ef803 */
[----:B------:R-:W-:Y:S01]  /*0a70*/  IMAD.SHL.U32 R221, R221, 0x2, RZ ;  /* 0x00000002dddd7824 */ /* 0x000fe200078e00ff */
[----:B------:R-:W-:Y:S01]  /*0a80*/  SHF.R.U32.HI R3, RZ, 0x3, R0 ;  /* 0x00000003ff037819 */ /* 0x000fe20000011600 */
[----:B------:R-:W-:Y:S01]  /*0a90*/  IMAD R0, R13, 0x200, R5 ;  /* 0x000002000d007824 */ /* 0x000fe200078e0205 */
[----:B------:R-:W-:Y:S01]  /*0aa0*/  SHF.R.S32.HI R2, RZ, 0x7, R21 ;  /* 0x00000007ff027819 */ /* 0x000fe20000011415 */
[----:B------:R-:W-:Y:S01]  /*0ab0*/  IMAD.IADD R222, R221, 0x1, R222 ;  /* 0x00000001ddde7824 */ /* 0x000fe200078e02de */
[----:B------:R-:W-:Y:S01]  /*0ac0*/  LOP3.LUT R8, R4, R3, RZ, 0x3c, !PT ;  /* 0x0000000304087212 */ /* 0x000fe200078e3cff */
[----:B------:R-:W-:-:S02]  /*0ad0*/  IMAD R9, R6, 0x20, R0 ;  /* 0x0000002006097824 */ /* 0x000fc400078e0200 */
[----:B------:R-:W-:Y:S01]  /*0ae0*/  IMAD.U32 R0, RZ, RZ, UR15 ;  /* 0x0000000fff007e24 */ /* 0x000fe2000f8e00ff */
[----:B------:R-:W-:Y:S01]  /*0af0*/  SHF.R.S32.HI R0, RZ, 0x1, R7 ;  /* 0x00000001ff007819 */ /* 0x000fe20000011407 */
[C---:B------:R-:W-:Y:S02]  /*0b00*/  IMAD R3, R2.reuse, 0x1000, R5 ;  /* 0x0000100002037824 */ /* 0x040fe400078e0205 */
[----:B------:R-:W-:Y:S01]  /*0b10*/  IMAD.SHL.U32 R2, R2, 0x8, RZ ;  /* 0x0000000802027824 */ /* 0x000fe200078e00ff */
[C---:B------:R-:W-:Y:S01]  /*0b20*/  LOP3.LUT P1, RZ, R0.reuse, 0x2, RZ, 0xc0, !PT ;  /* 0x0000000200ff7812 */ /* 0x040fe2000782c0ff */
[----:B------:R-:W-:Y:S02]  /*0b30*/  IMAD.SHL.U32 R0, R0, 0x40, RZ ;  /* 0x0000004000007824 */ /* 0x000fe400078e00ff */
        /* <DEDUP_REMOVED lines=14> */
[C---:B------:R-:W-:Y:S01]  /*0c20*/  IADD3 R249, R251.reuse, 0x20, RZ ;  /* 0x00000020fbf97810 */ /* 0x040fe20007ffe0ff */
        /* <DEDUP_REMOVED lines=34> */
.L_x_548:
        /* <DEDUP_REMOVED lines=53> */
.L_x_507:
        /* <DEDUP_REMOVED lines=58> */
.L_x_509:
        /* <DEDUP_REMOVED lines=18> */
.L_x_510:
[----:B------:R-:W-:Y:S01]  /*1660*/  IABS R6, c[0x0][0x1c8] ;  /* 0x0000720000067a13 */ /* 0x000fe20000000000 */
[----:B------:R-:W-:Y:S01]  /*1670*/  ULDC.64 UR10, c[0x0][0x370] ;  /* 0x0000dc00000a7ab9 */ /* 0x000fe20000000a00 */
[----:B------:R-:W-:Y:S01]  /*1680*/  IABS R3, UR34 ;  /* 0x0000002200037c13 */ /* 0x000fe20008000000 */
[----:B------:R-:W-:Y:S01]  /*1690*/  @UP1 UIMAD.WIDE.U32 UR4, UR16, UR10, URZ ;  /* 0x0000000a100412a5 */ /* 0x000fe2000f8e003f */
[----:B------:R-:W1:Y:S01]  /*16a0*/  I2F.RP R4, R6 ;  /* 0x0000000600047306 */ /* 0x000e620000209400 */
[----:B------:R-:W2:Y:S01]  /*16b0*/  S2UR UR13, SR_CTAID.X ;  /* 0x00000000000d79c3 */ /* 0x000ea20000002500 */
[----:B------:R-:W-:Y:S01]  /*16c0*/  ULDC UR12, c[0x0][0x224] ;  /* 0x00008900000c7ab9 */ /* 0x000fe20000000800 */
[----:B------:R-:W-:Y:S01]  /*16d0*/  ISETP.NE.AND P1, PT, RZ, c[0x0][0x1c8], PT ;  /* 0x00007200ff007a0c */ /* 0x000fe20003f25270 */
[----:B------:R-:W-:Y:S02]  /*16e0*/  @UP1 UIMAD UR20, UR16, UR11, UR5 ;  /* 0x0000000b101412a4 */ /* 0x000fe4000f8e0205 */
        /* <DEDUP_REMOVED lines=8> */
[----:B------:R-:W-:Y:S02]  /*1770*/  UIMAD UR7, UR37, UR16, URZ ;  /* 0x00000010250772a4 */ /* 0x000fe4000f8e023f */
[----:B------:R-:W-:Y:S02]  /*1780*/  @!UP1 UMOV UR19, UR4 ;  /* 0x0000000400139c82 */ /* 0x000fe40008000000 */
[----:B------:R-:W-:-:S04]  /*1790*/  UIMAD UR4, UR38, UR12, UR53 ;  /* 0x0000000c260472a4 */ /* 0x000fc8000f8e0235 */
        /* <DEDUP_REMOVED lines=8> */
[----:B--2---:R-:W-:Y:S01]  /*1820*/  UIMAD.WIDE.U32 UR4, UR13, UR10, URZ ;  /* 0x0000000a0d0472a5 */ /* 0x004fe2000f8e003f */
[----:B-1----:R-:W-:-:S03]  /*1830*/  IMAD.MOV R0, RZ, RZ, -R5 ;  /* 0x000000ffff007224 */ /* 0x002fc600078e0a05 */
[----:B------:R-:W-:Y:S01]  /*1840*/  USEL UR15, UR4, URZ, UP3 ;  /* 0x0000003f040f7287 */ /* 0x000fe20009800000 */
[----:B------:R-:W-:Y:S01]  /*1850*/  IMAD.MOV.U32 R4, RZ, RZ, RZ ;  /* 0x000000ffff047224 */ /* 0x000fe200078e00ff */
[----:B------:R-:W-:Y:S01]  /*1860*/  UIMAD UR11, UR13, UR11, UR5 ;  /* 0x0000000b0d0b72a4 */ /* 0x000fe2000f8e0205 */
[----:B------:R-:W-:Y:S01]  /*1870*/  IMAD R0, R0, R6, RZ ;  /* 0x0000000600007224 */ /* 0x000fe200078e02ff */
[----:B------:R-:W-:Y:S02]  /*1880*/  USHF.L.U64.HI UR4, UR31, 0x7, UR38 ;  /* 0x000000071f047899 */ /* 0x000fe40008010226 */
[----:B------:R-:W-:Y:S01]  /*1890*/  USHF.L.U32 UR13, UR31, 0x7, URZ ;  /* 0x000000071f0d7899 */ /* 0x000fe2000800063f */
[----:B------:R-:W-:Y:S01]  /*18a0*/  IMAD.HI.U32 R0, R5, R0, R4 ;  /* 0x0000000005007227 */ /* 0x000fe200078e0004 */
[----:B------:R-:W-:Y:S02]  /*18b0*/  USEL UR5, UR4, URZ, UP6 ;  /* 0x0000003f04057287 */ /* 0x000fe4000b000000 */
[----:B------:R-:W-:-:S02]  /*18c0*/  USEL UR4, UR13, URZ, UP6 ;  /* 0x0000003f0d047287 */ /* 0x000fc4000b000000 */
[----:B------:R-:W-:Y:S01]  /*18d0*/  ULDC UR10, c[0x0][0x234] ;  /* 0x00008d00000a7ab9 */ /* 0x000fe20000000800 */
[----:B------:R-:W-:Y:S01]  /*18e0*/  IMAD.HI.U32 R0, R0, R3, RZ ;  /* 0x0000000300007227 */ /* 0x000fe200078e00ff */
[----:B------:R-:W-:Y:S02]  /*18f0*/  UIADD3 UR4, UP0, UR17, UR4, URZ ;  /* 0x0000000411047290 */ /* 0x000fe4000ff1e03f */
[----:B------:R-:W-:Y:S01]  /*1900*/  USEL UR11, UR11, URZ, UP3 ;  /* 0x0000003f0b0b7287 */ /* 0x000fe20009800000 */
[----:B------:R-:W-:Y:S01]  /*1910*/  IMAD.MOV R4, RZ, RZ, -R0 ;  /* 0x000000ffff047224 */ /* 0x000fe200078e0a00 */
[----:B------:R-:W-:Y:S02]  /*1920*/  UIADD3.X UR7, UR28, UR5, URZ, UP0, !UPT ;  /* 0x000000051c077290 */ /* 0x000fe400087fe43f */
[----:B------:R-:W-:Y:S01]  /*1930*/  UIMAD UR5, UR37, UR4, URZ ;  /* 0x00000004250572a4 */ /* 0x000fe2000f8e023f */
[----:B------:R-:W-:Y:S01]  /*1940*/  IMAD R3, R6, R4, R3 ;  /* 0x0000000406037224 */ /* 0x000fe200078e0203 */
[----:B------:R-:W-:-:S02]  /*1950*/  USHF.R.S32.HI UR13, URZ, 0x1f, UR23 ;  /* 0x0000001f3f0d7899 */ /* 0x000fc40008011417 */
[----:B------:R-:W-:Y:S02]  /*1960*/  UIMAD UR7, UR36, UR7, UR5 ;  /* 0x00000007240772a4 */ /* 0x000fe4000f8e0205 */
[----:B------:R-:W-:Y:S01]  /*1970*/  ISETP.GT.U32.AND P0, PT, R6, R3, PT ;  /* 0x000000030600720c */ /* 0x000fe20003f04070 */
[----:B------:R-:W-:-:S04]  /*1980*/  @UP2 USEL UR5, UR55, UR16, !UP1 ;  /* 0x0000001037052287 */ /* 0x000fc8000c800000 */
[----:B------:R-:W-:Y:S02]  /*1990*/  @UP2 UIMAD UR14, UR34, UR10, UR5 ;  /* 0x0000000a220e22a4 */ /* 0x000fe4000f8e0205 */
[----:B------:R-:W-:-:S04]  /*19a0*/  UIMAD.WIDE.U32 UR4, UR36, UR4, URZ ;  /* 0x00000004240472a5 */ /* 0x000fc8000f8e003f */
[----:B------:R-:W-:Y:S02]  /*19b0*/  UIADD3 UR10, UR5, UR7, URZ ;  /* 0x00000007050a7290 */ /* 0x000fe4000fffe03f */
[----:B------:R-:W-:Y:S01]  /*19c0*/  @!P0 IMAD.IADD R3, R3, 0x1, -R6 ;  /* 0x0000000103038824 */ /* 0x000fe200078e0a06 */
[----:B------:R-:W-:Y:S01]  /*19d0*/  @!P0 IADD3 R0, R0, 0x1, RZ ;  /* 0x0000000100008810 */ /* 0x000fe20007ffe0ff */
[----:B------:R-:W-:Y:S01]  /*19e0*/  @!UP2 UMOV UR14, UR50 ;  /* 0x00000032000eac82 */ /* 0x000fe20008000000 */
        /* <DEDUP_REMOVED lines=14> */
.L_x_511:
[----:B------:R-:W-:Y:S02]  /*1ad0*/  UMOV UR7, UR51 ;  /* 0x0000003300077c82 */ /* 0x000fe40008000000 */
.L_x_512:
[----:B------:R-:W2:Y:S04]  /*1ae0*/  LDL.64 R4, [R1+0x18] ;  /* 0x0000180001047983 */ /* 0x000ea80000100a00 */
[----:B------:R1:W3:Y:S01]  /*1af0*/  LDL.64 R22, [R1+0x18] ;  /* 0x0000180001167983 */ /* 0x0002e20000100a00 */
[----:B------:R-:W-:Y:S01]  /*1b00*/  UIADD3 UR4, UP5, UP4, UR4, UR45, UR47 ;  /* 0x0000002d04047290 */ /* 0x000fe2000fcbe02f */
[----:B------:R-:W-:Y:S02]  /*1b10*/  BSSY B1, `(.L_x_508) ;  /* 0x000091d000017945 */ /* 0x000fe40003800000 */
[----:B------:R-:W4:Y:S01]  /*1b20*/  S2R R19, SR_TID.X ;  /* 0x0000000000137919 */ /* 0x000f220000002100 */
[----:B------:R-:W-:-:S02]  /*1b30*/  UIADD3 UR16, UP1, UP0, UR15, UR4, UR18 ;  /* 0x000000040f107290 */ /* 0x000fc4000f83e012 */
[----:B------:R-:W-:Y:S02]  /*1b40*/  UIADD3.X UR4, UR10, UR49, UR54, UP5, UP4 ;  /* 0x000000310a047290 */ /* 0x000fe4000afe8436 */
[----:B------:R-:W-:Y:S02]  /*1b50*/  UMOV UR18, 0x4 ;  /* 0x0000000400127882 */ /* 0x000fe40000000000 */
[----:B------:R-:W-:Y:S02]  /*1b60*/  UIADD3.X UR15, UR11, UR4, UR12, UP1, UP0 ;  /* 0x000000040b0f7290 */ /* 0x000fe40008fe040c */
[----:B------:R-:W-:Y:S02]  /*1b70*/  UISETP.GE.AND UP0, UPT, UR27, 0x1, UPT ;  /* 0x000000011b00788c */ /* 0x000fe4000bf06270 */
[----:B------:R-:W-:Y:S02]  /*1b80*/  ULDC.64 UR4, c[0x0][0x1a8] ;  /* 0x00006a0000047ab9 */ /* 0x000fe40000000a00 */
[----:B------:R-:W-:-:S02]  /*1b90*/  UIMAD UR4, UR58, UR4, URZ ;  /* 0x000000043a0472a4 */ /* 0x000fc4000f8e023f */
[----:B------:R-:W-:Y:S02]  /*1ba0*/  ULEA.HI.SX32 UR12, UR32, 0xffffffff, 0x1a ;  /* 0xffffffff200c7891 */ /* 0x000fe4000f8fd23f */
[----:B------:R-:W-:-:S03]  /*1bb0*/  UIMAD UR11, UR34, UR5, UR4 ;  /* 0x00000005220b72a4 */ /* 0x000fc6000f8e0204 */
[----:B------:R-:W-:Y:S02]  /*1bc0*/  ULDC.64 UR4, c[0x0][0x378] ;  /* 0x0000de0000047ab9 */ /* 0x000fe40000000a00 */
[----:B------:R-:W-:Y:S01]  /*1bd0*/  UIMAD UR4, UR58, UR4, URZ ;  /* 0x000000043a0472a4 */ /* 0x000fe2000f8e023f */
[----:B----4-:R-:W-:-:S03]  /*1be0*/  SHF.R.S32.HI R20, RZ, 0x1f, R19 ;  /* 0x0000001fff147819 */ /* 0x010fc60000011413 */
[----:B------:R-:W-:Y:S01]  /*1bf0*/  UIMAD UR10, UR34, UR5, UR4 ;  /* 0x00000005220a72a4 */ /* 0x000fe2000f8e0204 */
[----:B------:R-:W-:Y:S02]  /*1c00*/  LEA.HI R3, R20, R19, RZ, 0x2 ;  /* 0x0000001314037211 */ /* 0x000fe400078f10ff */
[----:B------:R-:W-:Y:S02]  /*1c10*/  ULDC.64 UR4, c[0x0][0x370] ;  /* 0x0000dc0000047ab9 */ /* 0x000fe40000000a00 */
[----:B------:R-:W-:Y:S01]  /*1c20*/  UIMAD UR4, UR28, UR4, URZ ;  /* 0x000000041c0472a4 */ /* 0x000fe2000f8e023f */
[----:B------:R-:W-:-:S03]  /*1c30*/  SHF.R.S32.HI R3, RZ, 0x2, R3 ;  /* 0x00000002ff037819 */ /* 0x000fc60000011403 */
[----:B------:R-:W-:Y:S01]  /*1c40*/  UIMAD UR4, UR17, UR5, UR4 ;  /* 0x00000005110472a4 */ /* 0x000fe2000f8e0204 */
[----:B------:R-:W-:Y:S01]  /*1c50*/  SHF.R.S32.HI R18, RZ, 0x1f, R3 ;  /* 0x0000001fff127819 */ /* 0x000fe20000011403 */
[----:B------:R-:W-:Y:S01]  /*1c60*/  UIADD3 UR5, UR17, UR7, URZ ;  /* 0x0000000711057290 */ /* 0x000fe2000fffe03f */
[----:B------:R-:W-:Y:S01]  /*1c70*/  IADD3 R0, P1, R3, UR17, RZ ;  /* 0x0000001103007c10 */ /* 0x000fe2000ff3e0ff */
[----:B------:R-:W-:Y:S02]  /*1c80*/  UIADD3 UR7, UR17, UR14, URZ ;  /* 0x0000000e11077290 */ /* 0x000fe4000fffe03f */
[C---:B------:R-:W-:Y:S01]  /*1c90*/  IMAD R8, R18.reuse, c[0x0][0x370], RZ ;  /* 0x0000dc0012087a24 */ /* 0x040fe200078e02ff */
        /* <DEDUP_REMOVED lines=14> */
[----:B------:R-:W-:-:S03]  /*1d80*/  IADD3 R5, R5, UR4, RZ ;  /* 0x0000000405057c10 */ /* 0x000fc6000fffe0ff */
[----:B------:R-:W-:-:S04]  /*1d90*/  IMAD.WIDE.U32 R6, R0, c[0x0][0x1a8], R6 ;  /* 0x00006a0000067a25 */ /* 0x000fc800078e0006 */
[----:B------:R-:W-:Y:S01]  /*1da0*/  IMAD.WIDE.U32 R4, R0, c[0x0][0x378], R4 ;  /* 0x0000de0000047a25 */ /* 0x000fe200078e0004 */
[----:B------:R-:W-:Y:S02]  /*1db0*/  LEA.HI R0, R20, R19, RZ, 0x5 ;  /* 0x0000001314007211 */ /* 0x000fe400078f28ff */
[----:B------:R-:W-:Y:S02]  /*1dc0*/  IADD3 R15, R7, UR11, RZ ;  /* 0x0000000b070f7c10 */ /* 0x000fe4000fffe0ff */
[----:B------:R-:W-:Y:S02]  /*1dd0*/  LOP3.LUT R7, R0, 0xffffffe0, RZ, 0xc0, !PT ;  /* 0xffffffe000077812 */ /* 0x000fe400078ec0ff */
[----:B------:R-:W-:Y:S02]  /*1de0*/  SHF.R.S32.HI R0, RZ, 0x5, R0 ;  /* 0x00000005ff007819 */ /* 0x000fe40000011400 */
[----:B------:R-:W-:Y:S01]  /*1df0*/  IADD3 R5, R5, UR10, RZ ;  /* 0x0000000a05057c10 */ /* 0x000fe2000fffe0ff */
[----:B------:R-:W-:Y:S01]  /*1e00*/  IMAD.IADD R16, R19, 0x1, -R7 ;  /* 0x0000000113107824 */ /* 0x000fe200078e0a07 */
[----:B------:R-:W-:Y:S01]  /*1e10*/  ULDC.64 UR10, c[0x0][0x3c8] ;  /* 0x0000f200000a7ab9 */ /* 0x000fe20000000a00 */
[----:B------:R-:W-:Y:S01]  /*1e20*/  LEA R10, P3, R6, c[0x0][0x160], 0x1 ;  /* 0x00005800060a7a11 */ /* 0x000fe200078608ff */
[----:B------:R-:W-:Y:S01]  /*1e30*/  UIMAD.WIDE UR4, UR5, UR18, UR10 ;  /* 0x00000012050472a5 */ /* 0x000fe2000f8e020a */
[----:B------:R-:W-:-:S02]  /*1e40*/  IMAD R0, R0, UR46, R16 ;  /* 0x0000002e00007c24 */ /* 0x000fc4000f8e0210 */
[C---:B------:R-:W-:Y:S01]  /*1e50*/  IMAD.WIDE.U32 R4, R3.reuse, c[0x0][0x370], R4 ;  /* 0x0000dc0003047a25 */ /* 0x040fe200078e0004 */
[----:B------:R-:W-:Y:S02]  /*1e60*/  ULDC.64 UR10, c[0x0][0x200] ;  /* 0x00008000000a7ab9 */ /* 0x000fe40000000a00 */
[----:B------:R-:W-:Y:S01]  /*1e70*/  IADD3 R7, P0, R0, UR16, RZ ;  /* 0x0000001000077c10 */ /* 0x000fe2000ff1e0ff */
[----:B------:R-:W-:Y:S01]  /*1e80*/  UIMAD.WIDE UR18, UR7, UR18, UR10 ;  /* 0x00000012071272a5 */ /* 0x000fe2000f8e020a */
[----:B------:R-:W-:Y:S02]  /*1e90*/  LEA R12, P2, R4, c[0x0][0x330], 0x1 ;  /* 0x0000cc00040c7a11 */ /* 0x000fe400078408ff */
[----:B------:R-:W-:Y:S01]  /*1ea0*/  LEA.HI.X.SX32 R9, R0, UR15, 0x1, P0 ;  /* 0x0000000f00097c11 */ /* 0x000fe200080f0eff */
[----:B------:R-:W-:Y:S01]  /*1eb0*/  IMAD R0, R3, c[0x0][0x374], R8 ;  /* 0x0000dd0003007a24 */ /* 0x000fe200078e0208 */
[----:B------:R-:W-:Y:S02]  /*1ec0*/  PLOP3.LUT P0, PT, PT, PT, UP0, 0x80, 0x0 ;  /* 0x000000000000781c */ /* 0x000fe40003f0f008 */
[----:B------:R-:W-:Y:S01]  /*1ed0*/  LEA R13, P1, R7, c[0x0][0x350], 0x2 ;  /* 0x0000d400070d7a11 */ /* 0x000fe200078210ff */
[----:B------:R-:W-:Y:S01]  /*1ee0*/  IMAD.IADD R0, R5, 0x1, R0 ;  /* 0x0000000105007824 */ /* 0x000fe200078e0200 */
[----:B------:R-:W-:-:S02]  /*1ef0*/  LEA.HI.X R8, R6, c[0x0][0x164], R15, 0x1, P3 ;  /* 0x0000590006087a11 */ /* 0x000fc400018f0c0f */
[----:B------:R-:W-:Y:S02]  /*1f00*/  LEA.HI.X R11, R7, c[0x0][0x354], R9, 0x2, P1 ;  /* 0x0000d500070b7a11 */ /* 0x000fe400008f1409 */
[----:B------:R-:W-:-:S05]  /*1f10*/  LEA.HI.X R9, R4, c[0x0][0x334], R0, 0x1, P2 ;  /* 0x0000cd0004097a11 */ /* 0x000fca00010f0c00 */
[----:B------:R-:W-:Y:S05]  /*1f20*/  @!P0 BRA `(.L_x_513) ;  /* 0x0000848000008947 */ /* 0x000fea0003800000 */
[----:B-1----:R-:W2:Y:S01]  /*1f30*/  LDL R25, [R1+0x58] ;  /* 0x0000580001197983 */ /* 0x002ea20000100800 */
[----:B------:R-:W-:Y:S01]  /*1f40*/  PLOP3.LUT P0, PT, PT, PT, UP3, 0x80, 0x0 ;  /* 0x000000000000781c */ /* 0x000fe20003f0f038 */
[----:B------:R-:W-:Y:S01]  /*1f50*/  UMOV UR17, UR5 ;  /* 0x0000000500117c82 */ /* 0x000fe20008000000 */
[----:B------:R-:W-:Y:S01]  /*1f60*/  MOV R21, R10 ;  /* 0x0000000a00157202 */ /* 0x000fe20000000f00 */
[----:B------:R-:W-:Y:S01]  /*1f70*/  UMOV UR5, UR12 ;  /* 0x0000000c00057c82 */ /* 0x000fe20008000000 */
[----:B------:R-:W-:Y:S01]  /*1f80*/  IMAD.MOV.U32 R24, RZ, RZ, R8 ;  /* 0x000000ffff187224 */ /* 0x000fe200078e0008 */
[----:B------:R-:W-:Y:S01]  /*1f90*/  UMOV UR20, UR4 ;  /* 0x0000000400147c82 */ /* 0x000fe20008000000 */
[----:B------:R-:W-:Y:S01]  /*1fa0*/  MOV R26, R12 ;  /* 0x0000000c001a7202 */ /* 0x000fe20000000f00 */
[----:B------:R-:W-:Y:S01]  /*1fb0*/  ULEA.HI UR4, UR5, UR5, URZ, 0x1 ;  /* 0x0000000505047291 */ /* 0x000fe2000f8f083f */
[----:B------:R-:W-:Y:S01]  /*1fc0*/  IMAD.MOV.U32 R27, RZ, RZ, R9 ;  /* 0x000000ffff1b7224 */ /* 0x000fe200078e0009 */
[----:B------:R-:W-:Y:S01]  /*1fd0*/  ULDC.64 UR10, c[0x0][0x1a0] ;  /* 0x00006800000a7ab9 */ /* 0x000fe20000000a00 */
[----:B------:R-:W-:Y:S01]  /*1fe0*/  STL [R1+0x10], R21 ;  /* 0x0000101501007387 */ /* 0x000fe20000100800 */
[----:B------:R-:W-:Y:S01]  /*1ff0*/  ULOP3.LUT UR4, UR4, 0xfffffffe, URZ, 0xc0, !UPT ;  /* 0xfffffffe04047892 */ /* 0x000fe2000f8ec03f */
[----:B------:R-:W-:Y:S01]  /*2000*/  MOV R15, UR23 ;  /* 0x00000017000f7c02 */ /* 0x000fe20008000f00 */
[----:B------:R-:W-:Y:S01]  /*2010*/  UIMAD UR7, UR13, UR10, URZ ;  /* 0x0000000a0d0772a4 */ /* 0x000fe2000f8e023f */
[----:B------:R-:W-:Y:S01]  /*2020*/  STL [R1+0xc], R24 ;  /* 0x00000c1801007387 */ /* 0x000fe20000100800 */
[----:B------:R-:W-:Y:S01]  /*2030*/  UIADD3 UR4, UR5, -UR4, URZ ;  /* 0x8000000405047290 */ /* 0x000fe2000fffe03f */
[----:B------:R-:W-:Y:S01]  /*2040*/  BSSY B0, `(.L_x_514) ;  /* 0x000003c000007945 */ /* 0x000fe20003800000 */
[----:B------:R-:W-:Y:S01]  /*2050*/  UIMAD UR7, UR23, UR11, UR7 ;  /* 0x0000000b170772a4 */ /* 0x000fe2000f8e0207 */
[----:B------:R1:W-:Y:S01]  /*2060*/  STL [R1], R13 ;  /* 0x0000000d01007387 */ /* 0x0003e20000100800 */
[----:B------:R-:W-:Y:S01]  /*2070*/  UISETP.NE.AND UP0, UPT, UR4, 0x1, UPT ;  /* 0x000000010400788c */ /* 0x000fe2000bf05270 */
[----:B------:R-:W-:Y:S01]  /*2080*/  IMAD.WIDE.U32 R4, R15, c[0x0][0x1a0], R22 ;  /* 0x000068000f047a25 */ /* 0x000fe200078e0016 */
[----:B------:R-:W-:Y:S01]  /*2090*/  UIMAD UR4, UR22, -0x80, UR6 ;  /* 0xffffff80160478a4 */ /* 0x000fe2000f8e0206 */
[----:B------:R3:W-:Y:S01]  /*20a0*/  STL [R1+0x8], R26 ;  /* 0x0000081a01007387 */ /* 0x0007e20000100800 */
[----:B------:R-:W-:-:S03]  /*20b0*/  MOV R7, UR7 ;  /* 0x0000000700077c02 */ /* 0x000fc60008000f00 */
[----:B------:R-:W-:Y:S01]  /*20c0*/  @P0 BAR.SYNC.DEFER_BLOCKING 0x0 ;  /* 0x0000000000000b1d */ /* 0x000fe20000010000 */
[----:B------:R-:W-:Y:S02]  /*20d0*/  ISETP.GE.AND P1, PT, R3, UR4, PT ;  /* 0x0000000403007c0c */ /* 0x000fe4000bf26270 */
[----:B------:R-:W-:Y:S01]  /*20e0*/  IADD3 R6, P2, R4, UR29, RZ ;  /* 0x0000001d04067c10 */ /* 0x000fe2000ff5e0ff */
[----:B------:R-:W-:Y:S01]  /*20f0*/  IMAD R4, R17, c[0x0][0x1b8], RZ ;  /* 0x00006e0011047a24 */ /* 0x000fe200078e02ff */
[----:B------:R-:W-:Y:S01]  /*2100*/  MOV R252, R11 ;  /* 0x0000000b00fc7202 */ /* 0x000fe20000000f00 */
[----:B------:R3:W-:Y:S01]  /*2110*/  STL [R1+0x4], R27 ;  /* 0x0000041b01007387 */ /* 0x0007e20000100800 */
[----:B------:R-:W-:Y:S01]  /*2120*/  IADD3.X R7, R5, UR30, R7, P2, !PT ;  /* 0x0000001e05077c10 */ /* 0x000fe200097fe407 */
[----:B------:R-:W-:-:S04]  /*2130*/  IMAD R4, R14, c[0x0][0x1bc], R4 ;  /* 0x00006f000e047a24 */ /* 0x000fc800078e0204 */
[----:B------:R-:W-:-:S04]  /*2140*/  IMAD.WIDE.U32 R6, R14, c[0x0][0x1b8], R6 ;  /* 0x00006e000e067a25 */ /* 0x000fc800078e0006 */
[----:B-1----:R-:W-:Y:S02]  /*2150*/  IMAD.IADD R13, R7, 0x1, R4 ;  /* 0x00000001070d7824 */ /* 0x002fe400078e0204 */
        /* <DEDUP_REMOVED lines=8> */
[----:B------:R-:W4:Y:S01]  /*21e0*/  LDL R28, [R1+0x40] ;  /* 0x00004000011c7983 */ /* 0x000f220000100800 */
        /* <DEDUP_REMOVED lines=17> */
[----:B----4-:R-:W-:-:S11]  /*2300*/  ISETP.GE.AND P3, PT, R28, c[0x0][0x220], PT ;  /* 0x000088001c007a0c */ /* 0x010fd60003f66270 */
        /* <DEDUP_REMOVED lines=15> */
.L_x_515:
[----:B------:R-:W-:Y:S05]  /*2400*/  BSYNC B0 ;  /* 0x0000000000007941 */ /* 0x000fea0003800000 */
.L_x_514:
        /* <DEDUP_REMOVED lines=18> */
[----:B----4-:R-:W-:Y:S02]  /*2530*/  ISETP.GE.AND P3, PT, R9, c[0x0][0x220], PT ;  /* 0x0000880009007a0c */ /* 0x010fe40003f66270 */
[----:B-----5:R-:W-:Y:S02]  /*2540*/  ISETP.GE.AND P0, PT, R8, c[0x0][0x220], PT ;  /* 0x0000880008007a0c */ /* 0x020fe40003f06270 */
        /* <DEDUP_REMOVED lines=21> */
.L_x_517:
[----:B------:R-:W-:Y:S05]  /*26a0*/  BSYNC B0 ;  /* 0x0000000000007941 */ /* 0x000fea0003800000 */
.L_x_516:
        /* <DEDUP_REMOVED lines=39> */
.L_x_519:
[----:B------:R-:W-:Y:S05]  /*2920*/  BSYNC B0 ;  /* 0x0000000000007941 */ /* 0x000fea0003800000 */
.L_x_518:
        /* <DEDUP_REMOVED lines=19> */
.L_x_521:
        /* <DEDUP_REMOVED lines=36> */
.L_x_522:
[----:B------:R-:W-:Y:S05]  /*2ca0*/  BSYNC B0 ;  /* 0x0000000000007941 */ /* 0x000fea0003800000 */
.L_x_520:
[----:B------:R-:W5:Y:S01]  /*2cb0*/  LDL R21, [R1+0x38] ;  /* 0x0000380001157983 */ /* 0x000f620000100800 */
[----:B-1----:R-:W-:Y:S01]  /*2cc0*/  IMAD.MOV.U32 R7, RZ, RZ, 0x4 ;  /* 0x00000004ff077424 */ /* 0x002fe200078e00ff */
[----:B------:R-:W-:Y:S01]  /*2cd0*/  MOV R8, 0x7f800000 ;  /* 0x7f80000000087802 */ /* 0x000fe20000000f00 */
[----:B------:R-:W-:Y:S01]  /*2ce0*/  IMAD.MOV.U32 R9, RZ, RZ, 0x7f800000 ;  /* 0x7f800000ff097424 */ /* 0x000fe200078e00ff */
[----:B------:R-:W-:Y:S01]  /*2cf0*/  MOV R10, 0x7f800000 ;  /* 0x7f800000000a7802 */ /* 0x000fe20000000f00 */
[----:B------:R-:W-:Y:S01]  /*2d00*/  IMAD.MOV.U32 R11, RZ, RZ, 0x7f800000 ;  /* 0x7f800000ff0b7424 */ /* 0x000fe200078e00ff */
[----:B------:R-:W-:Y:S01]  /*2d10*/  ULDC.64 UR10, c[0x0][0x198] ;  /* 0x00006600000a7ab9 */ /* 0x000fe20000000a00 */
[C---:B-----5:R-:W-:Y:S02]  /*2d20*/  IADD3 R6, R21.reuse, 0x28, RZ ;  /* 0x0000002815067810 */ /* 0x060fe40007ffe0ff */
[----:B------:R-:W-:Y:S02]  /*2d30*/  IADD3 R4, R21, 0x20, RZ ;  /* 0x0000002015047810 */ /* 0x000fe40007ffe0ff */
[----:B------:R-:W-:-:S02]  /*2d40*/  ISETP.GE.AND P2, PT, R6, UR4, PT ;  /* 0x0000000406007c0c */ /* 0x000fc4000bf46270 */
[----:B------:R-:W-:Y:S02]  /*2d50*/  IADD3 R5, R21, 0x8, RZ ;  /* 0x0000000815057810 */ /* 0x000fe40007ffe0ff */
[----:B------:R-:W-:Y:S01]  /*2d60*/  ISETP.GE.AND P3, PT, R4, UR4, PT ;  /* 0x0000000404007c0c */ /* 0x000fe2000bf66270 */
[----:B------:R-:W-:Y:S01]  /*2d70*/  IMAD.MOV.U32 R4, RZ, RZ, 0x4 ;  /* 0x00000004ff047424 */ /* 0x000fe200078e00ff */
[----:B------:R-:W-:Y:S02]  /*2d80*/  ISETP.GE.AND P4, PT, R5, UR4, PT ;  /* 0x0000000405007c0c */ /* 0x000fe4000bf86270 */
[C---:B------:R-:W-:Y:S01]  /*2d90*/  ISETP.GE.AND P6, PT, R21.reuse, UR4, PT ;  /* 0x0000000415007c0c */ /* 0x040fe2000bfc6270 */
[----:B------:R-:W-:-:S04]  /*2da0*/  IMAD.WIDE R4, R21, R4, UR18 ;  /* 0x0000001215047e25 */ /* 0x000fc8000f8e0204 */
[----:B------:R-:W-:-:S04]  /*2db0*/  @!P2 IMAD.WIDE R6, R6, R7, UR18 ;  /* 0x000000120606ae25 */ /* 0x000fc8000f8e0207 */
[----:B------:R1:W5:Y:S04]  /*2dc0*/  @!P3 LDG.E R9, [R4.64+0x80] ;  /* 0x000080080409b981 */ /* 0x000368000c1e1900 */
[----:B---3--:R2:W3:Y:S04]  /*2dd0*/  @!P2 LDG.E R8, [R6.64] ;  /* 0x000000080608a981 */ /* 0x0084e8000c1e1900 */
[----:B----4-:R1:W4:Y:S04]  /*2de0*/  @!P4 LDG.E R10, [R4.64+0x20] ;  /* 0x00002008040ac981 */ /* 0x010328000c1e1900 */
[----:B------:R1:W4:Y:S01]  /*2df0*/  @!P6 LDG.E R11, [R4.64] ;  /* 0x00000008040be981 */ /* 0x000322000c1e1900 */
[----:B------:R-:W-:-:S03]  /*2e00*/  UIMAD UR4, UR13, UR10, URZ ;  /* 0x0000000a0d0472a4 */ /* 0x000fc6000f8e023f */
[----:B------:R2:W-:Y:S01]  /*2e10*/  @P1 STS [R0+0x9000], RZ ;  /* 0x009000ff00001388 */ /* 0x0005e20000000800 */
[----:B------:R-:W-:-:S03]  /*2e20*/  UIMAD UR4, UR23, UR11, UR4 ;  /* 0x0000000b170472a4 */ /* 0x000fc6000f8e0204 */
[----:B------:R3:W-:Y:S04]  /*2e30*/  @P1 STS [R0+0x9004], RZ ;  /* 0x009004ff00001388 */ /* 0x0007e80000000800 */
[----:B------:R3:W-:Y:S04]  /*2e40*/  @P1 STS.64 [R0+0x9008], RZ ;  /* 0x009008ff00001388 */ /* 0x0007e80000000a00 */
[----:B------:R3:W-:Y:S04]  /*2e50*/  @P1 STS.128 [R0+0xb000], RZ ;  /* 0x00b000ff00001388 */ /* 0x0007e80000000c00 */
[----:B------:R3:W-:Y:S01]  /*2e60*/  @P1 STS.128 [R0+0xd000], RZ ;  /* 0x00d000ff00001388 */ /* 0x0007e20000000c00 */
[----:B-1----:R-:W-:-:S05]  /*2e70*/  IMAD.WIDE.U32 R4, R15, c[0x0][0x198], R22 ;  /* 0x000066000f047a25 */ /* 0x002fca00078e0016 */
[----:B--2---:R-:W-:Y:S02]  /*2e80*/  IADD3 R6, P2, R4, UR25, RZ ;  /* 0x0000001904067c10 */ /* 0x004fe4000ff5e0ff */
[----:B------:R-:W-:-:S04]  /*2e90*/  MOV R4, UR4 ;  /* 0x0000000400047c02 */ /* 0x000fc80008000f00 */
[----:B------:R-:W-:Y:S01]  /*2ea0*/  IADD3.X R7, R5, UR26, R4, P2, !PT ;  /* 0x0000001a05077c10 */ /* 0x000fe200097fe404 */
[----:B------:R-:W-:Y:S01]  /*2eb0*/  IMAD R4, R17, c[0x0][0x1b0], RZ ;  /* 0x00006c0011047a24 */ /* 0x000fe200078e02ff */
[----:B------:R-:W-:Y:S03]  /*2ec0*/  BSSY B0, `(.L_x_523) ;  /* 0x000002c000007945 */ /* 0x000fe60003800000 */
[C---:B------:R-:W-:Y:S02]  /*2ed0*/  IMAD R4, R14.reuse, c[0x0][0x1b4], R4 ;  /* 0x00006d000e047a24 */ /* 0x040fe400078e0204 */
[----:B------:R-:W-:-:S04]  /*2ee0*/  IMAD.WIDE.U32 R6, R14, c[0x0][0x1b0], R6 ;  /* 0x00006c000e067a25 */ /* 0x000fc800078e0006 */
[----:B------:R-:W-:Y:S01]  /*2ef0*/  IMAD.IADD R13, R7, 0x1, R4 ;  /* 0x00000001070d7824 */ /* 0x000fe200078e0204 */
[----:B---3--:R1:W-:Y:S04]  /*2f00*/  STL [R1+0x24], R8 ;  /* 0x0000240801007387 */ /* 0x0083e80000100800 */
[----:B-----5:R1:W-:Y:S04]  /*2f10*/  STL [R1+0x20], R9 ;  /* 0x0000200901007387 */ /* 0x0203e80000100800 */
[----:B----4-:R1:W-:Y:S04]  /*2f20*/  STL [R1+0x2c], R10 ;  /* 0x00002c0a01007387 */ /* 0x0103e80000100800 */
        /* <DEDUP_REMOVED lines=37> */
.L_x_524:
[----:B------:R-:W-:Y:S05]  /*3180*/  BSYNC B0 ;  /* 0x0000000000007941 */ /* 0x000fea0003800000 */
.L_x_523:
        /* <DEDUP_REMOVED lines=38> */
.L_x_526:
[----:B------:R-:W-:Y:S05]  /*33f0*/  BSYNC B0 ;  /* 0x0000000000007941 */ /* 0x000fea0003800000 */
.L_x_525:
[----:B------:R-:W0:Y:S01]  /*3400*/  LDGDEPBAR ;  /* 0x00000000000079af */ /* 0x000e220000000000 */
[----:B------:R-:W-:Y:S01]  /*3410*/  ULDC.64 UR12, c[0x0][0x318] ;  /* 0x0000c600000c7ab9 */ /* 0x000fe20000000a00 */
[----:B-1----:R-:W-:Y:S01]  /*3420*/  IMAD.MOV.U32 R8, RZ, RZ, c[0x0][0x308] ;  /* 0x0000c200ff087624 */ /* 0x002fe200078e00ff */
[----:B------:R-:W-:Y:S01]  /*3430*/  UISETP.NE.U32.AND UP1, UPT, URZ, UR12, UPT ;  /* 0x0000000c3f00728c */ /* 0x000fe2000bf25070 */
[----:B------:R-:W-:Y:S01]  /*3440*/  IMAD.MOV.U32 R9, RZ, RZ, c[0x0][0x30c] ;  /* 0x0000c300ff097624 */ /* 0x000fe200078e00ff */
[----:B------:R-:W-:-:S02]  /*3450*/  ULDC.64 UR14, c[0x0][0x320] ;  /* 0x0000c800000e7ab9 */ /* 0x000fc40000000a00 */
[----:B------:R-:W-:-:S06]  /*3460*/  UISETP.NE.AND.EX UP1, UPT, URZ, UR13, UPT, UP1 ;  /* 0x0000000d3f00728c */ /* 0x000fcc000bf25310 */
[----:B------:R-:W-:-:S05]  /*3470*/  PLOP3.LUT P1, PT, PT, PT, UP1, 0x80, 0x0 ;  /* 0x000000000000781c */ /* 0x000fca0003f2f018 */
[----:B------:R-:W-:Y:S02]  /*3480*/  @UP1 UMOV UR10, UR34 ;  /* 0x00000022000a1c82 */ /* 0x000fe40008000000 */
[----:B------:R-:W-:Y:S02]  /*3490*/  @UP1 UMOV UR11, UR58 ;  /* 0x0000003a000b1c82 */ /* 0x000fe40008000000 */
[----:B------:R-:W-:Y:S01]  /*34a0*/  @UP1 UIMAD.WIDE.U32 UR10, UR31, UR14, UR10 ;  /* 0x0000000e1f0a12a5 */ /* 0x000fe2000f8e000a */
[----:B------:R-:W-:-:S04]  /*34b0*/  DEPBAR.LE SB0, 0x1 ;  /* 0x000080400000791a */ /* 0x000fc80000000000 */
[----:B------:R-:W-:Y:S01]  /*34c0*/  BAR.SYNC.DEFER_BLOCKING 0x0 ;  /* 0x0000000000007b1d */ /* 0x000fe20000010000 */
[----:B------:R-:W-:Y:S02]  /*34d0*/  @UP1 UIMAD UR14, UR38, UR14, URZ ;  /* 0x0000000e260e12a4 */ /* 0x000fe4000f8e023f */
[----:B------:R-:W-:Y:S02]  /*34e0*/  @UP1 ULEA UR12, UP0, UR10, UR12, 0x2 ;  /* 0x0000000c0a0c1291 */ /* 0x000fe4000f80103f */
[----:B------:R-:W-:-:S04]  /*34f0*/  @UP1 UIMAD UR15, UR31, UR15, UR14 ;  /* 0x0000000f1f0f12a4 */ /* 0x000fc8000f8e020e */
[----:B------:R-:W-:Y:S01]  /*3500*/  @UP1 UIADD3 UR15, UR11, UR15, URZ ;  /* 0x0000000f0b0f1290 */ /* 0x000fe2000fffe03f */
[----:B------:R-:W-:-:S03]  /*3510*/  IMAD.U32 R4, RZ, RZ, UR12 ;  /* 0x0000000cff047e24 */ /* 0x000fc6000f8e00ff */
[----:B------:R-:W-:-:S06]  /*3520*/  @UP1 ULEA.HI.X UR13, UR10, UR13, UR15, 0x2, UP0 ;  /* 0x0000000d0a0d1291 */ /* 0x000fcc00080f140f */
[----:B------:R-:W-:-:S05]  /*3530*/  MOV R5, UR13 ;  /* 0x0000000d00057c02 */ /* 0x000fca0008000f00 */
[----:B------:R1:W3:Y:S04]  /*3540*/  @P1 LDG.E R6, [R4.64] ;  /* 0x0000000804061981 */ /* 0x0002e8000c1e1900 */
[----:B------:R-:W4:Y:S01]  /*3550*/  S2R R7, SR_TID.X ;  /* 0x0000000000077919 */ /* 0x000f220000002100 */
[----:B--2---:R-:W-:Y:S01]  /*3560*/  LEA.HI R0, R20, R19, RZ, 0x6 ;  /* 0x0000001314007211 */ /* 0x004fe200078f30ff */
[----:B------:R-:W-:Y:S01]  /*3570*/  IMAD.U32 R3, RZ, RZ, UR22 ;  /* 0x00000016ff037e24 */ /* 0x000fe2000f8e00ff */
[----:B------:R-:W3:Y:S01]  /*3580*/  @P1 MUFU.RCP R11, c[0x0][0x238] ;  /* 0x00008e00000b1b08 */ /* 0x000ee20000001000 */
[----:B------:R-:W-:Y:S04]  /*3590*/  STL [R1+0x14], R237 ;  /* 0x000014ed01007387 */ /* 0x000fe80000100800 */
[----:B------:R-:W2:Y:S04]  /*35a0*/  LDSM.16.M88.4 R172, [R221+0xf000] ;  /* 0x00f00000ddac783b */ /* 0x000ea80000000200 */
[----:B------:R-:W2:Y:S04]  /*35b0*/  LDSM.16.M88.4 R176, [R221+0xf400] ;  /* 0x00f40000ddb0783b */ /* 0x000ea80000000200 */
[----:B------:R-:W2:Y:S04]  /*35c0*/  LDSM.16.M88.4 R180, [R222+0xf000] ;  /* 0x00f00000deb4783b */ /* 0x000ea80000000200 */
[----:B------:R-:W2:Y:S04]  /*35d0*/  LDSM.16.M88.4 R184, [R222+0xf400] ;  /* 0x00f40000deb8783b */ /* 0x000ea80000000200 */
[----:B-1----:R1:W5:Y:S04]  /*35e0*/  LDG.E.64 R4, [R8.64+0x8] ;  /* 0x0000080808047981 */ /* 0x002368000c1e1b00 */
[----:B------:R-:W2:Y:S04]  /*35f0*/  LDSM.16.M88.4 R188, [R221+0x11000] ;  /* 0x01100000ddbc783b */ /* 0x000ea80000000200 */
[----:B------:R-:W2:Y:S04]  /*3600*/  LDSM.16.M88.4 R192, [R221+0x11400] ;  /* 0x01140000ddc0783b */ /* 0x000ea80000000200 */
[----:B------:R-:W2:Y:S04]  /*3610*/  LDSM.16.M88.4 R196, [R222+0x11000] ;  /* 0x01100000dec4783b */ /* 0x000ea80000000200 */
[----:B------:R-:W2:Y:S04]  /*3620*/  LDSM.16.M88.4 R200, [R222+0x11400] ;  /* 0x01140000dec8783b */ /* 0x000ea80000000200 */
[----:B------:R-:W2:Y:S04]  /*3630*/  LDSM.16.M88.4 R204, [R221+0x13000] ;  /* 0x01300000ddcc783b */ /* 0x000ea80000000200 */
[----:B------:R-:W2:Y:S04]  /*3640*/  LDSM.16.M88.4 R208, [R221+0x13400] ;  /* 0x01340000ddd0783b */ /* 0x000ea80000000200 */
[----:B-1----:R-:W2:Y:S01]  /*3650*/  LDG.E.64 R8, [R8.64] ;  /* 0x0000000808087981 */ /* 0x002ea2000c1e1b00 */
[----:B------:R-:W-:Y:S01]  /*3660*/  SHF.R.S32.HI R0, RZ, 0x6, R0 ;  /* 0x00000006ff007819 */ /* 0x000fe20000011400 */
[----:B----4-:R-:W-:Y:S01]  /*3670*/  IMAD.SHL.U32 R7, R7, 0x2, RZ ;  /* 0x0000000207077824 */ /* 0x010fe200078e00ff */
[----:B------:R-:W-:Y:S01]  /*3680*/  CS2R R126, SRZ ;  /* 0x00000000007e7805 */ /* 0x000fe2000001ff00 */
[----:B------:R-:W1:Y:S01]  /*3690*/  LDSM.16.M88.4 R212, [R222+0x13000] ;  /* 0x01300000ded4783b */ /* 0x000e620000000200 */
[----:B------:R-:W-:Y:S01]  /*36a0*/  IMAD.SHL.U32 R223, R231, 0x2, RZ ;  /* 0x00000002e7df7824 */ /* 0x000fe200078e00ff */
[----:B------:R-:W-:Y:S01]  /*36b0*/  CS2R R124, SRZ ;  /* 0x00000000007c7805 */ /* 0x000fe2000001ff00 */
[----:B------:R-:W-:Y:S01]  /*36c0*/  IMAD.SHL.U32 R10, R0, 0x20, RZ ;  /* 0x00000020000a7824 */ /* 0x000fe200078e00ff */
[----:B------:R-:W4:Y:S01]  /*36d0*/  LDSM.16.M88.4 R216, [R222+0x13400] ;  /* 0x01340000ded8783b */ /* 0x000f220000000200 */
[----:B------:R-:W-:Y:S01]  /*36e0*/  IMAD R12, R3, 0x4, R0 ;  /* 0x00000004030c7824 */ /* 0x000fe200078e0200 */
[----:B------:R-:W-:Y:S01]  /*36f0*/  SHF.R.S32.HI R3, RZ, 0x1f, R16 ;  /* 0x0000001fff037819 */ /* 0x000fe20000011410 */
[----:B------:R-:W-:Y:S01]  /*3700*/  CS2R R130, SRZ ;  /* 0x0000000000827805 */ /* 0x000fe2000001ff00 */
[----:B------:R-:W-:Y:S01]  /*3710*/  LOP3.LUT R10, R10, 0x6, R7, 0xf8, !PT ;  /* 0x000000060a0a7812 */ /* 0x000fe200078ef807 */
[----:B------:R-:W-:Y:S01]  /*3720*/  CS2R R128, SRZ ;  /* 0x0000000000807805 */ /* 0x000fe2000001ff00 */
[----:B------:R-:W-:Y:S01]  /*3730*/  MOV R7, UR22 ;  /* 0x0000001600077c02 */ /* 0x000fe20008000f00 */
[----:B------:R-:W-:Y:S01]  /*3740*/  CS2R R122, SRZ ;  /* 0x00000000007a7805 */ /* 0x000fe2000001ff00 */
[----:B------:R-:W-:Y:S01]  /*3750*/  CS2R R120, SRZ ;  /* 0x0000000000787805 */ /* 0x000fe2000001ff00 */
[----:B------:R-:W-:Y:S01]  /*3760*/  CS2R R118, SRZ ;  /* 0x0000000000767805 */ /* 0x000fe2000001ff00 */
[----:B------:R-:W-:Y:S01]  /*3770*/  CS2R R116, SRZ ;  /* 0x0000000000747805 */ /* 0x000fe2000001ff00 */
[----:B------:R-:W-:Y:S01]  /*3780*/  IMAD R247, R7, 0x80, R10 ;  /* 0x0000008007f77824 */ /* 0x000fe200078e020a */
        /* <DEDUP_REMOVED lines=42> */
[----:B---3--:R-:W-:-:S04]  /*3a30*/  @P1 FMUL.FTZ R0, R6, R11 ;  /* 0x0000000b06001220 */ /* 0x008fc80000410000 */
[----:B------:R3:W1:Y:S02]  /*3a40*/  @P1 R2UR UR11, R0 ;  /* 0x00000000000b13c2 */ /* 0x00066400000e0000 */
[----:B---3--:R-:W-:Y:S01]  /*3a50*/  IADD3 R0, R231, 0x1800, RZ ;  /* 0x00001800e7007810 */ /* 0x008fe20007ffe0ff */
[----:B-1----:R-:W-:Y:S01]  /*3a60*/  @UP1 UMOV UR4, UR11 ;  /* 0x0000000b00041c82 */ /* 0x002fe20008000000 */
[----:B-----5:R-:W-:Y:S02]  /*3a70*/  IADD3 R16, P3, P2, R4, UR44, R16 ;  /* 0x0000002c04107c10 */ /* 0x020fe4000fa7e010 */
[----:B------:R-:W-:Y:S02]  /*3a80*/  IADD3 R4, R21, -UR27, -R247 ;  /* 0x8000001b15047c10 */ /* 0x000fe4000fffe8f7 */
[----:B------:R-:W-:Y:S02]  /*3a90*/  IADD3.X R5, R5, UR48, R3, P3, P2 ;  /* 0x0000003005057c10 */ /* 0x000fe40009fe4403 */
[----:B------:R-:W-:-:S02]  /*3aa0*/  IADD3 R4, R4, UR6, RZ ;  /* 0x0000000604047c10 */ /* 0x000fc4000fffe0ff */
[----:B------:R-:W-:Y:S02]  /*3ab0*/  SEL R0, R0, R231, !P0 ;  /* 0x000000e700007207 */ /* 0x000fe40004000000 */
[----:B------:R-:W-:Y:S01]  /*3ac0*/  IADD3 R3, R229, 0x1800, RZ ;  /* 0x00001800e5037810 */ /* 0x000fe20007ffe0ff */
[----:B------:R1:W-:Y:S02]  /*3ad0*/  STL [R1+0x70], R4 ;  /* 0x0000700401007387 */ /* 0x0003e40000100800 */
[----:B------:R-:W-:Y:S01]  /*3ae0*/  IMAD.SHL.U32 R220, R0, 0x2, RZ ;  /* 0x0000000200dc7824 */ /* 0x000fe200078e00ff */
[----:B------:R-:W-:-:S04]  /*3af0*/  SEL R3, R3, R229, !P0 ;  /* 0x000000e503037207 */ /* 0x000fc80004000000 */
[----:B------:R-:W-:Y:S01]  /*3b00*/  SHF.L.U32 R3, R3, 0x1, RZ ;  /* 0x0000000103037819 */ /* 0x000fe200000006ff */
[----:B--2---:R-:W2:Y:S08]  /*3b10*/  R2UR UR10, R8 ;  /* 0x00000000080a73c2 */ /* 0x004eb000000e0000 */
[----:B------:R3:W5:Y:S01]  /*3b20*/  R2UR UR7, R9 ;  /* 0x00000000090773c2 */ /* 0x00076200000e0000 */
[----:B-1----:R-:W-:-:S04]  /*3b30*/  IMAD.MOV.U32 R4, RZ, RZ, c[0x0][0x22c] ;  /* 0x00008b00ff047624 */ /* 0x002fc800078e00ff */
[----:B------:R-:W-:-:S04]  /*3b40*/  IMAD R4, R4, c[0x0][0x1c0], RZ ;  /* 0x0000700004047a24 */ /* 0x000fc800078e02ff */
[C---:B------:R-:W-:Y:S01]  /*3b50*/  IMAD.SHL.U32 R6, R4.reuse, 0x8, RZ ;  /* 0x0000000804067824 */ /* 0x040fe200078e00ff */
[----:B------:R-:W-:-:S04]  /*3b60*/  SHF.L.U32 R10, R4, 0x4, RZ ;  /* 0x00000004040a7819 */ /* 0x000fc800000006ff */
[C---:B------:R-:W-:Y:S02]  /*3b70*/  IADD3 R7, R10.reuse, 0x20, RZ ;  /* 0x000000200a077810 */ /* 0x040fe40007ffe0ff */
[----:B--2---:R-:W-:Y:S02]  /*3b80*/  LOP3.LUT R5, R5, UR10, RZ, 0x3c, !PT ;  /* 0x0000000a05057c12 */ /* 0x004fe4000f8e3cff */
[----:B------:R-:W-:Y:S02]  /*3b90*/  IADD3 R4, R10, 0x40, RZ ;  /* 0x000000400a047810 */ /* 0x000fe40007ffe0ff */
[----:B------:R-:W-:Y:S01]  /*3ba0*/  IADD3 R7, R6, R7, RZ ;  /* 0x0000000706077210 */ /* 0x000fe20007ffe0ff */
[----:B------:R1:W-:Y:S01]  /*3bb0*/  STL [R1+0x54], R5 ;  /* 0x0000540501007387 */ /* 0x0003e20000100800 */
[----:B---3--:R-:W-:Y:S02]  /*3bc0*/  IMAD.WIDE.U32 R8, R16, -0x2daee0ad, RZ ;  /* 0xd2511f5310087825 */ /* 0x008fe400078e00ff */
[----:B------:R-:W-:-:S02]  /*3bd0*/  IADD3 R7, R6, R7, RZ ;  /* 0x0000000706077210 */ /* 0x000fc40007ffe0ff */
[----:B-----5:R-:W-:Y:S01]  /*3be0*/  LOP3.LUT R0, R12, UR7, RZ, 0x3c, !PT ;  /* 0x000000070c007c12 */ /* 0x020fe2000f8e3cff */
[----:B------:R2:W-:Y:S02]  /*3bf0*/  STL.64 [R1+0x68], R8 ;  /* 0x0000680801007387 */ /* 0x0005e40000100a00 */
[----:B------:R-:W-:Y:S01]  /*3c00*/  IMAD.IADD R7, R6, 0x1, R7 ;  /* 0x0000000106077824 */ /* 0x000fe200078e0207 */
[----:B------:R-:W-:-:S03]  /*3c10*/  LOP3.LUT R0, R9, R0, RZ, 0x3c, !PT ;  /* 0x0000000009007212 */ /* 0x000fc600078e3cff */
[----:B------:R-:W-:-:S05]  /*3c20*/  IMAD.IADD R7, R6, 0x1, R7 ;  /* 0x0000000106077824 */ /* 0x000fca00078e0207 */
[----:B------:R3:W-:Y:S01]  /*3c30*/  STL [R1+0x48], R7 ;  /* 0x0000480701007387 */ /* 0x0007e20000100800 */
[C---:B-1----:R-:W-:Y:S01]  /*3c40*/  IMAD.IADD R5, R6.reuse, 0x1, R4 ;  /* 0x0000000106057824 */ /* 0x042fe200078e0204 */
[----:B------:R-:W-:-:S03]  /*3c50*/  IADD3 R4, R6, R7, RZ ;  /* 0x0000000706047210 */ /* 0x000fc60007ffe0ff */
[----:B------:R-:W-:-:S05]  /*3c60*/  IMAD.IADD R5, R6, 0x1, R5 ;  /* 0x0000000106057824 */ /* 0x000fca00078e0205 */
[----:B------:R-:W-:Y:S01]  /*3c70*/  IADD3 R5, R6, R5, RZ ;  /* 0x0000000506057210 */ /* 0x000fe20007ffe0ff */
[----:B--2---:R-:W-:-:S04]  /*3c80*/  IMAD.WIDE.U32 R8, R0, -0x326172a9, RZ ;  /* 0xcd9e8d5700087825 */ /* 0x004fc800078e00ff */
[C---:B------:R-:W-:Y:S01]  /*3c90*/  IMAD.IADD R5, R6.reuse, 0x1, R5 ;  /* 0x0000000106057824 */ /* 0x040fe200078e0205 */
[----:B------:R3:W-:Y:S03]  /*3ca0*/  STL.64 [R1+0x30], R8 ;  /* 0x0000300801007387 */ /* 0x0007e60000100a00 */
[----:B------:R-:W-:Y:S01]  /*3cb0*/  IMAD.IADD R0, R6, 0x1, R5 ;  /* 0x0000000106007824 */ /* 0x000fe200078e0205 */
[----:B------:R3:W-:Y:S04]  /*3cc0*/  STL [R1+0x44], R5 ;  /* 0x0000440501007387 */ /* 0x0007e80000100800 */
[----:B------:R3:W-:Y:S04]  /*3cd0*/  STL [R1+0x50], R4 ;  /* 0x0000500401007387 */ /* 0x0007e80000100800 */
[----:B----4-:R3:W-:Y:S02]  /*3ce0*/  STL [R1+0x4c], R0 ;  /* 0x00004c0001007387 */ /* 0x0107e40000100800 */
.L_x_529:
[----:B------:R-:W0:Y:S01]  /*3cf0*/  LDGDEPBAR ;  /* 0x00000000000079af */ /* 0x000e220000000000 */
[----:B---3--:R-:W-:Y:S01]  /*3d00*/  IMAD.IADD R0, R230, 0x1, R220 ;  /* 0x00000001e6007824 */ /* 0x008fe200078e02dc */
[----:B------:R-:W-:Y:S02]  /*3d10*/  USHF.L.U32 UR11, UR22, 0x7, URZ ;  /* 0x00000007160b7899 */ /* 0x000fe4000800063f */
[----:B------:R-:W-:Y:S02]  /*3d20*/  UIADD3 UR13, UR7, -0x4498517b, URZ ;  /* 0xbb67ae85070d7890 */ /* 0x000fe4000fffe03f */
[----:B------:R-:W-:Y:S02]  /*3d30*/  UIADD3 UR12, UR11, 0x80, URZ ;  /* 0x000000800b0c7890 */ /* 0x000fe4000fffe03f */
[----:B------:R-:W2:Y:S01]  /*3d40*/  LDL R233, [R1+0x70] ;  /* 0x0000700001e97983 */ /* 0x000ea20000100800 */
[----:B------:R-:W-:Y:S02]  /*3d50*/  UIADD3 UR11, UR10, -0x61c88647, URZ ;  /* 0x9e3779b90a0b7890 */ /* 0x000fe4000fffe03f */
[----:B------:R-:W-:Y:S01]  /*3d60*/  UISETP.GE.AND UP0, UPT, UR12, UR6, UPT ;  /* 0x000000060c00728c */ /* 0x000fe2000bf06270 */
[----:B------:R-:W3:Y:S01]  /*3d70*/  LDL R232, [R1+0x74] ;  /* 0x0000740001e87983 */ /* 0x000ee20000100800 */
[----:B------:R-:W-:Y:S02]  /*3d80*/  UIADD3 UR12, UR7, 0x76cf5d0a, URZ ;  /* 0x76cf5d0a070c7890 */ /* 0x000fe4000fffe03f */
[----:B------:R-:W-:Y:S01]  /*3d90*/  UIADD3 UR16, UR7, -0x126145ec, URZ ;  /* 0xed9eba1407107890 */ /* 0x000fe2000fffe03f */
[----:B------:R-:W4:Y:S01]  /*3da0*/  LDL R241, [R1+0x28] ;  /* 0x0000280001f17983 */ /* 0x000f220000100800 */
[----:B------:R-:W-:Y:S02]  /*3db0*/  UIADD3 UR14, UR10, 0x78dde6e4, URZ ;  /* 0x78dde6e40a0e7890 */ /* 0x000fe4000fffe03f */
[----:B------:R-:W-:Y:S01]  /*3dc0*/  UIADD3 UR15, UR10, 0x1715609d, URZ ;  /* 0x1715609d0a0f7890 */ /* 0x000fe2000fffe03f */
[----:B------:R-:W2:Y:S01]  /*3dd0*/  LDL R236, [R1+0x2c] ;  /* 0x00002c0001ec7983 */ /* 0x000ea20000100800 */
[----:B------:R-:W-:Y:S03]  /*3de0*/  UISETP.GE.AND UP4, UPT, UR5, 0x1, UPT ;  /* 0x000000010500788c */ /* 0x000fe6000bf86270 */
[----:B------:R-:W2:Y:S04]  /*3df0*/  LDL R235, [R1+0x20] ;  /* 0x0000200001eb7983 */ /* 0x000ea80000100800 */
[----:B------:R-:W2:Y:S01]  /*3e00*/  LDL R234, [R1+0x24] ;  /* 0x0000240001ea7983 */ /* 0x000ea20000100800 */
        /* <DEDUP_REMOVED lines=9> */
[----:B-----5:R-:W1:Y:S02]  /*3ea0*/  LDSM.16.M88.4 R144, [R0+0x800] ;  /* 0x000800000090783b */ /* 0x020e640000000200 */
        /* <DEDUP_REMOVED lines=22> */
[----:B------:R-:W-:Y:S07]  /*4010*/  LDSM.16.M88.4 R144, [R220+0x2000] ;  /* 0x00200000dc90783b */ /* 0x000fee0000000200 */
[----:B------:R-:W-:Y:S01]  /*4020*/  HMMA.16816.F32 R32, R136, R150, R32 ;  /* 0x000000968820723c */ /* 0x000fe20000001820 */
[----:B------:R-:W1:Y:S07]  /*4030*/  LDSM.16.M88.4 R136, [R222+0xb400] ;  /* 0x00b40000de88783b */ /* 0x000e6e0000000200 */
[-C--:B------:R-:W-:Y:S01]  /*4040*/  HMMA.16816.F32 R4, R132, R152.reuse, R4 ;  /* 0x000000988404723c */ /* 0x080fe20000001804 */
[----:B------:R-:W1:Y:S07]  /*4050*/  LDSM.16.M88.4 R148, [R221+0xd000] ;  /* 0x00d00000dd94783b */ /* 0x000e6e0000000200 */
[C---:B------:R-:W-:Y:S08]  /*4060*/  HMMA.16816.F32 R8, R156.reuse, R152, R8 ;  /* 0x000000989c08723c */ /* 0x040ff00000001808 */
[-C--:B------:R-:W-:Y:S08]  /*4070*/  HMMA.16816.F32 R12, R156, R154.reuse, R12 ;  /* 0x0000009a9c0c723c */ /* 0x080ff0000000180c */
[C---:B------:R-:W-:Y:S01]  /*4080*/  HMMA.16816.F32 R16, R132.reuse, R154, R16 ;  /* 0x0000009a8410723c */ /* 0x040fe20000001810 */
[----:B------:R-:W2:Y:S07]  /*4090*/  LDSM.16.M88.4 R152, [R220+0x2800] ;  /* 0x00280000dc98783b */ /* 0x000eae0000000200 */
[-C--:B------:R-:W-:Y:S08]  /*40a0*/  HMMA.16816.F32 R20, R132, R160.reuse, R20 ;  /* 0x000000a08414723c */ /* 0x080ff00000001814 */
[C---:B------:R-:W-:Y:S01]  /*40b0*/  HMMA.16816.F32 R24, R156.reuse, R160, R24 ;  /* 0x000000a09c18723c */ /* 0x040fe20000001818 */
[----:B------:R-:W4:Y:S07]  /*40c0*/  LDL R160, [R1+0x54] ;  /* 0x0000540001a07983 */ /* 0x000f2e0000100800 */
[-C--:B------:R-:W-:Y:S07]  /*40d0*/  HMMA.16816.F32 R28, R156, R162.reuse, R28 ;  /* 0x000000a29c1c723c */ /* 0x080fee000000181c */
[----:B------:R-:W-:Y:S01]  /*40e0*/  IMAD.U32 R159, RZ, RZ, UR5 ;  /* 0x00000005ff9f7e24 */ /* 0x000fe2000f8e00ff */
[----:B------:R-:W-:Y:S01]  /*40f0*/  HMMA.16816.F32 R32, R132, R162, R32 ;  /* 0x000000a28420723c */ /* 0x000fe20000001820 */
[----:B------:R-:W4:Y:S06]  /*4100*/  LDL.64 R162, [R1+0x68] ;  /* 0x0000680001a27983 */ /* 0x000f2c0000100a00 */
[----:B------:R-:W2:Y:S01]  /*4110*/  LDSM.16.M88.4 R132, [R221+0xd400] ;  /* 0x00d40000dd84783b */ /* 0x000ea20000000200 */
[-C--:B-1----:R-:W-:Y:S08]  /*4120*/  HMMA.16816.F32 R4, R140, R164.reuse, R4 ;  /* 0x000000a48c04723c */ /* 0x082ff00000001804 */
[C---:B------:R-:W-:Y:S01]  /*4130*/  HMMA.16816.F32 R8, R168.reuse, R164, R8 ;  /* 0x000000a4a808723c */ /* 0x040fe20000001808 */
[----:B---3--:R-:W-:Y:S07]  /*4140*/  IMAD R159, R159, 0x4, R232 ;  /* 0x000000049f9f7824 */ /* 0x008fee00078e02e8 */
[-C--:B------:R-:W-:Y:S08]  /*4150*/  HMMA.16816.F32 R12, R168, R166.reuse, R12 ;  /* 0x000000a6a80c723c */ /* 0x080ff0000000180c */
[C---:B------:R-:W-:Y:S08]  /*4160*/  HMMA.16816.F32 R16, R140.reuse, R166, R16 ;  /* 0x000000a68c10723c */ /* 0x040ff00000001810 */
[-C--:B------:R-:W-:Y:S08]  /*4170*/  HMMA.16816.F32 R20, R140, R136.reuse, R20 ;  /* 0x000000888c14723c */ /* 0x080ff00000001814 */
[C---:B------:R-:W-:Y:S08]  /*4180*/  HMMA.16816.F32 R24, R168.reuse, R136, R24 ;  /* 0x00000088a818723c */ /* 0x040ff00000001818 */
[-C--:B------:R-:W-:Y:S01]  /*4190*/  HMMA.16816.F32 R28, R168, R138.reuse, R28 ;  /* 0x0000008aa81c723c */ /* 0x080fe2000000181c */
[----:B------:R-:W3:Y:S07]  /*41a0*/  LDL.64 R170, [R1+0x30] ;  /* 0x0000300001aa7983 */ /* 0x000eee0000100a00 */
[----:B------:R-:W-:Y:S01]  /*41b0*/  HMMA.16816.F32 R32, R140, R138, R32 ;  /* 0x0000008a8c20723c */ /* 0x000fe20000001820 */
[----:B------:R-:W-:Y:S07]  /*41c0*/  LDSM.16.M88.4 R136, [R0+0x2000] ;  /* 0x002000000088783b */ /* 0x000fee0000000200 */
[-C--:B------:R-:W-:Y:S01]  /*41d0*/  HMMA.16816.F32 R4, R144, R148.reuse, R4 ;  /* 0x000000949004723c */ /* 0x080fe20000001804 */
[----:B------:R-:W1:Y:S07]  /*41e0*/  LDSM.16.M88.4 R140, [R222+0xd000] ;  /* 0x00d00000de8c783b */ /* 0x000e6e0000000200 */
[C---:B--2---:R-:W-:Y:S08]  /*41f0*/  HMMA.16816.F32 R8, R152.reuse, R148, R8 ;  /* 0x000000949808723c */ /* 0x044ff00000001808 */
[-C--:B------:R-:W-:Y:S08]  /*4200*/  HMMA.16816.F32 R12, R152, R150.reuse, R12 ;  /* 0x00000096980c723c */ /* 0x080ff0000000180c */
[C---:B------:R-:W-:Y:S01]  /*4210*/  HMMA.16816.F32 R16, R144.reuse, R150, R16 ;  /* 0x000000969010723c */ /* 0x040fe20000001810 */
[----:B------:R2:W1:Y:S07]  /*4220*/  LDSM.16.M88.4 R148, [R0+0x2800] ;  /* 0x002800000094783b */ /* 0x00046e0000000200 */
[-C--:B------:R-:W-:Y:S08]  /*4230*/  HMMA.16816.F32 R20, R144, R132.reuse, R20 ;  /* 0x000000849014723c */ /* 0x080ff00000001814 */
[C---:B------:R-:W-:Y:S01]  /*4240*/  HMMA.16816.F32 R24, R152.reuse, R132, R24 ;  /* 0x000000849818723c */ /* 0x040fe20000001818 */
[----:B--2---:R-:W-:Y:S07]  /*4250*/  IMAD.U32 R0, RZ, RZ, UR5 ;  /* 0x00000005ff007e24 */ /* 0x004fee000f8e00ff */
[-C--:B------:R-:W-:Y:S01]  /*4260*/  HMMA.16816.F32 R28, R152, R134.reuse, R28 ;  /* 0x00000086981c723c */ /* 0x080fe2000000181c */
[----:B------:R-:W-:Y:S05]  /*4270*/  IMAD R0, R0, 0x40, R233 ;  /* 0x0000004000007824 */ /* 0x000fea00078e02e9 */
[C---:B------:R-:W-:Y:S02]  /*4280*/  IADD3 R132, R0.reuse, -0x1, RZ ;  /* 0xffffffff00847810 */ /* 0x040fe40007ffe0ff */
[----:B------:R-:W-:Y:S01]  /*4290*/  HMMA.16816.F32 R32, R144, R134, R32 ;  /* 0x000000869020723c */ /* 0x000fe20000001820 */
[----:B------:R-:W-:Y:S02]  /*42a0*/  IADD3 R158, R0, -0x19, RZ ;  /* 0xffffffe7009e7810 */ /* 0x000fe40007ffe0ff */
[----:B------:R-:W-:Y:S02]  /*42b0*/  ISETP.GE.AND P0, PT, R132, RZ, PT ;  /* 0x000000ff8400720c */ /* 0x000fe40003f06270 */
[C---:B------:R-:W-:Y:S03]  /*42c0*/  IADD3 R133, R0.reuse, 0x8, RZ ;  /* 0x0000000800857810 */ /* 0x040fe60007ffe0ff */
[-C--:B-1----:R-:W-:Y:S01]  /*42d0*/  HMMA.16816.F32 R4, R136, R140.reuse, R4 ;  /* 0x0000008c8804723c */ /* 0x082fe20000001804 */
[C---:B------:R-:W-:Y:S02]  /*42e0*/  IADD3 R144, R0.reuse, 0x7, RZ ;  /* 0x0000000700907810 */ /* 0x040fe40007ffe0ff */
[----:B------:R-:W-:Y:S02]  /*42f0*/  ISETP.GE.AND P1, PT, R133, RZ, PT ;  /* 0x000000ff8500720c */ /* 0x000fe40003f26270 */
[C---:B------:R-:W-:Y:S02]  /*4300*/  IADD3 R135, R0.reuse, 0x28, RZ ;  /* 0x0000002800877810 */ /* 0x040fe40007ffe0ff */
[C---:B------:R-:W-:Y:S01]  /*4310*/  IADD3 R134, R0.reuse, 0x20, RZ ;  /* 0x0000002000867810 */ /* 0x040fe20007ffe0ff */
[C---:B------:R-:W-:Y:S01]  /*4320*/  HMMA.16816.F32 R8, R148.reuse, R140, R8 ;  /* 0x0000008c9408723c */ /* 0x040fe20000001808 */
[----:B------:R-:W-:Y:S02]  /*4330*/  IADD3 R146, R0, 0x18, RZ ;  /* 0x0000001800927810 */ /* 0x000fe40007ffe0ff */
[----:B------:R-:W-:Y:S02]  /*4340*/  ISETP.GE.AND P6, PT, R134, RZ, PT ;  /* 0x000000ff8600720c */ /* 0x000fe40003fc6270 */
[C---:B------:R-:W-:Y:S02]  /*4350*/  @!P0 IADD3 R132, -R0.reuse, 0x1, RZ ;  /* 0x0000000100848810 */ /* 0x040fe40007ffe1ff */
[----:B------:R-:W-:Y:S01]  /*4360*/  ISETP.GE.AND P0, PT, R135, RZ, PT ;  /* 0x000000ff8700720c */ /* 0x000fe20003f06270 */
[-C--:B------:R-:W-:Y:S01]  /*4370*/  HMMA.16816.F32 R12, R148, R142.reuse, R12 ;  /* 0x0000008e940c723c */ /* 0x080fe2000000180c */
[----:B------:R-:W-:Y:S01]  /*4380*/  @!P1 IADD3 R133, -R0, -0x8, RZ ;  /* 0xfffffff800859810 */ /* 0x000fe20007ffe1ff */
[----:B------:R-:W1:Y:S01]  /*4390*/  I2F R166, R132 ;  /* 0x0000008400a67306 */ /* 0x000e620000201400 */
[----:B------:R-:W-:Y:S01]  /*43a0*/  ISETP.GE.AND P1, PT, R144, RZ, PT ;  /* 0x000000ff9000720c */ /* 0x000fe20003f26270 */
[----:B------:R-:W-:Y:S01]  /*43b0*/  IMAD.WIDE.U32 R140, R159, -0x326172a9, RZ ;  /* 0xcd9e8d579f8c7825 */ /* 0x000fe200078e00ff */
[C---:B------:R-:W-:Y:S02]  /*43c0*/  IADD3 R154, R0.reuse, 0x10, RZ ;  /* 0x00000010009a7810 */ /* 0x040fe40007ffe0ff */
[C---:B------:R-:W-:Y:S01]  /*43d0*/  IADD3 R145, R0.reuse, 0x17, RZ ;  /* 0x0000001700917810 */ /* 0x040fe20007ffe0ff */
[C---:B------:R-:W-:Y:S01]  /*43e0*/  HMMA.16816.F32 R16, R136.reuse, R142, R16 ;  /* 0x0000008e8810723c */ /* 0x040fe20000001810 */
[----:B------:R-:W-:Y:S02]  /*43f0*/  IADD3 R152, R0, -0x9, RZ ;  /* 0xfffffff700987810 */ /* 0x000fe40007ffe0ff */
[----:B------:R-:W-:Y:S01]  /*4400*/  ISETP.GE.AND P4, PT, R145, RZ, PT ;  /* 0x000000ff9100720c */ /* 0x000fe20003f86270 */
[----:B------:R-:W2:Y:S01]  /*4410*/  I2F R238, R133 ;  /* 0x0000008500ee7306 */ /* 0x000ea20000201400 */
[----:B------:R-:W-:Y:S02]  /*4420*/  ISETP.GE.AND P2, PT, R152, RZ, PT ;  /* 0x000000ff9800720c */ /* 0x000fe40003f46270 */
[C---:B------:R-:W-:Y:S02]  /*4430*/  @!P0 IADD3 R135, -R0.reuse, -0x28, RZ ;  /* 0xffffffd800878810 */ /* 0x040fe40007ffe1ff */
[----:B------:R-:W-:Y:S02]  /*4440*/  @!P1 IADD3 R144, -R0, -0x7, RZ ;  /* 0xfffffff900909810 */ /* 0x000fe40007ffe1ff */
[----:B------:R-:W-:Y:S02]  /*4450*/  ISETP.GE.AND P0, PT, R146, RZ, PT ;  /* 0x000000ff9200720c */ /* 0x000fe40003f06270 */
[----:B------:R-:W-:Y:S01]  /*4460*/  @!P6 IADD3 R134, -R0, -0x20, RZ ;  /* 0xffffffe00086e810 */ /* 0x000fe20007ffe1ff */
[----:B------:R-:W2:Y:S01]  /*4470*/  I2F R239, R144 ;  /* 0x0000009000ef7306 */ /* 0x000ea20000201400 */
[----:B------:R-:W-:Y:S02]  /*4480*/  ISETP.GE.AND P6, PT, R154, RZ, PT ;  /* 0x000000ff9a00720c */ /* 0x000fe40003fc6270 */
[----:B------:R-:W-:Y:S01]  /*4490*/  IABS R167, R0 ;  /* 0x0000000000a77213 */ /* 0x000fe20000000000 */
[----:B-1----:R-:W-:Y:S01]  /*44a0*/  FFMA.FTZ R5, R166, -UR4, R5 ;  /* 0x80000004a6057c23 */ /* 0x002fe20008010005 */
[C---:B------:R-:W-:Y:S02]  /*44b0*/  IADD3 R132, R0.reuse, 0x27, RZ ;  /* 0x0000002700847810 */ /* 0x040fe40007ffe0ff */
[----:B------:R-:W-:Y:S02]  /*44c0*/  IADD3 R147, R0, -0x10, RZ ;  /* 0xfffffff000937810 */ /* 0x000fe40007ffe0ff */
[----:B------:R-:W-:Y:S01]  /*44d0*/  ISETP.GE.AND P1, PT, R132, RZ, PT ;  /* 0x000000ff8400720c */ /* 0x000fe20003f26270 */
[----:B------:R-:W1:Y:S01]  /*44e0*/  I2F R144, R135 ;  /* 0x0000008700907306 */ /* 0x000e620000201400 */
[----:B------:R-:W-:Y:S01]  /*44f0*/  IADD3 R155, R0, -0x11, RZ ;  /* 0xffffffef009b7810 */ /* 0x000fe20007ffe0ff */
[----:B------:R-:W-:Y:S01]  /*4500*/  FFMA.FTZ R19, R166, -UR4, R19 ;  /* 0x80000004a6137c23 */ /* 0x000fe20008010013 */
[----:B------:R-:W-:Y:S01]  /*4510*/  IADD3 R153, R0, -0x8, RZ ;  /* 0xfffffff800997810 */ /* 0x000fe20007ffe0ff */
[----:B--2---:R-:W-:Y:S01]  /*4520*/  FFMA.FTZ R6, R238, -UR4, R6 ;  /* 0x80000004ee067c23 */ /* 0x004fe20008010006 */
[C---:B------:R-:W-:Y:S02]  /*4530*/  IADD3 R133, R0.reuse, 0x1f, RZ ;  /* 0x0000001f00857810 */ /* 0x040fe40007ffe0ff */
[C---:B------:R-:W-:Y:S02]  /*4540*/  IADD3 R157, R0.reuse, -0x18, RZ ;  /* 0xffffffe8009d7810 */ /* 0x040fe40007ffe0ff */
[----:B------:R-:W-:Y:S01]  /*4550*/  ISETP.GE.AND P5, PT, R133, RZ, PT ;  /* 0x000000ff8500720c */ /* 0x000fe20003fa6270 */
[----:B------:R-:W2:Y:S01]  /*4560*/  I2F R167, R167 ;  /* 0x000000a700a77306 */ /* 0x000ea20000201400 */
[----:B------:R-:W-:Y:S02]  /*4570*/  ISETP.GE.AND P3, PT, R147, RZ, PT ;  /* 0x000000ff9300720c */ /* 0x000fe40003f66270 */
[C---:B------:R-:W-:Y:S01]  /*4580*/  @!P1 IADD3 R132, -R0.reuse, -0x27, RZ ;  /* 0xffffffd900849810 */ /* 0x040fe20007ffe1ff */
[----:B------:R-:W-:Y:S01]  /*4590*/  FFMA.FTZ R7, R239, -UR4, R7 ;  /* 0x80000004ef077c23 */ /* 0x000fe20008010007 */
[C---:B------:R-:W-:Y:S02]  /*45a0*/  @!P0 IADD3 R146, -R0.reuse, -0x18, RZ ;  /* 0xffffffe800928810 */ /* 0x040fe40007ffe1ff */
[----:B------:R-:W-:Y:S02]  /*45b0*/  PLOP3.LUT P0, PT, PT, PT, UP0, 0x80, 0x0 ;  /* 0x000000000000781c */ /* 0x000fe40003f0f008 */
[C---:B------:R-:W-:Y:S01]  /*45c0*/  @!P6 IADD3 R154, -R0.reuse, -0x10, RZ ;  /* 0xfffffff0009ae810 */ /* 0x040fe20007ffe1ff */
[----:B------:R-:W2:Y:S01]  /*45d0*/  I2F R135, R132 ;  /* 0x0000008400877306 */ /* 0x000ea20000201400 */
[----:B------:R-:W-:Y:S02]  /*45e0*/  PLOP3.LUT P6, PT, PT, PT, UP0, 0x80, 0x0 ;  /* 0x000000000000781c */ /* 0x000fe40003fcf008 */
[----:B------:R-:W-:Y:S01]  /*45f0*/  @!P5 IADD3 R133, -R0, -0x1f, RZ ;  /* 0xffffffe10085d810 */ /* 0x000fe20007ffe1ff */
[----:B-1----:R-:W-:Y:S01]  /*4600*/  FFMA.FTZ R10, R144, -UR4, R10 ;  /* 0x80000004900a7c23 */ /* 0x002fe2000801000a */
[----:B------:R-:W-:Y:S02]  /*4610*/  ISETP.GE.AND P5, PT, R155, RZ, PT ;  /* 0x000000ff9b00720c */ /* 0x000fe40003fa6270 */
[----:B------:R-:W-:Y:S02]  /*4620*/  ISETP.GE.AND P1, PT, R153, RZ, PT ;  /* 0x000000ff9900720c */ /* 0x000fe40003f26270 */
[C---:B------:R-:W-:Y:S01]  /*4630*/  @!P4 IADD3 R145, -R0.reuse, -0x17, RZ ;  /* 0xffffffe90091c810 */ /* 0x040fe20007ffe1ff */
[----:B------:R-:W1:Y:S01]  /*4640*/  I2F R164, R134 ;  /* 0x0000008600a47306 */ /* 0x000e620000201400 */
[----:B------:R-:W-:Y:S02]  /*4650*/  ISETP.GE.AND P4, PT, R157, RZ, PT ;  /* 0x000000ff9d00720c */ /* 0x000fe40003f86270 */
[----:B------:R-:W-:Y:S01]  /*4660*/  @!P2 IADD3 R152, -R0, 0x9, RZ ;  /* 0x000000090098a810 */ /* 0x000fe20007ffe1ff */
[C---:B--2---:R-:W-:Y:S01]  /*4670*/  FFMA.FTZ R4, R167.reuse, -UR4, R4 ;  /* 0x80000004a7047c23 */ /* 0x044fe20008010004 */
[----:B------:R-:W-:Y:S01]  /*4680*/  ISETP.GE.AND P2, PT, R158, RZ, PT ;  /* 0x000000ff9e00720c */ /* 0x000fe20003f46270 */
[----:B------:R-:W-:Y:S01]  /*4690*/  FFMA.FTZ R18, R167, -UR4, R18 ;  /* 0x80000004a7127c23 */ /* 0x000fe20008010012 */
[C---:B------:R-:W-:Y:S02]  /*46a0*/  IADD3 R156, R0.reuse, 0xf, RZ ;  /* 0x0000000f009c7810 */ /* 0x040fe40007ffe0ff */
[C---:B------:R-:W-:Y:S01]  /*46b0*/  @!P3 IADD3 R147, -R0.reuse, 0x10, RZ ;  /* 0x000000100093b810 */ /* 0x040fe20007ffe1ff */
[----:B------:R-:W2:Y:S01]  /*46c0*/  I2F R165, R133 ;  /* 0x0000008500a57306 */ /* 0x000ea20000201400 */
[----:B------:R-:W-:Y:S02]  /*46d0*/  PLOP3.LUT P3, PT, PT, PT, UP0, 0x80, 0x0 ;  /* 0x000000000000781c */ /* 0x000fe40003f6f008 */
[C---:B------:R-:W-:Y:S01]  /*46e0*/  @!P5 IADD3 R155, -R0.reuse, 0x11, RZ ;  /* 0x00000011009bd810 */ /* 0x040fe20007ffe1ff */
[----:B------:R-:W-:Y:S01]  /*46f0*/  FFMA.FTZ R11, R135, -UR4, R11 ;  /* 0x80000004870b7c23 */ /* 0x000fe2000801000b */
[C---:B------:R-:W-:Y:S02]  /*4700*/  @P0 IADD3 R132, R247.reuse, 0x1, RZ ;  /* 0x00000001f7840810 */ /* 0x040fe40007ffe0ff */
[----:B------:R-:W-:Y:S02]  /*4710*/  PLOP3.LUT P5, PT, PT, PT, UP0, 0x80, 0x0 ;  /* 0x000000000000781c */ /* 0x000fe40003faf008 */
[----:B------:R-:W-:Y:S01]  /*4720*/  @!P2 IADD3 R158, -R0, 0x19, RZ ;  /* 0x00000019009ea810 */ /* 0x000fe20007ffe1ff */
[----:B------:R-:W2:Y:S01]  /*4730*/  I2F R146, R146 ;  /* 0x0000009200927306 */ /* 0x000ea20000201400 */
[----:B------:R-:W-:Y:S02]  /*4740*/  PLOP3.LUT P0, PT, PT, PT, UP0, 0x80, 0x0 ;  /* 0x000000000000781c */ /* 0x000fe40003f0f008 */
[----:B------:R-:W-:Y:S01]  /*4750*/  @P6 ISETP.GE.AND P6, PT, R247, UR6, PT ;  /* 0x00000006f7006c0c */ /* 0x000fe2000bfc6270 */
[----:B-1----:R-:W-:Y:S01]  /*4760*/  FFMA.FTZ R8, R164, -UR4, R8 ;  /* 0x80000004a4087c23 */ /* 0x002fe20008010008 */
[----:B------:R-:W-:Y:S01]  /*4770*/  @!P1 IADD3 R153, -R0, 0x8, RZ ;  /* 0x0000000800999810 */ /* 0x000fe20007ffe1ff */
[----:B------:R-:W-:Y:S01]  /*4780*/  FFMA.FTZ R14, R164, -UR4, R14 ;  /* 0x80000004a40e7c23 */ /* 0x000fe2000801000e */
[----:B------:R-:W-:Y:S02]  /*4790*/  ISETP.GE.AND P1, PT, R156, RZ, PT ;  /* 0x000000ff9c00720c */ /* 0x000fe40003f26270 */
[----:B------:R-:W-:Y:S01]  /*47a0*/  @!P4 IADD3 R157, -R0, 0x18, RZ ;  /* 0x00000018009dc810 */ /* 0x000fe20007ffe1ff */
[----:B------:R-:W1:Y:S01]  /*47b0*/  I2F R145, R145 ;  /* 0x0000009100917306 */ /* 0x000e620000201400 */
[----:B------:R-:W-:Y:S02]  /*47c0*/  PLOP3.LUT P2, PT, PT, PT, UP0, 0x80, 0x0 ;  /* 0x000000000000781c */ /* 0x000fe40003f4f008 */
[----:B------:R-:W-:Y:S01]  /*47d0*/  PLOP3.LUT P4, PT, PT, PT, UP0, 0x80, 0x0 ;  /* 0x000000000000781c */ /* 0x000fe20003f8f008 */
[C---:B--2---:R-:W-:Y:S01]  /*47e0*/  FFMA.FTZ R9, R165.reuse, -UR4, R9 ;  /* 0x80000004a5097c23 */ /* 0x044fe20008010009 */
[----:B------:R-:W-:Y:S01]  /*47f0*/  @P3 ISETP.GE.AND P3, PT, R132, UR6, PT ;  /* 0x0000000684003c0c */ /* 0x000fe2000bf66270 */
[----:B------:R-:W-:Y:S01]  /*4800*/  FFMA.FTZ R15, R165, -UR4, R15 ;  /* 0x80000004a50f7c23 */ /* 0x000fe2000801000f */
[----:B------:R-:W-:Y:S02]  /*4810*/  @P5 FSEL R4, R4, -INF , !P6 ;  /* 0xff80000004045808 */ /* 0x000fe40007000000 */
[----:B------:R-:W-:Y:S01]  /*4820*/  PLOP3.LUT P5, PT, PT, PT, UP0, 0x80, 0x0 ;  /* 0x000000000000781c */ /* 0x000fe20003faf008 */
[----:B------:R-:W-:Y:S01]  /*4830*/  I2F R147, R147 ;  /* 0x0000009300937306 */ /* 0x000fe20000201400 */
[----:B------:R-:W-:Y:S02]  /*4840*/  @P0 FSEL R6, R6, -INF , !P6 ;  /* 0xff80000006060808 */ /* 0x000fe40007000000 */
[----:B------:R-:W-:Y:S01]  /*4850*/  PLOP3.LUT P0, PT, PT, PT, UP0, 0x80, 0x0 ;  /* 0x000000000000781c */ /* 0x000fe20003f0f008 */
[----:B------:R-:W-:Y:S01]  /*4860*/  FFMA.FTZ R12, R146, -UR4, R12 ;  /* 0x80000004920c7c23 */ /* 0x000fe2000801000c */
[----:B------:R-:W-:Y:S02]  /*4870*/  @!P1 IADD3 R156, -R0, -0xf, RZ ;  /* 0xfffffff1009c9810 */ /* 0x000fe40007ffe1ff */
[----:B------:R-:W-:Y:S02]  /*4880*/  PLOP3.LUT P1, PT, PT, PT, UP0, 0x80, 0x0 ;  /* 0x000000000000781c */ /* 0x000fe40003f2f008 */
[----:B------:R-:W-:Y:S01]  /*4890*/  @P2 FSEL R8, R8, -INF , !P6 ;  /* 0xff80000008082808 */ /* 0x000fe20007000000 */
[----:B------:R-:W-:Y:S01]  /*48a0*/  I2F R155, R155 ;  /* 0x0000009b009b7306 */ /* 0x000fe20000201400 */
[----:B------:R-:W-:Y:S02]  /*48b0*/  PLOP3.LUT P2, PT, PT, PT, UP0, 0x80, 0x0 ;  /* 0x000000000000781c */ /* 0x000fe40003f4f008 */
[----:B------:R-:W-:Y:S01]  /*48c0*/  @P4 FSEL R10, R10, -INF , !P6 ;  /* 0xff8000000a0a4808 */ /* 0x000fe20007000000 */
[----:B-1----:R-:W-:Y:S01]  /*48d0*/  FFMA.FTZ R13, R145, -UR4, R13 ;  /* 0x80000004910d7c23 */ /* 0x002fe2000801000d */
[----:B------:R-:W-:Y:S02]  /*48e0*/  PLOP3.LUT P4, PT, PT, PT, UP0, 0x80, 0x0 ;  /* 0x000000000000781c */ /* 0x000fe40003f8f008 */
[----:B------:R-:W-:Y:S02]  /*48f0*/  @P5 FSEL R7, R7, -INF , !P3 ;  /* 0xff80000007075808 */ /* 0x000fe40005800000 */
[----:B------:R-:W-:Y:S01]  /*4900*/  PLOP3.LUT P5, PT, PT, PT, UP0, 0x80, 0x0 ;  /* 0x000000000000781c */ /* 0x000fe20003faf008 */
[----:B------:R-:W-:Y:S01]  /*4910*/  I2F R156, R156 ;  /* 0x0000009c009c7306 */ /* 0x000fe20000201400 */
[----:B------:R-:W-:Y:S02]  /*4920*/  @P0 FSEL R9, R9, -INF , !P3 ;  /* 0xff80000009090808 */ /* 0x000fe40005800000 */
[----:B------:R-:W-:Y:S02]  /*4930*/  PLOP3.LUT P0, PT, PT, PT, UP0, 0x80, 0x0 ;  /* 0x000000000000781c */ /* 0x000fe40003f0f008 */
[----:B------:R-:W-:Y:S02]  /*4940*/  IADD3 R132, R159, 0x2, RZ ;  /* 0x000000029f847810 */ /* 0x000fe40007ffe0ff */
[----:B------:R-:W-:Y:S02]  /*4950*/  PLOP3.LUT P6, PT, PT, PT, UP0, 0x80, 0x0 ;  /* 0x000000000000781c */ /* 0x000fe40003fcf008 */
[-C--:B----4-:R-:W-:Y:S01]  /*4960*/  LOP3.LUT R134, R141, R160.reuse, RZ, 0x3c, !PT ;  /* 0x000000a08d867212 */ /* 0x090fe200078e3cff */
[----:B------:R-:W-:Y:S01]  /*4970*/  IMAD.WIDE.U32 R132, R132, -0x326172a9, RZ ;  /* 0xcd9e8d5784847825 */ /* 0x000fe200078e00ff */
[----:B------:R-:W-:Y:S01]  /*4980*/  @P1 FSEL R5, R5, -INF , !P3 ;  /* 0xff80000005051808 */ /* 0x000fe20005800000 */
[----:B------:R-:W1:Y:S01]  /*4990*/  I2F R152, R152 ;  /* 0x0000009800987306 */ /* 0x000e620000201400 */
[----:B------:R-:W-:Y:S01]  /*49a0*/  @P2 FSEL R11, R11, -INF , !P3 ;  /* 0xff8000000b0b2808 */ /* 0x000fe20005800000 */
[----:B------:R-:W-:Y:S01]  /*49b0*/  IMAD.WIDE.U32 R134, R134, -0x2daee0ad, RZ ;  /* 0xd2511f5386867825 */ /* 0x000fe200078e00ff */
[----:B------:R-:W-:Y:S02]  /*49c0*/  PLOP3.LUT P3, PT, PT, PT, UP0, 0x80, 0x0 ;  /* 0x000000000000781c */ /* 0x000fe40003f6f008 */
[----:B------:R-:W-:Y:S02]  /*49d0*/  LOP3.LUT R159, R133, R160, RZ, 0x3c, !PT ;  /* 0x000000a0859f7212 */ /* 0x000fe400078e3cff */
[----:B------:R-:W-:Y:S02]  /*49e0*/  @P0 IADD3 R133, R247, 0x11, RZ ;  /* 0x00000011f7850810 */ /* 0x000fe40007ffe0ff */
[----:B------:R-:W-:Y:S01]  /*49f0*/  PLOP3.LUT P1, PT, PT, PT, UP0, 0x80, 0x0 ;  /* 0x000000000000781c */ /* 0x000fe20003f2f008 */
[----:B------:R-:W2:Y:S01]  /*4a00*/  I2F R153, R153 ;  /* 0x0000009900997306 */ /* 0x000ea20000201400 */
[----:B------:R-:W-:Y:S02]  /*4a10*/  PLOP3.LUT P2, PT, PT, PT, UP0, 0x80, 0x0 ;  /* 0x000000000000781c */ /* 0x000fe40003f4f008 */
[----:B------:R-:W-:Y:S01]  /*4a20*/  LOP3.LUT R0, R162, UR13, RZ, 0x3c, !PT ;  /* 0x0000000da2007c12 */ /* 0x000fe2000f8e3cff */
[----:B------:R-:W-:Y:S01]  /*4a30*/  UIADD3 UR13, UR10, 0x3c6ef372, URZ ;  /* 0x3c6ef3720a0d7890 */ /* 0x000fe2000fffe03f */
[----:B------:R-:W-:Y:S02]  /*4a40*/  PLOP3.LUT P0, PT, PT, PT, UP0, 0x80, 0x0 ;  /* 0x000000000000781c */ /* 0x000fe40003f0f008 */
[----:B------:R-:W-:Y:S03]  /*4a50*/  LOP3.LUT R135, R0, R135, RZ, 0x3c, !PT ;  /* 0x0000008700877212 */ /* 0x000fe600078e3cff */
[----:B------:R-:W-:Y:S01]  /*4a60*/  I2F R154, R154 ;  /* 0x0000009a009a7306 */ /* 0x000fe20000201400 */
[----:B-1----:R-:W-:Y:S09]  /*4a70*/  FFMA.FTZ R17, R152, -UR4, R17 ;  /* 0x8000000498117c23 */ /* 0x002ff20008010011 */
[----:B------:R-:W-:Y:S01]  /*4a80*/  I2F R157, R157 ;  /* 0x0000009d009d7306 */ /* 0x000fe20000201400 */
[----:B--2---:R-:W-:Y:S01]  /*4a90*/  FFMA.FTZ R16, R153, -UR4, R16 ;  /* 0x8000000499107c23 */ /* 0x004fe20008010010 */
[----:B---3--:R-:W-:Y:S02]  /*4aa0*/  LOP3.LUT R141, R171, UR11, R140, 0x96, !PT ;  /* 0x0000000bab8d7c12 */ /* 0x008fe4000f8e968c */
[----:B------:R-:W-:Y:S02]  /*4ab0*/  @P4 IADD3 R140, R247, 0x8, RZ ;  /* 0x00000008f78c4810 */ /* 0x000fe40007ffe0ff */
[----:B------:R-:W-:Y:S01]  /*4ac0*/  PLOP3.LUT P4, PT, PT, PT, UP0, 0x80, 0x0 ;  /* 0x000000000000781c */ /* 0x000fe20003f8f008 */
[----:B------:R-:W-:Y:S01]  /*4ad0*/  IMAD.WIDE.U32 R168, R141, -0x2daee0ad, RZ ;  /* 0xd2511f538da87825 */ /* 0x000fe200078e00ff */
[----:B------:R-:W-:Y:S01]  /*4ae0*/  LOP3.LUT R163, R171, UR11, R132, 0x96, !PT ;  /* 0x0000000baba37c12 */ /* 0x000fe2000f8e9684 */
[----:B------:R-:W-:Y:S01]  /*4af0*/  UIADD3 UR11, UR10, -0x255992d5, URZ ;  /* 0xdaa66d2b0a0b7890 */ /* 0x000fe2000fffe03f */
[----:B------:R-:W-:Y:S02]  /*4b00*/  @P5 IADD3 R132, R247, 0x10, RZ ;  /* 0x00000010f7845810 */ /* 0x000fe40007ffe0ff */
[----:B------:R-:W-:Y:S01]  /*4b10*/  LOP3.LUT R160, R169, UR12, R134, 0x96, !PT ;  /* 0x0000000ca9a07c12 */ /* 0x000fe2000f8e9686 */
[----:B------:R-:W-:Y:S01]  /*4b20*/  IMAD.WIDE.U32 R232, R163, -0x2daee0ad, RZ ;  /* 0xd2511f53a3e87825 */ /* 0x000fe200078e00ff */
[----:B------:R-:W-:Y:S02]  /*4b30*/  @P6 IADD3 R141, R247, 0x9, RZ ;  /* 0x00000009f78d6810 */ /* 0x000fe40007ffe0ff */
[----:B------:R-:W-:Y:S01]  /*4b40*/  PLOP3.LUT P6, PT, PT, PT, UP0, 0x80, 0x0 ;  /* 0x000000000000781c */ /* 0x000fe20003fcf008 */
[----:B------:R-:W-:Y:S01]  /*4b50*/  IMAD.WIDE.U32 R160, R160, -0x326172a9, RZ ;  /* 0xcd9e8d57a0a07825 */ /* 0x000fe200078e00ff */
[----:B------:R-:W-:Y:S02]  /*4b60*/  @P3 ISETP.GE.AND P3, PT, R132, UR6, PT ;  /* 0x0000000684003c0c */ /* 0x000fe4000bf66270 */
[----:B------:R-:W-:Y:S01]  /*4b70*/  @P4 ISETP.GE.AND P4, PT, R133, UR6, PT ;  /* 0x0000000685004c0c */ /* 0x000fe2000bf86270 */
[----:B------:R-:W-:Y:S01]  /*4b80*/  IMAD.WIDE.U32 R132, R135, -0x326172a9, RZ ;  /* 0xcd9e8d5787847825 */ /* 0x000fe200078e00ff */
[----:B------:R-:W-:Y:S01]  /*4b90*/  LOP3.LUT R144, R170, UR13, RZ, 0x3c, !PT ;  /* 0x0000000daa907c12 */ /* 0x000fe2000f8e3cff */
[----:B------:R-:W-:Y:S01]  /*4ba0*/  UIADD3 UR13, UR7, 0x32370b8f, URZ ;  /* 0x32370b8f070d7890 */ /* 0x000fe2000fffe03f */
[----:B------:R-:W-:Y:S02]  /*4bb0*/  PLOP3.LUT P5, PT, PT, PT, UP0, 0x80, 0x0 ;  /* 0x000000000000781c */ /* 0x000fe40003faf008 */
[----:B------:R-:W-:Y:S02]  /*4bc0*/  LOP3.LUT R133, R144, R133, RZ, 0x3c, !PT ;  /* 0x0000008590857212 */ /* 0x000fe400078e3cff */
[----:B------:R-:W-:Y:S02]  /*4bd0*/  LOP3.LUT R162, R161, UR11, R132, 0x96, !PT ;  /* 0x0000000ba1a27c12 */ /* 0x000fe4000f8e9684 */
[----:B------:R-:W-:Y:S01]  /*4be0*/  @P6 IADD3 R134, R247, 0x18, RZ ;  /* 0x00000018f7866810 */ /* 0x000fe20007ffe0ff */
[----:B------:R-:W-:Y:S01]  /*4bf0*/  IMAD.WIDE.U32 R132, R133, -0x2daee0ad, RZ ;  /* 0xd2511f5385847825 */ /* 0x000fe200078e00ff */
[----:B------:R-:W-:Y:S02]  /*4c00*/  PLOP3.LUT P6, PT, PT, PT, UP0, 0x80, 0x0 ;  /* 0x000000000000781c */ /* 0x000fe40003fcf008 */
[----:B------:R-:W-:Y:S01]  /*4c10*/  @P1 ISETP.GE.AND P1, PT, R140, UR6, PT ;  /* 0x000000068c001c0c */ /* 0x000fe2000bf26270 */
[----:B------:R-:W-:Y:S01]  /*4c20*/  IMAD.WIDE.U32 R162, R162, -0x2daee0ad, RZ ;  /* 0xd2511f53a2a27825 */ /* 0x000fe200078e00ff */
[----:B------:R-:W-:Y:S02]  /*4c30*/  @P2 ISETP.GE.AND P2, PT, R141, UR6, PT ;  /* 0x000000068d002c0c */ /* 0x000fe4000bf46270 */
[----:B------:R-:W-:Y:S01]  /*4c40*/  LOP3.LUT R133, R133, UR13, R168, 0x96, !PT ;  /* 0x0000000d85857c12 */ /* 0x000fe2000f8e96a8 */
[----:B------:R-:W-:Y:S01]  /*4c50*/  IMAD.WIDE.U32 R140, R159, -0x2daee0ad, RZ ;  /* 0xd2511f539f8c7825 */ /* 0x000fe200078e00ff */
[----:B------:R-:W-:Y:S02]  /*4c60*/  LOP3.LUT R170, R163, UR16, R132, 0x96, !PT ;  /* 0x00000010a3aa7c12 */ /* 0x000fe4000f8e9684 */
[----:B------:R-:W-:Y:S01]  /*4c70*/  @P5 ISETP.GE.AND P5, PT, R134, UR6, PT ;  /* 0x0000000686005c0c */ /* 0x000fe2000bfa6270 */
[----:B------:R-:W-:Y:S01]  /*4c80*/  IMAD.WIDE.U32 R132, R133, -0x326172a9, RZ ;  /* 0xcd9e8d5785847825 */ /* 0x000fe200078e00ff */
[----:B------:R-:W-:Y:S02]  /*4c90*/  LOP3.LUT R134, R0, R141, RZ, 0x3c, !PT ;  /* 0x0000008d00867212 */ /* 0x000fe400078e3cff */
[----:B------:R-:W-:Y:S01]  /*4ca0*/  LOP3.LUT R168, R233, UR12, R140, 0x96, !PT ;  /* 0x0000000ce9a87c12 */ /* 0x000fe2000f8e968c */
[----:B------:R-:W-:Y:S01]  /*4cb0*/  IMAD.WIDE.U32 R170, R170, -0x326172a9, RZ ;  /* 0xcd9e8d57aaaa7825 */ /* 0x000fe200078e00ff */
[----:B------:R-:W-:Y:S01]  /*4cc0*/  @P0 IADD3 R135, R247, 0x19, RZ ;  /* 0x00000019f7870810 */ /* 0x000fe20007ffe0ff */
[----:B------:R-:W-:Y:S01]  /*4cd0*/  UIADD3 UR12, UR7, 0x646e171e, URZ ;  /* 0x646e171e070c7890 */ /* 0x000fe2000fffe03f */
[----:B------:R-:W-:Y:S01]  /*4ce0*/  LOP3.LUT R133, R133, UR14, R160, 0x96, !PT ;  /* 0x0000000e85857c12 */ /* 0x000fe2000f8e96a0 */
[----:B------:R-:W-:Y:S01]  /*4cf0*/  IMAD.WIDE.U32 R168, R168, -0x326172a9, RZ ;  /* 0xcd9e8d57a8a87825 */ /* 0x000fe200078e00ff */
[----:B------:R-:W-:Y:S02]  /*4d00*/  @P6 ISETP.GE.AND P6, PT, R135, UR6, PT ;  /* 0x0000000687006c0c */ /* 0x000fe4000bfc6270 */
[----:B------:R-:W-:Y:S01]  /*4d10*/  LOP3.LUT R140, R171, UR15, R132, 0x96, !PT ;  /* 0x0000000fab8c7c12 */ /* 0x000fe2000f8e9684 */
[----:B------:R-:W-:Y:S01]  /*4d20*/  IMAD.WIDE.U32 R134, R134, -0x326172a9, RZ ;  /* 0xcd9e8d5786867825 */ /* 0x000fe200078e00ff */
[----:B------:R-:W-:Y:S03]  /*4d30*/  FSETP.NEU.FTZ.AND P0, PT, R241, -INF , PT ;  /* 0xff800000f100780b */ /* 0x000fe60003f1d000 */
[----:B------:R-:W-:Y:S01]  /*4d40*/  IMAD.WIDE.U32 R132, R133, -0x2daee0ad, RZ ;  /* 0xd2511f5385847825 */ /* 0x000fe200078e00ff */
[----:B------:R-:W-:Y:S01]  /*4d50*/  LOP3.LUT R159, R169, UR11, R134, 0x96, !PT ;  /* 0x0000000ba99f7c12 */ /* 0x000fe2000f8e9686 */
[----:B------:R-:W-:Y:S01]  /*4d60*/  UIADD3 UR11, UR7, -0x56f99767, URZ ;  /* 0xa9066899070b7890 */ /* 0x000fe2000fffe03f */
[----:B------:R-:W-:Y:S01]  /*4d70*/  LOP3.LUT R161, R144, R135, RZ, 0x3c, !PT ;  /* 0x0000008790a17212 */ /* 0x000fe200078e3cff */
[----:B------:R-:W-:Y:S04]  /*4d80*/  IMAD.WIDE.U32 R140, R140, -0x2daee0ad, RZ ;  /* 0xd2511f538c8c7825 */ /* 0x000fe800078e00ff */
[----:B------:R-:W-:Y:S01]  /*4d90*/  LOP3.LUT R244, R133, UR11, R162, 0x96, !PT ;  /* 0x0000000b85f47c12 */ /* 0x000fe2000f8e96a2 */
[----:B------:R-:W-:Y:S01]  /*4da0*/  IMAD.WIDE.U32 R142, R159, -0x2daee0ad, RZ ;  /* 0xd2511f539f8e7825 */ /* 0x000fe200078e00ff */
[----:B------:R-:W-:Y:S02]  /*4db0*/  LOP3.LUT R245, R140, 0xffff, RZ, 0xc0, !PT ;  /* 0x0000ffff8cf57812 */ /* 0x000fe400078ec0ff */
[----:B------:R-:W-:Y:S01]  /*4dc0*/  LOP3.LUT R144, R141, UR12, R132, 0x96, !PT ;  /* 0x0000000c8d907c12 */ /* 0x000fe2000f8e9684 */
[----:B------:R-:W-:Y:S01]  /*4dd0*/  FMUL.FTZ R0, R234, 1.4426950216293334961 ;  /* 0x3fb8aa3bea007820 */ /* 0x000fe20000410000 */
[----:B------:R-:W-:Y:S01]  /*4de0*/  LOP3.LUT R162, R140, 0xff, RZ, 0xc0, !PT ;  /* 0x000000ff8ca27812 */ /* 0x000fe200078ec0ff */
[----:B------:R-:W1:Y:S01]  /*4df0*/  LDSM.16.M88.4 R132, [R222+0xd400] ;  /* 0x00d40000de84783b */ /* 0x000e620000000200 */
[--C-:B------:R-:W-:Y:S01]  /*4e00*/  SHF.R.U32.HI R240, RZ, 0x18, R140.reuse ;  /* 0x00000018fff07819 */ /* 0x100fe2000001168c */
[----:B------:R-:W2:Y:S01]  /*4e10*/  I2F R141, R158 ;  /* 0x0000009e008d7306 */ /* 0x000ea20000201400 */
[----:B------:R-:W-:Y:S01]  /*4e20*/  SHF.R.U32.HI R246, RZ, 0x10, R140 ;  /* 0x00000010fff67819 */ /* 0x000fe2000001168c */
[----:B------:R-:W-:Y:S02]  /*4e30*/  FMUL.FTZ R140, R241, 1.4426950216293334961 ;  /* 0x3fb8aa3bf18c7820 */ /* 0x000fe40000410000 */
[----:B------:R-:W-:Y:S03]  /*4e40*/  IMAD.WIDE.U32 R160, R161, -0x2daee0ad, RZ ;  /* 0xd2511f53a1a07825 */ /* 0x000fe600078e00ff */
[----:B------:R-:W-:Y:S02]  /*4e50*/  FSEL R140, R140, RZ, P0 ;  /* 0x000000ff8c8c7208 */ /* 0x000fe40000000000 */
[----:B------:R-:W-:Y:S02]  /*4e60*/  LOP3.LUT R160, R143, UR16, R160, 0x96, !PT ;  /* 0x000000108fa07c12 */ /* 0x000fe4000f8e96a0 */
[----:B------:R-:W-:Y:S01]  /*4e70*/  FSETP.NEU.FTZ.AND P0, PT, R236, -INF , PT ;  /* 0xff800000ec00780b */ /* 0x000fe20003f1d000 */
[----:B------:R-:W-:Y:S01]  /*4e80*/  FFMA.FTZ R4, R4, c[0x0][0x23c], -R140 ;  /* 0x00008f0004047a23 */ /* 0x000fe2000001088c */
[----:B------:R-:W-:Y:S01]  /*4e90*/  LOP3.LUT R161, R161, UR13, R232, 0x96, !PT ;  /* 0x0000000da1a17c12 */ /* 0x000fe2000f8e96e8 */
[----:B------:R-:W-:Y:S02]  /*4ea0*/  FFMA.FTZ R5, R5, c[0x0][0x23c], -R140 ;  /* 0x00008f0005057a23 */ /* 0x000fe4000001088c */
[----:B------:R-:W-:Y:S10]  /*4eb0*/  MUFU.EX2 R166, R4 ;  /* 0x0000000400a67308 */ /* 0x000ff40000000800 */
[----:B------:R3:W-:Y:S01]  /*4ec0*/  MUFU.EX2 R165, R5 ;  /* 0x0000000500a57308 */ /* 0x0007e20000000800 */
[-C--:B-1----:R-:W-:Y:S08]  /*4ed0*/  HMMA.16816.F32 R20, R136, R132.reuse, R20 ;  /* 0x000000848814723c */ /* 0x082ff00000001814 */
[C---:B------:R-:W-:Y:S01]  /*4ee0*/  HMMA.16816.F32 R24, R148.reuse, R132, R24 ;  /* 0x000000849418723c */ /* 0x040fe20000001818 */
[----:B---3--:R-:W-:Y:S06]  /*4ef0*/  IMAD.WIDE.U32 R4, R161, -0x326172a9, RZ ;  /* 0xcd9e8d57a1047825 */ /* 0x008fec00078e00ff */
[----:B------:R-:W-:Y:S01]  /*4f00*/  FMUL.FTZ R133, R236, 1.4426950216293334961 ;  /* 0x3fb8aa3bec857820 */ /* 0x000fe20000410000 */
[-C--:B------:R-:W-:Y:S01]  /*4f10*/  HMMA.16816.F32 R28, R148, R134.reuse, R28 ;  /* 0x00000086941c723c */ /* 0x080fe2000000181c */
[----:B------:R-:W-:Y:S03]  /*4f20*/  FMUL.FTZ R132, R235, 1.4426950216293334961 ;  /* 0x3fb8aa3beb847820 */ /* 0x000fe60000410000 */
[----:B------:R-:W-:Y:S02]  /*4f30*/  FSEL R133, R133, RZ, P0 ;  /* 0x000000ff85857208 */ /* 0x000fe40000000000 */
[----:B------:R-:W-:Y:S02]  /*4f40*/  FSETP.NEU.FTZ.AND P0, PT, R235, -INF , PT ;  /* 0xff800000eb00780b */ /* 0x000fe40003f1d000 */
[----:B------:R-:W-:Y:S01]  /*4f50*/  FFMA.FTZ R20, R147, -UR4, R20 ;  /* 0x8000000493147c23 */ /* 0x000fe20008010014 */
[----:B------:R-:W-:Y:S03]  /*4f60*/  HMMA.16816.F32 R32, R136, R134, R32 ;  /* 0x000000868820723c */ /* 0x000fe60000001820 */
[--C-:B------:R-:W-:Y:S01]  /*4f70*/  FFMA.FTZ R6, R6, c[0x0][0x23c], -R133.reuse ;  /* 0x00008f0006067a23 */ /* 0x100fe20000010885 */
[----:B------:R-:W-:Y:S01]  /*4f80*/  FSEL R132, R132, RZ, P0 ;  /* 0x000000ff84847208 */ /* 0x000fe20000000000 */
[----:B------:R-:W-:Y:S01]  /*4f90*/  FFMA.FTZ R7, R7, c[0x0][0x23c], -R133 ;  /* 0x00008f0007077a23 */ /* 0x000fe20000010885 */
[----:B------:R-:W-:Y:S01]  /*4fa0*/  FSETP.NEU.FTZ.AND P0, PT, R234, -INF , PT ;  /* 0xff800000ea00780b */ /* 0x000fe20003f1d000 */
[----:B------:R-:W-:Y:S01]  /*4fb0*/  FFMA.FTZ R26, R146, -UR4, R26 ;  /* 0x80000004921a7c23 */ /* 0x000fe2000801001a */
[----:B------:R1:W-:Y:S01]  /*4fc0*/  MUFU.EX2 R164, R6 ;  /* 0x0000000600a47308 */ /* 0x0003e20000000800 */
[--C-:B------:R-:W-:Y:S03]  /*4fd0*/  FFMA.FTZ R9, R9, c[0x0][0x23c], -R132.reuse ;  /* 0x00008f0009097a23 */ /* 0x100fe60000010884 */
[----:B------:R-:W-:Y:S01]  /*4fe0*/  FSEL R0, R0, RZ, P0 ;  /* 0x000000ff00007208 */ /* 0x000fe20000000000 */
[----:B------:R-:W-:Y:S01]  /*4ff0*/  FFMA.FTZ R8, R8, c[0x0][0x23c], -R132 ;  /* 0x00008f0008087a23 */ /* 0x000fe20000010884 */
[----:B------:R-:W-:Y:S01]  /*5000*/  PLOP3.LUT P0, PT, PT, PT, UP0, 0x80, 0x0 ;  /* 0x000000000000781c */ /* 0x000fe20003f0f008 */
[----:B------:R-:W-:Y:S02]  /*5010*/  FFMA.FTZ R27, R145, -UR4, R27 ;  /* 0x80000004911b7c23 */ /* 0x000fe4000801001b */
[----:B------:R-:W-:Y:S01]  /*5020*/  FFMA.FTZ R28, R238, -UR4, R28 ;  /* 0x80000004ee1c7c23 */ /* 0x000fe2000801001c */
[----:B------:R-:W-:Y:S01]  /*5030*/  MUFU.EX2 R233, R8 ;  /* 0x0000000800e97308 */ /* 0x000fe20000000800 */
[----:B------:R-:W-:Y:S02]  /*5040*/  FFMA.FTZ R29, R239, -UR4, R29 ;  /* 0x80000004ef1d7c23 */ /* 0x000fe4000801001d */
[----:B------:R3:W5:Y:S01]  /*5050*/  LDL.64 R238, [R1+0x18] ;  /* 0x0000180001ee7983 */ /* 0x0007620000100a00 */
[--C-:B------:R-:W-:Y:S02]  /*5060*/  FFMA.FTZ R10, R10, c[0x0][0x23c], -R0.reuse ;  /* 0x00008f000a0a7a23 */ /* 0x100fe40000010800 */
[----:B--2---:R-:W-:Y:S02]  /*5070*/  FFMA.FTZ R33, R141, -UR4, R33 ;  /* 0x800000048d217c23 */ /* 0x004fe40008010021 */
[----:B------:R-:W-:Y:S01]  /*5080*/  IMAD.U32 R141, RZ, RZ, UR17 ;  /* 0x00000011ff8d7e24 */ /* 0x000fe2000f8e00ff */
[----:B------:R-:W-:Y:S01]  /*5090*/  @P0 FSEL R12, R12, -INF , !P1 ;  /* 0xff8000000c0c0808 */ /* 0x000fe20004800000 */
[----:B------:R-:W-:Y:S01]  /*50a0*/  FFMA.FTZ R11, R11, c[0x0][0x23c], -R0 ;  /* 0x00008f000b0b7a23 */ /* 0x000fe20000010800 */
[----:B------:R-:W-:Y:S01]  /*50b0*/  PLOP3.LUT P0, PT, PT, PT, UP0, 0x80, 0x0 ;  /* 0x000000000000781c */ /* 0x000fe20003f0f008 */
[----:B------:R-:W-:Y:S01]  /*50c0*/  FFMA.FTZ R34, R147, -UR4, R34 ;  /* 0x8000000493227c23 */ /* 0x000fe20008010022 */
[----:B------:R-:W-:Y:S01]  /*50d0*/  MUFU.EX2 R236, R10 ;  /* 0x0000000a00ec7308 */ /* 0x000fe20000000800 */
[----:B-1----:R-:W-:Y:S01]  /*50e0*/  LOP3.LUT R6, R5, UR14, R168, 0x96, !PT ;  /* 0x0000000e05067c12 */ /* 0x002fe2000f8e96a8 */
[----:B------:R-:W-:Y:S02]  /*50f0*/  FFMA.FTZ R12, R12, c[0x0][0x23c], -R132 ;  /* 0x00008f000c0c7a23 */ /* 0x000fe40000010884 */
[----:B------:R-:W-:Y:S02]  /*5100*/  FFMA.FTZ R31, R156, -UR4, R31 ;  /* 0x800000049c1f7c23 */ /* 0x000fe4000801001f */
[----:B------:R-:W-:Y:S02]  /*5110*/  FFMA.FTZ R35, R155, -UR4, R35 ;  /* 0x800000049b237c23 */ /* 0x000fe40008010023 */
[----:B------:R-:W-:Y:S02]  /*5120*/  FFMA.FTZ R23, R152, -UR4, R23 ;  /* 0x8000000498177c23 */ /* 0x000fe40008010017 */
[----:B------:R1:W2:Y:S01]  /*5130*/  MUFU.EX2 R167, R7 ;  /* 0x0000000700a77308 */ /* 0x0002a20000000800 */
[----:B------:R-:W-:Y:S01]  /*5140*/  @P0 FSEL R14, R14, -INF , !P1 ;  /* 0xff8000000e0e0808 */ /* 0x000fe20004800000 */
[----:B------:R-:W-:Y:S01]  /*5150*/  FFMA.FTZ R32, R157, -UR4, R32 ;  /* 0x800000049d207c23 */ /* 0x000fe20008010020 */
[----:B------:R-:W-:Y:S01]  /*5160*/  PLOP3.LUT P0, PT, PT, PT, UP0, 0x80, 0x0 ;  /* 0x000000000000781c */ /* 0x000fe20003f0f008 */
[----:B------:R-:W-:Y:S02]  /*5170*/  FFMA.FTZ R30, R154, -UR4, R30 ;  /* 0x800000049a1e7c23 */ /* 0x000fe4000801001e */
[----:B------:R-:W-:Y:S02]  /*5180*/  FFMA.FTZ R14, R14, c[0x0][0x23c], -R0 ;  /* 0x00008f000e0e7a23 */ /* 0x000fe40000010800 */
[----:B------:R-:W-:Y:S02]  /*5190*/  FFMA.FTZ R22, R153, -UR4, R22 ;  /* 0x8000000499167c23 */ /* 0x000fe40008010016 */
[----:B------:R4:W-:Y:S01]  /*51a0*/  MUFU.EX2 R235, R11 ;  /* 0x0000000b00eb7308 */ /* 0x0009e20000000800 */
[----:B------:R-:W-:Y:S02]  /*51b0*/  FFMA.FTZ R21, R155, -UR4, R21 ;  /* 0x800000049b157c23 */ /* 0x000fe40008010015 */
[----:B------:R-:W-:Y:S02]  /*51c0*/  FFMA.FTZ R24, R154, -UR4, R24 ;  /* 0x800000049a187c23 */ /* 0x000fe40008010018 */
[----:B------:R-:W-:Y:S01]  /*51d0*/  FFMA.FTZ R25, R156, -UR4, R25 ;  /* 0x800000049c197c23 */ /* 0x000fe20008010019 */
[----:B------:R-:W-:Y:S02]  /*51e0*/  @P0 FSEL R16, R16, -INF , !P1 ;  /* 0xff80000010100808 */ /* 0x000fe40004800000 */
[----:B------:R-:W-:Y:S02]  /*51f0*/  PLOP3.LUT P0, PT, PT, PT, UP0, 0x80, 0x0 ;  /* 0x000000000000781c */ /* 0x000fe40003f0f008 */
[----:B------:R2:W-:Y:S01]  /*5200*/  MUFU.EX2 R232, R9 ;  /* 0x0000000900e87308 */ /* 0x0005e20000000800 */
[----:B------:R-:W-:Y:S02]  /*5210*/  FFMA.FTZ R16, R16, c[0x0][0x23c], -R140 ;  /* 0x00008f0010107a23 */ /* 0x000fe4000001088c */
[----:B-1----:R-:W-:Y:S05]  /*5220*/  IMAD.WIDE.U32 R6, R6, -0x2daee0ad, RZ ;  /* 0xd2511f5306067825 */ /* 0x002fea00078e00ff */
[----:B------:R-:W-:Y:S01]  /*5230*/  LOP3.LUT R142, R7, UR11, R142, 0x96, !PT ;  /* 0x0000000b078e7c12 */ /* 0x000fe2000f8e968e */
[----:B------:R-:W-:Y:S02]  /*5240*/  ULDC.U8 UR11, c[0x0][0x2d8] ;  /* 0x0000b600000b7ab9 */ /* 0x000fe40000000000 */
[----:B------:R-:W-:Y:S01]  /*5250*/  @P0 FSEL R18, R18, -INF , !P1 ;  /* 0xff80000012120808 */ /* 0x000fe20004800000 */
[----:B------:R-:W-:Y:S01]  /*5260*/  MUFU.EX2 R169, R12 ;  /* 0x0000000c00a97308 */ /* 0x000fe20000000800 */
[----:B------:R-:W-:Y:S01]  /*5270*/  PLOP3.LUT P0, PT, PT, PT, UP0, 0x80, 0x0 ;  /* 0x000000000000781c */ /* 0x000fe20003f0f008 */
[----:B----4-:R-:W-:Y:S01]  /*5280*/  IMAD.WIDE.U32 R10, R160, -0x326172a9, RZ ;  /* 0xcd9e8d57a00a7825 */ /* 0x010fe200078e00ff */
[----:B------:R-:W-:Y:S03]  /*5290*/  PLOP3.LUT P1, PT, PT, PT, UP0, 0x80, 0x0 ;  /* 0x000000000000781c */ /* 0x000fe60003f2f008 */
[--C-:B------:R-:W-:Y:S01]  /*52a0*/  FFMA.FTZ R18, R18, c[0x0][0x23c], -R133.reuse ;  /* 0x00008f0012127a23 */ /* 0x100fe20000010885 */
[----:B------:R-:W-:Y:S03]  /*52b0*/  LOP3.LUT R4, R11, UR15, R4, 0x96, !PT ;  /* 0x0000000f0b047c12 */ /* 0x000fe6000f8e9604 */
[----:B------:R1:W-:Y:S02]  /*52c0*/  MUFU.EX2 R234, R14 ;  /* 0x0000000e00ea7308 */ /* 0x0003e40000000800 */
[----:B------:R-:W-:Y:S02]  /*52d0*/  IMAD.WIDE.U32 R4, R4, -0x2daee0ad, RZ ;  /* 0xd2511f5304047825 */ /* 0x000fe400078e00ff */
[----:B------:R-:W-:Y:S02]  /*52e0*/  @P0 FSEL R13, R13, -INF , !P2 ;  /* 0xff8000000d0d0808 */ /* 0x000fe40005000000 */
[----:B------:R-:W-:Y:S02]  /*52f0*/  PLOP3.LUT P0, PT, PT, PT, UP0, 0x80, 0x0 ;  /* 0x000000000000781c */ /* 0x000fe40003f0f008 */
[----:B--2---:R-:W-:Y:S01]  /*5300*/  LOP3.LUT R9, R5, UR12, R6, 0x96, !PT ;  /* 0x0000000c05097c12 */ /* 0x004fe2000f8e9606 */
[----:B------:R-:W-:Y:S01]  /*5310*/  IMAD.WIDE.U32 R6, R244, -0x326172a9, RZ ;  /* 0xcd9e8d57f4067825 */ /* 0x000fe200078e00ff */
[----:B------:R-:W-:Y:S01]  /*5320*/  @P1 FSEL R15, R15, -INF , !P2 ;  /* 0xff8000000f0f1808 */ /* 0x000fe20005000000 */
[----:B------:R3:W5:Y:S01]  /*5330*/  LDL R244, [R1+0x40] ;  /* 0x0000400001f47983 */ /* 0x0007620000100800 */
[C---:B------:R-:W-:Y:S01]  /*5340*/  LOP3.LUT R143, R4.reuse, 0xff, RZ, 0xc0, !PT ;  /* 0x000000ff048f7812 */ /* 0x040fe200078ec0ff */
[----:B------:R-:W-:Y:S01]  /*5350*/  FFMA.FTZ R13, R13, c[0x0][0x23c], -R132 ;  /* 0x00008f000d0d7a23 */ /* 0x000fe20000010884 */
[----:B------:R-:W-:Y:S01]  /*5360*/  PLOP3.LUT P1, PT, PT, PT, UP0, 0x80, 0x0 ;  /* 0x000000000000781c */ /* 0x000fe20003f2f008 */
[----:B------:R-:W-:Y:S01]  /*5370*/  FFMA.FTZ R15, R15, c[0x0][0x23c], -R0 ;  /* 0x00008f000f0f7a23 */ /* 0x000fe20000010800 */
[--C-:B------:R-:W-:Y:S01]  /*5380*/  SHF.R.U32.HI R243, RZ, 0x18, R4.reuse ;  /* 0x00000018fff37819 */ /* 0x100fe20000011604 */
[----:B------:R-:W-:Y:S01]  /*5390*/  UIADD3 UR12, UR10, -0x4ab325aa, URZ ;  /* 0xb54cda560a0c7890 */ /* 0x000fe2000fffe03f */
[----:B------:R-:W-:Y:S01]  /*53a0*/  LOP3.LUT R241, R4, 0xffff, RZ, 0xc0, !PT ;  /* 0x0000ffff04f17812 */ /* 0x000fe200078ec0ff */
[----:B------:R-:W-:Y:S01]  /*53b0*/  MUFU.EX2 R168, R13 ;  /* 0x0000000d00a87308 */ /* 0x000fe20000000800 */
[----:B------:R-:W-:Y:S02]  /*53c0*/  @P0 FSEL R17, R17, -INF , !P2 ;  /* 0xff80000011110808 */ /* 0x000fe40005000000 */
[----:B------:R-:W-:Y:S01]  /*53d0*/  SHF.R.U32.HI R242, RZ, 0x10, R4 ;  /* 0x00000010fff27819 */ /* 0x000fe20000011604 */
[----:B------:R-:W-:Y:S01]  /*53e0*/  IMAD.WIDE.U32 R4, R142, -0x326172a9, RZ ;  /* 0xcd9e8d578e047825 */ /* 0x000fe200078e00ff */
[----:B------:R-:W-:Y:S02]  /*53f0*/  PLOP3.LUT P0, PT, PT, PT, UP0, 0x80, 0x0 ;  /* 0x000000000000781c */ /* 0x000fe40003f0f008 */
[----:B------:R-:W-:Y:S01]  /*5400*/  LOP3.LUT R8, R7, UR12, R170, 0x96, !PT ;  /* 0x0000000c07087c12 */ /* 0x000fe2000f8e96aa */
[--C-:B------:R-:W-:Y:S01]  /*5410*/  FFMA.FTZ R17, R17, c[0x0][0x23c], -R140.reuse ;  /* 0x00008f0011117a23 */ /* 0x100fe2000001088c */
[----:B------:R-:W-:Y:S01]  /*5420*/  @P1 FSEL R19, R19, -INF , !P2 ;  /* 0xff80000013131808 */ /* 0x000fe20005000000 */
[----:B------:R-:W-:Y:S01]  /*5430*/  MUFU.EX2 R171, R15 ;  /* 0x0000000f00ab7308 */ /* 0x000fe20000000800 */
[----:B------:R-:W-:Y:S01]  /*5440*/  PLOP3.LUT P1, PT, PT, PT, UP0, 0x80, 0x0 ;  /* 0x000000000000781c */ /* 0x000fe20003f2f008 */
[----:B------:R-:W2:Y:S01]  /*5450*/  LDL R170, [R1+0x38] ;  /* 0x0000380001aa7983 */ /* 0x000ea20000100800 */
[----:B------:R-:W-:Y:S01]  /*5460*/  PLOP3.LUT P2, PT, PT, PT, UP0, 0x80, 0x0 ;  /* 0x000000000000781c */ /* 0x000fe20003f4f008 */
[--C-:B------:R-:W-:Y:S01]  /*5470*/  FFMA.FTZ R19, R19, c[0x0][0x23c], -R133.reuse ;  /* 0x00008f0013137a23 */ /* 0x100fe20000010885 */
[----:B-1----:R-:W-:Y:S02]  /*5480*/  LOP3.LUT R14, R6, 0xffff, RZ, 0xc0, !PT ;  /* 0x0000ffff060e7812 */ /* 0x002fe400078ec0ff */
[----:B------:R-:W-:Y:S02]  /*5490*/  LOP3.LUT R7, R8, 0xff, RZ, 0xc0, !PT ;  /* 0x000000ff08077812 */ /* 0x000fe400078ec0ff */
[----:B------:R-:W-:Y:S01]  /*54a0*/  @P0 FSEL R20, R20, -INF , !P3 ;  /* 0xff80000014140808 */ /* 0x000fe20005800000 */
[----:B------:R1:W-:Y:S01]  /*54b0*/  MUFU.EX2 R163, R16 ;  /* 0x0000001000a37308 */ /* 0x0003e20000000800 */
[----:B------:R-:W-:Y:S02]  /*54c0*/  PLOP3.LUT P0, PT, PT, PT, UP0, 0x80, 0x0 ;  /* 0x000000000000781c */ /* 0x000fe40003f0f008 */
[----:B------:R-:W-:Y:S01]  /*54d0*/  LOP3.LUT R11, R4, 0xffff, RZ, 0xc0, !PT ;  /* 0x0000ffff040b7812 */ /* 0x000fe200078ec0ff */
[----:B------:R-:W-:Y:S01]  /*54e0*/  FFMA.FTZ R20, R20, c[0x0][0x23c], -R140 ;  /* 0x00008f0014147a23 */ /* 0x000fe2000001088c */
[----:B------:R-:W-:Y:S02]  /*54f0*/  @P1 FSEL R22, R22, -INF , !P3 ;  /* 0xff80000016161808 */ /* 0x000fe40005800000 */
[----:B------:R-:W-:Y:S02]  /*5500*/  PLOP3.LUT P1, PT, PT, PT, UP0, 0x80, 0x0 ;  /* 0x000000000000781c */ /* 0x000fe40003f2f008 */
[----:B------:R-:W-:Y:S01]  /*5510*/  @P2 FSEL R24, R24, -INF , !P3 ;  /* 0xff80000018182808 */ /* 0x000fe20005800000 */
[----:B------:R-:W-:Y:S01]  /*5520*/  MUFU.EX2 R161, R18 ;  /* 0x0000001200a17308 */ /* 0x000fe20000000800 */
[----:B------:R-:W-:Y:S01]  /*5530*/  PLOP3.LUT P2, PT, PT, PT, UP0, 0x80, 0x0 ;  /* 0x000000000000781c */ /* 0x000fe20003f4f008 */
[--C-:B------:R-:W-:Y:S01]  /*5540*/  FFMA.FTZ R22, R22, c[0x0][0x23c], -R133.reuse ;  /* 0x00008f0016167a23 */ /* 0x100fe20000010885 */
[----:B------:R-:W-:Y:S01]  /*5550*/  LOP3.LUT R12, R4, 0xff, RZ, 0xc0, !PT ;  /* 0x000000ff040c7812 */ /* 0x000fe200078ec0ff */
[----:B------:R-:W-:Y:S01]  /*5560*/  FFMA.FTZ R24, R24, c[0x0][0x23c], -R132 ;  /* 0x00008f0018187a23 */ /* 0x000fe20000010884 */
[----:B------:R-:W-:Y:S02]  /*5570*/  @P0 FSEL R26, R26, -INF , !P3 ;  /* 0xff8000001a1a0808 */ /* 0x000fe40005800000 */
[----:B------:R-:W-:Y:S02]  /*5580*/  PLOP3.LUT P0, PT, PT, PT, UP0, 0x80, 0x0 ;  /* 0x000000000000781c */ /* 0x000fe40003f0f008 */
[----:B------:R-:W-:Y:S01]  /*5590*/  ISETP.LE.U32.AND P3, PT, R162, UR11, PT ;  /* 0x0000000ba2007c0c */ /* 0x000fe2000bf63070 */
[----:B------:R-:W-:Y:S01]  /*55a0*/  MUFU.EX2 R160, R19 ;  /* 0x0000001300a07308 */ /* 0x000fe20000000800 */
[----:B------:R-:W-:Y:S01]  /*55b0*/  @P1 FSEL R21, R21, -INF , !P4 ;  /* 0xff80000015151808 */ /* 0x000fe20006000000 */
[----:B------:R-:W-:Y:S01]  /*55c0*/  FFMA.FTZ R26, R26, c[0x0][0x23c], -R0 ;  /* 0x00008f001a1a7a23 */ /* 0x000fe20000010800 */
[----:B------:R-:W-:Y:S02]  /*55d0*/  PLOP3.LUT P1, PT, PT, PT, UP0, 0x80, 0x0 ;  /* 0x000000000000781c */ /* 0x000fe40003f2f008 */
[----:B------:R-:W-:Y:S01]  /*55e0*/  @P2 FSEL R23, R23, -INF , !P4 ;  /* 0xff80000017172808 */ /* 0x000fe20006000000 */
[----:B------:R-:W-:Y:S01]  /*55f0*/  FFMA.FTZ R21, R21, c[0x0][0x23c], -R140 ;  /* 0x00008f0015157a23 */ /* 0x000fe2000001088c */
[----:B-1----:R-:W-:Y:S02]  /*5600*/  LOP3.LUT R16, R6, 0xff, RZ, 0xc0, !PT ;  /* 0x000000ff06107812 */ /* 0x002fe400078ec0ff */
[----:B------:R-:W-:Y:S01]  /*5610*/  SHF.R.U32.HI R15, RZ, 0x10, R6 ;  /* 0x00000010ff0f7819 */ /* 0x000fe20000011606 */
[----:B------:R1:W-:Y:S01]  /*5620*/  MUFU.EX2 R162, R17 ;  /* 0x0000001100a27308 */ /* 0x0003e20000000800 */
[----:B------:R-:W-:Y:S01]  /*5630*/  @P0 FSEL R25, R25, -INF , !P4 ;  /* 0xff80000019190808 */ /* 0x000fe20006000000 */
[--C-:B------:R-:W-:Y:S01]  /*5640*/  FFMA.FTZ R23, R23, c[0x0][0x23c], -R133.reuse ;  /* 0x00008f0017177a23 */ /* 0x100fe20000010885 */
[----:B------:R-:W-:Y:S02]  /*5650*/  PLOP3.LUT P0, PT, PT, PT, UP0, 0x80, 0x0 ;  /* 0x000000000000781c */ /* 0x000fe40003f0f008 */
[----:B------:R-:W-:Y:S01]  /*5660*/  SHF.R.U32.HI R13, RZ, 0x18, R4 ;  /* 0x00000018ff0d7819 */ /* 0x000fe20000011604 */
[----:B------:R-:W-:Y:S01]  /*5670*/  FFMA.FTZ R25, R25, c[0x0][0x23c], -R132 ;  /* 0x00008f0019197a23 */ /* 0x000fe20000010884 */
[----:B------:R-:W-:Y:S02]  /*5680*/  @P1 FSEL R27, R27, -INF , !P4 ;  /* 0xff8000001b1b1808 */ /* 0x000fe40006000000 */
[----:B------:R-:W-:Y:S01]  /*5690*/  PLOP3.LUT P1, PT, PT, PT, UP0, 0x80, 0x0 ;  /* 0x000000000000781c */ /* 0x000fe20003f2f008 */
[----:B------:R-:W-:Y:S01]  /*56a0*/  MUFU.EX2 R159, R20 ;  /* 0x00000014009f7308 */ /* 0x000fe20000000800 */
[----:B------:R-:W-:Y:S01]  /*56b0*/  PLOP3.LUT P4, PT, PT, PT, UP0, 0x80, 0x0 ;  /* 0x000000000000781c */ /* 0x000fe20003f8f008 */
[----:B------:R-:W-:Y:S01]  /*56c0*/  FFMA.FTZ R27, R27, c[0x0][0x23c], -R0 ;  /* 0x00008f001b1b7a23 */ /* 0x000fe20000010800 */
[----:B------:R-:W-:Y:S02]  /*56d0*/  ISETP.LE.U32.AND P2, PT, R240, UR11, PT ;  /* 0x0000000bf0007c0c */ /* 0x000fe4000bf43070 */
[----:B------:R3:W5:Y:S01]  /*56e0*/  LDL R240, [R1+0x3c] ;  /* 0x00003c0001f07983 */ /* 0x0007620000100800 */
[----:B------:R-:W-:Y:S02]  /*56f0*/  @P0 FSEL R28, R28, -INF , !P5 ;  /* 0xff8000001c1c0808 */ /* 0x000fe40006800000 */
[----:B------:R-:W-:Y:S02]  /*5700*/  PLOP3.LUT P0, PT, PT, PT, UP0, 0x80, 0x0 ;  /* 0x000000000000781c */ /* 0x000fe40003f0f008 */
[----:B------:R-:W-:Y:S01]  /*5710*/  MUFU.EX2 R158, R21 ;  /* 0x00000015009e7308 */ /* 0x000fe20000000800 */
[----:B------:R-:W-:Y:S01]  /*5720*/  FFMA.FTZ R28, R28, c[0x0][0x23c], -R132 ;  /* 0x00008f001c1c7a23 */ /* 0x000fe20000010884 */
[----:B------:R-:W-:Y:S02]  /*5730*/  @P1 FSEL R32, R32, -INF , !P5 ;  /* 0xff80000020201808 */ /* 0x000fe40006800000 */
[----:B------:R-:W-:Y:S02]  /*5740*/  PLOP3.LUT P1, PT, PT, PT, UP0, 0x80, 0x0 ;  /* 0x000000000000781c */ /* 0x000fe40003f2f008 */
[----:B------:R-:W-:Y:S01]  /*5750*/  @P4 FSEL R30, R30, -INF , !P5 ;  /* 0xff8000001e1e4808 */ /* 0x000fe20006800000 */
[----:B------:R-:W-:Y:S01]  /*5760*/  FFMA.FTZ R32, R32, c[0x0][0x23c], -R140 ;  /* 0x00008f0020207a23 */ /* 0x000fe2000001088c */
[----:B------:R-:W-:Y:S02]  /*5770*/  PLOP3.LUT P4, PT, PT, PT, UP0, 0x80, 0x0 ;  /* 0x000000000000781c */ /* 0x000fe40003f8f008 */
[----:B-1----:R-:W-:Y:S01]  /*5780*/  SHF.R.U32.HI R17, RZ, 0x18, R6 ;  /* 0x00000018ff117819 */ /* 0x002fe20000011606 */
[----:B------:R-:W-:Y:S01]  /*5790*/  MUFU.EX2 R157, R22 ;  /* 0x00000016009d7308 */ /* 0x000fe20000000800 */
[----:B------:R-:W-:Y:S01]  /*57a0*/  @P0 FSEL R34, R34, -INF , !P5 ;  /* 0xff80000022220808 */ /* 0x000fe20006800000 */
[----:B------:R-:W-:Y:S01]  /*57b0*/  FFMA.FTZ R30, R30, c[0x0][0x23c], -R0 ;  /* 0x00008f001e1e7a23 */ /* 0x000fe20000010800 */
[----:B------:R-:W-:Y:S02]  /*57c0*/  PLOP3.LUT P0, PT, PT, PT, UP0, 0x80, 0x0 ;  /* 0x000000000000781c */ /* 0x000fe40003f0f008 */
[----:B------:R-:W-:Y:S01]  /*57d0*/  LOP3.LUT R6, R5, UR12, R10, 0x96, !PT ;  /* 0x0000000c05067c12 */ /* 0x000fe2000f8e960a */
[--C-:B------:R-:W-:Y:S01]  /*57e0*/  FFMA.FTZ R34, R34, c[0x0][0x23c], -R133.reuse ;  /* 0x00008f0022227a23 */ /* 0x100fe20000010885 */
[----:B------:R-:W-:Y:S02]  /*57f0*/  @P1 FSEL R31, R31, -INF , !P6 ;  /* 0xff8000001f1f1808 */ /* 0x000fe40007000000 */
[----:B------:R-:W-:Y:S01]  /*5800*/  PLOP3.LUT P1, PT, PT, PT, UP0, 0x80, 0x0 ;  /* 0x000000000000781c */ /* 0x000fe20003f2f008 */
[----:B------:R-:W-:Y:S01]  /*5810*/  MUFU.EX2 R155, R24 ;  /* 0x00000018009b7308 */ /* 0x000fe20000000800 */
[----:B------:R-:W-:Y:S01]  /*5820*/  SHF.R.U32.HI R10, RZ, 0x10, R4 ;  /* 0x00000010ff0a7819 */ /* 0x000fe20000011604 */
[----:B------:R-:W-:Y:S01]  /*5830*/  FFMA.FTZ R0, R31, c[0x0][0x23c], -R0 ;  /* 0x00008f001f007a23 */ /* 0x000fe20000010800 */
[--C-:B------:R-:W-:Y:S02]  /*5840*/  SHF.R.U32.HI R4, RZ, 0x18, R8.reuse ;  /* 0x00000018ff047819 */ /* 0x100fe40000011608 */
[----:B------:R-:W-:Y:S02]  /*5850*/  SHF.R.U32.HI R5, RZ, 0x10, R8 ;  /* 0x00000010ff057819 */ /* 0x000fe40000011608 */
[----:B------:R-:W-:Y:S02]  /*5860*/  LOP3.LUT R8, R8, 0xffff, RZ, 0xc0, !PT ;  /* 0x0000ffff08087812 */ /* 0x000fe400078ec0ff */
[----:B------:R-:W-:Y:S01]  /*5870*/  @P4 FSEL R29, R29, -INF , !P6 ;  /* 0xff8000001d1d4808 */ /* 0x000fe20007000000 */
[----:B------:R-:W1:Y:S01]  /*5880*/  MUFU.EX2 R149, R32 ;  /* 0x0000002000957308 */ /* 0x000e620000000800 */
[----:B------:R-:W-:Y:S02]  /*5890*/  ISETP.LE.U32.AND P4, PT, R4, UR11, PT ;  /* 0x0000000b04007c0c */ /* 0x000fe4000bf83070 */
[----:B------:R-:W-:Y:S01]  /*58a0*/  SHF.R.U32.HI R4, RZ, 0x8, R8 ;  /* 0x00000008ff047819 */ /* 0x000fe20000011608 */
[----:B------:R-:W-:Y:S01]  /*58b0*/  FFMA.FTZ R132, R29, c[0x0][0x23c], -R132 ;  /* 0x00008f001d847a23 */ /* 0x000fe20000010884 */
[----:B------:R-:W-:Y:S02]  /*58c0*/  ISETP.LE.U32.AND P5, PT, R7, UR11, PT ;  /* 0x0000000b07007c0c */ /* 0x000fe4000bfa3070 */
[----:B------:R-:W-:Y:S02]  /*58d0*/  LOP3.LUT R4, R4, 0xffff, RZ, 0xc0, !PT ;  /* 0x0000ffff04047812 */ /* 0x000fe400078ec0ff */
[----:B------:R-:W-:Y:S01]  /*58e0*/  LOP3.LUT R5, R5, 0xff, RZ, 0xc0, !PT ;  /* 0x000000ff05057812 */ /* 0x000fe200078ec0ff */
[----:B------:R-:W-:Y:S01]  /*58f0*/  MUFU.EX2 R156, R23 ;  /* 0x00000017009c7308 */ /* 0x000fe20000000800 */
[----:B------:R-:W-:Y:S02]  /*5900*/  @P0 FSEL R33, R33, -INF , !P6 ;  /* 0xff80000021210808 */ /* 0x000fe40007000000 */
[----:B------:R-:W-:Y:S01]  /*5910*/  @P1 FSEL R35, R35, -INF , !P6 ;  /* 0xff80000023231808 */ /* 0x000fe20007000000 */
[----:B------:R-:W-:Y:S01]  /*5920*/  @!P4 FADD.FTZ R167, -R167, -RZ ;  /* 0x800000ffa7a7c221 */ /* 0x000fe20000010100 */
[----:B------:R-:W-:Y:S01]  /*5930*/  ISETP.LE.U32.AND P6, PT, R4, UR11, PT ;  /* 0x0000000b04007c0c */ /* 0x000fe2000bfc3070 */
[----:B------:R-:W-:Y:S01]  /*5940*/  FFMA.FTZ R140, R33, c[0x0][0x23c], -R140 ;  /* 0x00008f00218c7a23 */ /* 0x000fe2000001088c */
[----:B------:R-:W-:Y:S01]  /*5950*/  ISETP.LE.U32.AND P0, PT, R5, UR11, PT ;  /* 0x0000000b05007c0c */ /* 0x000fe2000bf03070 */
[----:B------:R-:W-:Y:S01]  /*5960*/  @!P5 FADD.FTZ R166, -R166, -RZ ;  /* 0x800000ffa6a6d221 */ /* 0x000fe20000010100 */
[C---:B------:R-:W-:Y:S01]  /*5970*/  LOP3.LUT R5, R6.reuse, 0xff, RZ, 0xc0, !PT ;  /* 0x000000ff06057812 */ /* 0x040fe200078ec0ff */
[----:B------:R4:W-:Y:S01]  /*5980*/  MUFU.EX2 R148, R140 ;  /* 0x0000008c00947308 */ /* 0x0009e20000000800 */
[----:B------:R-:W-:Y:S01]  /*5990*/  LOP3.LUT R4, R6, 0xffff, RZ, 0xc0, !PT ;  /* 0x0000ffff06047812 */ /* 0x000fe200078ec0ff */
[----:B------:R-:W-:Y:S01]  /*59a0*/  FFMA.FTZ R133, R35, c[0x0][0x23c], -R133 ;  /* 0x00008f0023857a23 */ /* 0x000fe20000010885 */
[----:B------:R-:W-:Y:S01]  /*59b0*/  ISETP.LE.U32.AND P1, PT, R5, UR11, PT ;  /* 0x0000000b05007c0c */ /* 0x000fe2000bf23070 */
[----:B-1----:R-:W-:Y:S01]  /*59c0*/  @!P3 FADD.FTZ R149, -R149, -RZ ;  /* 0x800000ff9595b221 */ /* 0x002fe20000010100 */
[----:B------:R-:W-:Y:S02]  /*59d0*/  SHF.R.U32.HI R5, RZ, 0x18, R6 ;  /* 0x00000018ff057819 */ /* 0x000fe40000011606 */
[----:B------:R-:W-:Y:S01]  /*59e0*/  SHF.R.U32.HI R4, RZ, 0x8, R4 ;  /* 0x00000008ff047819 */ /* 0x000fe20000011604 */
[----:B------:R-:W-:Y:S01]  /*59f0*/  @!P6 FADD.FTZ R165, -R165, -RZ ;  /* 0x800000ffa5a5e221 */ /* 0x000fe20000010100 */
[----:B------:R-:W-:Y:S01]  /*5a00*/  ISETP.LE.U32.AND P5, PT, R5, UR11, PT ;  /* 0x0000000b05007c0c */ /* 0x000fe2000bfa3070 */
[----:B------:R-:W-:Y:S01]  /*5a10*/  @!P0 FADD.FTZ R164, -R164, -RZ ;  /* 0x800000ffa4a48221 */ /* 0x000fe20000010100 */
[----:B------:R-:W-:Y:S01]  /*5a20*/  LOP3.LUT R5, R4, 0xffff, RZ, 0xc0, !PT ;  /* 0x0000ffff04057812 */ /* 0x000fe200078ec0ff */
[----:B------:R-:W-:Y:S01]  /*5a30*/  MUFU.EX2 R153, R26 ;  /* 0x0000001a00997308 */ /* 0x000fe20000000800 */
[----:B------:R-:W-:Y:S02]  /*5a40*/  SHF.R.U32.HI R6, RZ, 0x10, R6 ;  /* 0x00000010ff067819 */ /* 0x000fe40000011606 */
[----:B------:R-:W-:Y:S01]  /*5a50*/  ISETP.LE.U32.AND P6, PT, R5, UR11, PT ;  /* 0x0000000b05007c0c */ /* 0x000fe2000bfc3070 */
[----:B------:R-:W-:Y:S01]  /*5a60*/  @!P1 FADD.FTZ R233, -R233, -RZ ;  /* 0x800000ffe9e99221 */ /* 0x000fe20000010100 */
[----:B------:R-:W-:Y:S02]  /*5a70*/  LOP3.LUT R4, R6, 0xff, RZ, 0xc0, !PT ;  /* 0x000000ff06047812 */ /* 0x000fe400078ec0ff */
[----:B------:R-:W-:Y:S02]  /*5a80*/  SHF.R.U32.HI R5, RZ, 0x8, R11 ;  /* 0x00000008ff057819 */ /* 0x000fe4000001160b */
[----:B------:R-:W-:Y:S01]  /*5a90*/  ISETP.LE.U32.AND P0, PT, R4, UR11, PT ;  /* 0x0000000b04007c0c */ /* 0x000fe2000bf03070 */
[----:B------:R-:W-:Y:S01]  /*5aa0*/  @!P5 FADD.FTZ R235, -R235, -RZ ;  /* 0x800000ffebebd221 */ /* 0x000fe20000010100 */
[----:B------:R-:W-:Y:S01]  /*5ab0*/  LOP3.LUT R4, R10, 0xff, RZ, 0xc0, !PT ;  /* 0x000000ff0a047812 */ /* 0x000fe200078ec0ff */
[----:B------:R-:W-:Y:S01]  /*5ac0*/  MUFU.EX2 R154, R25 ;  /* 0x00000019009a7308 */ /* 0x000fe20000000800 */
[----:B------:R-:W-:Y:S01]  /*5ad0*/  ISETP.LE.U32.AND P4, PT, R12, UR11, PT ;  /* 0x0000000b0c007c0c */ /* 0x000fe2000bf83070 */
[----:B----4-:R-:W-:Y:S01]  /*5ae0*/  IMAD.U32 R140, RZ, RZ, UR20 ;  /* 0x00000014ff8c7e24 */ /* 0x010fe2000f8e00ff */
[----:B------:R-:W-:Y:S01]  /*5af0*/  ISETP.LE.U32.AND P1, PT, R4, UR11, PT ;  /* 0x0000000b04007c0c */ /* 0x000fe2000bf23070 */
[----:B------:R-:W-:Y:S01]  /*5b00*/  @!P6 FADD.FTZ R232, -R232, -RZ ;  /* 0x800000ffe8e8e221 */ /* 0x000fe20000010100 */
[----:B------:R-:W-:Y:S02]  /*5b10*/  LOP3.LUT R4, R5, 0xffff, RZ, 0xc0, !PT ;  /* 0x0000ffff05047812 */ /* 0x000fe400078ec0ff */
[----:B------:R-:W-:Y:S02]  /*5b20*/  LOP3.LUT R5, R144, 0xff, RZ, 0xc0, !PT ;  /* 0x000000ff90057812 */ /* 0x000fe400078ec0ff */
[----:B------:R-:W-:Y:S01]  /*5b30*/  ISETP.LE.U32.AND P6, PT, R4, UR11, PT ;  /* 0x0000000b04007c0c */ /* 0x000fe2000bfc3070 */
[----:B------:R-:W-:Y:S01]  /*5b40*/  @!P0 FADD.FTZ R236, -R236, -RZ ;  /* 0x800000ffecec8221 */ /* 0x000fe20000010100 */
[----:B------:R-:W-:Y:S01]  /*5b50*/  SHF.R.U32.HI R4, RZ, 0x8, R14 ;  /* 0x00000008ff047819 */ /* 0x000fe2000001160e */
[----:B------:R-:W-:Y:S01]  /*5b60*/  MUFU.EX2 R146, R34 ;  /* 0x0000002200927308 */ /* 0x000fe20000000800 */
[----:B------:R-:W-:Y:S01]  /*5b70*/  ISETP.LE.U32.AND P0, PT, R5, UR11, PT ;  /* 0x0000000b05007c0c */ /* 0x000fe2000bf03070 */
[----:B------:R-:W-:Y:S01]  /*5b80*/  @!P4 FADD.FTZ R169, -R169, -RZ ;  /* 0x800000ffa9a9c221 */ /* 0x000fe20000010100 */
[----:B------:R-:W-:Y:S01]  /*5b90*/  ISETP.LE.U32.AND P4, PT, R16, UR11, PT ;  /* 0x0000000b10007c0c */ /* 0x000fe2000bf83070 */
[----:B------:R-:W-:Y:S01]  /*5ba0*/  @!P1 FADD.FTZ R234, -R234, -RZ ;  /* 0x800000ffeaea9221 */ /* 0x000fe20000010100 */
[----:B------:R-:W-:Y:S02]  /*5bb0*/  LOP3.LUT R5, R15, 0xff, RZ, 0xc0, !PT ;  /* 0x000000ff0f057812 */ /* 0x000fe400078ec0ff */
[----:B------:R-:W-:Y:S02]  /*5bc0*/  LOP3.LUT R4, R4, 0xffff, RZ, 0xc0, !PT ;  /* 0x0000ffff04047812 */ /* 0x000fe400078ec0ff */
[----:B------:R-:W-:Y:S01]  /*5bd0*/  ISETP.LE.U32.AND P5, PT, R13, UR11, PT ;  /* 0x0000000b0d007c0c */ /* 0x000fe2000bfa3070 */
[----:B------:R-:W-:Y:S01]  /*5be0*/  @!P6 FADD.FTZ R168, -R168, -RZ ;  /* 0x800000ffa8a8e221 */ /* 0x000fe20000010100 */
[----:B------:R-:W-:Y:S01]  /*5bf0*/  ISETP.LE.U32.AND P6, PT, R5, UR11, PT ;  /* 0x0000000b05007c0c */ /* 0x000fe2000bfc3070 */
[----:B------:R-:W1:Y:S01]  /*5c00*/  MUFU.EX2 R145, R133 ;  /* 0x0000008500917308 */ /* 0x000e620000000800 */
[----:B------:R-:W-:Y:S01]  /*5c10*/  ISETP.LE.U32.AND P1, PT, R4, UR11, PT ;  /* 0x0000000b04007c0c */ /* 0x000fe2000bf23070 */
[----:B------:R-:W-:Y:S01]  /*5c20*/  @!P0 FADD.FTZ R159, -R159, -RZ ;  /* 0x800000ff9f9f8221 */ /* 0x000fe20000010100 */
[----:B------:R-:W-:Y:S01]  /*5c30*/  LOP3.LUT R4, R144, 0xffff, RZ, 0xc0, !PT ;  /* 0x0000ffff90047812 */ /* 0x000fe200078ec0ff */
[----:B------:R-:W-:Y:S01]  /*5c40*/  @!P4 FADD.FTZ R163, -R163, -RZ ;  /* 0x800000ffa3a3c221 */ /* 0x000fe20000010100 */
[----:B------:R-:W-:Y:S02]  /*5c50*/  ISETP.LE.U32.AND P4, PT, R17, UR11, PT ;  /* 0x0000000b11007c0c */ /* 0x000fe4000bf83070 */
[----:B------:R-:W-:Y:S02]  /*5c60*/  SHF.R.U32.HI R4, RZ, 0x8, R4 ;  /* 0x00000008ff047819 */ /* 0x000fe40000011604 */
[--C-:B------:R-:W-:Y:S01]  /*5c70*/  SHF.R.U32.HI R5, RZ, 0x18, R144.reuse ;  /* 0x00000018ff057819 */ /* 0x100fe20000011690 */
[----:B------:R-:W-:Y:S01]  /*5c80*/  @!P5 FADD.FTZ R171, -R171, -RZ ;  /* 0x800000ffababd221 */ /* 0x000fe20000010100 */
[----:B------:R-:W-:Y:S01]  /*5c90*/  SHF.R.U32.HI R144, RZ, 0x10, R144 ;  /* 0x00000010ff907819 */ /* 0x000fe20000011690 */
[----:B------:R-:W-:Y:S01]  /*5ca0*/  @!P6 FADD.FTZ R161, -R161, -RZ ;  /* 0x800000ffa1a1e221 */ /* 0x000fe20000010100 */
[----:B------:R-:W-:Y:S01]  /*5cb0*/  LOP3.LUT R4, R4, 0xffff, RZ, 0xc0, !PT ;  /* 0x0000ffff04047812 */ /* 0x000fe200078ec0ff */
[----:B------:R-:W-:Y:S01]  /*5cc0*/  @!P1 FADD.FTZ R162, -R162, -RZ ;  /* 0x800000ffa2a29221 */ /* 0x000fe20000010100 */
[----:B------:R-:W-:Y:S01]  /*5cd0*/  LOP3.LUT R144, R144, 0xff, RZ, 0xc0, !PT ;  /* 0x000000ff90907812 */ /* 0x000fe200078ec0ff */
[----:B------:R-:W-:Y:S01]  /*5ce0*/  MUFU.EX2 R152, R27 ;  /* 0x0000001b00987308 */ /* 0x000fe20000000800 */
[----:B------:R-:W-:Y:S01]  /*5cf0*/  ISETP.LE.U32.AND P6, PT, R4, UR11, PT ;  /* 0x0000000b04007c0c */ /* 0x000fe2000bfc3070 */
[----:B------:R-:W-:Y:S01]  /*5d00*/  @!P4 FADD.FTZ R160, -R160, -RZ ;  /* 0x800000ffa0a0c221 */ /* 0x000fe20000010100 */
[C---:B------:R-:W-:Y:S02]  /*5d10*/  LOP3.LUT R4, R9.reuse, 0xffff, RZ, 0xc0, !PT ;  /* 0x0000ffff09047812 */ /* 0x040fe400078ec0ff */
[----:B------:R-:W-:Y:S02]  /*5d20*/  ISETP.LE.U32.AND P1, PT, R144, UR11, PT ;  /* 0x0000000b90007c0c */ /* 0x000fe4000bf23070 */
[----:B------:R-:W-:Y:S01]  /*5d30*/  LOP3.LUT R6, R9, 0xff, RZ, 0xc0, !PT ;  /* 0x000000ff09067812 */ /* 0x000fe200078ec0ff */
[----:B-1----:R-:W-:Y:S01]  /*5d40*/  @!P2 FADD.FTZ R145, -R145, -RZ ;  /* 0x800000ff9191a221 */ /* 0x002fe20000010100 */
[----:B------:R-:W-:Y:S01]  /*5d50*/  ISETP.LE.U32.AND P5, PT, R5, UR11, PT ;  /* 0x0000000b05007c0c */ /* 0x000fe2000bfa3070 */
[----:B------:R1:W-:Y:S01]  /*5d60*/  MUFU.EX2 R144, R0 ;  /* 0x0000000000907308 */ /* 0x0003e20000000800 */
[----:B------:R-:W-:Y:S02]  /*5d70*/  SHF.R.U32.HI R4, RZ, 0x8, R4 ;  /* 0x00000008ff047819 */ /* 0x000fe40000011604 */
[----:B------:R-:W-:Y:S01]  /*5d80*/  SHF.R.U32.HI R5, RZ, 0x10, R9 ;  /* 0x00000010ff057819 */ /* 0x000fe20000011609 */
[----:B------:R-:W-:Y:S01]  /*5d90*/  @!P6 FADD.FTZ R158, -R158, -RZ ;  /* 0x800000ff9e9ee221 */ /* 0x000fe20000010100 */
[----:B------:R-:W-:Y:S02]  /*5da0*/  ISETP.LE.U32.AND P4, PT, R6, UR11, PT ;  /* 0x0000000b06007c0c */ /* 0x000fe4000bf83070 */
[----:B------:R-:W-:Y:S01]  /*5db0*/  LOP3.LUT R4, R4, 0xffff, RZ, 0xc0, !PT ;  /* 0x0000ffff04047812 */ /* 0x000fe200078ec0ff */
[----:B------:R-:W-:Y:S01]  /*5dc0*/  @!P1 FADD.FTZ R157, -R157, -RZ ;  /* 0x800000ff9d9d9221 */ /* 0x000fe20000010100 */
[----:B------:R-:W-:Y:S01]  /*5dd0*/  LOP3.LUT R5, R5, 0xff, RZ, 0xc0, !PT ;  /* 0x000000ff05057812 */ /* 0x000fe200078ec0ff */
[----:B------:R-:W-:Y:S01]  /*5de0*/  MUFU.EX2 R151, R28 ;  /* 0x0000001c00977308 */ /* 0x000fe20000000800 */
[----:B------:R-:W-:Y:S01]  /*5df0*/  ISETP.LE.U32.AND P6, PT, R4, UR11, PT ;  /* 0x0000000b04007c0c */ /* 0x000fe2000bfc3070 */
[----:B------:R-:W-:Y:S01]  /*5e00*/  @!P5 FADD.FTZ R156, -R156, -RZ ;  /* 0x800000ff9c9cd221 */ /* 0x000fe20000010100 */
[----:B------:R-:W-:Y:S02]  /*5e10*/  LOP3.LUT R4, R246, 0xff, RZ, 0xc0, !PT ;  /* 0x000000fff6047812 */ /* 0x000fe400078ec0ff */
[----:B------:R-:W-:Y:S01]  /*5e20*/  ISETP.LE.U32.AND P0, PT, R5, UR11, PT ;  /* 0x0000000b05007c0c */ /* 0x000fe2000bf03070 */
[----:B------:R-:W4:Y:S01]  /*5e30*/  LDL.LU R246, [R1] ;  /* 0x0000000001f67983 */ /* 0x000f220000300800 */
[----:B------:R-:W-:Y:S01]  /*5e40*/  SHF.R.U32.HI R5, RZ, 0x8, R245 ;  /* 0x00000008ff057819 */ /* 0x000fe200000116f5 */
[----:B------:R-:W-:Y:S01]  /*5e50*/  @!P4 FADD.FTZ R155, -R155, -RZ ;  /* 0x800000ff9b9bc221 */ /* 0x000fe20000010100 */
[----:B------:R-:W-:Y:S01]  /*5e60*/  ISETP.LE.U32.AND P1, PT, R4, UR11, PT ;  /* 0x0000000b04007c0c */ /* 0x000fe2000bf23070 */
[----:B------:R-:W3:Y:S01]  /*5e70*/  MUFU.EX2 R150, R132 ;  /* 0x0000008400967308 */ /* 0x000ee20000000800 */
[----:B------:R-:W-:Y:S02]  /*5e80*/  LOP3.LUT R4, R5, 0xffff, RZ, 0xc0, !PT ;  /* 0x0000ffff05047812 */ /* 0x000fe400078ec0ff */
[----:B------:R-:W-:Y:S01]  /*5e90*/  SHF.R.U32.HI R5, RZ, 0x8, R241 ;  /* 0x00000008ff057819 */ /* 0x000fe200000116f1 */
[----:B------:R-:W-:Y:S01]  /*5ea0*/  @!P6 FADD.FTZ R154, -R154, -RZ ;  /* 0x800000ff9a9ae221 */ /* 0x000fe20000010100 */
[----:B------:R-:W-:Y:S02]  /*5eb0*/  ISETP.LE.U32.AND P4, PT, R4, UR11, PT ;  /* 0x0000000b04007c0c */ /* 0x000fe4000bf83070 */
[----:B------:R-:W-:Y:S01]  /*5ec0*/  F2FP.RELU.PACK_AB R4, R165, R166 ;  /* 0x000000a6a504723e */ /* 0x000fe200000008ff */
[----:B------:R-:W-:Y:S01]  /*5ed0*/  @!P0 FADD.FTZ R153, -R153, -RZ ;  /* 0x800000ff99998221 */ /* 0x000fe20000010100 */
[----:B------:R-:W-:Y:S01]  /*5ee0*/  F2FP.RELU.PACK_AB R7, R167, R164 ;  /* 0x000000a4a707723e */ /* 0x000fe200000008ff */
[----:B------:R-:W3:Y:S01]  /*5ef0*/  MUFU.EX2 R147, R30 ;  /* 0x0000001e00937308 */ /* 0x000ee20000000800 */
[----:B------:R-:W-:Y:S01]  /*5f00*/  LOP3.LUT R5, R5, 0xffff, RZ, 0xc0, !PT ;  /* 0x0000ffff05057812 */ /* 0x000fe200078ec0ff */
[----:B------:R3:W-:Y:S01]  /*5f10*/  STS [R251+0x13000], R4 ;  /* 0x01300004fb007388 */ /* 0x0007e20000000800 */
[----:B------:R-:W-:Y:S01]  /*5f20*/  LOP3.LUT R6, R242, 0xff, RZ, 0xc0, !PT ;  /* 0x000000fff2067812 */ /* 0x000fe200078ec0ff */
[----:B------:R-:W-:Y:S01]  /*5f30*/  @!P1 FADD.FTZ R146, -R146, -RZ ;  /* 0x800000ff92929221 */ /* 0x000fe20000010100 */
[----:B-1----:R-:W-:Y:S01]  /*5f40*/  F2FP.RELU.PACK_AB R0, R235, R236 ;  /* 0x000000eceb00723e */ /* 0x002fe200000008ff */
[----:B------:R1:W-:Y:S01]  /*5f50*/  STS [R251+0x13400], R7 ;  /* 0x01340007fb007388 */ /* 0x0003e20000000800 */
[----:B------:R-:W-:Y:S01]  /*5f60*/  ISETP.LE.U32.AND P3, PT, R6, UR11, PT ;  /* 0x0000000b06007c0c */ /* 0x000fe2000bf63070 */
[----:B------:R-:W-:Y:S01]  /*5f70*/  @!P4 FADD.FTZ R148, -R148, -RZ ;  /* 0x800000ff9494c221 */ /* 0x000fe20000010100 */
[----:B------:R-:W-:Y:S02]  /*5f80*/  ISETP.LE.U32.AND P4, PT, R5, UR11, PT ;  /* 0x0000000b05007c0c */ /* 0x000fe4000bf83070 */
[----:B------:R-:W-:Y:S02]  /*5f90*/  F2FP.RELU.PACK_AB R5, R162, R163 ;  /* 0x000000a3a205723e */ /* 0x000fe400000008ff */
[----:B------:R-:W-:Y:S02]  /*5fa0*/  F2FP.RELU.PACK_AB R6, R232, R233 ;  /* 0x000000e9e806723e */ /* 0x000fe400000008ff */
[----:B------:R-:W-:Y:S01]  /*5fb0*/  SHF.R.U32.HI R9, RZ, 0x18, R9 ;  /* 0x00000018ff097819 */ /* 0x000fe20000011609 */
[----:B------:R1:W-:Y:S01]  /*5fc0*/  STS [R250+0x13000], R5 ;  /* 0x01300005fa007388 */ /* 0x0003e20000000800 */
[----:B------:R-:W-:Y:S02]  /*5fd0*/  ISETP.LE.U32.AND P5, PT, R143, UR11, PT ;  /* 0x0000000b8f007c0c */ /* 0x000fe4000bfa3070 */
[----:B------:R-:W-:Y:S02]  /*5fe0*/  ISETP.LE.U32.AND P0, PT, R9, UR11, PT ;  /* 0x0000000b09007c0c */ /* 0x000fe4000bf03070 */
[----:B------:R-:W-:Y:S01]  /*5ff0*/  ISETP.LE.U32.AND P6, PT, R243, UR11, PT ;  /* 0x0000000bf3007c0c */ /* 0x000fe2000bfc3070 */
[----:B---3--:R-:W-:Y:S01]  /*6000*/  @!P4 FADD.FTZ R150, -R150, -RZ ;  /* 0x800000ff9696c221 */ /* 0x008fe20000010100 */
[----:B------:R-:W-:Y:S01]  /*6010*/  FSETP.GE.FTZ.AND P1, PT, R165, RZ, PT ;  /* 0x000000ffa500720b */ /* 0x000fe20003f36000 */
[----:B------:R-:W-:Y:S01]  /*6020*/  @!P3 FADD.FTZ R147, -R147, -RZ ;  /* 0x800000ff9393b221 */ /* 0x000fe20000010100 */
[----:B------:R-:W-:Y:S02]  /*6030*/  FSETP.GE.FTZ.AND P2, PT, R166, RZ, PT ;  /* 0x000000ffa600720b */ /* 0x000fe40003f56000 */
[----:B------:R-:W-:Y:S02]  /*6040*/  F2FP.RELU.PACK_AB R4, R160, R161 ;  /* 0x000000a1a004723e */ /* 0x000fe400000008ff */
[----:B------:R-:W-:Y:S01]  /*6050*/  FSETP.GE.FTZ.AND P4, PT, R162, RZ, PT ;  /* 0x000000ffa200720b */ /* 0x000fe20003f96000 */
[----:B------:R-:W-:Y:S01]  /*6060*/  @!P5 FADD.FTZ R151, -R151, -RZ ;  /* 0x800000ff9797d221 */ /* 0x000fe20000010100 */
[----:B-1----:R-:W-:Y:S01]  /*6070*/  F2FP.RELU.PACK_AB R7, R168, R169 ;  /* 0x000000a9a807723e */ /* 0x002fe200000008ff */
[----:B------:R1:W-:Y:S01]  /*6080*/  STS [R250+0x13400], R4 ;  /* 0x01340004fa007388 */ /* 0x0003e20000000800 */
[----:B------:R-:W-:Y:S01]  /*6090*/  @!P0 FADD.FTZ R152, -R152, -RZ ;  /* 0x800000ff98988221 */ /* 0x000fe20000010100 */
[----:B------:R-:W-:Y:S01]  /*60a0*/  FSETP.GE.FTZ.AND P5, PT, R163, RZ, PT ;  /* 0x000000ffa300720b */ /* 0x000fe20003fb6000 */
[----:B------:R-:W-:Y:S01]  /*60b0*/  @!P6 FADD.FTZ R144, -R144, -RZ ;  /* 0x800000ff9090e221 */ /* 0x000fe20000010100 */
[----:B------:R3:W-:Y:S01]  /*60c0*/  STS [R251+0x14000], R6 ;  /* 0x01400006fb007388 */ /* 0x0007e20000000800 */
[----:B------:R-:W-:Y:S03]  /*60d0*/  FSETP.GE.FTZ.AND P3, PT, R159, RZ, PT ;  /* 0x000000ff9f00720b */ /* 0x000fe60003f76000 */
[----:B------:R3:W-:Y:S01]  /*60e0*/  STS [R251+0x14400], R0 ;  /* 0x01440000fb007388 */ /* 0x0007e20000000800 */
[----:B------:R-:W-:Y:S03]  /*60f0*/  F2FP.RELU.PACK_AB R5, R158, R159 ;  /* 0x0000009f9e05723e */ /* 0x000fe600000008ff */
[----:B------:R3:W-:Y:S01]  /*6100*/  STS [R250+0x14000], R7 ;  /* 0x01400007fa007388 */ /* 0x0007e20000000800 */
[----:B-1----:R-:W-:Y:S02]  /*6110*/  F2FP.RELU.PACK_AB R4, R156, R157 ;  /* 0x0000009d9c04723e */ /* 0x002fe400000008ff */
[----:B---3--:R-:W-:Y:S02]  /*6120*/  F2FP.RELU.PACK_AB R6, R171, R234 ;  /* 0x000000eaab06723e */ /* 0x008fe400000008ff */
[----:B------:R-:W-:Y:S03]  /*6130*/  F2FP.RELU.PACK_AB R0, R148, R149 ;  /* 0x000000959400723e */ /* 0x000fe600000008ff */
[----:B------:R1:W-:Y:S01]  /*6140*/  STS [R250+0x14400], R6 ;  /* 0x01440006fa007388 */ /* 0x0003e20000000800 */
[----:B------:R-:W-:Y:S03]  /*6150*/  F2FP.RELU.PACK_AB R7, R154, R155 ;  /* 0x0000009b9a07723e */ /* 0x000fe600000008ff */
[----:B------:R3:W-:Y:S04]  /*6160*/  STS [R249+0x13000], R5 ;  /* 0x01300005f9007388 */ /* 0x0007e80000000800 */
[----:B------:R3:W-:Y:S04]  /*6170*/  STS [R249+0x13400], R4 ;  /* 0x01340004f9007388 */ /* 0x0007e80000000800 */
[----:B------:R3:W-:Y:S01]  /*6180*/  STS [R248+0x13000], R0 ;  /* 0x01300000f8007388 */ /* 0x0007e20000000800 */
[----:B--2---:R-:W-:Y:S02]  /*6190*/  LEA R142, P0, R170, R140, 0x2 ;  /* 0x0000008caa8e7211 */ /* 0x004fe400078010ff */
[----:B-1----:R-:W-:Y:S02]  /*61a0*/  F2FP.RELU.PACK_AB R6, R152, R153 ;  /* 0x000000999806723e */ /* 0x002fe400000008ff */
[----:B------:R-:W-:Y:S02]  /*61b0*/  LEA.HI.X.SX32 R143, R170, R141, 0x2, P0 ;  /* 0x0000008daa8f7211 */ /* 0x000fe400000f16ff */
[----:B---3--:R-:W-:Y:S02]  /*61c0*/  F2FP.RELU.PACK_AB R5, R145, R146 ;  /* 0x000000929105723e */ /* 0x008fe400000008ff */
[----:B------:R-:W-:Y:S01]  /*61d0*/  FSETP.GE.FTZ.AND P0, PT, R164, RZ, PT ;  /* 0x000000ffa400720b */ /* 0x000fe20003f16000 */
[----:B------:R-:W2:Y:S01]  /*61e0*/  LDG.E R141, [R142.64] ;  /* 0x000000088e8d7981 */ /* 0x000ea2000c1e1900 */
[----:B------:R-:W-:Y:S03]  /*61f0*/  F2FP.RELU.PACK_AB R4, R150, R151 ;  /* 0x000000979604723e */ /* 0x000fe600000008ff */
        /* <DEDUP_REMOVED lines=8> */
[----:B------:R-:W2:Y:S04]  /*6280*/  LDG.E R140, [R142.64+0x20] ;  /* 0x000020088e8c7981 */ /* 0x000ea8000c1e1900 */
[----:B------:R-:W3:Y:S08]  /*6290*/  LDSM.16.M88.4 R132, [R224+0x6000] ;  /* 0x00600000e084783b */ /* 0x000ef00000000200 */
[----:B------:R-:W3:Y:S01]  /*62a0*/  LDSM.16.M88.4 R136, [R224+0x6800] ;  /* 0x00680000e088783b */ /* 0x000ee20000000200 */
        /* <DEDUP_REMOVED lines=50> */
[----:B--2---:R-:W-:Y:S02]  /*65d0*/  FADD.FTZ R0, -R140, R6 ;  /* 0x000000068c007221 */ /* 0x004fe40000010100 */
[C---:B------:R-:W-:Y:S02]  /*65e0*/  FADD.FTZ R136, -R141.reuse, R4 ;  /* 0x000000048d887221 */ /* 0x040fe40000010100 */
[----:B------:R-:W-:Y:S01]  /*65f0*/  FADD.FTZ R4, -R141, R5 ;  /* 0x000000058d047221 */ /* 0x000fe20000010100 */
[----:B------:R-:W-:Y:S01]  /*6600*/  FSEL R0, R0, R140, P0 ;  /* 0x0000008c00007208 */ /* 0x000fe20000000000 */
[----:B------:R-:W-:Y:S01]  /*6610*/  FADD.FTZ R7, -R140, R7 ;  /* 0x000000078c077221 */ /* 0x000fe20000010100 */
[-C--:B------:R-:W-:Y:S02]  /*6620*/  FSEL R5, R136, R141.reuse, P2 ;  /* 0x0000008d88057208 */ /* 0x080fe40001000000 */
[----:B------:R-:W-:Y:S01]  /*6630*/  FSEL R4, R4, R141, P1 ;  /* 0x0000008d04047208 */ /* 0x000fe20000800000 */
[----:B------:R-:W-:Y:S01]  /*6640*/  FMUL.FTZ R164, R164, R0 ;  /* 0x00000000a4a47220 */ /* 0x000fe20000410000 */
[----:B------:R-:W1:Y:S01]  /*6650*/  LDSM.16.M88.4 R136, [R224+0x8800] ;  /* 0x00880000e088783b */ /* 0x000e620000000200 */
[----:B------:R-:W-:Y:S01]  /*6660*/  FMUL.FTZ R166, R166, R5 ;  /* 0x00000005a6a67220 */ /* 0x000fe20000410000 */
[----:B------:R-:W-:Y:S01]  /*6670*/  FSETP.GE.FTZ.AND P0, PT, R148, RZ, PT ;  /* 0x000000ff9400720b */ /* 0x000fe20003f16000 */
[----:B------:R-:W-:Y:S01]  /*6680*/  FMUL.FTZ R165, R165, R4 ;  /* 0x00000004a5a57220 */ /* 0x000fe20000410000 */
[----:B------:R-:W-:Y:S02]  /*6690*/  FSETP.GE.FTZ.AND P1, PT, R149, RZ, PT ;  /* 0x000000ff9500720b */ /* 0x000fe40003f36000 */
[----:B------:R-:W-:Y:S02]  /*66a0*/  FSETP.GE.FTZ.AND P2, PT, R158, RZ, PT ;  /* 0x000000ff9e00720b */ /* 0x000fe40003f56000 */
[----:B------:R4:W2:Y:S04]  /*66b0*/  LDG.E R4, [R142.64+0x80] ;  /* 0x000080088e047981 */ /* 0x0008a8000c1e1900 */
[----:B------:R4:W3:Y:S02]  /*66c0*/  LDG.E R0, [R142.64+0xa0] ;  /* 0x0000a0088e007981 */ /* 0x0008e4000c1e1900 */
[----:B----4-:R-:W-:Y:S02]  /*66d0*/  IMAD.MOV.U32 R142, RZ, RZ, R246 ;  /* 0x000000ffff8e7224 */ /* 0x010fe400078e00f6 */
        /* <DEDUP_REMOVED lines=59> */
[C---:B------:R-:W-:Y:S01]  /*6a90*/  FADD.FTZ R24, -R4.reuse, R24 ;  /* 0x0000001804187221 */ /* 0x040fe20000010100 */
        /* <DEDUP_REMOVED lines=29> */
[C---:B------:R-:W-:Y:S01]  /*6c70*/  FADD.FTZ R5, -R0.reuse, R27 ;  /* 0x0000001b00057221 */ /* 0x040fe20000010100 */
        /* <DEDUP_REMOVED lines=25> */
[----:B------:R-:W2:Y:S01]  /*6e10*/  LDL.LU R243, [R1+0x14] ;  /* 0x0000140001f37983 */ /* 0x000ea20000300800 */
[----:B-----5:R-:W-:Y:S01]  /*6e20*/  ISETP.GE.AND P3, PT, R238, c[0x0][0x220], PT ;  /* 0x00008800ee007a0c */ /* 0x020fe20003f66270 */
[----:B------:R-:W-:Y:S01]  /*6e30*/  ULOP3.LUT UR11, UR5, 0x1, URZ, 0xc0, !UPT ;  /* 0x00000001050b7892 */ /* 0x000fe2000f8ec03f */
[----:B------:R-:W-:Y:S01]  /*6e40*/  ISETP.GE.AND P2, PT, R240, c[0x0][0x220], PT ;  /* 0x00008800f0007a0c */ /* 0x000fe20003f46270 */
[----:B------:R-:W3:Y:S01]  /*6e50*/  LDL.LU R245, [R1+0xc] ;  /* 0x00000c0001f57983 */ /* 0x000ee20000300800 */
[----:B------:R-:W-:Y:S01]  /*6e60*/  ISETP.GE.AND P1, PT, R244, c[0x0][0x220], PT ;  /* 0x00008800f4007a0c */ /* 0x000fe20003f26270 */
[----:B------:R-:W-:Y:S01]  /*6e70*/  IMAD.MOV.U32 R0, RZ, RZ, c[0x0][0x190] ;  /* 0x00006400ff007624 */ /* 0x000fe200078e00ff */
[----:B------:R-:W-:Y:S01]  /*6e80*/  UISETP.NE.U32.AND UP0, UPT, UR11, 0x1, UPT ;  /* 0x000000010b00788c */ /* 0x000fe2000bf05070 */
[----:B------:R-:W4:Y:S02]  /*6e90*/  LDL.LU R246, [R1+0x10] ;  /* 0x0000100001f67983 */ /* 0x000f240000300800 */
[----:B------:R-:W-:Y:S01]  /*6ea0*/  IMAD.U32 R0, R0, -0x40, RZ ;  /* 0xffffffc000007824 */ /* 0x000fe200078e00ff */
[----:B------:R-:W-:Y:S04]  /*6eb0*/  USEL UR11, UR39, 0x3000, !UP0 ;  /* 0x00003000270b7887 */ /* 0x000fe8000c000000 */
[----:B------:R-:W-:Y:S02]  /*6ec0*/  SHF.R.S32.HI R4, RZ, 0x1f, R0 ;  /* 0x0000001fff047819 */ /* 0x000fe40000011400 */
[----:B------:R-:W-:Y:S02]  /*6ed0*/  IADD3 R237, R237, UR11, RZ ;  /* 0x0000000beded7c10 */ /* 0x000fe4000fffe0ff */
[----:B------:R-:W-:Y:S03]  /*6ee0*/  IADD3 R220, R220, UR11, RZ ;  /* 0x0000000bdcdc7c10 */ /* 0x000fe6000fffe0ff */
[----:B------:R1:W-:Y:S04]  /*6ef0*/  @P3 STS [R237], RZ ;  /* 0x000000ffed003388 */ /* 0x0003e80000000800 */
[----:B------:R1:W-:Y:S04]  /*6f00*/  @P3 STS [R237+0x4], RZ ;  /* 0x000004ffed003388 */ /* 0x0003e80000000800 */
[----:B------:R1:W-:Y:S04]  /*6f10*/  @P3 STS [R237+0x8], RZ ;  /* 0x000008ffed003388 */ /* 0x0003e80000000800 */
[----:B------:R1:W-:Y:S01]  /*6f20*/  @P3 STS [R237+0xc], RZ ;  /* 0x00000cffed003388 */ /* 0x0003e20000000800 */
[C---:B----4-:R-:W-:Y:S02]  /*6f30*/  LEA R246, P4, R0.reuse, R246, 0x1 ;  /* 0x000000f600f67211 */ /* 0x050fe400078808ff */
[C---:B--2---:R-:W-:Y:S02]  /*6f40*/  @!P2 IADD3 R9, R243.reuse, UR11, RZ ;  /* 0x0000000bf309ac10 */ /* 0x044fe4000fffe0ff */
[----:B---3--:R-:W-:Y:S01]  /*6f50*/  LEA.HI.X R245, R0, R245, R4, 0x1, P4 ;  /* 0x000000f500f57211 */ /* 0x008fe200020f0c04 */
[----:B------:R1:W-:Y:S01]  /*6f60*/  STL [R1+0x10], R246 ;  /* 0x000010f601007387 */ /* 0x0003e20000100800 */
[C---:B------:R-:W-:Y:S01]  /*6f70*/  IADD3 R0, R243.reuse, UR11, RZ ;  /* 0x0000000bf3007c10 */ /* 0x040fe2000fffe0ff */
[--C-:B------:R-:W-:Y:S01]  /*6f80*/  @!P3 IMAD.MOV.U32 R4, RZ, RZ, R246.reuse ;  /* 0x000000ffff04b224 */ /* 0x100fe200078e00f6 */
[----:B------:R-:W-:Y:S01]  /*6f90*/  @!P1 IADD3 R8, R243, UR11, RZ ;  /* 0x0000000bf3089c10 */ /* 0x000fe2000fffe0ff */
[----:B------:R1:W-:Y:S01]  /*6fa0*/  STL [R1+0xc], R245 ;  /* 0x00000cf501007387 */ /* 0x0003e20000100800 */
[--C-:B------:R-:W-:Y:S02]  /*6fb0*/  @!P3 IMAD.MOV.U32 R5, RZ, RZ, R245.reuse ;  /* 0x000000ffff05b224 */ /* 0x100fe400078e00f5 */
[--C-:B------:R-:W-:Y:S01]  /*6fc0*/  @!P2 IMAD.MOV.U32 R6, RZ, RZ, R246.reuse ;  /* 0x000000ffff06a224 */ /* 0x100fe200078e00f6 */
[----:B------:R1:W-:Y:S01]  /*6fd0*/  STL [R1+0x14], R0 ;  /* 0x0000140001007387 */ /* 0x0003e20000100800 */
[--C-:B------:R-:W-:Y:S03]  /*6fe0*/  @!P2 IMAD.MOV.U32 R7, RZ, RZ, R245.reuse ;  /* 0x000000ffff07a224 */ /* 0x100fe600078e00f5 */
        /* <DEDUP_REMOVED lines=23> */
.L_x_527:
        /* <DEDUP_REMOVED lines=60> */
[----:B------:R-:W3:Y:S04]  /*7520*/  LDSM.16.MT88.4 R4, [R2+0x16000] ;  /* 0x016000000204783b */ /* 0x000ee80000004200 */
[----:B------:R-:W4:Y:S03]  /*7530*/  LDSM.16.MT88.4 R20, [R0+0x7800] ;  /* 0x007800000014783b */ /* 0x000f260000004200 */
[-C--:B------:R-:W-:Y:S08]  /*7540*/  HMMA.16816.F32 R36, R24, R28.reuse, R36 ;  /* 0x0000001c1824723c */ /* 0x080ff00000001824 */
        /* <DEDUP_REMOVED lines=14> */
[----:B------:R-:W-:Y:S04]  /*7630*/  LDSM.16.MT88.4 R8, [R2+0x14800] ;  /* 0x014800000208783b */ /* 0x000fe80000004200 */
[----:B------:R-:W1:Y:S03]  /*7640*/  LDSM.16.MT88.4 R24, [R0+0x6c00] ;  /* 0x006c00000018783b */ /* 0x000e660000004200 */
[-C--:B--2---:R-:W-:Y:S01]  /*7650*/  HMMA.16816.F32 R36, R12, R16.reuse, R36 ;  /* 0x000000100c24723c */ /* 0x084fe20000001824 */
[----:B------:R-:W-:Y:S07]  /*7660*/  BAR.SYNC.DEFER_BLOCKING 0x0 ;  /* 0x0000000000007b1d */ /* 0x000fee0000010000 */
[C---:B---3--:R-:W-:Y:S08]  /*7670*/  HMMA.16816.F32 R40, R4.reuse, R16, R40 ;  /* 0x000000100428723c */ /* 0x048ff00000001828 */
        /* <DEDUP_REMOVED lines=23> */
[----:B------:R-:W2:Y:S01]  /*77f0*/  LDL.LU R148, [R1+0x4] ;  /* 0x0000040001947983 */ /* 0x000ea20000300800 */
[----:B-----5:R-:W-:Y:S01]  /*7800*/  ISETP.GE.AND P3, PT, R238, c[0x0][0x220], PT ;  /* 0x00008800ee007a0c */ /* 0x020fe20003f66270 */
[----:B------:R-:W-:Y:S01]  /*7810*/  IMAD.SHL.U32 R4, R144, 0x2, RZ ;  /* 0x0000000290047824 */ /* 0x000fe200078e00ff */
[----:B------:R-:W-:Y:S01]  /*7820*/  ISETP.GE.AND P2, PT, R240, c[0x0][0x220], PT ;  /* 0x00008800f0007a0c */ /* 0x000fe20003f46270 */
[----:B------:R-:W3:Y:S01]  /*7830*/  LDL.LU R145, [R1+0x8] ;  /* 0x0000080001917983 */ /* 0x000ee20000300800 */
[----:B------:R-:W-:Y:S01]  /*7840*/  IMAD.MOV.U32 R5, RZ, RZ, c[0x0][0x370] ;  /* 0x0000dc00ff057624 */ /* 0x000fe200078e00ff */
[----:B------:R-:W-:Y:S03]  /*7850*/  ISETP.GE.AND P1, PT, R244, c[0x0][0x220], PT ;  /* 0x00008800f4007a0c */ /* 0x000fe60003f26270 */
[----:B------:R-:W-:Y:S05]  /*7860*/  IMAD.U32 R5, R5, -0x40, RZ ;  /* 0xffffffc005057824 */ /* 0x000fea00078e00ff */
[----:B------:R1:W-:Y:S01]  /*7870*/  @P3 STS [R4+0x6000], RZ ;  /* 0x006000ff04003388 */ /* 0x0003e20000000800 */
[----:B------:R-:W-:Y:S03]  /*7880*/  SHF.R.S32.HI R6, RZ, 0x1f, R5 ;  /* 0x0000001fff067819 */ /* 0x000fe60000011405 */
[----:B------:R1:W-:Y:S04]  /*7890*/  @P3 STS [R4+0x6004], RZ ;  /* 0x006004ff04003388 */ /* 0x0003e80000000800 */
[----:B------:R1:W-:Y:S01]  /*78a0*/  @P3 STS.64 [R4+0x6008], RZ ;  /* 0x006008ff04003388 */ /* 0x0003e20000000a00 */
[C---:B---3--:R-:W-:Y:S04]  /*78b0*/  LEA R145, P4, R5.reuse, R145, 0x1 ;  /* 0x0000009105917211 */ /* 0x048fe800078808ff */
[----:B--2---:R-:W-:Y:S01]  /*78c0*/  LEA.HI.X R148, R5, R148, R6, 0x1, P4 ;  /* 0x0000009405947211 */ /* 0x004fe200020f0c06 */
[----:B------:R1:W-:Y:S01]  /*78d0*/  STL [R1+0x8], R145 ;  /* 0x0000089101007387 */ /* 0x0003e20000100800 */
[----:B------:R-:W-:Y:S01]  /*78e0*/  @!P3 MOV R10, R145 ;  /* 0x00000091000ab202 */ /* 0x000fe20000000f00 */
[--C-:B------:R-:W-:Y:S01]  /*78f0*/  @!P2 IMAD.MOV.U32 R8, RZ, RZ, R145.reuse ;  /* 0x000000ffff08a224 */ /* 0x100fe200078e0091 */
[-C--:B------:R-:W-:Y:S01]  /*7900*/  @!P2 MOV R9, R148.reuse ;  /* 0x000000940009a202 */ /* 0x080fe20000000f00 */
[----:B------:R1:W-:Y:S01]  /*7910*/  STL [R1+0x4], R148 ;  /* 0x0000049401007387 */ /* 0x0003e20000100800 */
        /* <DEDUP_REMOVED lines=18> */
.L_x_528:
[----:B------:R-:W-:Y:S01]  /*7a40*/  LDSM.16.M88.4 R24, [R225] ;  /* 0x00000000e118783b */ /* 0x000fe20000000200 */
[----:B-1----:R-:W-:Y:S01]  /*7a50*/  IMAD.MOV.U32 R148, RZ, RZ, 0x4 ;  /* 0x00000004ff947424 */ /* 0x002fe200078e00ff */
[----:B------:R-:W-:Y:S01]  /*7a60*/  ULOP3.LUT UR11, UR5, 0x1, URZ, 0xc0, !UPT ;  /* 0x00000001050b7892 */ /* 0x000fe2000f8ec03f */
[----:B------:R-:W-:Y:S01]  /*7a70*/  IMAD.MOV.U32 R147, RZ, RZ, c[0x0][0x22c] ;  /* 0x00008b00ff937624 */ /* 0x000fe200078e00ff */
[----:B------:R-:W1:Y:S01]  /*7a80*/  LDSM.16.MT88.4 R8, [R0+0x9000] ;  /* 0x009000000008783b */ /* 0x000e620000004200 */
        /* <DEDUP_REMOVED lines=8> */
[----:B------:R4:W4:Y:S04]  /*7b10*/  LDL R140, [R1+0x28] ;  /* 0x00002800018c7983 */ /* 0x0009280000100800 */
[----:B------:R-:W-:Y:S04]  /*7b20*/  LDSM.16.M88.4 R32, [R226] ;  /* 0x00000000e220783b */ /* 0x000fe80000000200 */
[----:B------:R2:W4:Y:S04]  /*7b30*/  LDL R141, [R1+0x2c] ;  /* 0x00002c00018d7983 */ /* 0x0005280000100800 */
[----:B------:R-:W3:Y:S04]  /*7b40*/  LDSM.16.MT88.4 R132, [R0+0x9400] ;  /* 0x009400000084783b */ /* 0x000ee80000004200 */
[----:B------:R2:W4:Y:S04]  /*7b50*/  LDL R145, [R1+0x24] ;  /* 0x0000240001917983 */ /* 0x0005280000100800 */
[----:B------:R-:W3:Y:S04]  /*7b60*/  LDSM.16.MT88.4 R136, [R0+0xb400] ;  /* 0x00b400000088783b */ /* 0x000ee80000004200 */
[----:B------:R3:W4:Y:S01]  /*7b70*/  LDL R146, [R1+0x20] ;  /* 0x0000200001927983 */ /* 0x0007220000100800 */
        /* <DEDUP_REMOVED lines=67> */
[C---:B-1----:R-:W-:Y:S05]  /*7fb0*/  HMMA.16816.F32 R4, R28.reuse, R136, R4 ;  /* 0x000000881c04723c */ /* 0x042fea0000001804 */
[C---:B---3--:R-:W-:Y:S02]  /*7fc0*/  LEA R0, P1, R147.reuse, R142, 0x2 ;  /* 0x0000008e93007211 */ /* 0x048fe400078210ff */
[----:B------:R-:W-:Y:S01]  /*7fd0*/  @P0 IADD3 R136, R170, -0x40, RZ ;  /* 0xffffffc0aa880810 */ /* 0x000fe20007ffe0ff */
[C---:B------:R-:W-:Y:S02]  /*7fe0*/  HMMA.16816.F32 R8, R28.reuse, R138, R8 ;  /* 0x0000008a1c08723c */ /* 0x040fe40000001808 */
[----:B------:R1:W-:Y:S02]  /*7ff0*/  STL [R1], R0 ;  /* 0x0000000001007387 */ /* 0x0003e40000100800 */
[----:B------:R-:W-:Y:S01]  /*8000*/  @P0 IMAD.WIDE R136, R136, R148, UR18 ;  /* 0x0000001288880e25 */ /* 0x000fe2000f8e0294 */
[----:B------:R-:W-:Y:S01]  /*8010*/  LEA.HI.X.SX32 R252, R147, R143, 0x2, P1 ;  /* 0x0000008f93fc7211 */ /* 0x000fe200008f16ff */
[----:B------:R-:W-:Y:S02]  /*8020*/  @UP4 UMOV UR18, UR12 ;  /* 0x0000000c00124c82 */ /* 0x000fe40008000000 */
[C---:B--2---:R-:W-:Y:S01]  /*8030*/  HMMA.16816.F32 R12, R28.reuse, R32, R12 ;  /* 0x000000201c0c723c */ /* 0x044fe2000000180c */
[----:B----4-:R-:W2:Y:S01]  /*8040*/  @P0 LDG.E R140, [R136.64] ;  /* 0x00000008888c0981 */ /* 0x010ea2000c1e1900 */
[----:B------:R-:W-:Y:S02]  /*8050*/  @UP4 UMOV UR19, UR11 ;  /* 0x0000000b00134c82 */ /* 0x000fe40008000000 */
[----:B------:R-:W-:Y:S01]  /*8060*/  IMAD.MOV.U32 R147, RZ, RZ, c[0x0][0x22c] ;  /* 0x00008b00ff937624 */ /* 0x000fe200078e00ff */
[----:B------:R-:W3:Y:S01]  /*8070*/  @P0 LDG.E R141, [R136.64+0x20] ;  /* 0x00002008888d0981 */ /* 0x000ee2000c1e1900 */
[----:B------:R-:W-:Y:S02]  /*8080*/  IMAD.MOV.U32 R148, RZ, RZ, c[0x0][0x22c] ;  /* 0x00008b00ff947624 */ /* 0x000fe400078e00ff */
[C---:B------:R-:W-:Y:S01]  /*8090*/  HMMA.16816.F32 R16, R28.reuse, R34, R16 ;  /* 0x000000221c10723c */ /* 0x040fe20000001810 */
[----:B------:R-:W4:Y:S03]  /*80a0*/  @P0 LDG.E R145, [R136.64+0xa0] ;  /* 0x0000a00888910981 */ /* 0x000f26000c1e1900 */
[----:B------:R-:W-:Y:S01]  /*80b0*/  IMAD.MOV.U32 R32, RZ, RZ, R0 ;  /* 0x000000ffff207224 */ /* 0x000fe200078e0000 */
[----:B------:R-:W4:Y:S01]  /*80c0*/  @P0 LDG.E R146, [R136.64+0x80] ;  /* 0x0000800888920981 */ /* 0x000f22000c1e1900 */
[----:B------:R-:W-:Y:S02]  /*80d0*/  IMAD.MOV.U32 R33, RZ, RZ, R252 ;  /* 0x000000ffff217224 */ /* 0x000fe400078e00fc */
[C---:B------:R-:W-:Y:S03]  /*80e0*/  HMMA.16816.F32 R20, R28.reuse, R132, R20 ;  /* 0x000000841c14723c */ /* 0x040fe60000001814 */
[----:B------:R-:W-:Y:S01]  /*80f0*/  RED.E.ADD.F32.FTZ.RN.STRONG.GPU [R32.64], R4 ;  /* 0x000000042000798e */ /* 0x000fe2000c10e788 */
[----:B------:R-:W-:Y:S02]  /*8100*/  IMAD R147, R147, c[0x0][0x1c0], RZ ;  /* 0x0000700093937a24 */ /* 0x000fe400078e02ff */
[----:B-1----:R-:W-:Y:S02]  /*8110*/  IMAD.MOV.U32 R0, RZ, RZ, c[0x0][0x22c] ;  /* 0x00008b00ff007624 */ /* 0x002fe400078e00ff */
[----:B------:R-:W-:Y:S04]  /*8120*/  HMMA.16816.F32 R24, R28, R134, R24 ;  /* 0x000000861c18723c */ /* 0x000fe80000001818 */
[----:B------:R-:W-:Y:S02]  /*8130*/  IMAD R147, R147, 0x18, RZ ;  /* 0x0000001893937824 */ /* 0x000fe400078e02ff */
[----:B------:R-:W-:Y:S02]  /*8140*/  IMAD R0, R0, c[0x0][0x1c0], RZ ;  /* 0x0000700000007a24 */ /* 0x000fe400078e02ff */
[----:B------:R-:W-:Y:S04]  /*8150*/  IMAD R148, R148, c[0x0][0x1c0], RZ ;  /* 0x0000700094947a24 */ /* 0x000fe800078e02ff */
[----:B------:R-:W-:Y:S02]  /*8160*/  IMAD R0, R0, 0x30, RZ ;  /* 0x0000003000007824 */ /* 0x000fe400078e02ff */
[----:B------:R-:W-:Y:S01]  /*8170*/  IMAD R148, R148, 0x38, RZ ;  /* 0x0000003894947824 */ /* 0x000fe200078e02ff */
[----:B--2---:R1:W-:Y:S04]  /*8180*/  @P0 STL [R1+0x28], R140 ;  /* 0x0000288c01000387 */ /* 0x0043e80000100800 */
[----:B---3--:R2:W-:Y:S04]  /*8190*/  @P0 STL [R1+0x2c], R141 ;  /* 0x00002c8d01000387 */ /* 0x0085e80000100800 */
[----:B------:R-:W3:Y:S04]  /*81a0*/  LDL R139, [R1+0x48] ;  /* 0x00004800018b7983 */ /* 0x000ee80000100800 */
[----:B------:R-:W3:Y:S04]  /*81b0*/  LDL R138, [R1+0x50] ;  /* 0x00005000018a7983 */ /* 0x000ee80000100800 */
[----:B----4-:R4:W-:Y:S04]  /*81c0*/  @P0 STL [R1+0x24], R145 ;  /* 0x0000249101000387 */ /* 0x0109e80000100800 */
[----:B------:R4:W-:Y:S01]  /*81d0*/  @P0 STL [R1+0x20], R146 ;  /* 0x0000209201000387 */ /* 0x0009e20000100800 */
[----:B-1----:R-:W-:Y:S04]  /*81e0*/  IMAD.MOV.U32 R140, RZ, RZ, c[0x0][0x22c] ;  /* 0x00008b00ff8c7624 */ /* 0x002fe800078e00ff */
[----:B------:R-:W-:Y:S02]  /*81f0*/  IMAD R140, R140, c[0x0][0x1c0], RZ ;  /* 0x000070008c8c7a24 */ /* 0x000fe400078e02ff */
[----:B--2---:R-:W-:Y:S02]  /*8200*/  IMAD.MOV.U32 R141, RZ, RZ, c[0x0][0x22c] ;  /* 0x00008b00ff8d7624 */ /* 0x004fe400078e00ff */
[----:B------:R-:W-:Y:S02]  /*8210*/  IMAD.SHL.U32 R140, R140, 0x8, RZ ;  /* 0x000000088c8c7824 */ /* 0x000fe400078e00ff */
[----:B------:R-:W-:Y:S03]  /*8220*/  IMAD R141, R141, c[0x0][0x1c0], RZ ;  /* 0x000070008d8d7a24 */ /* 0x000fe600078e02ff */
[CC--:B------:R-:W-:Y:S01]  /*8230*/  LEA R34, P1, R140.reuse, R32.reuse, 0x2 ;  /* 0x000000208c227211 */ /* 0x0c0fe200078210ff */
[----:B------:R-:W-:Y:S02]  /*8240*/  IMAD.SHL.U32 R141, R141, 0x10, RZ ;  /* 0x000000108d8d7824 */ /* 0x000fe400078e00ff */
[----:B----4-:R-:W-:Y:S01]  /*8250*/  IMAD.MOV.U32 R145, RZ, RZ, c[0x0][0x22c] ;  /* 0x00008b00ff917624 */ /* 0x010fe200078e00ff */
[-C--:B------:R-:W-:Y:S02]  /*8260*/  LEA.HI.X.SX32 R35, R140, R33.reuse, 0x2, P1 ;  /* 0x000000218c237211 */ /* 0x080fe400008f16ff */
[-C--:B------:R-:W-:Y:S01]  /*8270*/  LEA R136, P0, R141, R32.reuse, 0x2 ;  /* 0x000000208d887211 */ /* 0x080fe200078010ff */
[----:B------:R-:W-:Y:S01]  /*8280*/  IMAD.MOV.U32 R146, RZ, RZ, c[0x0][0x22c] ;  /* 0x00008b00ff927624 */ /* 0x000fe200078e00ff */
[-C--:B------:R-:W-:Y:S01]  /*8290*/  LEA R132, P1, R147, R32.reuse, 0x2 ;  /* 0x0000002093847211 */ /* 0x080fe200078210ff */
[----:B------:R1:W-:Y:S01]  /*82a0*/  RED.E.ADD.F32.FTZ.RN.STRONG.GPU [R34.64], R5 ;  /* 0x000000052200798e */ /* 0x0003e2000c10e788 */
[-C--:B------:R-:W-:Y:S01]  /*82b0*/  LEA.HI.X.SX32 R137, R141, R33.reuse, 0x2, P0 ;  /* 0x000000218d897211 */ /* 0x080fe200000f16ff */
[----:B------:R-:W-:Y:S01]  /*82c0*/  IMAD R146, R146, c[0x0][0x1c0], RZ ;  /* 0x0000700092927a24 */ /* 0x000fe200078e02ff */
[-C--:B------:R-:W-:Y:S01]  /*82d0*/  LEA.HI.X.SX32 R133, R147, R33.reuse, 0x2, P1 ;  /* 0x0000002193857211 */ /* 0x080fe200008f16ff */
[----:B------:R-:W-:Y:S01]  /*82e0*/  IMAD R145, R145, c[0x0][0x1c0], RZ ;  /* 0x0000700091917a24 */ /* 0x000fe200078e02ff */
[-C--:B------:R-:W-:Y:S01]  /*82f0*/  LEA R4, P1, R0, R32.reuse, 0x2 ;  /* 0x0000002000047211 */ /* 0x080fe200078210ff */
[----:B------:R2:W-:Y:S01]  /*8300*/  RED.E.ADD.F32.FTZ.RN.STRONG.GPU [R136.64], R6 ;  /* 0x000000068800798e */ /* 0x0005e2000c10e788 */
[----:B------:R-:W-:Y:S01]  /*8310*/  IMAD.SHL.U32 R146, R146, 0x20, RZ ;  /* 0x0000002092927824 */ /* 0x000fe200078e00ff */
[----:B------:R-:W-:Y:S01]  /*8320*/  IADD3 R134, R141, 0x40, RZ ;  /* 0x000000408d867810 */ /* 0x000fe20007ffe0ff */
[----:B------:R-:W-:Y:S01]  /*8330*/  IMAD R145, R145, 0x28, RZ ;  /* 0x0000002891917824 */ /* 0x000fe200078e02ff */
[----:B------:R4:W-:Y:S01]  /*8340*/  RED.E.ADD.F32.FTZ.RN.STRONG.GPU [R132.64], R7 ;  /* 0x000000078400798e */ /* 0x0009e2000c10e788 */
[----:B------:R-:W-:Y:S01]  /*8350*/  IMAD.MOV.U32 R147, RZ, RZ, c[0x0][0x22c] ;  /* 0x00008b00ff937624 */ /* 0x000fe200078e00ff */
[CC--:B------:R-:W-:Y:S02]  /*8360*/  LEA R30, P0, R146.reuse, R32.reuse, 0x2 ;  /* 0x00000020921e7211 */ /* 0x0c0fe400078010ff */
[-C--:B------:R-:W-:Y:S01]  /*8370*/  LEA R28, P2, R145, R32.reuse, 0x2 ;  /* 0x00000020911c7211 */ /* 0x080fe200078410ff */
[----:B------:R-:W-:Y:S01]  /*8380*/  IMAD R147, R147, c[0x0][0x1c0], RZ ;  /* 0x0000700093937a24 */ /* 0x000fe200078e02ff */
[-C--:B------:R-:W-:Y:S01]  /*8390*/  LEA.HI.X.SX32 R31, R146, R33.reuse, 0x2, P0 ;  /* 0x00000021921f7211 */ /* 0x080fe200000f16ff */
[----:B------:R-:W-:Y:S01]  /*83a0*/  IMAD.MOV.U32 R146, RZ, RZ, c[0x0][0x22c] ;  /* 0x00008b00ff927624 */ /* 0x000fe200078e00ff */
[-C--:B------:R-:W-:Y:S01]  /*83b0*/  LEA.HI.X.SX32 R29, R145, R33.reuse, 0x2, P2 ;  /* 0x00000021911d7211 */ /* 0x080fe200010f16ff */
[----:B------:R-:W-:Y:S02]  /*83c0*/  IMAD.MOV.U32 R145, RZ, RZ, c[0x0][0x22c] ;  /* 0x00008b00ff917624 */ /* 0x000fe400078e00ff */
[----:B------:R4:W-:Y:S01]  /*83d0*/  RED.E.ADD.F32.FTZ.RN.STRONG.GPU [R30.64], R8 ;  /* 0x000000081e00798e */ /* 0x0009e2000c10e788 */
[----:B------:R-:W-:Y:S02]  /*83e0*/  IMAD.SHL.U32 R147, R147, 0x10, RZ ;  /* 0x0000001093937824 */ /* 0x000fe400078e00ff */
[----:B------:R-:W-:Y:S01]  /*83f0*/  IMAD R145, R145, c[0x0][0x1c0], RZ ;  /* 0x0000700091917a24 */ /* 0x000fe200078e02ff */
[----:B------:R4:W-:Y:S01]  /*8400*/  RED.E.ADD.F32.FTZ.RN.STRONG.GPU [R28.64], R9 ;  /* 0x000000091c00798e */ /* 0x0009e2000c10e788 */
[----:B------:R-:W-:Y:S01]  /*8410*/  IMAD R146, R146, c[0x0][0x1c0], RZ ;  /* 0x0000700092927a24 */ /* 0x000fe200078e02ff */
[-C--:B-1----:R-:W-:Y:S01]  /*8420*/  LEA.HI.X.SX32 R5, R0, R33.reuse, 0x2, P1 ;  /* 0x0000002100057211 */ /* 0x082fe200008f16ff */
[----:B------:R-:W-:Y:S01]  /*8430*/  IMAD.SHL.U32 R145, R145, 0x10, RZ ;  /* 0x0000001091917824 */ /* 0x000fe200078e00ff */
[----:B------:R-:W3:Y:S01]  /*8440*/  LDL R0, [R1+0x4c] ;  /* 0x00004c0001007983 */ /* 0x000ee20000100800 */
[----:B------:R-:W-:Y:S01]  /*8450*/  IADD3 R143, R147, 0x20, RZ ;  /* 0x00000020938f7810 */ /* 0x000fe20007ffe0ff */
[----:B------:R-:W-:Y:S02]  /*8460*/  IMAD.SHL.U32 R146, R146, 0x8, RZ ;  /* 0x0000000892927824 */ /* 0x000fe400078e00ff */
[----:B------:R1:W-:Y:S01]  /*8470*/  RED.E.ADD.F32.FTZ.RN.STRONG.GPU [R4.64], R10 ;  /* 0x0000000a0400798e */ /* 0x0003e2000c10e788 */
[-C--:B--2---:R-:W-:Y:S01]  /*8480*/  LEA R6, P0, R148, R32.reuse, 0x2 ;  /* 0x0000002094067211 */ /* 0x084fe200078010ff */
[----:B------:R-:W-:Y:S01]  /*8490*/  IMAD.IADD R143, R146, 0x1, R143 ;  /* 0x00000001928f7824 */ /* 0x000fe200078e028f */
[----:B------:R-:W-:Y:S01]  /*84a0*/  IADD3 R142, R145, 0x20, RZ ;  /* 0x00000020918e7810 */ /* 0x000fe20007ffe0ff */
[----:B----4-:R-:W2:Y:S01]  /*84b0*/  LDL R132, [R1+0x44] ;  /* 0x0000440001847983 */ /* 0x010ea20000100800 */
[-C--:B------:R-:W-:Y:S01]  /*84c0*/  LEA.HI.X.SX32 R7, R148, R33.reuse, 0x2, P0 ;  /* 0x0000002194077211 */ /* 0x080fe200000f16ff */
[C---:B------:R-:W-:Y:S01]  /*84d0*/  IMAD.IADD R143, R146.reuse, 0x1, R143 ;  /* 0x00000001928f7824 */ /* 0x040fe200078e028f */
[----:B------:R-:W-:Y:S02]  /*84e0*/  IADD3 R145, R147, 0x20, RZ ;  /* 0x0000002093917810 */ /* 0x000fe40007ffe0ff */
[C---:B------:R-:W-:Y:S01]  /*84f0*/  IADD3 R133, R141.reuse, 0x40, RZ ;  /* 0x000000408d857810 */ /* 0x040fe20007ffe0ff */
[----:B------:R4:W-:Y:S02]  /*8500*/  RED.E.ADD.F32.FTZ.RN.STRONG.GPU [R6.64], R11 ;  /* 0x0000000b0600798e */ /* 0x0009e4000c10e788 */
[----:B------:R-:W-:Y:S02]  /*8510*/  IMAD.IADD R145, R146, 0x1, R145 ;  /* 0x0000000192917824 */ /* 0x000fe400078e0291 */
[----:B------:R4:W-:Y:S01]  /*8520*/  RED.E.ADD.F32.FTZ.RN.STRONG.GPU [R32.64+0x80], R12 ;  /* 0x0000800c2000798e */ /* 0x0009e2000c10e788 */
[C---:B------:R-:W-:Y:S01]  /*8530*/  IADD3 R31, R141.reuse, 0x40, RZ ;  /* 0x000000408d1f7810 */ /* 0x040fe20007ffe0ff */
[C---:B------:R-:W-:Y:S01]  /*8540*/  IMAD.IADD R133, R140.reuse, 0x1, R133 ;  /* 0x000000018c857824 */ /* 0x040fe200078e0285 */
[----:B------:R-:W-:Y:S01]  /*8550*/  IADD3 R30, R141, 0x40, RZ ;  /* 0x000000408d1e7810 */ /* 0x000fe20007ffe0ff */
[----:B------:R4:W-:Y:S01]  /*8560*/  RED.E.ADD.F32.FTZ.RN.STRONG.GPU [R34.64+0x80], R13 ;  /* 0x0000800d2200798e */ /* 0x0009e2000c10e788 */
[CC--:B------:R-:W-:Y:S01]  /*8570*/  LEA R28, P1, R145.reuse, R32.reuse, 0x2 ;  /* 0x00000020911c7211 */ /* 0x0c0fe200078210ff */
[C---:B------:R-:W-:Y:S02]  /*8580*/  IMAD.IADD R31, R140.reuse, 0x1, R31 ;  /* 0x000000018c1f7824 */ /* 0x040fe400078e021f */
[C---:B------:R-:W-:Y:S01]  /*8590*/  IMAD.IADD R30, R140.reuse, 0x1, R30 ;  /* 0x000000018c1e7824 */ /* 0x040fe200078e021e */
[-C--:B------:R-:W-:Y:S01]  /*85a0*/  LEA.HI.X.SX32 R29, R145, R33.reuse, 0x2, P1 ;  /* 0x00000021911d7211 */ /* 0x080fe200008f16ff */
[C---:B------:R-:W-:Y:S02]  /*85b0*/  IMAD.IADD R133, R140.reuse, 0x1, R133 ;  /* 0x000000018c857824 */ /* 0x040fe400078e0285 */
[----:B------:R-:W-:Y:S01]  /*85c0*/  IMAD.IADD R30, R140, 0x1, R30 ;  /* 0x000000018c1e7824 */ /* 0x000fe200078e021e */
[-C--:B-1----:R-:W-:Y:S01]  /*85d0*/  LEA R4, P0, R142, R32.reuse, 0x2 ;  /* 0x000000208e047211 */ /* 0x082fe200078010ff */
[----:B------:R-:W-:Y:S03]  /*85e0*/  IMAD.IADD R133, R140, 0x1, R133 ;  /* 0x000000018c857824 */ /* 0x000fe600078e0285 */
        /* <DEDUP_REMOVED lines=332> */
.L_x_530:
        /* <DEDUP_REMOVED lines=19> */
.L_x_531:
        /* <DEDUP_REMOVED lines=55> */
.L_x_533:
[----:B------:R-:W-:Y:S05]  /*9f50*/  BSYNC B0 ;  /* 0x0000000000007941 */ /* 0x000fea0003800000 */
.L_x_532:
        /* <DEDUP_REMOVED lines=20> */
.L_x_535:
[----:B------:R-:W-:Y:S05]  /*a0a0*/  BSYNC B0 ;  /* 0x0000000000007941 */ /* 0x000fea0003800000 */
.L_x_534:
        /* <DEDUP_REMOVED lines=29> */
.L_x_537:
[----:B------:R-:W-:Y:S05]  /*a280*/  BSYNC B0 ;  /* 0x0000000000007941 */ /* 0x000fea0003800000 */
.L_x_536:
        /* <DEDUP_REMOVED lines=18> */
.L_x_513:
        /* <DEDUP_REMOVED lines=20> */
.L_x_539:
        /* <DEDUP_REMOVED lines=18> */
.L_x_540:
        /* <DEDUP_REMOVED lines=11> */
[----:B------:R-:W-:-:S03]  /*a6c0*/  UIMAD UR5, UR4, UR11, UR5 ;  /* 0x0000000b040572a4 */ /* 0x000fc6000f8e0205 */
[----:B------:R-:W-:-:S03]  /*a6d0*/  ULDC.64 UR10, c[0x0][0x3b8] ;  /* 0x0000ee00000a7ab9 */ /* 0x000fc60000000a00 */
[----:B------:R-:W-:Y:S01]  /*a6e0*/  IMAD.U32 R3, RZ, RZ, UR5 ;  /* 0x00000005ff037e24 */ /* 0x000fe2000f8e00ff */
        /* <DEDUP_REMOVED lines=28> */
.L_x_542:
[----:B-1----:R-:W-:Y:S05]  /*a8b0*/  BSYNC B0 ;  /* 0x0000000000007941 */ /* 0x002fea0003800000 */
.L_x_541:
        /* <DEDUP_REMOVED lines=19> */
.L_x_544:
[----:B------:R-:W-:Y:S05]  /*a9f0*/  BSYNC B0 ;  /* 0x0000000000007941 */ /* 0x000fea0003800000 */
.L_x_543:
        /* <DEDUP_REMOVED lines=29> */
.L_x_546:
[----:B------:R-:W-:Y:S05]  /*abd0*/  BSYNC B0 ;  /* 0x0000000000007941 */ /* 0x000fea0003800000 */
.L_x_545:
        /* <DEDUP_REMOVED lines=16> */
.L_x_538:
[----:B------:R-:W-:Y:S05]  /*ace0*/  BSYNC B1 ;  /* 0x0000000000017941 */ /* 0x000fea0003800000 */
.L_x_508:
        /* <DEDUP_REMOVED lines=11> */
.L_x_547:
[----:B------:R-:W-:Y:S05]  /*ada0*/  EXIT ;  /* 0x000000000000794d */ /* 0x000fea0003800000 */
.L_x_549:
        /* <DEDUP_REMOVED lines=13> */
.L_x_1290:


//--------------------- .text._ZN5flash44flash_bwd_dq_dk_dv_loop_seqk_parallel_kernelI23Flash_bwd_kernel_traitsILi96ELi64ELi128ELi8ELi2ELi4ELi4ELb1ELb0EN7cutlass6half_tE19Flash_kernel_traitsILi96ELi64ELi128ELi8ES3_EELb0ELb0ELb0ELb1ELb0ELb0ELb1EEEvNS_16Flash_bwd_paramsE --------------------------
	.section	.text._ZN5flash44flash_bwd_dq_dk_dv_loop_seqk_parallel_kernelI23Flash_bwd_kernel_traitsILi96ELi64ELi128ELi8ELi2ELi4ELi4ELb1ELb0EN7cutlass6half_tE19Flash_kernel_traitsILi96ELi64ELi128ELi8ES3_EELb0ELb0ELb0ELb1ELb0ELb0ELb1EEEvNS_16Flash_bwd_paramsE,"ax",@progbits
	.sectioninfo	@"SHI_REGISTERS=255"
	.align	128
        .global         _ZN5flash44flash_bwd_dq_dk_dv_loop_seqk_parallel_kernelI23Flash_bwd_kernel_traitsILi96ELi64ELi128ELi8ELi2ELi4ELi4ELb1ELb0EN7cutlass6half_tE19Flash_kernel_traitsILi96ELi64ELi128ELi8ES3_EELb0ELb0ELb0ELb1ELb0ELb0ELb1EEEvNS_16Flash_bwd_paramsE
        .type           _ZN5flash44flash_bwd_dq_dk_dv_loop_seqk_parallel_kernelI23Flash_bwd_kernel_traitsILi96ELi64ELi128ELi8ELi2ELi4ELi4ELb1ELb0EN7cutlass6half_tE19Flash_kernel_traitsILi96ELi64ELi128ELi8ES3_EELb0ELb0ELb0ELb1ELb0ELb0ELb1EEEvNS_16Flash_bwd_paramsE,@function
        .size           _ZN5flash44flash_bwd_dq_dk_dv_loop_seqk_parallel_kernelI23Flash_bwd_kernel_traitsILi96ELi64ELi128ELi8ELi2ELi4ELi4ELb1ELb0EN7cutlass6half_tE19Flash_kernel_traitsILi96ELi64ELi128ELi8ES3_EELb0ELb0ELb0ELb1ELb0ELb0ELb1EEEvNS_16Flash_bwd_paramsE,(.L_x_1291 - _ZN5flash44flash_bwd_dq_dk_dv_loop_seqk_parallel_kernelI23Flash_bwd_kernel_traitsILi96ELi64ELi128ELi8ELi2ELi4ELi4ELb1ELb0EN7cutlass6half_tE19Flash_kernel_traitsILi96ELi64ELi128ELi8ES3_EELb0ELb0ELb0ELb1ELb0ELb0ELb1EEEvNS_16Flash_bwd_paramsE)
        .other          _ZN5flash44flash_bwd_dq_dk_dv_loop_seqk_parallel_kernelI23Flash_bwd_kernel_traitsILi96ELi64ELi128ELi8ELi2ELi4ELi4ELb1ELb0EN7cutlass6half_tE19Flash_kernel_traitsILi96ELi64ELi128ELi8ES3_EELb0ELb0ELb0ELb1ELb0ELb0ELb1EEEvNS_16Flash_bwd_paramsE,@"STO_CUDA_ENTRY STV_DEFAULT"
_ZN5flash44flash_bwd_dq_dk_dv_loop_seqk_parallel_kernelI23Flash_bwd_kernel_traitsILi96ELi64ELi128ELi8ELi2ELi4ELi4ELb1ELb0EN7cutlass6half_tE19Flash_kernel_traitsILi96ELi64ELi128ELi8ES3_EELb0ELb0ELb0ELb1ELb0ELb0ELb1EEEvNS_16Flash_bwd_paramsE:
.text._ZN5flash44flash_bwd_dq_dk_dv_loop_seqk_parallel_kernelI23Flash_bwd_kernel_traitsILi96ELi64ELi128ELi8ELi2ELi4ELi4ELb1ELb0EN7cutlass6half_tE19Flash_kernel_traitsILi96ELi64ELi128ELi8ES3_EELb0ELb0ELb0ELb1ELb0ELb0ELb1EEEvNS_16Flash_bwd_paramsE:
        /* <DEDUP_REMOVED lines=84> */
[----:B------:R-:W-:Y:S01]  /*0540*/  STL [R1], R24 ;  /* 0x0000001801007387 */ /* 0x000fe20000100800 */
        /* <DEDUP_REMOVED lines=147> */
.L_x_591:
        /* <DEDUP_REMOVED lines=53> */
.L_x_550:
        /* <DEDUP_REMOVED lines=58> */
.L_x_552:
        /* <DEDUP_REMOVED lines=18> */
.L_x_553:
        /* <DEDUP_REMOVED lines=71> */
.L_x_554:
[----:B------:R-:W-:Y:S02]  /*1b00*/  UMOV UR11, UR50 ;  /* 0x00000032000b7c82 */ /* 0x000fe40008000000 */
.L_x_555:
[----:B------:R-:W2:Y:S04]  /*1b10*/  LDL.64 R4, [R1] ;  /* 0x0000000001047983 */ /* 0x000ea80000100a00 */
[----:B------:R1:W3:Y:S01]  /*1b20*/  LDL.64 R20, [R1] ;  /* 0x0000000001147983 */ /* 0x0002e20000100a00 */
[----:B------:R-:W-:Y:S01]  /*1b30*/  UIADD3 UR8, UP5, UP4, UR8, UR41, UR47 ;  /* 0x0000002908087290 */ /* 0x000fe2000fcbe02f */
[----:B------:R-:W-:Y:S02]  /*1b40*/  BSSY B1, `(.L_x_551) ;  /* 0x00008aa000017945 */ /* 0x000fe40003800000 */
[----:B------:R-:W4:Y:S01]  /*1b50*/  S2R R8, SR_TID.X ;  /* 0x0000000000087919 */ /* 0x000f220000002100 */
[----:B------:R-:W-:-:S02]  /*1b60*/  UIADD3 UR21, UP1, UP0, UR20, UR8, UR21 ;  /* 0x0000000814157290 */ /* 0x000fc4000f83e015 */
[----:B------:R-:W-:Y:S02]  /*1b70*/  UIADD3.X UR4, UR10, UR48, UR53, UP5, UP4 ;  /* 0x000000300a047290 */ /* 0x000fe4000afe8435 */
[----:B------:R-:W-:Y:S02]  /*1b80*/  ULDC.64 UR8, c[0x0][0x1a8] ;  /* 0x00006a0000087ab9 */ /* 0x000fe40000000a00 */
[----:B------:R-:W-:Y:S02]  /*1b90*/  UIADD3.X UR20, UR12, UR4, UR13, UP1, UP0 ;  /* 0x000000040c147290 */ /* 0x000fe40008fe040d */
[----:B------:R-:W-:Y:S02]  /*1ba0*/  UIMAD UR4, UR57, UR8, URZ ;  /* 0x00000008390472a4 */ /* 0x000fe4000f8e023f */
[----:B------:R-:W-:Y:S02]  /*1bb0*/  UISETP.GE.AND UP0, UPT, UR25, 0x1, UPT ;  /* 0x000000011900788c */ /* 0x000fe4000bf06270 */
[----:B------:R-:W-:-:S02]  /*1bc0*/  UIMAD UR13, UR35, UR9, UR4 ;  /* 0x00000009230d72a4 */ /* 0x000fc4000f8e0204 */
[----:B------:R-:W-:Y:S02]  /*1bd0*/  ULEA.HI.SX32 UR12, UR33, 0xffffffff, 0x1a ;  /* 0xffffffff210c7891 */ /* 0x000fe4000f8fd23f */
[----:B------:R-:W-:Y:S02]  /*1be0*/  ULDC.64 UR8, c[0x0][0x378] ;  /* 0x0000de0000087ab9 */ /* 0x000fe40000000a00 */
[----:B------:R-:W-:-:S04]  /*1bf0*/  UIMAD UR4, UR57, UR8, URZ ;  /* 0x00000008390472a4 */ /* 0x000fc8000f8e023f */
[----:B------:R-:W-:Y:S01]  /*1c00*/  UIMAD UR10, UR35, UR9, UR4 ;  /* 0x00000009230a72a4 */ /* 0x000fe2000f8e0204 */
[----:B----4-:R-:W-:Y:S02]  /*1c10*/  SHF.R.S32.HI R9, RZ, 0x1f, R8 ;  /* 0x0000001fff097819 */ /* 0x010fe40000011408 */
[----:B------:R-:W-:Y:S02]  /*1c20*/  ULDC.64 UR8, c[0x0][0x370] ;  /* 0x0000dc0000087ab9 */ /* 0x000fe40000000a00 */
[----:B------:R-:W-:Y:S01]  /*1c30*/  LEA.HI R3, R9, R8, RZ, 0x2 ;  /* 0x0000000809037211 */ /* 0x000fe200078f10ff */
[----:B------:R-:W-:Y:S02]  /*1c40*/  UIMAD UR4, UR29, UR8, URZ ;  /* 0x000000081d0472a4 */ /* 0x000fe4000f8e023f */
[----:B------:R-:W-:Y:S01]  /*1c50*/  UIADD3 UR8, UR17, UR15, URZ ;  /* 0x0000000f11087290 */ /* 0x000fe2000fffe03f */
[----:B------:R-:W-:Y:S01]  /*1c60*/  SHF.R.S32.HI R3, RZ, 0x2, R3 ;  /* 0x00000002ff037819 */ /* 0x000fe20000011403 */
[----:B------:R-:W-:-:S03]  /*1c70*/  UIMAD UR4, UR17, UR9, UR4 ;  /* 0x00000009110472a4 */ /* 0x000fc6000f8e0204 */
        /* <DEDUP_REMOVED lines=12> */
[----:B------:R-:W-:Y:S01]  /*1d40*/  IADD3.X R5, R21, UR28, RZ, P0, !PT ;  /* 0x0000001c15057c10 */ /* 0x000fe200087fe4ff */
[----:B------:R-:W-:Y:S01]  /*1d50*/  ULDC.64 UR28, c[0x0][0x200] ;  /* 0x00008000001c7ab9 */ /* 0x000fe20000000a00 */
[----:B------:R-:W-:Y:S01]  /*1d60*/  IADD3.X R7, R7, UR34, R0, P1, !PT ;  /* 0x0000002207077c10 */ /* 0x000fe20008ffe400 */
[----:B------:R-:W-:Y:S01]  /*1d70*/  IMAD.U32 R0, RZ, RZ, UR17 ;  /* 0x00000011ff007e24 */ /* 0x000fe2000f8e00ff */
[----:B------:R-:W-:Y:S01]  /*1d80*/  PLOP3.LUT P0, PT, PT, PT, UP0, 0x80, 0x0 ;  /* 0x000000000000781c */ /* 0x000fe20003f0f008 */
[----:B------:R-:W-:Y:S02]  /*1d90*/  UIMAD.WIDE UR8, UR8, UR26, UR28 ;  /* 0x0000001a080872a5 */ /* 0x000fe4000f8e021c */
        /* <DEDUP_REMOVED lines=31> */
[----:B------:R-:W-:Y:S01]  /*1f90*/  UMOV UR11, UR8 ;  /* 0x00000008000b7c82 */ /* 0x000fe20008000000 */
[----:B------:R-:W-:Y:S01]  /*1fa0*/  IMAD.U32 R15, RZ, RZ, UR22 ;  /* 0x00000016ff0f7e24 */ /* 0x000fe2000f8e00ff */
[----:B------:R-:W-:Y:S01]  /*1fb0*/  UMOV UR10, UR9 ;  /* 0x00000009000a7c82 */ /* 0x000fe20008000000 */
[----:B------:R-:W-:Y:S01]  /*1fc0*/  BSSY B0, `(.L_x_557) ;  /* 0x0000046000007945 */ /* 0x000fe20003800000 */
[----:B------:R-:W-:Y:S01]  /*1fd0*/  ULDC.64 UR8, c[0x0][0x1a0] ;  /* 0x0000680000087ab9 */ /* 0x000fe20000000a00 */
[----:B------:R-:W-:Y:S01]  /*1fe0*/  IMAD.WIDE.U32 R4, R15, c[0x0][0x1a0], R20 ;  /* 0x000068000f047a25 */ /* 0x000fe200078e0014 */
[----:B------:R-:W-:Y:S01]  /*1ff0*/  UIMAD UR4, UR16, UR8, URZ ;  /* 0x00000008100472a4 */ /* 0x000fe2000f8e023f */
[----:B------:R-:W-:Y:S01]  /*2000*/  MOV R241, R8 ;  /* 0x0000000800f17202 */ /* 0x000fe20000000f00 */
[----:B------:R-:W-:Y:S01]  /*2010*/  UMOV UR13, UR14 ;  /* 0x0000000e000d7c82 */ /* 0x000fe20008000000 */
[----:B------:R-:W-:Y:S01]  /*2020*/  IMAD.MOV.U32 R238, RZ, RZ, R13 ;  /* 0x000000ffffee7224 */ /* 0x000fe200078e000d */
[----:B------:R-:W-:Y:S01]  /*2030*/  UIMAD UR9, UR22, UR9, UR4 ;  /* 0x00000009160972a4 */ /* 0x000fe2000f8e0204 */
[----:B------:R-:W-:Y:S01]  /*2040*/  IMAD.MOV.U32 R242, RZ, RZ, R10 ;  /* 0x000000fffff27224 */ /* 0x000fe200078e000a */
[----:B------:R-:W-:Y:S01]  /*2050*/  @P0 BAR.SYNC.DEFER_BLOCKING 0x0 ;  /* 0x0000000000000b1d */ /* 0x000fe20000010000 */
[----:B------:R-:W-:Y:S01]  /*2060*/  UIMAD UR4, UR18, -0x80, UR5 ;  /* 0xffffff80120478a4 */ /* 0x000fe2000f8e0205 */
[----:B------:R-:W-:Y:S01]  /*2070*/  IADD3 R6, P0, R4, UR30, RZ ;  /* 0x0000001e04067c10 */ /* 0x000fe2000ff1e0ff */
[----:B------:R-:W-:Y:S01]  /*2080*/  IMAD R4, R16, c[0x0][0x1b8], RZ ;  /* 0x00006e0010047a24 */ /* 0x000fe200078e02ff */
[----:B------:R-:W-:Y:S01]  /*2090*/  MOV R7, UR9 ;  /* 0x0000000900077c02 */ /* 0x000fe20008000f00 */
[----:B------:R-:W-:Y:S01]  /*20a0*/  IMAD.MOV.U32 R240, RZ, RZ, R12 ;  /* 0x000000fffff07224 */ /* 0x000fe200078e000c */
[----:B------:R-:W-:Y:S01]  /*20b0*/  UMOV UR8, UR12 ;  /* 0x0000000c00087c82 */ /* 0x000fe20008000000 */
[----:B------:R-:W-:Y:S01]  /*20c0*/  ISETP.GE.AND P1, PT, R3, UR4, PT ;  /* 0x0000000403007c0c */ /* 0x000fe2000bf26270 */
[----:B------:R-:W-:Y:S01]  /*20d0*/  ULEA.HI UR9, UR8, UR8, URZ, 0x1 ;  /* 0x0000000808097291 */ /* 0x000fe2000f8f083f */
[----:B------:R-:W-:Y:S01]  /*20e0*/  IADD3.X R7, R5, UR31, R7, P0, !PT ;  /* 0x0000001f05077c10 */ /* 0x000fe200087fe407 */
[C---:B------:R-:W-:Y:S01]  /*20f0*/  IMAD R4, R14.reuse, c[0x0][0x1bc], R4 ;  /* 0x00006f000e047a24 */ /* 0x040fe200078e0204 */
[----:B------:R-:W-:Y:S01]  /*2100*/  UMOV UR12, UR15 ;  /* 0x0000000f000c7c82 */ /* 0x000fe20008000000 */
[----:B------:R-:W-:Y:S01]  /*2110*/  MOV R239, R9 ;  /* 0x0000000900ef7202 */ /* 0x000fe20000000f00 */
[----:B------:R-:W-:Y:S01]  /*2120*/  ULOP3.LUT UR9, UR9, 0xfffffffe, URZ, 0xc0, !UPT ;  /* 0xfffffffe09097892 */ /* 0x000fe2000f8ec03f */
[----:B------:R-:W-:Y:S01]  /*2130*/  IMAD.WIDE.U32 R6, R14, c[0x0][0x1b8], R6 ;  /* 0x00006e000e067a25 */ /* 0x000fe200078e0006 */
[----:B------:R-:W-:-:S02]  /*2140*/  MOV R237, R11 ;  /* 0x0000000b00ed7202 */ /* 0x000fc40000000f00 */
[----:B------:R-:W-:Y:S02]  /*2150*/  UIADD3 UR9, UR8, -UR9, URZ ;  /* 0x8000000908097290 */ /* 0x000fe4000fffe03f */
[----:B------:R-:W-:Y:S02]  /*2160*/  IADD3 R13, R7, R4, RZ ;  /* 0x00000004070d7210 */ /* 0x000fe40007ffe0ff */
[----:B------:R-:W-:Y:S01]  /*2170*/  UISETP.NE.AND UP0, UPT, UR9, 0x1, UPT ;  /* 0x000000010900788c */ /* 0x000fe2000bf05270 */
        /* <DEDUP_REMOVED lines=42> */
.L_x_558:
[----:B------:R-:W-:Y:S05]  /*2420*/  BSYNC B0 ;  /* 0x0000000000007941 */ /* 0x000fea0003800000 */
.L_x_557:
        /* <DEDUP_REMOVED lines=41> */
.L_x_560:
[----:B------:R-:W-:Y:S05]  /*26c0*/  BSYNC B0 ;  /* 0x0000000000007941 */ /* 0x000fea0003800000 */
.L_x_559:
        /* <DEDUP_REMOVED lines=39> */
.L_x_562:
[----:B------:R-:W-:Y:S05]  /*2940*/  BSYNC B0 ;  /* 0x0000000000007941 */ /* 0x000fea0003800000 */
.L_x_561:
        /* <DEDUP_REMOVED lines=19> */
.L_x_564:
        /* <DEDUP_REMOVED lines=36> */
.L_x_565:
[----:B------:R-:W-:Y:S05]  /*2cc0*/  BSYNC B0 ;  /* 0x0000000000007941 */ /* 0x000fea0003800000 */
.L_x_563:
        /* <DEDUP_REMOVED lines=81> */
.L_x_567:
[----:B------:R-:W-:Y:S05]  /*31e0*/  BSYNC B0 ;  /* 0x0000000000007941 */ /* 0x000fea0003800000 */
.L_x_566:
        /* <DEDUP_REMOVED lines=39> */
.L_x_569:
[----:B------:R-:W-:Y:S05]  /*3460*/  BSYNC B0 ;  /* 0x0000000000007941 */ /* 0x000fea0003800000 */
.L_x_568:
        /* <DEDUP_REMOVED lines=21> */
[----:B------:R-:W-:Y:S01]  /*35c0*/  IMAD.SHL.U32 R219, R227, 0x2, RZ ;  /* 0x00000002e3db7824 */ /* 0x000fe200078e00ff */
[----:B------:R-:W-:Y:S01]  /*35d0*/  CS2R R126, SRZ ;  /* 0x00000000007e7805 */ /* 0x000fe2000001ff00 */
[----:B------:R-:W2:Y:S01]  /*35e0*/  LDSM.16.M88.4 R168, [R218+0xf000] ;  /* 0x00f00000daa8783b */ /* 0x000ea20000000200 */
[----:B------:R-:W-:Y:S01]  /*35f0*/  IMAD.MOV.U32 R247, RZ, RZ, R228 ;  /* 0x000000fffff77224 */ /* 0x000fe200078e00e4 */
        /* <DEDUP_REMOVED lines=61> */
[----:B------:R-:W-:Y:S01]  /*39d0*/  UMOV UR4, URZ ;  /* 0x0000003f00047c82 */ /* 0x000fe20008000000 */
[----:B---3--:R-:W-:Y:S01]  /*39e0*/  @P1 FMUL.FTZ R0, R0, R3 ;  /* 0x0000000300001220 */ /* 0x008fe20000410000 */
[----:B------:R-:W-:-:S03]  /*39f0*/  MOV R3, UR18 ;  /* 0x0000001200037c02 */ /* 0x000fc60008000f00 */
[----:B------:R3:W5:Y:S02]  /*3a00*/  @P1 R2UR UR9, R0 ;  /* 0x00000000000913c2 */ /* 0x00076400000e0000 */
[----:B----4-:R-:W-:-:S05]  /*3a10*/  IMAD R3, R3, 0x80, R6 ;  /* 0x0000008003037824 */ /* 0x010fca00078e0206 */
[----:B------:R-:W-:Y:S02]  /*3a20*/  IADD3 R5, R19, -UR25, -R3 ;  /* 0x8000001913057c10 */ /* 0x000fe4000fffe803 */
[----:B------:R-:W-:Y:S02]  /*3a30*/  SHF.L.U32 R3, R4, 0x1, RZ ;  /* 0x0000000104037819 */ /* 0x000fe400000006ff */
[----:B------:R-:W-:Y:S02]  /*3a40*/  IADD3 R4, R5, UR5, RZ ;  /* 0x0000000505047c10 */ /* 0x000fe4000fffe0ff */
[----:B------:R-:W-:-:S03]  /*3a50*/  SHF.L.U64.HI R5, R19, 0x2, R17 ;  /* 0x0000000213057819 */ /* 0x000fc60000010211 */
[----:B------:R4:W-:Y:S04]  /*3a60*/  STL [R1+0x44], R4 ;  /* 0x0000440401007387 */ /* 0x0009e80000100800 */
[----:B------:R1:W-:Y:S01]  /*3a70*/  STL [R1+0x3c], R5 ;  /* 0x00003c0501007387 */ /* 0x0003e20000100800 */
[----:B---3--:R-:W-:Y:S01]  /*3a80*/  IADD3 R0, R227, 0x1800, RZ ;  /* 0x00001800e3007810 */ /* 0x008fe20007ffe0ff */
[----:B-----5:R-:W-:-:S03]  /*3a90*/  @UP1 UMOV UR4, UR9 ;  /* 0x0000000900041c82 */ /* 0x020fc60008000000 */
[----:B------:R-:W-:-:S05]  /*3aa0*/  SEL R0, R0, R227, !P0 ;  /* 0x000000e300007207 */ /* 0x000fca0004000000 */
[----:B------:R-:W-:Y:S02]  /*3ab0*/  IMAD.SHL.U32 R216, R0, 0x2, RZ ;  /* 0x0000000200d87824 */ /* 0x000fe400078e00ff */
[----:B------:R-:W-:-:S04]  /*3ac0*/  IMAD.MOV.U32 R0, RZ, RZ, c[0x0][0x22c] ;  /* 0x00008b00ff007624 */ /* 0x000fc800078e00ff */
[----:B------:R-:W-:-:S04]  /*3ad0*/  IMAD R0, R0, c[0x0][0x1c0], RZ ;  /* 0x0000700000007a24 */ /* 0x000fc800078e02ff */
[C---:B----4-:R-:W-:Y:S01]  /*3ae0*/  IMAD.SHL.U32 R4, R0.reuse, 0x8, RZ ;  /* 0x0000000800047824 */ /* 0x050fe200078e00ff */
[----:B------:R-:W-:-:S04]  /*3af0*/  SHF.L.U32 R7, R0, 0x4, RZ ;  /* 0x0000000400077819 */ /* 0x000fc800000006ff */
[C---:B------:R-:W-:Y:S02]  /*3b00*/  IADD3 R6, R7.reuse, 0x20, RZ ;  /* 0x0000002007067810 */ /* 0x040fe40007ffe0ff */
[----:B------:R-:W-:Y:S02]  /*3b10*/  IADD3 R0, R7, 0x40, RZ ;  /* 0x0000004007007810 */ /* 0x000fe40007ffe0ff */
[C---:B-1----:R-:W-:Y:S01]  /*3b20*/  IADD3 R5, R4.reuse, R6, RZ ;  /* 0x0000000604057210 */ /* 0x042fe20007ffe0ff */
[----:B------:R-:W-:Y:S02]  /*3b30*/  IMAD.SHL.U32 R6, R19, 0x4, RZ ;  /* 0x0000000413067824 */ /* 0x000fe400078e00ff */
[----:B------:R-:W-:-:S03]  /*3b40*/  IMAD.IADD R0, R4, 0x1, R0 ;  /* 0x0000000104007824 */ /* 0x000fc600078e0200 */
[----:B------:R1:W-:Y:S02]  /*3b50*/  STL [R1+0x40], R6 ;  /* 0x0000400601007387 */ /* 0x0003e40000100800 */
[C---:B-1----:R-:W-:Y:S01]  /*3b60*/  IMAD.IADD R6, R4.reuse, 0x1, R5 ;  /* 0x0000000104067824 */ /* 0x042fe200078e0205 */
[----:B------:R-:W-:-:S03]  /*3b70*/  IADD3 R5, R4, R0, RZ ;  /* 0x0000000004057210 */ /* 0x000fc60007ffe0ff */
[C---:B------:R-:W-:Y:S01]  /*3b80*/  IMAD.IADD R6, R4.reuse, 0x1, R6 ;  /* 0x0000000104067824 */ /* 0x040fe200078e0206 */
[----:B------:R-:W-:-:S03]  /*3b90*/  IADD3 R5, R4, R5, RZ ;  /* 0x0000000504057210 */ /* 0x000fc60007ffe0ff */
[C---:B------:R-:W-:Y:S01]  /*3ba0*/  IMAD.IADD R6, R4.reuse, 0x1, R6 ;  /* 0x0000000104067824 */ /* 0x040fe200078e0206 */
[----:B------:R-:W-:-:S04]  /*3bb0*/  IADD3 R5, R4, R5, RZ ;  /* 0x0000000504057210 */ /* 0x000fc80007ffe0ff */
[----:B------:R1:W-:Y:S01]  /*3bc0*/  STL [R1+0x24], R6 ;  /* 0x0000240601007387 */ /* 0x0003e20000100800 */
[----:B------:R-:W-:-:S03]  /*3bd0*/  IADD3 R0, R4, R5, RZ ;  /* 0x0000000504007210 */ /* 0x000fc60007ffe0ff */
[----:B------:R3:W-:Y:S01]  /*3be0*/  STL [R1+0x20], R5 ;  /* 0x0000200501007387 */ /* 0x0007e20000100800 */
[----:B-1----:R-:W-:-:S05]  /*3bf0*/  IMAD.IADD R6, R4, 0x1, R6 ;  /* 0x0000000104067824 */ /* 0x002fca00078e0206 */
[----:B------:R3:W-:Y:S04]  /*3c00*/  STL [R1+0x2c], R6 ;  /* 0x00002c0601007387 */ /* 0x0007e80000100800 */
[----:B--2---:R3:W-:Y:S02]  /*3c10*/  STL [R1+0x28], R0 ;  /* 0x0000280001007387 */ /* 0x0047e40000100800 */
.L_x_572:
[----:B------:R-:W2:Y:S01]  /*3c20*/  LDL R229, [R1+0x44] ;  /* 0x0000440001e57983 */ /* 0x000ea20000100800 */
[----:B---3--:R-:W-:Y:S01]  /*3c30*/  IADD3 R0, R226, R216, RZ ;  /* 0x000000d8e2007210 */ /* 0x008fe20007ffe0ff */
[----:B------:R-:W-:Y:S02]  /*3c40*/  USHF.L.U32 UR9, UR18, 0x7, URZ ;  /* 0x0000000712097899 */ /* 0x000fe4000800063f */
[----:B------:R-:W0:Y:S02]  /*3c50*/  LDGDEPBAR ;  /* 0x00000000000079af */ /* 0x000e240000000000 */
[----:B------:R-:W-:Y:S04]  /*3c60*/  UIADD3 UR9, UR9, 0x80, URZ ;  /* 0x0000008009097890 */ /* 0x000fe8000fffe03f */
[----:B------:R-:W-:Y:S02]  /*3c70*/  UISETP.GE.AND UP0, UPT, UR9, UR5, UPT ;  /* 0x000000050900728c */ /* 0x000fe4000bf06270 */
[----:B------:R-:W-:Y:S04]  /*3c80*/  STL [R1+0xc0], R60 ;  /* 0x0000c03c01007387 */ /* 0x000fe80000100800 */
[----:B------:R-:W-:Y:S01]  /*3c90*/  STL [R1+0xbc], R59 ;  /* 0x0000bc3b01007387 */ /* 0x000fe20000100800 */
[----:B------:R-:W-:Y:S02]  /*3ca0*/  PLOP3.LUT P3, PT, PT, PT, UP0, 0x80, 0x0 ;  /* 0x000000000000781c */ /* 0x000fe40003f6f008 */
[----:B------:R-:W-:Y:S01]  /*3cb0*/  PLOP3.LUT P4, PT, PT, PT, UP0, 0x80, 0x0 ;  /* 0x000000000000781c */ /* 0x000fe20003f8f008 */
[----:B------:R-:W-:Y:S01]  /*3cc0*/  STL [R1+0xb8], R58 ;  /* 0x0000b83a01007387 */ /* 0x000fe20000100800 */
[----:B------:R-:W-:Y:S02]  /*3cd0*/  PLOP3.LUT P6, PT, PT, PT, UP0, 0x80, 0x0 ;  /* 0x000000000000781c */ /* 0x000fe40003fcf008 */
[----:B------:R-:W-:Y:S01]  /*3ce0*/  PLOP3.LUT P5, PT, PT, PT, UP0, 0x80, 0x0 ;  /* 0x000000000000781c */ /* 0x000fe20003faf008 */
        /* <DEDUP_REMOVED lines=24> */
[----:B-1----:R-:W2:Y:S04]  /*3e70*/  LDL R36, [R1+0x48] ;  /* 0x0000480001247983 */ /* 0x002ea80000100800 */
[----:B---3--:R-:W3:Y:S04]  /*3e80*/  LDL R3, [R1+0x10] ;  /* 0x0000100001037983 */ /* 0x008ee80000100800 */
[----:B----4-:R-:W4:Y:S01]  /*3e90*/  LDL R2, [R1+0x14] ;  /* 0x0000140001027983 */ /* 0x010f220000100800 */
        /* <DEDUP_REMOVED lines=19> */
[----:B------:R-:W2:Y:S02]  /*3fd0*/  LDSM.16.M88.4 R164, [R218+0xb400] ;  /* 0x00b40000daa4783b */ /* 0x000ea40000000200 */
        /* <DEDUP_REMOVED lines=16> */
[----:B------:R-:W-:Y:S01]  /*40e0*/  MOV R156, UR8 ;  /* 0x00000008009c7c02 */ /* 0x000fe20008000f00 */
[-C--:B------:R-:W-:Y:S04]  /*40f0*/  HMMA.16816.F32 R12, R160, R158.reuse, R12 ;  /* 0x0000009ea00c723c */ /* 0x080fe8000000180c */
[----:B--2---:R-:W-:Y:S04]  /*4100*/  LEA R156, R156, R229, 0x6 ;  /* 0x000000e59c9c7211 */ /* 0x004fe800078e30ff */
[C---:B------:R-:W-:Y:S01]  /*4110*/  HMMA.16816.F32 R16, R152.reuse, R158, R16 ;  /* 0x0000009e9810723c */ /* 0x040fe20000001810 */
[C---:B------:R-:W-:Y:S03]  /*4120*/  IADD3 R149, R156.reuse, -0x1, RZ ;  /* 0xffffffff9c957810 */ /* 0x040fe60007ffe0ff */
[----:B------:R-:W-:Y:S02]  /*4130*/  IABS R148, R156 ;  /* 0x0000009c00947213 */ /* 0x000fe40000000000 */
[----:B------:R-:W-:Y:S02]  /*4140*/  ISETP.GE.AND P0, PT, R149, RZ, PT ;  /* 0x000000ff9500720c */ /* 0x000fe40003f06270 */
[-C--:B------:R-:W-:Y:S01]  /*4150*/  HMMA.16816.F32 R20, R152, R164.reuse, R20 ;  /* 0x000000a49814723c */ /* 0x080fe20000001814 */
[----:B------:R-:W-:Y:S03]  /*4160*/  MOV R150, R148 ;  /* 0x0000009400967202 */ /* 0x000fe60000000f00 */
[C---:B------:R-:W-:Y:S02]  /*4170*/  IADD3 R148, R156.reuse, 0x8, RZ ;  /* 0x000000089c947810 */ /* 0x040fe40007ffe0ff */
[----:B------:R-:W-:Y:S02]  /*4180*/  IADD3 R159, R156, 0x20, RZ ;  /* 0x000000209c9f7810 */ /* 0x000fe40007ffe0ff */
[C---:B------:R-:W-:Y:S01]  /*4190*/  HMMA.16816.F32 R24, R160.reuse, R164, R24 ;  /* 0x000000a4a018723c */ /* 0x040fe20000001818 */
[----:B------:R-:W-:Y:S03]  /*41a0*/  ISETP.GE.AND P1, PT, R148, RZ, PT ;  /* 0x000000ff9400720c */ /* 0x000fe60003f26270 */
[C---:B------:R-:W-:Y:S02]  /*41b0*/  @!P0 IADD3 R149, -R156.reuse, 0x1, RZ ;  /* 0x000000019c958810 */ /* 0x040fe40007ffe1ff */
[C---:B------:R-:W-:Y:S02]  /*41c0*/  IADD3 R158, R156.reuse, 0x1f, RZ ;  /* 0x0000001f9c9e7810 */ /* 0x040fe40007ffe0ff */
[-C--:B------:R-:W-:Y:S01]  /*41d0*/  HMMA.16816.F32 R28, R160, R166.reuse, R28 ;  /* 0x000000a6a01c723c */ /* 0x080fe2000000181c */
[C---:B------:R-:W-:Y:S05]  /*41e0*/  IADD3 R157, R156.reuse, 0x28, RZ ;  /* 0x000000289c9d7810 */ /* 0x040fea0007ffe0ff */
[C---:B------:R-:W-:Y:S02]  /*41f0*/  @!P1 IADD3 R148, -R156.reuse, -0x8, RZ ;  /* 0xfffffff89c949810 */ /* 0x040fe40007ffe1ff */
[----:B------:R-:W-:Y:S01]  /*4200*/  HMMA.16816.F32 R32, R152, R166, R32 ;  /* 0x000000a69820723c */ /* 0x000fe20000001820 */
[----:B------:R-:W-:Y:S01]  /*4210*/  I2F R167, R150 ;  /* 0x0000009600a77306 */ /* 0x000fe20000201400 */
[----:B------:R-:W-:Y:S05]  /*4220*/  ISETP.GE.AND P1, PT, R159, RZ, PT ;  /* 0x000000ff9f00720c */ /* 0x000fea0003f26270 */
[----:B------:R-:W-:Y:S01]  /*4230*/  IADD3 R152, R156, 0x7, RZ ;  /* 0x000000079c987810 */ /* 0x000fe20007ffe0ff */
[-C--:B-1----:R-:W-:Y:S03]  /*4240*/  HMMA.16816.F32 R4, R132, R140.reuse, R4 ;  /* 0x0000008c8404723c */ /* 0x082fe60000001804 */
[----:B------:R-:W-:Y:S01]  /*4250*/  I2F R166, R149 ;  /* 0x0000009500a67306 */ /* 0x000fe20000201400 */
[----:B------:R-:W-:Y:S03]  /*4260*/  ISETP.GE.AND P0, PT, R152, RZ, PT ;  /* 0x000000ff9800720c */ /* 0x000fe60003f06270 */
[C---:B------:R-:W-:Y:S01]  /*4270*/  @!P1 IADD3 R159, -R156.reuse, -0x20, RZ ;  /* 0xffffffe09c9f9810 */ /* 0x040fe20007ffe1ff */
[C---:B------:R-:W-:Y:S01]  /*4280*/  HMMA.16816.F32 R8, R144.reuse, R140, R8 ;  /* 0x0000008c9008723c */ /* 0x040fe20000001808 */
[----:B------:R-:W-:Y:S04]  /*4290*/  ISETP.GE.AND P1, PT, R157, RZ, PT ;  /* 0x000000ff9d00720c */ /* 0x000fe80003f26270 */
[----:B------:R1:W-:Y:S03]  /*42a0*/  I2F R230, R148 ;  /* 0x0000009400e67306 */ /* 0x0003e60000201400 */
[-C--:B------:R-:W-:Y:S01]  /*42b0*/  HMMA.16816.F32 R12, R144, R142.reuse, R12 ;  /* 0x0000008e900c723c */ /* 0x080fe2000000180c */
[----:B------:R-:W-:Y:S02]  /*42c0*/  @!P0 IADD3 R152, -R156, -0x7, RZ ;  /* 0xfffffff99c988810 */ /* 0x000fe40007ffe1ff */
[----:B------:R-:W-:Y:S03]  /*42d0*/  ISETP.GE.AND P0, PT, R158, RZ, PT ;  /* 0x000000ff9e00720c */ /* 0x000fe60003f06270 */
[C---:B------:R-:W-:Y:S01]  /*42e0*/  @!P1 IADD3 R157, -R156.reuse, -0x28, RZ ;  /* 0xffffffd89c9d9810 */ /* 0x040fe20007ffe1ff */
[----:B------:R2:W-:Y:S01]  /*42f0*/  I2F R229, R152 ;  /* 0x0000009800e57306 */ /* 0x0005e20000201400 */
[C---:B------:R-:W-:Y:S01]  /*4300*/  HMMA.16816.F32 R16, R132.reuse, R142, R16 ;  /* 0x0000008e8410723c */ /* 0x040fe20000001810 */
[----:B------:R-:W-:Y:S07]  /*4310*/  LDSM.16.M88.4 R140, [R216+0x2000] ;  /* 0x00200000d88c783b */ /* 0x000fee0000000200 */
[-C--:B------:R-:W-:Y:S01]  /*4320*/  HMMA.16816.F32 R20, R132, R136.reuse, R20 ;  /* 0x000000888414723c */ /* 0x080fe20000001814 */
[----:B------:R3:W-:Y:S03]  /*4330*/  I2F R165, R159 ;  /* 0x0000009f00a57306 */ /* 0x0007e60000201400 */
[C---:B------:R-:W-:Y:S01]  /*4340*/  @!P0 IADD3 R158, -R156.reuse, -0x1f, RZ ;  /* 0xffffffe19c9e8810 */ /* 0x040fe20007ffe1ff */
[----:B-1----:R-:W1:Y:S03]  /*4350*/  LDSM.16.M88.4 R148, [R218+0xd000] ;  /* 0x00d00000da94783b */ /* 0x002e660000000200 */
[C---:B------:R-:W-:Y:S03]  /*4360*/  HMMA.16816.F32 R24, R144.reuse, R136, R24 ;  /* 0x000000889018723c */ /* 0x040fe60000001818 */
[----:B------:R4:W-:Y:S02]  /*4370*/  I2F R232, R157 ;  /* 0x0000009d00e87306 */ /* 0x0009e40000201400 */
[----:B--2---:R-:W2:Y:S03]  /*4380*/  LDSM.16.M88.4 R152, [R216+0x2800] ;  /* 0x00280000d898783b */ /* 0x004ea60000000200 */
[-C--:B------:R-:W-:Y:S01]  /*4390*/  HMMA.16816.F32 R28, R144, R138.reuse, R28 ;  /* 0x0000008a901c723c */ /* 0x080fe2000000181c */
[C---:B------:R-:W-:Y:S03]  /*43a0*/  IADD3 R137, R156.reuse, 0x18, RZ ;  /* 0x000000189c897810 */ /* 0x040fe60007ffe0ff */
[C---:B------:R-:W-:Y:S01]  /*43b0*/  IADD3 R136, R156.reuse, 0x17, RZ ;  /* 0x000000179c887810 */ /* 0x040fe20007ffe0ff */
[----:B------:R1:W-:Y:S01]  /*43c0*/  I2F R164, R158 ;  /* 0x0000009e00a47306 */ /* 0x0003e20000201400 */
[----:B------:R-:W-:Y:S01]  /*43d0*/  ISETP.GE.AND P1, PT, R137, RZ, PT ;  /* 0x000000ff8900720c */ /* 0x000fe20003f26270 */
[----:B------:R-:W-:Y:S01]  /*43e0*/  LDSM.16.M88.4 R144, [R217+0xd000] ;  /* 0x00d00000d990783b */ /* 0x000fe20000000200 */
[----:B------:R-:W-:Y:S01]  /*43f0*/  HMMA.16816.F32 R32, R132, R138, R32 ;  /* 0x0000008a8420723c */ /* 0x000fe20000001820 */
[C---:B---3--:R-:W-:Y:S04]  /*4400*/  IADD3 R159, R156.reuse, 0x27, RZ ;  /* 0x000000279c9f7810 */ /* 0x048fe80007ffe0ff */
[----:B------:R-:W-:Y:S02]  /*4410*/  ISETP.GE.AND P0, PT, R159, RZ, PT ;  /* 0x000000ff9f00720c */ /* 0x000fe40003f06270 */
[----:B------:R-:W3:Y:S05]  /*4420*/  LDSM.16.M88.4 R132, [R218+0xd400] ;  /* 0x00d40000da84783b */ /* 0x000eea0000000200 */
[C---:B------:R-:W-:Y:S02]  /*4430*/  @!P1 IADD3 R137, -R156.reuse, -0x18, RZ ;  /* 0xffffffe89c899810 */ /* 0x040fe40007ffe1ff */
[C---:B----4-:R-:W-:Y:S02]  /*4440*/  IADD3 R157, R156.reuse, 0x10, RZ ;  /* 0x000000109c9d7810 */ /* 0x050fe40007ffe0ff */
[----:B------:R-:W-:Y:S02]  /*4450*/  I2F R163, R137 ;  /* 0x0000008900a37306 */ /* 0x000fe40000201400 */
[----:B------:R-:W-:Y:S02]  /*4460*/  @!P0 IADD3 R159, -R156, -0x27, RZ ;  /* 0xffffffd99c9f8810 */ /* 0x000fe40007ffe1ff */
[----:B------:R-:W-:Y:S01]  /*4470*/  ISETP.GE.AND P0, PT, R136, RZ, PT ;  /* 0x000000ff8800720c */ /* 0x000fe20003f06270 */
[-C--:B-1----:R-:W-:Y:S01]  /*4480*/  HMMA.16816.F32 R4, R140, R148.reuse, R4 ;  /* 0x000000948c04723c */ /* 0x082fe20000001804 */
[C---:B------:R-:W-:Y:S04]  /*4490*/  IADD3 R158, R156.reuse, -0x11, RZ ;  /* 0xffffffef9c9e7810 */ /* 0x040fe80007ffe0ff */
[----:B------:R1:W-:Y:S03]  /*44a0*/  I2F R231, R159 ;  /* 0x0000009f00e77306 */ /* 0x0003e60000201400 */
[C---:B--2---:R-:W-:Y:S04]  /*44b0*/  HMMA.16816.F32 R8, R152.reuse, R148, R8 ;  /* 0x000000949808723c */ /* 0x044fe80000001808 */
[C---:B------:R-:W-:Y:S04]  /*44c0*/  @!P0 IADD3 R136, -R156.reuse, -0x17, RZ ;  /* 0xffffffe99c888810 */ /* 0x040fe80007ffe1ff */
[----:B------:R2:W-:Y:S01]  /*44d0*/  I2F R162, R136 ;  /* 0x0000008800a27306 */ /* 0x0005e20000201400 */
[C---:B------:R-:W-:Y:S01]  /*44e0*/  IADD3 R149, R156.reuse, -0x8, RZ ;  /* 0xfffffff89c957810 */ /* 0x040fe20007ffe0ff */
[-C--:B------:R-:W-:Y:S02]  /*44f0*/  HMMA.16816.F32 R12, R152, R150.reuse, R12 ;  /* 0x00000096980c723c */ /* 0x080fe4000000180c */
[----:B------:R-:W-:Y:S02]  /*4500*/  IADD3 R148, R156, -0x9, RZ ;  /* 0xfffffff79c947810 */ /* 0x000fe40007ffe0ff */
[----:B------:R-:W-:Y:S02]  /*4510*/  ISETP.GE.AND P1, PT, R149, RZ, PT ;  /* 0x000000ff9500720c */ /* 0x000fe40003f26270 */
[----:B------:R-:W-:Y:S02]  /*4520*/  ISETP.GE.AND P0, PT, R148, RZ, PT ;  /* 0x000000ff9400720c */ /* 0x000fe40003f06270 */
[C---:B------:R-:W-:Y:S01]  /*4530*/  HMMA.16816.F32 R16, R140.reuse, R150, R16 ;  /* 0x000000968c10723c */ /* 0x040fe20000001810 */
[C---:B-1----:R-:W-:Y:S08]  /*4540*/  IADD3 R159, R156.reuse, -0x10, RZ ;  /* 0xfffffff09c9f7810 */ /* 0x042ff00007ffe0ff */
[C---:B------:R-:W-:Y:S01]  /*4550*/  @!P1 IADD3 R149, -R156.reuse, 0x8, RZ ;  /* 0x000000089c959810 */ /* 0x040fe20007ffe1ff */
[-C--:B---3--:R-:W-:Y:S01]  /*4560*/  HMMA.16816.F32 R20, R140, R132.reuse, R20 ;  /* 0x000000848c14723c */ /* 0x088fe20000001814 */
[----:B------:R-:W-:Y:S02]  /*4570*/  ISETP.GE.AND P1, PT, R159, RZ, PT ;  /* 0x000000ff9f00720c */ /* 0x000fe40003f26270 */
[----:B------:R-:W-:Y:S01]  /*4580*/  I2F R161, R149 ;  /* 0x0000009500a17306 */ /* 0x000fe20000201400 */
[----:B------:R-:W-:Y:S01]  /*4590*/  @!P0 IADD3 R148, -R156, 0x9, RZ ;  /* 0x000000099c948810 */ /* 0x000fe20007ffe1ff */
[----:B--2---:R-:W1:Y:S01]  /*45a0*/  LDSM.16.M88.4 R136, [R0+0x2000] ;  /* 0x002000000088783b */ /* 0x004e620000000200 */
[----:B------:R-:W-:Y:S02]  /*45b0*/  ISETP.GE.AND P0, PT, R158, RZ, PT ;  /* 0x000000ff9e00720c */ /* 0x000fe40003f06270 */
[C---:B------:R-:W-:Y:S05]  /*45c0*/  HMMA.16816.F32 R24, R152.reuse, R132, R24 ;  /* 0x000000849818723c */ /* 0x040fea0000001818 */
[----:B------:R2:W-:Y:S01]  /*45d0*/  I2F R160, R148 ;  /* 0x0000009400a07306 */ /* 0x0005e20000201400 */
[C---:B------:R-:W-:Y:S02]  /*45e0*/  @!P1 IADD3 R159, -R156.reuse, 0x10, RZ ;  /* 0x000000109c9f9810 */ /* 0x040fe40007ffe1ff */
[-C--:B------:R-:W-:Y:S01]  /*45f0*/  HMMA.16816.F32 R28, R152, R134.reuse, R28 ;  /* 0x00000086981c723c */ /* 0x080fe2000000181c */
[----:B------:R-:W-:Y:S02]  /*4600*/  IADD3 R132, R156, -0x18, RZ ;  /* 0xffffffe89c847810 */ /* 0x000fe40007ffe0ff */
[----:B------:R-:W-:Y:S02]  /*4610*/  ISETP.GE.AND P1, PT, R157, RZ, PT ;  /* 0x000000ff9d00720c */ /* 0x000fe40003f26270 */
[----:B------:R-:W-:Y:S02]  /*4620*/  ISETP.GE.AND P2, PT, R132, RZ, PT ;  /* 0x000000ff8400720c */ /* 0x000fe40003f46270 */
[----:B------:R-:W-:Y:S01]  /*4630*/  I2F R159, R159 ;  /* 0x0000009f009f7306 */ /* 0x000fe20000201400 */
[----:B------:R-:W-:Y:S01]  /*4640*/  HMMA.16816.F32 R32, R140, R134, R32 ;  /* 0x000000868c20723c */ /* 0x000fe20000001820 */
[C---:B------:R-:W-:Y:S01]  /*4650*/  IADD3 R133, R156.reuse, 0xf, RZ ;  /* 0x0000000f9c857810 */ /* 0x040fe20007ffe0ff */
[----:B------:R-:W3:Y:S02]  /*4660*/  LDL R142, [R1+0x40] ;  /* 0x00004000018e7983 */ /* 0x000ee40000100800 */
[C---:B------:R-:W-:Y:S02]  /*4670*/  @!P0 IADD3 R158, -R156.reuse, 0x11, RZ ;  /* 0x000000119c9e8810 */ /* 0x040fe40007ffe1ff */
[----:B------:R-:W-:Y:S01]  /*4680*/  ISETP.GE.AND P0, PT, R133, RZ, PT ;  /* 0x000000ff8500720c */ /* 0x000fe20003f06270 */
[----:B------:R-:W4:Y:S01]  /*4690*/  LDL R140, [R1+0x3c] ;  /* 0x00003c00018c7983 */ /* 0x000f220000100800 */
[C---:B------:R-:W-:Y:S02]  /*46a0*/  @!P1 IADD3 R157, -R156.reuse, -0x10, RZ ;  /* 0xfffffff09c9d9810 */ /* 0x040fe40007ffe1ff */
[----:B------:R-:W-:Y:S02]  /*46b0*/  I2F R158, R158 ;  /* 0x0000009e009e7306 */ /* 0x000fe40000201400 */
[C---:B------:R-:W-:Y:S01]  /*46c0*/  @!P2 IADD3 R132, -R156.reuse, 0x18, RZ ;  /* 0x000000189c84a810 */ /* 0x040fe20007ffe1ff */
[----:B--2---:R2:W2:Y:S01]  /*46d0*/  LDSM.16.M88.4 R148, [R0+0x2800] ;  /* 0x002800000094783b */ /* 0x0044a20000000200 */
[----:B------:R-:W-:Y:S05]  /*46e0*/  FSETP.NEU.FTZ.AND P2, PT, R3, -INF , PT ;  /* 0xff8000000300780b */ /* 0x000fea0003f5d000 */
[C---:B------:R-:W-:Y:S01]  /*46f0*/  @!P0 IADD3 R133, -R156.reuse, -0xf, RZ ;  /* 0xfffffff19c858810 */ /* 0x040fe20007ffe1ff */
[----:B------:R-:W-:Y:S01]  /*4700*/  I2F R134, R132 ;  /* 0x0000008400867306 */ /* 0x000fe20000201400 */
[-C--:B-1----:R-:W-:Y:S01]  /*4710*/  HMMA.16816.F32 R4, R136, R144.reuse, R4 ;  /* 0x000000908804723c */ /* 0x082fe20000001804 */
[----:B------:R-:W-:Y:S08]  /*4720*/  PLOP3.LUT P0, PT, PT, PT, UP0, 0x80, 0x0 ;  /* 0x000000000000781c */ /* 0x000ff00003f0f008 */
[----:B------:R-:W-:Y:S03]  /*4730*/  I2F R133, R133 ;  /* 0x0000008500857306 */ /* 0x000fe60000201400 */
[----:B--2---:R-:W-:Y:S07]  /*4740*/  IADD3 R0, R156, -0x19, RZ ;  /* 0xffffffe79c007810 */ /* 0x004fee0007ffe0ff */
[----:B------:R-:W-:Y:S01]  /*4750*/  I2F R157, R157 ;  /* 0x0000009d009d7306 */ /* 0x000fe20000201400 */
[----:B------:R-:W-:Y:S04]  /*4760*/  ISETP.GE.AND P1, PT, R0, RZ, PT ;  /* 0x000000ff0000720c */ /* 0x000fe80003f26270 */
[----:B------:R-:W-:Y:S02]  /*4770*/  FMUL.FTZ R4, R4, c[0x0][0x2ec] ;  /* 0x0000bb0004047a20 */ /* 0x000fe40000410000 */
[----:B------:R-:W-:Y:S02]  /*4780*/  FMUL.FTZ R5, R5, c[0x0][0x2ec] ;  /* 0x0000bb0005057a20 */ /* 0x000fe40000410000 */
[----:B------:R-:W-:Y:S02]  /*4790*/  FMUL.FTZ R6, R6, c[0x0][0x2ec] ;  /* 0x0000bb0006067a20 */ /* 0x000fe40000410000 */
[----:B------:R-:W-:Y:S01]  /*47a0*/  MUFU.TANH R248, R5 ;  /* 0x0000000500f87308 */ /* 0x000fe20000002400 */
[----:B------:R-:W-:Y:S01]  /*47b0*/  FMUL.FTZ R7, R7, c[0x0][0x2ec] ;  /* 0x0000bb0007077a20 */ /* 0x000fe20000410000 */
[C---:B------:R-:W-:Y:S01]  /*47c0*/  HMMA.16816.F32 R8, R148.reuse, R144, R8 ;  /* 0x000000909408723c */ /* 0x040fe20000001808 */
[----:B------:R-:W-:Y:S02]  /*47d0*/  @!P1 IADD3 R0, -R156, 0x19, RZ ;  /* 0x000000199c009810 */ /* 0x000fe40007ffe1ff */
[----:B------:R-:W-:Y:S05]  /*47e0*/  PLOP3.LUT P1, PT, PT, PT, UP0, 0x80, 0x0 ;  /* 0x000000000000781c */ /* 0x000fea0003f2f008 */
[----:B------:R-:W1:Y:S01]  /*47f0*/  MUFU.TANH R145, R4 ;  /* 0x0000000400917308 */ /* 0x000e620000002400 */
[-C--:B------:R-:W-:Y:S08]  /*4800*/  HMMA.16816.F32 R12, R148, R146.reuse, R12 ;  /* 0x00000092940c723c */ /* 0x080ff0000000180c */
[C---:B------:R-:W-:Y:S01]  /*4810*/  HMMA.16816.F32 R16, R136.reuse, R146, R16 ;  /* 0x000000928810723c */ /* 0x040fe20000001810 */
[----:B------:R-:W2:Y:S06]  /*4820*/  MUFU.TANH R60, R6 ;  /* 0x00000006003c7308 */ /* 0x000eac0000002400 */
[----:B------:R-:W-:Y:S02]  /*4830*/  FMUL.FTZ R8, R8, c[0x0][0x2ec] ;  /* 0x0000bb0008087a20 */ /* 0x000fe40000410000 */
[----:B------:R-:W-:Y:S02]  /*4840*/  FMUL.FTZ R11, R11, c[0x0][0x2ec] ;  /* 0x0000bb000b0b7a20 */ /* 0x000fe40000410000 */
[----:B------:R1:W-:Y:S01]  /*4850*/  MUFU.TANH R52, R8 ;  /* 0x0000000800347308 */ /* 0x0003e20000002400 */
        /* <DEDUP_REMOVED lines=11> */
[----:B------:R2:W-:Y:S01]  /*4910*/  MUFU.TANH R51, R9 ;  /* 0x0000000900337308 */ /* 0x0005e20000002400 */
[----:B-1----:R-:W-:Y:S02]  /*4920*/  FMUL.FTZ R8, R3, 1.4426950216293334961 ;  /* 0x3fb8aa3b03087820 */ /* 0x002fe40000410000 */
[----:B------:R-:W3:Y:S03]  /*4930*/  LDL R3, [R1+0x8] ;  /* 0x0000080001037983 */ /* 0x000ee60000100800 */
[----:B------:R-:W-:Y:S04]  /*4940*/  FSEL R8, R8, RZ, P2 ;  /* 0x000000ff08087208 */ /* 0x000fe80001000000 */
[----:B------:R1:W-:Y:S01]  /*4950*/  MUFU.TANH R59, R7 ;  /* 0x00000007003b7308 */ /* 0x0003e20000002400 */
[C---:B------:R-:W-:Y:S01]  /*4960*/  FSETP.NEU.FTZ.AND P2, PT, R2.reuse, -INF , PT ;  /* 0xff8000000200780b */ /* 0x040fe20003f5d000 */
[----:B--2---:R-:W-:Y:S02]  /*4970*/  FMUL.FTZ R11, R2, 1.4426950216293334961 ;  /* 0x3fb8aa3b020b7820 */ /* 0x004fe40000410000 */
[----:B------:R-:W2:Y:S06]  /*4980*/  LDL R2, [R1+0xc] ;  /* 0x00000c0001027983 */ /* 0x000eac0000100800 */
[----:B------:R1:W1:Y:S01]  /*4990*/  MUFU.TANH R42, R10 ;  /* 0x0000000a002a7308 */ /* 0x0002620000002400 */
[----:B------:R-:W-:Y:S04]  /*49a0*/  MOV R9, UR18 ;  /* 0x0000001200097c02 */ /* 0x000fe80008000f00 */
[----:B------:R-:W-:Y:S05]  /*49b0*/  LEA R9, R9, R36, 0x7 ;  /* 0x0000002409097211 */ /* 0x000fea00078e38ff */
[----:B------:R1:W-:Y:S01]  /*49c0*/  I2F R132, R0 ;  /* 0x0000000000847306 */ /* 0x0003e20000201400 */
[----:B------:R-:W-:Y:S01]  /*49d0*/  @P3 ISETP.GE.AND P3, PT, R9, UR5, PT ;  /* 0x0000000509003c0c */ /* 0x000fe2000bf66270 */
[----:B-1----:R-:W1:Y:S08]  /*49e0*/  LDSM.16.M88.4 R4, [R217+0xd400] ;  /* 0x00d40000d904783b */ /* 0x002e700000000200 */
[----:B------:R-:W-:Y:S01]  /*49f0*/  MUFU.TANH R50, R12 ;  /* 0x0000000c00327308 */ /* 0x000fe20000002400 */
[----:B------:R-:W-:Y:S05]  /*4a00*/  FFMA.FTZ R10, R167, -UR4, R145 ;  /* 0x80000004a70a7c23 */ /* 0x000fea0008010091 */
[----:B------:R-:W-:Y:S04]  /*4a10*/  @P1 FSEL R10, R10, -INF , !P3 ;  /* 0xff8000000a0a1808 */ /* 0x000fe80005800000 */
[----:B------:R-:W-:Y:S01]  /*4a20*/  MUFU.TANH R49, R13 ;  /* 0x0000000d00317308 */ /* 0x000fe20000002400 */
[----:B------:R-:W-:Y:S01]  /*4a30*/  PLOP3.LUT P1, PT, PT, PT, UP0, 0x80, 0x0 ;  /* 0x000000000000781c */ /* 0x000fe20003f2f008 */
[----:B------:R-:W-:Y:S01]  /*4a40*/  FFMA.FTZ R10, R10, c[0x0][0x23c], -R8 ;  /* 0x00008f000a0a7a23 */ /* 0x000fe20000010808 */
[----:B------:R-:W-:Y:S02]  /*4a50*/  @P0 IADD3 R0, R9, 0x1, RZ ;  /* 0x0000000109000810 */ /* 0x000fe40007ffe0ff */
[----:B------:R-:W-:Y:S02]  /*4a60*/  PLOP3.LUT P0, PT, PT, PT, UP0, 0x80, 0x0 ;  /* 0x000000000000781c */ /* 0x000fe40003f0f008 */
[----:B------:R-:W-:Y:S03]  /*4a70*/  @P4 ISETP.GE.AND P4, PT, R0, UR5, PT ;  /* 0x0000000500004c0c */ /* 0x000fe6000bf86270 */
[----:B------:R1:W-:Y:S01]  /*4a80*/  MUFU.EX2 R146, R10 ;  /* 0x0000000a00927308 */ /* 0x0003e20000000800 */
[----:B------:R-:W-:Y:S09]  /*4a90*/  FFMA.FTZ R0, R166, -UR4, R248 ;  /* 0x80000004a6007c23 */ /* 0x000ff200080100f8 */
[----:B------:R-:W1:Y:S01]  /*4aa0*/  MUFU.TANH R39, R15 ;  /* 0x0000000f00277308 */ /* 0x000e620000002400 */
[----:B------:R-:W-:Y:S01]  /*4ab0*/  @P0 FSEL R0, R0, -INF , !P4 ;  /* 0xff80000000000808 */ /* 0x000fe20006000000 */
[-C--:B-1----:R-:W-:Y:S01]  /*4ac0*/  HMMA.16816.F32 R20, R136, R4.reuse, R20 ;  /* 0x000000048814723c */ /* 0x082fe20000001814 */
[----:B------:R-:W-:Y:S03]  /*4ad0*/  PLOP3.LUT P0, PT, PT, PT, UP0, 0x80, 0x0 ;  /* 0x000000000000781c */ /* 0x000fe60003f0f008 */
[----:B------:R-:W-:Y:S04]  /*4ae0*/  FFMA.FTZ R0, R0, c[0x0][0x23c], -R8 ;  /* 0x00008f0000007a23 */ /* 0x000fe80000010808 */
[----:B------:R-:W-:Y:S01]  /*4af0*/  MUFU.TANH R246, R16 ;  /* 0x0000001000f67308 */ /* 0x000fe20000002400 */
[C---:B------:R-:W-:Y:S03]  /*4b00*/  HMMA.16816.F32 R24, R148.reuse, R4, R24 ;  /* 0x000000049418723c */ /* 0x040fe60000001818 */
[----:B------:R-:W-:Y:S04]  /*4b10*/  FFMA.FTZ R10, R230, -UR4, R60 ;  /* 0x80000004e60a7c23 */ /* 0x000fe8000801003c */
[----:B------:R-:W-:Y:S02]  /*4b20*/  FSEL R5, R11, RZ, P2 ;  /* 0x000000ff0b057208 */ /* 0x000fe40001000000 */
[----:B------:R1:W-:Y:S03]  /*4b30*/  MUFU.EX2 R141, R0 ;  /* 0x00000000008d7308 */ /* 0x0003e60000000800 */
[----:B------:R-:W-:Y:S01]  /*4b40*/  @P1 FSEL R10, R10, -INF , !P3 ;  /* 0xff8000000a0a1808 */ /* 0x000fe20005800000 */
[-C--:B------:R-:W-:Y:S01]  /*4b50*/  HMMA.16816.F32 R28, R148, R6.reuse, R28 ;  /* 0x00000006941c723c */ /* 0x080fe2000000181c */
[----:B------:R-:W-:Y:S01]  /*4b60*/  PLOP3.LUT P1, PT, PT, PT, UP0, 0x80, 0x0 ;  /* 0x000000000000781c */ /* 0x000fe20003f2f008 */
[----:B------:R-:W-:Y:S02]  /*4b70*/  FFMA.FTZ R11, R232, -UR4, R42 ;  /* 0x80000004e80b7c23 */ /* 0x000fe4000801002a */
[----:B------:R-:W-:Y:S02]  /*4b80*/  FFMA.FTZ R10, R10, c[0x0][0x23c], -R5 ;  /* 0x00008f000a0a7a23 */ /* 0x000fe40000010805 */
[----:B------:R-:W-:Y:S02]  /*4b90*/  FMUL.FTZ R21, R21, c[0x0][0x2ec] ;  /* 0x0000bb0015157a20 */ /* 0x000fe40000410000 */
[----:B------:R1:W-:Y:S01]  /*4ba0*/  MUFU.EX2 R58, R10 ;  /* 0x0000000a003a7308 */ /* 0x0003e20000000800 */
[----:B------:R-:W-:Y:S03]  /*4bb0*/  HMMA.16816.F32 R32, R136, R6, R32 ;  /* 0x000000068820723c */ /* 0x000fe60000001820 */
[----:B------:R-:W-:Y:S02]  /*4bc0*/  FMUL.FTZ R20, R20, c[0x0][0x2ec] ;  /* 0x0000bb0014147a20 */ /* 0x000fe40000410000 */
[----:B------:R-:W-:Y:S02]  /*4bd0*/  FMUL.FTZ R25, R25, c[0x0][0x2ec] ;  /* 0x0000bb0019197a20 */ /* 0x000fe40000410000 */
[----:B------:R-:W-:Y:S02]  /*4be0*/  FFMA.FTZ R6, R164, -UR4, R39 ;  /* 0x80000004a4067c23 */ /* 0x000fe40008010027 */
[----:B------:R-:W-:Y:S03]  /*4bf0*/  MUFU.TANH R40, R14 ;  /* 0x0000000e00287308 */ /* 0x000fe60000002400 */
[----:B------:R-:W-:Y:S02]  /*4c00*/  FMUL.FTZ R24, R24, c[0x0][0x2ec] ;  /* 0x0000bb0018187a20 */ /* 0x000fe40000410000 */
[----:B-1----:R-:W-:Y:S02]  /*4c10*/  FFMA.FTZ R0, R229, -UR4, R59 ;  /* 0x80000004e5007c23 */ /* 0x002fe4000801003b */
[----:B------:R-:W-:Y:S02]  /*4c20*/  FMUL.FTZ R28, R28, c[0x0][0x2ec] ;  /* 0x0000bb001c1c7a20 */ /* 0x000fe40000410000 */
[----:B------:R-:W-:Y:S01]  /*4c30*/  FMUL.FTZ R29, R29, c[0x0][0x2ec] ;  /* 0x0000bb001d1d7a20 */ /* 0x000fe20000410000 */
[----:B------:R-:W-:Y:S01]  /*4c40*/  MUFU.TANH R243, R17 ;  /* 0x0000001100f37308 */ /* 0x000fe20000002400 */
[----:B------:R-:W-:Y:S01]  /*4c50*/  @P0 FSEL R0, R0, -INF , !P4 ;  /* 0xff80000000000808 */ /* 0x000fe20006000000 */
[----:B------:R-:W-:Y:S01]  /*4c60*/  FMUL.FTZ R30, R30, c[0x0][0x2ec] ;  /* 0x0000bb001e1e7a20 */ /* 0x000fe20000410000 */
[----:B------:R-:W-:Y:S01]  /*4c70*/  PLOP3.LUT P0, PT, PT, PT, UP0, 0x80, 0x0 ;  /* 0x000000000000781c */ /* 0x000fe20003f0f008 */
[----:B------:R-:W-:Y:S02]  /*4c80*/  FFMA.FTZ R10, R165, -UR4, R52 ;  /* 0x80000004a50a7c23 */ /* 0x000fe40008010034 */
[----:B------:R-:W-:Y:S02]  /*4c90*/  FFMA.FTZ R0, R0, c[0x0][0x23c], -R5 ;  /* 0x00008f0000007a23 */ /* 0x000fe40000010805 */
[----:B------:R-:W-:Y:S01]  /*4ca0*/  FMUL.FTZ R32, R32, c[0x0][0x2ec] ;  /* 0x0000bb0020207a20 */ /* 0x000fe20000410000 */
[----:B------:R-:W-:Y:S01]  /*4cb0*/  @P1 FSEL R10, R10, -INF , !P3 ;  /* 0xff8000000a0a1808 */ /* 0x000fe20005800000 */
[----:B------:R1:W-:Y:S01]  /*4cc0*/  MUFU.EX2 R57, R0 ;  /* 0x0000000000397308 */ /* 0x0003e20000000800 */
[----:B------:R-:W-:Y:S01]  /*4cd0*/  PLOP3.LUT P1, PT, PT, PT, UP0, 0x80, 0x0 ;  /* 0x000000000000781c */ /* 0x000fe20003f2f008 */
[----:B------:R-:W-:Y:S02]  /*4ce0*/  FMUL.FTZ R33, R33, c[0x0][0x2ec] ;  /* 0x0000bb0021217a20 */ /* 0x000fe40000410000 */
[----:B------:R-:W-:Y:S02]  /*4cf0*/  FMUL.FTZ R34, R34, c[0x0][0x2ec] ;  /* 0x0000bb0022227a20 */ /* 0x000fe40000410000 */
[----:B------:R-:W-:Y:S02]  /*4d00*/  FMUL.FTZ R35, R35, c[0x0][0x2ec] ;  /* 0x0000bb0023237a20 */ /* 0x000fe40000410000 */
[----:B------:R-:W-:Y:S02]  /*4d10*/  FMUL.FTZ R31, R31, c[0x0][0x2ec] ;  /* 0x0000bb001f1f7a20 */ /* 0x000fe40000410000 */
[----:B------:R-:W-:Y:S01]  /*4d20*/  MUFU.TANH R249, R19 ;  /* 0x0000001300f97308 */ /* 0x000fe20000002400 */
[----:B------:R-:W-:Y:S02]  /*4d30*/  FMUL.FTZ R26, R26, c[0x0][0x2ec] ;  /* 0x0000bb001a1a7a20 */ /* 0x000fe40000410000 */
[----:B------:R-:W-:Y:S01]  /*4d40*/  FMUL.FTZ R27, R27, c[0x0][0x2ec] ;  /* 0x0000bb001b1b7a20 */ /* 0x000fe20000410000 */
[----:B------:R-:W-:Y:S01]  /*4d50*/  @P1 FSEL R11, R11, -INF , !P3 ;  /* 0xff8000000b0b1808 */ /* 0x000fe20005800000 */
[----:B------:R-:W-:Y:S01]  /*4d60*/  FMUL.FTZ R23, R23, c[0x0][0x2ec] ;  /* 0x0000bb0017177a20 */ /* 0x000fe20000410000 */
[----:B------:R-:W-:Y:S01]  /*4d70*/  PLOP3.LUT P1, PT, PT, PT, UP0, 0x80, 0x0 ;  /* 0x000000000000781c */ /* 0x000fe20003f2f008 */
[----:B------:R-:W-:Y:S01]  /*4d80*/  FMUL.FTZ R22, R22, c[0x0][0x2ec] ;  /* 0x0000bb0016167a20 */ /* 0x000fe20000410000 */
[----:B------:R-:W-:Y:S02]  /*4d90*/  PLOP3.LUT P3, PT, PT, PT, UP0, 0x80, 0x0 ;  /* 0x000000000000781c */ /* 0x000fe40003f6f008 */
[----:B------:R-:W1:Y:S02]  /*4da0*/  MUFU.TANH R251, R18 ;  /* 0x0000001200fb7308 */ /* 0x000e640000002400 */
[----:B-1----:R-:W-:Y:S05]  /*4db0*/  FFMA.FTZ R0, R164, -UR4, R51 ;  /* 0x80000004a4007c23 */ /* 0x002fea0008010033 */
[----:B------:R-:W-:Y:S03]  /*4dc0*/  @P0 FSEL R0, R0, -INF , !P4 ;  /* 0xff80000000000808 */ /* 0x000fe60006000000 */
[----:B------:R-:W-:Y:S01]  /*4dd0*/  MUFU.TANH R244, R21 ;  /* 0x0000001500f47308 */ /* 0x000fe20000002400 */
[----:B------:R-:W-:Y:S09]  /*4de0*/  PLOP3.LUT P0, PT, PT, PT, UP0, 0x80, 0x0 ;  /* 0x000000000000781c */ /* 0x000ff20003f0f008 */
[----:B------:R-:W1:Y:S01]  /*4df0*/  MUFU.TANH R245, R20 ;  /* 0x0000001400f57308 */ /* 0x000e620000002400 */
[----:B------:R-:W-:Y:S09]  /*4e00*/  FFMA.FTZ R7, R167, -UR4, R251 ;  /* 0x80000004a7077c23 */ /* 0x000ff200080100fb */
[----:B------:R-:W-:Y:S10]  /*4e10*/  MUFU.TANH R47, R25 ;  /* 0x00000019002f7308 */ /* 0x000ff40000002400 */
        /* <DEDUP_REMOVED lines=9> */
[----:B------:R-:W1:Y:S01]  /*4eb0*/  MUFU.TANH R252, R22 ;  /* 0x0000001600fc7308 */ /* 0x000e620000002400 */
[C---:B---3--:R-:W-:Y:S01]  /*4ec0*/  FMUL.FTZ R4, R3.reuse, 1.4426950216293334961 ;  /* 0x3fb8aa3b03047820 */ /* 0x048fe20000410000 */
[----:B------:R-:W-:Y:S08]  /*4ed0*/  FSETP.NEU.FTZ.AND P2, PT, R3, -INF , PT ;  /* 0xff8000000300780b */ /* 0x000ff00003f5d000 */
[----:B------:R-:W-:Y:S01]  /*4ee0*/  MUFU.TANH R3, R30 ;  /* 0x0000001e00037308 */ /* 0x000fe20000002400 */
[----:B------:R-:W-:Y:S05]  /*4ef0*/  FSEL R4, R4, RZ, P2 ;  /* 0x000000ff04047208 */ /* 0x000fea0001000000 */
[--C-:B------:R-:W-:Y:S01]  /*4f00*/  FFMA.FTZ R10, R10, c[0x0][0x23c], -R4.reuse ;  /* 0x00008f000a0a7a23 */ /* 0x100fe20000010804 */
[----:B--2---:R-:W-:Y:S01]  /*4f10*/  FSETP.NEU.FTZ.AND P2, PT, R2, -INF , PT ;  /* 0xff8000000200780b */ /* 0x004fe20003f5d000 */
[----:B------:R-:W-:Y:S02]  /*4f20*/  FFMA.FTZ R12, R0, c[0x0][0x23c], -R4 ;  /* 0x00008f00000c7a23 */ /* 0x000fe40000010804 */
[----:B------:R2:W-:Y:S10]  /*4f30*/  MUFU.EX2 R56, R10 ;  /* 0x0000000a00387308 */ /* 0x0005f40000000800 */
[----:B------:R-:W-:Y:S01]  /*4f40*/  MUFU.EX2 R55, R12 ;  /* 0x0000000c00377308 */ /* 0x000fe20000000800 */
[----:B--2---:R-:W-:Y:S09]  /*4f50*/  FMUL.FTZ R10, R2, 1.4426950216293334961 ;  /* 0x3fb8aa3b020a7820 */ /* 0x004ff20000410000 */
[----:B------:R-:W-:Y:S01]  /*4f60*/  MUFU.TANH R2, R31 ;  /* 0x0000001f00027308 */ /* 0x000fe20000002400 */
[----:B------:R-:W-:Y:S01]  /*4f70*/  FSEL R0, R10, RZ, P2 ;  /* 0x000000ff0a007208 */ /* 0x000fe20001000000 */
[----:B------:R-:W-:Y:S01]  /*4f80*/  FFMA.FTZ R10, R231, -UR4, R41 ;  /* 0x80000004e70a7c23 */ /* 0x000fe20008010029 */
[----:B------:R-:W-:Y:S03]  /*4f90*/  PLOP3.LUT P2, PT, PT, PT, UP0, 0x80, 0x0 ;  /* 0x000000000000781c */ /* 0x000fe60003f4f008 */
[--C-:B------:R-:W-:Y:S01]  /*4fa0*/  FFMA.FTZ R11, R11, c[0x0][0x23c], -R0.reuse ;  /* 0x00008f000b0b7a23 */ /* 0x100fe20000010800 */
[----:B------:R-:W-:Y:S03]  /*4fb0*/  @P0 FSEL R10, R10, -INF , !P4 ;  /* 0xff8000000a0a0808 */ /* 0x000fe60006000000 */
[----:B------:R-:W2:Y:S01]  /*4fc0*/  MUFU.TANH R231, R29 ;  /* 0x0000001d00e77308 */ /* 0x000ea20000002400 */
[----:B------:R-:W-:Y:S02]  /*4fd0*/  PLOP3.LUT P0, PT, PT, PT, UP0, 0x80, 0x0 ;  /* 0x000000000000781c */ /* 0x000fe40003f0f008 */
[----:B------:R-:W-:Y:S01]  /*4fe0*/  PLOP3.LUT P4, PT, PT, PT, UP0, 0x80, 0x0 ;  /* 0x000000000000781c */ /* 0x000fe20003f8f008 */
[----:B------:R-:W-:Y:S06]  /*4ff0*/  FFMA.FTZ R10, R10, c[0x0][0x23c], -R0 ;  /* 0x00008f000a0a7a23 */ /* 0x000fec0000010800 */
[----:B------:R3:W-:Y:S10]  /*5000*/  MUFU.EX2 R45, R10 ;  /* 0x0000000a002d7308 */ /* 0x0007f40000000800 */
[----:B------:R1:W-:Y:S01]  /*5010*/  MUFU.EX2 R46, R11 ;  /* 0x0000000b002e7308 */ /* 0x0003e20000000800 */
[C---:B---3--:R-:W-:Y:S02]  /*5020*/  @P1 IADD3 R10, R9.reuse, 0x8, RZ ;  /* 0x00000008090a1810 */ /* 0x048fe40007ffe0ff */
[----:B------:R-:W-:Y:S02]  /*5030*/  PLOP3.LUT P1, PT, PT, PT, UP0, 0x80, 0x0 ;  /* 0x000000000000781c */ /* 0x000fe40003f2f008 */
[----:B------:R-:W-:Y:S02]  /*5040*/  @P6 ISETP.GE.AND P6, PT, R10, UR5, PT ;  /* 0x000000050a006c0c */ /* 0x000fe4000bfc6270 */
[----:B------:R-:W-:Y:S02]  /*5050*/  @P0 IADD3 R10, R9, 0x9, RZ ;  /* 0x00000009090a0810 */ /* 0x000fe40007ffe0ff */
[----:B------:R-:W-:Y:S01]  /*5060*/  PLOP3.LUT P0, PT, PT, PT, UP0, 0x80, 0x0 ;  /* 0x000000000000781c */ /* 0x000fe20003f0f008 */
[----:B-1----:R-:W-:Y:S01]  /*5070*/  FFMA.FTZ R11, R163, -UR4, R50 ;  /* 0x80000004a30b7c23 */ /* 0x002fe20008010032 */
[----:B------:R-:W-:Y:S01]  /*5080*/  @P3 ISETP.GE.AND P3, PT, R10, UR5, PT ;  /* 0x000000050a003c0c */ /* 0x000fe2000bf66270 */
[----:B------:R-:W-:Y:S06]  /*5090*/  FFMA.FTZ R10, R162, -UR4, R49 ;  /* 0x80000004a20a7c23 */ /* 0x000fec0008010031 */
[----:B------:R-:W-:Y:S02]  /*50a0*/  @P1 FSEL R11, R11, -INF , !P6 ;  /* 0xff8000000b0b1808 */ /* 0x000fe40007000000 */
[----:B------:R-:W-:Y:S03]  /*50b0*/  PLOP3.LUT P1, PT, PT, PT, UP0, 0x80, 0x0 ;  /* 0x000000000000781c */ /* 0x000fe60003f2f008 */
[--C-:B------:R-:W-:Y:S01]  /*50c0*/  FFMA.FTZ R11, R11, c[0x0][0x23c], -R4.reuse ;  /* 0x00008f000b0b7a23 */ /* 0x100fe20000010804 */
[----:B------:R-:W-:Y:S02]  /*50d0*/  @P0 FSEL R10, R10, -INF , !P3 ;  /* 0xff8000000a0a0808 */ /* 0x000fe40005800000 */
[----:B------:R-:W-:Y:S01]  /*50e0*/  PLOP3.LUT P0, PT, PT, PT, UP0, 0x80, 0x0 ;  /* 0x000000000000781c */ /* 0x000fe20003f0f008 */
[----:B------:R1:W-:Y:S02]  /*50f0*/  MUFU.EX2 R54, R11 ;  /* 0x0000000b00367308 */ /* 0x0003e40000000800 */
[----:B------:R-:W-:Y:S08]  /*5100*/  FFMA.FTZ R10, R10, c[0x0][0x23c], -R4 ;  /* 0x00008f000a0a7a23 */ /* 0x000ff00000010804 */
[----:B------:R3:W-:Y:S02]  /*5110*/  MUFU.EX2 R53, R10 ;  /* 0x0000000a00357308 */ /* 0x0007e40000000800 */
[----:B------:R-:W-:Y:S02]  /*5120*/  @P0 FSEL R6, R6, -INF , !P3 ;  /* 0xff80000006060808 */ /* 0x000fe40005800000 */
[----:B------:R-:W-:Y:S03]  /*5130*/  PLOP3.LUT P0, PT, PT, PT, UP0, 0x80, 0x0 ;  /* 0x000000000000781c */ /* 0x000fe60003f0f008 */
[----:B------:R-:W-:Y:S04]  /*5140*/  FFMA.FTZ R6, R6, c[0x0][0x23c], -R0 ;  /* 0x00008f0006067a23 */ /* 0x000fe80000010800 */
[----:B------:R2:W-:Y:S01]  /*5150*/  MUFU.EX2 R43, R6 ;  /* 0x00000006002b7308 */ /* 0x0005e20000000800 */
[----:B-1----:R-:W-:Y:S05]  /*5160*/  FFMA.FTZ R11, R165, -UR4, R40 ;  /* 0x80000004a50b7c23 */ /* 0x002fea0008010028 */
[----:B------:R-:W-:Y:S02]  /*5170*/  @P1 FSEL R11, R11, -INF , !P6 ;  /* 0xff8000000b0b1808 */ /* 0x000fe40007000000 */
[----:B------:R-:W-:Y:S01]  /*5180*/  PLOP3.LUT P1, PT, PT, PT, UP0, 0x80, 0x0 ;  /* 0x000000000000781c */ /* 0x000fe20003f2f008 */
[----:B---3--:R-:W-:Y:S02]  /*5190*/  FFMA.FTZ R10, R160, -UR4, R243 ;  /* 0x80000004a00a7c23 */ /* 0x008fe400080100f3 */
[----:B------:R-:W-:Y:S04]  /*51a0*/  FFMA.FTZ R11, R11, c[0x0][0x23c], -R0 ;  /* 0x00008f000b0b7a23 */ /* 0x000fe80000010800 */
[----:B------:R-:W-:Y:S06]  /*51b0*/  MUFU.EX2 R44, R11 ;  /* 0x0000000b002c7308 */ /* 0x000fec0000000800 */
[----:B------:R-:W-:Y:S01]  /*51c0*/  @P1 FSEL R10, R10, -INF , !P3 ;  /* 0xff8000000a0a1808 */ /* 0x000fe20005800000 */
[----:B--2---:R-:W-:Y:S01]  /*51d0*/  FFMA.FTZ R6, R161, -UR4, R246 ;  /* 0x80000004a1067c23 */ /* 0x004fe200080100f6 */
[----:B------:R-:W-:Y:S03]  /*51e0*/  PLOP3.LUT P1, PT, PT, PT, UP0, 0x80, 0x0 ;  /* 0x000000000000781c */ /* 0x000fe60003f2f008 */
[--C-:B------:R-:W-:Y:S01]  /*51f0*/  FFMA.FTZ R10, R10, c[0x0][0x23c], -R8.reuse ;  /* 0x00008f000a0a7a23 */ /* 0x100fe20000010808 */
[----:B------:R-:W-:Y:S02]  /*5200*/  @P0 FSEL R6, R6, -INF , !P6 ;  /* 0xff80000006060808 */ /* 0x000fe40007000000 */
[----:B------:R-:W-:Y:S01]  /*5210*/  PLOP3.LUT P0, PT, PT, PT, UP0, 0x80, 0x0 ;  /* 0x000000000000781c */ /* 0x000fe20003f0f008 */
[----:B------:R1:W-:Y:S02]  /*5220*/  MUFU.EX2 R153, R10 ;  /* 0x0000000a00997308 */ /* 0x0003e40000000800 */
[--C-:B------:R-:W-:Y:S08]  /*5230*/  FFMA.FTZ R6, R6, c[0x0][0x23c], -R8.reuse ;  /* 0x00008f0006067a23 */ /* 0x100ff00000010808 */
[----:B------:R2:W3:Y:S02]  /*5240*/  MUFU.EX2 R155, R6 ;  /* 0x00000006009b7308 */ /* 0x0004e40000000800 */
[----:B------:R-:W-:Y:S02]  /*5250*/  @P0 FSEL R7, R7, -INF , !P6 ;  /* 0xff80000007070808 */ /* 0x000fe40007000000 */
[----:B------:R-:W-:Y:S02]  /*5260*/  PLOP3.LUT P6, PT, PT, PT, UP0, 0x80, 0x0 ;  /* 0x000000000000781c */ /* 0x000fe40003fcf008 */
[----:B------:R-:W-:Y:S01]  /*5270*/  PLOP3.LUT P0, PT, PT, PT, UP0, 0x80, 0x0 ;  /* 0x000000000000781c */ /* 0x000fe20003f0f008 */
[----:B------:R-:W-:Y:S01]  /*5280*/  FFMA.FTZ R7, R7, c[0x0][0x23c], -R5 ;  /* 0x00008f0007077a23 */ /* 0x000fe20000010805 */
[C---:B-1----:R-:W-:Y:S02]  /*5290*/  @P4 IADD3 R10, R9.reuse, 0x10, RZ ;  /* 0x00000010090a4810 */ /* 0x042fe40007ffe0ff */
[----:B------:R-:W-:Y:S02]  /*52a0*/  PLOP3.LUT P4, PT, PT, PT, UP0, 0x80, 0x0 ;  /* 0x000000000000781c */ /* 0x000fe40003f8f008 */
[----:B------:R-:W-:Y:S02]  /*52b0*/  @P5 ISETP.GE.AND P5, PT, R10, UR5, PT ;  /* 0x000000050a005c0c */ /* 0x000fe4000bfa6270 */
[----:B------:R-:W-:Y:S02]  /*52c0*/  @P2 IADD3 R10, R9, 0x11, RZ ;  /* 0x00000011090a2810 */ /* 0x000fe40007ffe0ff */
[----:B------:R-:W-:Y:S01]  /*52d0*/  PLOP3.LUT P2, PT, PT, PT, UP0, 0x80, 0x0 ;  /* 0x000000000000781c */ /* 0x000fe20003f4f008 */
[----:B--2---:R-:W-:Y:S01]  /*52e0*/  FFMA.FTZ R6, R166, -UR4, R249 ;  /* 0x80000004a6067c23 */ /* 0x004fe200080100f9 */
[----:B------:R-:W-:Y:S01]  /*52f0*/  @P6 ISETP.GE.AND P6, PT, R10, UR5, PT ;  /* 0x000000050a006c0c */ /* 0x000fe2000bfc6270 */
[----:B------:R1:W-:Y:S03]  /*5300*/  MUFU.EX2 R166, R7 ;  /* 0x0000000700a67308 */ /* 0x0003e60000000800 */
[----:B------:R-:W-:Y:S02]  /*5310*/  @P1 FSEL R6, R6, -INF , !P3 ;  /* 0xff80000006061808 */ /* 0x000fe40005800000 */
[----:B------:R-:W-:Y:S02]  /*5320*/  PLOP3.LUT P3, PT, PT, PT, UP0, 0x80, 0x0 ;  /* 0x000000000000781c */ /* 0x000fe40003f6f008 */
[----:B------:R-:W-:Y:S01]  /*5330*/  PLOP3.LUT P1, PT, PT, PT, UP0, 0x80, 0x0 ;  /* 0x000000000000781c */ /* 0x000fe20003f2f008 */
[----:B------:R-:W-:Y:S04]  /*5340*/  FFMA.FTZ R6, R6, c[0x0][0x23c], -R5 ;  /* 0x00008f0006067a23 */ /* 0x000fe80000010805 */
[----:B------:R2:W2:Y:S01]  /*5350*/  MUFU.EX2 R165, R6 ;  /* 0x0000000600a57308 */ /* 0x0004a20000000800 */
[----:B-1----:R-:W-:Y:S05]  /*5360*/  FFMA.FTZ R7, R159, -UR4, R245 ;  /* 0x800000049f077c23 */ /* 0x002fea00080100f5 */
[----:B------:R-:W-:Y:S02]  /*5370*/  @P0 FSEL R7, R7, -INF , !P5 ;  /* 0xff80000007070808 */ /* 0x000fe40006800000 */
[----:B------:R-:W-:Y:S03]  /*5380*/  PLOP3.LUT P0, PT, PT, PT, UP0, 0x80, 0x0 ;  /* 0x000000000000781c */ /* 0x000fe60003f0f008 */
[----:B------:R-:W-:Y:S02]  /*5390*/  FFMA.FTZ R7, R7, c[0x0][0x23c], -R8 ;  /* 0x00008f0007077a23 */ /* 0x000fe40000010808 */
[----:B--2---:R-:W-:Y:S02]  /*53a0*/  FFMA.FTZ R6, R158, -UR4, R244 ;  /* 0x800000049e067c23 */ /* 0x004fe400080100f4 */
[----:B------:R1:W-:Y:S03]  /*53b0*/  MUFU.EX2 R151, R7 ;  /* 0x0000000700977308 */ /* 0x0003e60000000800 */
[----:B------:R-:W-:Y:S02]  /*53c0*/  @P1 FSEL R6, R6, -INF , !P6 ;  /* 0xff80000006061808 */ /* 0x000fe40007000000 */
[----:B------:R-:W-:Y:S03]  /*53d0*/  PLOP3.LUT P1, PT, PT, PT, UP0, 0x80, 0x0 ;  /* 0x000000000000781c */ /* 0x000fe60003f2f008 */
[----:B------:R-:W-:Y:S04]  /*53e0*/  FFMA.FTZ R6, R6, c[0x0][0x23c], -R8 ;  /* 0x00008f0006067a23 */ /* 0x000fe80000010808 */
[----:B------:R2:W-:Y:S01]  /*53f0*/  MUFU.EX2 R144, R6 ;  /* 0x0000000600907308 */ /* 0x0005e20000000800 */
[----:B-1----:R-:W-:Y:S05]  /*5400*/  FFMA.FTZ R7, R161, -UR4, R252 ;  /* 0x80000004a1077c23 */ /* 0x002fea00080100fc */
[----:B------:R-:W-:Y:S02]  /*5410*/  @P2 FSEL R7, R7, -INF , !P5 ;  /* 0xff80000007072808 */ /* 0x000fe40006800000 */
[----:B------:R-:W-:Y:S03]  /*5420*/  PLOP3.LUT P2, PT, PT, PT, UP0, 0x80, 0x0 ;  /* 0x000000000000781c */ /* 0x000fe60003f4f008 */
[--C-:B------:R-:W-:Y:S02]  /*5430*/  FFMA.FTZ R7, R7, c[0x0][0x23c], -R5.reuse ;  /* 0x00008f0007077a23 */ /* 0x100fe40000010805 */
[----:B--2---:R-:W-:Y:S02]  /*5440*/  FFMA.FTZ R6, R160, -UR4, R250 ;  /* 0x80000004a0067c23 */ /* 0x004fe400080100fa */
[----:B------:R1:W-:Y:S03]  /*5450*/  MUFU.EX2 R161, R7 ;  /* 0x0000000700a17308 */ /* 0x0003e60000000800 */
[----:B------:R-:W-:Y:S02]  /*5460*/  @P0 FSEL R6, R6, -INF , !P6 ;  /* 0xff80000006060808 */ /* 0x000fe40007000000 */
[----:B------:R-:W-:Y:S03]  /*5470*/  PLOP3.LUT P0, PT, PT, PT, UP0, 0x80, 0x0 ;  /* 0x000000000000781c */ /* 0x000fe60003f0f008 */
[----:B------:R-:W-:Y:S04]  /*5480*/  FFMA.FTZ R6, R6, c[0x0][0x23c], -R5 ;  /* 0x00008f0006067a23 */ /* 0x000fe80000010805 */
[----:B------:R2:W2:Y:S01]  /*5490*/  MUFU.EX2 R160, R6 ;  /* 0x0000000600a07308 */ /* 0x0004a20000000800 */
[----:B-1----:R-:W-:Y:S05]  /*54a0*/  FFMA.FTZ R7, R157, -UR4, R48 ;  /* 0x800000049d077c23 */ /* 0x002fea0008010030 */
[----:B------:R-:W-:Y:S02]  /*54b0*/  @P2 FSEL R7, R7, -INF , !P5 ;  /* 0xff80000007072808 */ /* 0x000fe40006800000 */
[----:B------:R-:W-:Y:S03]  /*54c0*/  PLOP3.LUT P2, PT, PT, PT, UP0, 0x80, 0x0 ;  /* 0x000000000000781c */ /* 0x000fe60003f4f008 */
[--C-:B------:R-:W-:Y:S02]  /*54d0*/  FFMA.FTZ R10, R7, c[0x0][0x23c], -R4.reuse ;  /* 0x00008f00070a7a23 */ /* 0x100fe40000010804 */
[----:B--2---:R-:W-:Y:S02]  /*54e0*/  FFMA.FTZ R6, R133, -UR4, R47 ;  /* 0x8000000485067c23 */ /* 0x004fe4000801002f */
[----:B------:R-:W-:Y:S01]  /*54f0*/  FFMA.FTZ R7, R163, -UR4, R37 ;  /* 0x80000004a3077c23 */ /* 0x000fe20008010025 */
[----:B------:R1:W-:Y:S02]  /*5500*/  MUFU.EX2 R167, R10 ;  /* 0x0000000a00a77308 */ /* 0x0003e40000000800 */
[----:B------:R-:W-:Y:S02]  /*5510*/  @P1 FSEL R6, R6, -INF , !P6 ;  /* 0xff80000006061808 */ /* 0x000fe40007000000 */
[----:B------:R-:W-:Y:S02]  /*5520*/  @P0 FSEL R7, R7, -INF , !P5 ;  /* 0xff80000007070808 */ /* 0x000fe40006800000 */
[----:B------:R-:W-:Y:S01]  /*5530*/  PLOP3.LUT P1, PT, PT, PT, UP0, 0x80, 0x0 ;  /* 0x000000000000781c */ /* 0x000fe20003f2f008 */
[----:B------:R-:W-:Y:S01]  /*5540*/  FFMA.FTZ R6, R6, c[0x0][0x23c], -R4 ;  /* 0x00008f0006067a23 */ /* 0x000fe20000010804 */
[----:B------:R-:W-:Y:S01]  /*5550*/  PLOP3.LUT P0, PT, PT, PT, UP0, 0x80, 0x0 ;  /* 0x000000000000781c */ /* 0x000fe20003f0f008 */
[----:B------:R-:W-:Y:S02]  /*5560*/  FFMA.FTZ R7, R7, c[0x0][0x23c], -R0 ;  /* 0x00008f0007077a23 */ /* 0x000fe40000010800 */
[----:B------:R2:W-:Y:S10]  /*5570*/  MUFU.EX2 R163, R6 ;  /* 0x0000000600a37308 */ /* 0x0005f40000000800 */
[----:B------:R3:W-:Y:S01]  /*5580*/  MUFU.EX2 R38, R7 ;  /* 0x0000000700267308 */ /* 0x0007e20000000800 */
[C---:B-1----:R-:W-:Y:S02]  /*5590*/  @P2 IADD3 R10, R9.reuse, 0x18, RZ ;  /* 0x00000018090a2810 */ /* 0x042fe40007ffe0ff */
[----:B------:R-:W-:Y:S02]  /*55a0*/  @P4 IADD3 R9, R9, 0x19, RZ ;  /* 0x0000001909094810 */ /* 0x000fe40007ffe0ff */
[----:B------:R-:W-:Y:S02]  /*55b0*/  @P1 ISETP.GE.AND P2, PT, R10, UR5, PT ;  /* 0x000000050a001c0c */ /* 0x000fe4000bf46270 */
[----:B------:R-:W-:Y:S02]  /*55c0*/  @P3 ISETP.GE.AND P3, PT, R9, UR5, PT ;  /* 0x0000000509003c0c */ /* 0x000fe4000bf66270 */
[----:B------:R-:W-:Y:S01]  /*55d0*/  PLOP3.LUT P1, PT, PT, PT, UP0, 0x80, 0x0 ;  /* 0x000000000000781c */ /* 0x000fe20003f2f008 */
[----:B--2---:R-:W-:Y:S05]  /*55e0*/  FFMA.FTZ R6, R162, -UR4, R36 ;  /* 0x80000004a2067c23 */ /* 0x004fea0008010024 */
[----:B------:R-:W-:Y:S02]  /*55f0*/  @P0 FSEL R6, R6, -INF , !P6 ;  /* 0xff80000006060808 */ /* 0x000fe40007000000 */
[----:B------:R-:W-:Y:S01]  /*5600*/  PLOP3.LUT P0, PT, PT, PT, UP0, 0x80, 0x0 ;  /* 0x000000000000781c */ /* 0x000fe20003f0f008 */
[----:B---3--:R-:W-:Y:S02]  /*5610*/  FFMA.FTZ R7, R230, -UR4, R232 ;  /* 0x80000004e6077c23 */ /* 0x008fe400080100e8 */
[----:B------:R-:W-:Y:S02]  /*5620*/  FFMA.FTZ R9, R6, c[0x0][0x23c], -R0 ;  /* 0x00008f0006097a23 */ /* 0x000fe40000010800 */
[----:B------:R-:W-:Y:S01]  /*5630*/  FFMA.FTZ R6, R229, -UR4, R231 ;  /* 0x80000004e5067c23 */ /* 0x000fe200080100e7 */
[----:B------:R-:W-:Y:S01]  /*5640*/  @P1 FSEL R7, R7, -INF , !P2 ;  /* 0xff80000007071808 */ /* 0x000fe20005000000 */
[----:B------:R-:W-:Y:S01]  /*5650*/  MUFU.EX2 R230, R9 ;  /* 0x0000000900e67308 */ /* 0x000fe20000000800 */
[----:B------:R-:W-:Y:S05]  /*5660*/  PLOP3.LUT P1, PT, PT, PT, UP0, 0x80, 0x0 ;  /* 0x000000000000781c */ /* 0x000fea0003f2f008 */
[----:B------:R-:W-:Y:S01]  /*5670*/  @P0 FSEL R6, R6, -INF , !P3 ;  /* 0xff80000006060808 */ /* 0x000fe20005800000 */
[--C-:B------:R-:W-:Y:S01]  /*5680*/  FFMA.FTZ R7, R7, c[0x0][0x23c], -R4.reuse ;  /* 0x00008f0007077a23 */ /* 0x100fe20000010804 */
[----:B------:R-:W-:Y:S03]  /*5690*/  PLOP3.LUT P0, PT, PT, PT, UP0, 0x80, 0x0 ;  /* 0x000000000000781c */ /* 0x000fe60003f0f008 */
[----:B------:R-:W-:Y:S01]  /*56a0*/  FFMA.FTZ R4, R6, c[0x0][0x23c], -R4 ;  /* 0x00008f0006047a23 */ /* 0x000fe20000010804 */
[----:B------:R1:W-:Y:S01]  /*56b0*/  MUFU.EX2 R162, R7 ;  /* 0x0000000700a27308 */ /* 0x0003e20000000800 */
[----:B------:R-:W-:Y:S05]  /*56c0*/  FFMA.FTZ R6, R157, -UR4, R3 ;  /* 0x800000049d067c23 */ /* 0x000fea0008010003 */
[----:B------:R-:W-:Y:S02]  /*56d0*/  @P1 FSEL R6, R6, -INF , !P2 ;  /* 0xff80000006061808 */ /* 0x000fe40005000000 */
[----:B------:R-:W-:Y:S02]  /*56e0*/  PLOP3.LUT P1, PT, PT, PT, UP0, 0x80, 0x0 ;  /* 0x000000000000781c */ /* 0x000fe40003f2f008 */
[----:B------:R2:W-:Y:S01]  /*56f0*/  MUFU.EX2 R157, R4 ;  /* 0x00000004009d7308 */ /* 0x0005e20000000800 */
[----:B------:R-:W-:Y:S09]  /*5700*/  FFMA.FTZ R6, R6, c[0x0][0x23c], -R0 ;  /* 0x00008f0006067a23 */ /* 0x000ff20000010800 */
[----:B------:R3:W-:Y:S01]  /*5710*/  MUFU.EX2 R229, R6 ;  /* 0x0000000600e57308 */ /* 0x0007e20000000800 */
[----:B-1----:R-:W-:Y:S05]  /*5720*/  FFMA.FTZ R7, R134, -UR4, R150 ;  /* 0x8000000486077c23 */ /* 0x002fea0008010096 */
[----:B------:R-:W-:Y:S02]  /*5730*/  @P0 FSEL R7, R7, -INF , !P2 ;  /* 0xff80000007070808 */ /* 0x000fe40005000000 */
[----:B------:R-:W-:Y:S01]  /*5740*/  PLOP3.LUT P0, PT, PT, PT, UP0, 0x80, 0x0 ;  /* 0x000000000000781c */ /* 0x000fe20003f0f008 */
[----:B--2---:R-:W-:Y:S02]  /*5750*/  FFMA.FTZ R4, R132, -UR4, R149 ;  /* 0x8000000484047c23 */ /* 0x004fe40008010095 */
[--C-:B------:R-:W-:Y:S03]  /*5760*/  FFMA.FTZ R7, R7, c[0x0][0x23c], -R8.reuse ;  /* 0x00008f0007077a23 */ /* 0x100fe60000010808 */
[----:B------:R-:W-:Y:S01]  /*5770*/  @P1 FSEL R4, R4, -INF , !P3 ;  /* 0xff80000004041808 */ /* 0x000fe20005800000 */
[----:B------:R1:W-:Y:S01]  /*5780*/  MUFU.EX2 R148, R7 ;  /* 0x0000000700947308 */ /* 0x0003e20000000800 */
[----:B------:R-:W-:Y:S03]  /*5790*/  PLOP3.LUT P1, PT, PT, PT, UP0, 0x80, 0x0 ;  /* 0x000000000000781c */ /* 0x000fe60003f2f008 */
[----:B------:R-:W-:Y:S02]  /*57a0*/  FFMA.FTZ R8, R4, c[0x0][0x23c], -R8 ;  /* 0x00008f0004087a23 */ /* 0x000fe40000010808 */
[----:B------:R-:W-:Y:S02]  /*57b0*/  FFMA.FTZ R4, R158, -UR4, R156 ;  /* 0x800000049e047c23 */ /* 0x000fe4000801009c */
[----:B---3--:R-:W-:Y:S02]  /*57c0*/  FFMA.FTZ R6, R159, -UR4, R164 ;  /* 0x800000049f067c23 */ /* 0x008fe400080100a4 */
[----:B------:R-:W2:Y:S03]  /*57d0*/  MUFU.EX2 R147, R8 ;  /* 0x0000000800937308 */ /* 0x000ea60000000800 */
[----:B------:R-:W-:Y:S02]  /*57e0*/  @P0 FSEL R6, R6, -INF , !P2 ;  /* 0xff80000006060808 */ /* 0x000fe40005000000 */
[----:B------:R-:W-:Y:S02]  /*57f0*/  @P1 FSEL R4, R4, -INF , !P3 ;  /* 0xff80000004041808 */ /* 0x000fe40005800000 */
[----:B------:R-:W-:Y:S01]  /*5800*/  PLOP3.LUT P0, PT, PT, PT, UP0, 0x80, 0x0 ;  /* 0x000000000000781c */ /* 0x000fe20003f0f008 */
[--C-:B------:R-:W-:Y:S01]  /*5810*/  FFMA.FTZ R6, R6, c[0x0][0x23c], -R5.reuse ;  /* 0x00008f0006067a23 */ /* 0x100fe20000010805 */
[----:B------:R-:W-:Y:S01]  /*5820*/  UISETP.GE.AND UP0, UPT, UR8, 0x1, UPT ;  /* 0x000000010800788c */ /* 0x000fe2000bf06270 */
[----:B------:R-:W-:Y:S02]  /*5830*/  FFMA.FTZ R5, R4, c[0x0][0x23c], -R5 ;  /* 0x00008f0004057a23 */ /* 0x000fe40000010805 */
[----:B------:R-:W-:Y:S01]  /*5840*/  FFMA.FTZ R4, R133, -UR4, R2 ;  /* 0x8000000485047c23 */ /* 0x000fe20008010002 */
[----:B------:R3:W-:Y:S01]  /*5850*/  MUFU.EX2 R154, R6 ;  /* 0x00000006009a7308 */ /* 0x0007e20000000800 */
[----:B-1----:R-:W-:Y:S05]  /*5860*/  F2FP.PACK_AB R7, R57, R58 ;  /* 0x0000003a3907723e */ /* 0x002fea00000000ff */
[----:B------:R1:W-:Y:S01]  /*5870*/  STS [R236+0x13400], R7 ;  /* 0x01340007ec007388 */ /* 0x0003e20000000800 */
[----:B------:R-:W-:Y:S02]  /*5880*/  @P0 FSEL R4, R4, -INF , !P3 ;  /* 0xff80000004040808 */ /* 0x000fe40005800000 */
[----:B------:R-:W-:Y:S01]  /*5890*/  IADD3 R142, P0, R142, UR13, RZ ;  /* 0x0000000d8e8e7c10 */ /* 0x000fe2000ff1e0ff */
[----:B------:R2:W2:Y:S02]  /*58a0*/  MUFU.EX2 R152, R5 ;  /* 0x0000000500987308 */ /* 0x0004a40000000800 */
[----:B------:R-:W-:Y:S01]  /*58b0*/  FFMA.FTZ R0, R4, c[0x0][0x23c], -R0 ;  /* 0x00008f0004007a23 */ /* 0x000fe20000010800 */
[----:B------:R-:W-:Y:S02]  /*58c0*/  F2FP.PACK_AB R4, R153, R155 ;  /* 0x0000009b9904723e */ /* 0x000fe400000000ff */
[----:B----4-:R-:W-:Y:S02]  /*58d0*/  IADD3.X R143, R140, UR12, RZ, P0, !PT ;  /* 0x0000000c8c8f7c10 */ /* 0x010fe400087fe4ff */
[----:B------:R-:W-:Y:S03]  /*58e0*/  PLOP3.LUT P0, PT, PT, PT, UP0, 0x80, 0x0 ;  /* 0x000000000000781c */ /* 0x000fe60003f0f008 */
[----:B------:R2:W2:Y:S01]  /*58f0*/  MUFU.EX2 R158, R0 ;  /* 0x00000000009e7308 */ /* 0x0004a20000000800 */
[----:B------:R-:W4:Y:S01]  /*5900*/  LDG.E R140, [R142.64] ;  /* 0x000000068e8c7981 */ /* 0x000f22000c1e1900 */
[----:B---3--:R-:W-:Y:S02]  /*5910*/  F2FP.PACK_AB R6, R55, R56 ;  /* 0x000000383706723e */ /* 0x008fe400000000ff */
[----:B-1----:R-:W-:Y:S02]  /*5920*/  F2FP.PACK_AB R7, R53, R54 ;  /* 0x000000363507723e */ /* 0x002fe400000000ff */
[----:B--2---:R-:W-:Y:S05]  /*5930*/  F2FP.PACK_AB R5, R141, R146 ;  /* 0x000000928d05723e */ /* 0x004fea00000000ff */
[----:B------:R1:W-:Y:S04]  /*5940*/  STS [R236+0x13000], R5 ;  /* 0x01300005ec007388 */ /* 0x0003e80000000800 */
[----:B------:R2:W-:Y:S01]  /*5950*/  STS [R235+0x13000], R4 ;  /* 0x01300004eb007388 */ /* 0x0005e20000000800 */
[----:B------:R-:W-:Y:S05]  /*5960*/  F2FP.PACK_AB R0, R165, R166 ;  /* 0x000000a6a500723e */ /* 0x000fea00000000ff */
[----:B------:R3:W-:Y:S04]  /*5970*/  STS [R235+0x13400], R0 ;  /* 0x01340000eb007388 */ /* 0x0007e80000000800 */
[----:B------:R3:W-:Y:S01]  /*5980*/  STS [R236+0x14000], R6 ;  /* 0x01400006ec007388 */ /* 0x0007e20000000800 */
[----:B-1----:R-:W-:Y:S02]  /*5990*/  F2FP.PACK_AB R5, R45, R46 ;  /* 0x0000002e2d05723e */ /* 0x002fe400000000ff */
[----:B--2---:R-:W-:Y:S03]  /*59a0*/  F2FP.PACK_AB R4, R160, R161 ;  /* 0x000000a1a004723e */ /* 0x004fe600000000ff */
[----:B------:R1:W-:Y:S04]  /*59b0*/  STS [R236+0x14400], R5 ;  /* 0x01440005ec007388 */ /* 0x0003e80000000800 */
[----:B------:R2:W-:Y:S01]  /*59c0*/  STS [R235+0x14000], R7 ;  /* 0x01400007eb007388 */ /* 0x0005e20000000800 */
[----:B---3--:R-:W-:Y:S02]  /*59d0*/  F2FP.PACK_AB R0, R147, R148 ;  /* 0x000000949300723e */ /* 0x008fe400000000ff */
        /* <DEDUP_REMOVED lines=8> */
[----:B------:R-:W-:Y:S02]  /*5a60*/  F2FP.PACK_AB R4, R157, R162 ;  /* 0x000000a29d04723e */ /* 0x000fe400000000ff */
[----:B-1----:R-:W-:Y:S02]  /*5a70*/  F2FP.PACK_AB R5, R152, R154 ;  /* 0x0000009a9805723e */ /* 0x002fe400000000ff */
[----:B--2---:R-:W-:Y:S03]  /*5a80*/  F2FP.PACK_AB R0, R158, R229 ;  /* 0x000000e59e00723e */ /* 0x004fe600000000ff */
[----:B------:R-:W-:Y:S04]  /*5a90*/  STS [R233+0x13400], R5 ;  /* 0x01340005e9007388 */ /* 0x000fe80000000800 */
[----:B------:R-:W-:Y:S04]  /*5aa0*/  STS [R234+0x14000], R7 ;  /* 0x01400007ea007388 */ /* 0x000fe80000000800 */
[----:B------:R-:W-:Y:S04]  /*5ab0*/  STS [R234+0x14400], R6 ;  /* 0x01440006ea007388 */ /* 0x000fe80000000800 */
[----:B------:R-:W-:Y:S04]  /*5ac0*/  STS [R233+0x14000], R4 ;  /* 0x01400004e9007388 */ /* 0x000fe80000000800 */
[----:B------:R1:W-:Y:S04]  /*5ad0*/  STS [R233+0x14400], R0 ;  /* 0x01440000e9007388 */ /* 0x0003e80000000800 */
[----:B------:R-:W2:Y:S08]  /*5ae0*/  LDSM.16.M88.4 R32, [R219+0x6000] ;  /* 0x00600000db20783b */ /* 0x000eb00000000200 */
[----:B------:R-:W3:Y:S08]  /*5af0*/  LDSM.16.M88.4 R28, [R219+0x6800] ;  /* 0x00680000db1c783b */ /* 0x000ef00000000200 */
[----:B------:R-:W3:Y:S01]  /*5b00*/  LDSM.16.M88.4 R132, [R220+0x6000] ;  /* 0x00600000dc84783b */ /* 0x000ee20000000200 */
[----:B-1----:R-:W-:Y:S07]  /*5b10*/  FFMA.FTZ R0, -R145, R145, 1 ;  /* 0x3f80000091007423 */ /* 0x002fee0000010191 */
[----:B------:R-:W1:Y:S01]  /*5b20*/  LDSM.16.M88.4 R136, [R220+0x6800] ;  /* 0x00680000dc88783b */ /* 0x000e620000000200 */
[----:B------:R-:W-:Y:S01]  /*5b30*/  FMUL.FTZ R0, R0, c[0x0][0x2ec] ;  /* 0x0000bb0000007a20 */ /* 0x000fe20000410000 */
        /* <DEDUP_REMOVED lines=51> */
[C---:B----4-:R-:W-:Y:S01]  /*5e70*/  FADD.FTZ R5, -R140.reuse, R5 ;  /* 0x000000058c057221 */ /* 0x050fe20000010100 */
        /* <DEDUP_REMOVED lines=27> */
[----:B------:R-:W-:Y:S02]  /*6030*/  FMUL.FTZ R134, R144, R21 ;  /* 0x0000001590867220 */ /* 0x000fe40000410000 */
[C---:B------:R-:W-:Y:S02]  /*6040*/  FADD.FTZ R20, -R140.reuse, R32 ;  /* 0x000000208c147221 */ /* 0x040fe40000010100 */
[----:B------:R-:W-:Y:S02]  /*6050*/  FADD.FTZ R32, -R140, R33 ;  /* 0x000000218c207221 */ /* 0x000fe40000010100 */
[----:B------:R-:W-:Y:S02]  /*6060*/  FMUL.FTZ R144, R17, R133 ;  /* 0x0000008511907220 */ /* 0x000fe40000410000 */
[----:B-1----:R-:W-:Y:S02]  /*6070*/  FMUL.FTZ R143, R16, R132 ;  /* 0x00000084108f7220 */ /* 0x002fe40000410000 */
[----:B------:R-:W-:Y:S02]  /*6080*/  FFMA.FTZ R17, -R150, R150, 1 ;  /* 0x3f80000096117423 */ /* 0x000fe40000010196 */
[----:B------:R-:W-:Y:S01]  /*6090*/  FFMA.FTZ R16, -R149, R149, 1 ;  /* 0x3f80000095107423 */ /* 0x000fe20000010195 */
[----:B------:R-:W-:Y:S01]  /*60a0*/  MOV R149, R237 ;  /* 0x000000ed00957202 */ /* 0x000fe20000000f00 */
[----:B------:R-:W-:Y:S01]  /*60b0*/  FMUL.FTZ R33, R148, R20 ;  /* 0x0000001494217220 */ /* 0x000fe20000410000 */
[----:B------:R-:W-:Y:S01]  /*60c0*/  MOV R148, R238 ;  /* 0x000000ee00947202 */ /* 0x000fe20000000f00 */
[----:B------:R-:W-:Y:S02]  /*60d0*/  FMUL.FTZ R32, R147, R32 ;  /* 0x0000002093207220 */ /* 0x000fe40000410000 */
[----:B------:R-:W-:Y:S02]  /*60e0*/  FMUL.FTZ R17, R17, c[0x0][0x2ec] ;  /* 0x0000bb0011117a20 */ /* 0x000fe40000410000 */
[----:B------:R-:W-:Y:S02]  /*60f0*/  FMUL.FTZ R16, R16, c[0x0][0x2ec] ;  /* 0x0000bb0010107a20 */ /* 0x000fe40000410000 */
[----:B------:R-:W-:Y:S02]  /*6100*/  FMUL.FTZ R140, R17, R33 ;  /* 0x00000021118c7220 */ /* 0x000fe40000410000 */
[----:B------:R-:W-:Y:S02]  /*6110*/  FMUL.FTZ R139, R16, R32 ;  /* 0x00000020108b7220 */ /* 0x000fe40000410000 */
        /* <DEDUP_REMOVED lines=10> */
[----:B------:R-:W-:Y:S02]  /*61c0*/  FMUL.FTZ R32, R32, c[0x0][0x2ec] ;  /* 0x0000bb0020207a20 */ /* 0x000fe40000410000 */
[----:B------:R-:W-:Y:S02]  /*61d0*/  FFMA.FTZ R20, -R244, R244, 1 ;  /* 0x3f800000f4147423 */ /* 0x000fe400000101f4 */
[----:B------:R-:W-:Y:S02]  /*61e0*/  FFMA.FTZ R133, -R250, R250, 1 ;  /* 0x3f800000fa857423 */ /* 0x000fe400000101fa */
[----:B------:R-:W-:Y:S02]  /*61f0*/  FMUL.FTZ R20, R20, c[0x0][0x2ec] ;  /* 0x0000bb0014147a20 */ /* 0x000fe40000410000 */
[----:B------:R-:W-:Y:S02]  /*6200*/  FMUL.FTZ R133, R133, c[0x0][0x2ec] ;  /* 0x0000bb0085857a20 */ /* 0x000fe40000410000 */
[----:B------:R-:W-:Y:S02]  /*6210*/  FMUL.FTZ R141, R20, R134 ;  /* 0x00000086148d7220 */ /* 0x000fe40000410000 */
[----:B------:R-:W-:Y:S02]  /*6220*/  FFMA.FTZ R134, -R252, R252, 1 ;  /* 0x3f800000fc867423 */ /* 0x000fe400000101fc */
[----:B------:R-:W-:Y:S02]  /*6230*/  FFMA.FTZ R20, -R37, R37, 1 ;  /* 0x3f80000025147423 */ /* 0x000fe40000010125 */
[----:B------:R-:W-:Y:S02]  /*6240*/  FMUL.FTZ R134, R134, c[0x0][0x2ec] ;  /* 0x0000bb0086867a20 */ /* 0x000fe40000410000 */
        /* <DEDUP_REMOVED lines=8> */
[----:B------:R-:W-:Y:S01]  /*62d0*/  FMUL.FTZ R16, R57, R16 ;  /* 0x0000001039107220 */ /* 0x000fe20000410000 */
[----:B------:R1:W5:Y:S01]  /*62e0*/  LDL.LU R60, [R1+0xc0] ;  /* 0x0000c000013c7983 */ /* 0x0003620000300800 */
[----:B------:R-:W-:Y:S02]  /*62f0*/  FMUL.FTZ R6, R6, c[0x0][0x2ec] ;  /* 0x0000bb0006067a20 */ /* 0x000fe40000410000 */
[----:B------:R-:W-:Y:S01]  /*6300*/  FMUL.FTZ R17, R58, R17 ;  /* 0x000000113a117220 */ /* 0x000fe20000410000 */
[----:B------:R1:W5:Y:S01]  /*6310*/  LDL.LU R59, [R1+0xbc] ;  /* 0x0000bc00013b7983 */ /* 0x0003620000300800 */
[----:B------:R-:W-:Y:S02]  /*6320*/  FMUL.FTZ R7, R7, c[0x0][0x2ec] ;  /* 0x0000bb0007077a20 */ /* 0x000fe40000410000 */
[C---:B------:R-:W-:Y:S01]  /*6330*/  FADD.FTZ R18, -R5.reuse, R18 ;  /* 0x0000001205127221 */ /* 0x040fe20000010100 */
[----:B------:R1:W5:Y:S01]  /*6340*/  LDL.LU R58, [R1+0xb8] ;  /* 0x0000b800013a7983 */ /* 0x0003620000300800 */
[----:B------:R-:W-:Y:S02]  /*6350*/  FADD.FTZ R19, -R5, R19 ;  /* 0x0000001305137221 */ /* 0x000fe40000010100 */
[----:B------:R-:W-:Y:S01]  /*6360*/  FMUL.FTZ R137, R6, R16 ;  /* 0x0000001006897220 */ /* 0x000fe20000410000 */
[----:B------:R1:W5:Y:S01]  /*6370*/  LDL.LU R57, [R1+0xb4] ;  /* 0x0000b40001397983 */ /* 0x0003620000300800 */
        /* <DEDUP_REMOVED lines=13> */
[C---:B---3--:R-:W-:Y:S02]  /*6450*/  FADD.FTZ R5, -R4.reuse, R8 ;  /* 0x0000000804057221 */ /* 0x048fe40000010100 */
        /* <DEDUP_REMOVED lines=18> */
[----:B------:R-:W-:Y:S02]  /*6580*/  FMUL.FTZ R32, R32, R5 ;  /* 0x0000000520207220 */ /* 0x000fe40000410000 */
[C---:B------:R-:W-:Y:S01]  /*6590*/  FADD.FTZ R24, -R4.reuse, R24 ;  /* 0x0000001804187221 */ /* 0x040fe20000010100 */
[----:B------:R1:W5:Y:S01]  /*65a0*/  LDL.LU R51, [R1+0x9c] ;  /* 0x00009c0001337983 */ /* 0x0003620000300800 */
[----:B------:R-:W-:Y:S02]  /*65b0*/  FADD.FTZ R5, -R4, R25 ;  /* 0x0000001904057221 */ /* 0x000fe40000010100 */
[----:B------:R-:W-:Y:S01]  /*65c0*/  FFMA.FTZ R25, -R48, R48, 1 ;  /* 0x3f80000030197423 */ /* 0x000fe20000010130 */
[----:B------:R1:W5:Y:S01]  /*65d0*/  LDL.LU R50, [R1+0x98] ;  /* 0x0000980001327983 */ /* 0x0003620000300800 */
[----:B------:R-:W-:Y:S02]  /*65e0*/  FMUL.FTZ R23, R23, R6 ;  /* 0x0000000617177220 */ /* 0x000fe40000410000 */
[----:B------:R-:W-:Y:S01]  /*65f0*/  FMUL.FTZ R34, R34, R7 ;  /* 0x0000000722227220 */ /* 0x000fe20000410000 */
[----:B------:R1:W5:Y:S01]  /*6600*/  LDL.LU R49, [R1+0x94] ;  /* 0x0000940001317983 */ /* 0x0003620000300800 */
[C---:B------:R-:W-:Y:S02]  /*6610*/  FADD.FTZ R6, -R4.reuse, R28 ;  /* 0x0000001c04067221 */ /* 0x040fe40000010100 */
[----:B------:R-:W-:Y:S01]  /*6620*/  FADD.FTZ R7, -R4, R29 ;  /* 0x0000001d04077221 */ /* 0x000fe20000010100 */
[----:B------:R1:W5:Y:S01]  /*6630*/  LDL.LU R48, [R1+0x90] ;  /* 0x0000900001307983 */ /* 0x0003620000300800 */
[----:B------:R-:W-:Y:S02]  /*6640*/  FMUL.FTZ R4, R167, R24 ;  /* 0x00000018a7047220 */ /* 0x000fe40000410000 */
[----:B------:R-:W-:Y:S02]  /*6650*/  FFMA.FTZ R24, -R47, R47, 1 ;  /* 0x3f8000002f187423 */ /* 0x000fe4000001012f */
[----:B------:R-:W-:Y:S01]  /*6660*/  FMUL.FTZ R25, R25, c[0x0][0x2ec] ;  /* 0x0000bb0019197a20 */ /* 0x000fe20000410000 */
[----:B------:R1:W5:Y:S01]  /*6670*/  LDL.LU R47, [R1+0x8c] ;  /* 0x00008c00012f7983 */ /* 0x0003620000300800 */
[----:B------:R-:W-:Y:S02]  /*6680*/  FMUL.FTZ R5, R163, R5 ;  /* 0x00000005a3057220 */ /* 0x000fe40000410000 */
[----:B------:R-:W-:Y:S02]  /*6690*/  FFMA.FTZ R29, -R232, R232, 1 ;  /* 0x3f800000e81d7423 */ /* 0x000fe400000101e8 */
[----:B------:R-:W-:Y:S02]  /*66a0*/  FMUL.FTZ R24, R24, c[0x0][0x2ec] ;  /* 0x0000bb0018187a20 */ /* 0x000fe40000410000 */
[----:B------:R-:W-:Y:S02]  /*66b0*/  FMUL.FTZ R25, R25, R4 ;  /* 0x0000000419197220 */ /* 0x000fe40000410000 */
[----:B----4-:R-:W-:Y:S02]  /*66c0*/  FADD.FTZ R4, -R0, R10 ;  /* 0x0000000a00047221 */ /* 0x010fe40000010100 */
[----:B------:R-:W-:Y:S02]  /*66d0*/  FMUL.FTZ R6, R162, R6 ;  /* 0x00000006a2067220 */ /* 0x000fe40000410000 */
[----:B------:R-:W-:Y:S02]  /*66e0*/  FFMA.FTZ R28, -R231, R231, 1 ;  /* 0x3f800000e71c7423 */ /* 0x000fe400000101e7 */
[----:B------:R-:W-:Y:S02]  /*66f0*/  FMUL.FTZ R29, R29, c[0x0][0x2ec] ;  /* 0x0000bb001d1d7a20 */ /* 0x000fe40000410000 */
[----:B------:R-:W-:Y:S02]  /*6700*/  FMUL.FTZ R24, R24, R5 ;  /* 0x0000000518187220 */ /* 0x000fe40000410000 */
[----:B------:R-:W-:Y:S02]  /*6710*/  FADD.FTZ R5, -R0, R11 ;  /* 0x0000000b00057221 */ /* 0x000fe40000010100 */
[----:B------:R-:W-:Y:S02]  /*6720*/  FMUL.FTZ R4, R46, R4 ;  /* 0x000000042e047220 */ /* 0x000fe40000410000 */
[----:B------:R-:W-:Y:S01]  /*6730*/  FMUL.FTZ R7, R157, R7 ;  /* 0x000000079d077220 */ /* 0x000fe20000410000 */
[----:B------:R1:W5:Y:S01]  /*6740*/  LDL.LU R46, [R1+0x88] ;  /* 0x00008800012e7983 */ /* 0x0003620000300800 */
[----:B------:R-:W-:Y:S02]  /*6750*/  FMUL.FTZ R28, R28, c[0x0][0x2ec] ;  /* 0x0000bb001c1c7a20 */ /* 0x000fe40000410000 */
[----:B------:R-:W-:Y:S02]  /*6760*/  FMUL.FTZ R29, R29, R6 ;  /* 0x000000061d1d7220 */ /* 0x000fe40000410000 */
        /* <DEDUP_REMOVED lines=33> */
[----:B------:R-:W-:Y:S02]  /*6980*/  FFMA.FTZ R19, -R36, R36, 1 ;  /* 0x3f80000024137423 */ /* 0x000fe40000010124 */
[----:B------:R-:W-:Y:S01]  /*6990*/  FFMA.FTZ R22, -R3, R3, 1 ;  /* 0x3f80000003167423 */ /* 0x000fe20000010103 */
[----:B------:R1:W5:Y:S01]  /*69a0*/  LDL.LU R37, [R1+0x64] ;  /* 0x0000640001257983 */ /* 0x0003620000300800 */
[----:B------:R-:W-:Y:S02]  /*69b0*/  FMUL.FTZ R17, R17, c[0x0][0x2ec] ;  /* 0x0000bb0011117a20 */ /* 0x000fe40000410000 */
[----:B------:R-:W-:Y:S01]  /*69c0*/  FMUL.FTZ R4, R230, R4 ;  /* 0x00000004e6047220 */ /* 0x000fe20000410000 */
[----:B------:R1:W5:Y:S01]  /*69d0*/  LDL R150, [R1+0x18] ;  /* 0x0000180001967983 */ /* 0x0003620000100800 */
[----:B------:R-:W-:Y:S02]  /*69e0*/  FMUL.FTZ R5, R229, R5 ;  /* 0x00000005e5057220 */ /* 0x000fe40000410000 */
[----:B------:R-:W-:Y:S01]  /*69f0*/  FMUL.FTZ R6, R158, R6 ;  /* 0x000000069e067220 */ /* 0x000fe20000410000 */
[----:B------:R1:W5:Y:S01]  /*6a00*/  LDL.LU R36, [R1+0x60] ;  /* 0x0000600001247983 */ /* 0x0003620000300800 */
[----:B------:R-:W-:Y:S02]  /*6a10*/  FMUL.FTZ R19, R19, c[0x0][0x2ec] ;  /* 0x0000bb0013137a20 */ /* 0x000fe40000410000 */
[----:B------:R-:W-:Y:S01]  /*6a20*/  FMUL.FTZ R22, R22, c[0x0][0x2ec] ;  /* 0x0000bb0016167a20 */ /* 0x000fe20000410000 */
[----:B------:R1:W5:Y:S01]  /*6a30*/  LDL R147, [R1+0x1c] ;  /* 0x00001c0001937983 */ /* 0x0003620000100800 */
[----:B------:R-:W-:Y:S02]  /*6a40*/  FMUL.FTZ R33, R33, R8 ;  /* 0x0000000821217220 */ /* 0x000fe40000410000 */
[----:B------:R-:W-:Y:S01]  /*6a50*/  FMUL.FTZ R17, R17, R7 ;  /* 0x0000000711117220 */ /* 0x000fe20000410000 */
[----:B------:R1:W5:Y:S01]  /*6a60*/  LDL.LU R3, [R1+0x5c] ;  /* 0x00005c0001037983 */ /* 0x0003620000300800 */
[----:B------:R-:W-:Y:S02]  /*6a70*/  FMUL.FTZ R20, R20, R0 ;  /* 0x0000000014147220 */ /* 0x000fe40000410000 */
[----:B------:R-:W-:Y:S01]  /*6a80*/  FMUL.FTZ R19, R19, R4 ;  /* 0x0000000413137220 */ /* 0x000fe20000410000 */
[----:B------:R1:W5:Y:S01]  /*6a90*/  LDL.64 R152, [R1] ;  /* 0x0000000001987983 */ /* 0x0003620000100a00 */
[----:B------:R-:W-:Y:S02]  /*6aa0*/  FMUL.FTZ R22, R22, R5 ;  /* 0x0000000516167220 */ /* 0x000fe40000410000 */
[----:B------:R-:W-:Y:S03]  /*6ab0*/  FMUL.FTZ R21, R21, R6 ;  /* 0x0000000615157220 */ /* 0x000fe60000410000 */
[----:B------:R1:W5:Y:S01]  /*6ac0*/  LDL.LU R2, [R1+0x58] ;  /* 0x0000580001027983 */ /* 0x0003620000300800 */
[----:B------:R-:W-:-:S05]  /*6ad0*/  @!P0 BRA `(.L_x_570) ;  /* 0x0000030000008947 */ /* 0x000fca0003800000 */
        /* <DEDUP_REMOVED lines=38> */
[----:B---3--:R-:W-:Y:S03]  /*6d40*/  @!P1 IMAD.MOV.U32 R4, RZ, RZ, R242 ;  /* 0x000000ffff049224 */ /* 0x008fe600078e00f2 */
        /* <DEDUP_REMOVED lines=9> */
.L_x_570:
        /* <DEDUP_REMOVED lines=11> */
[----:B--2---:R-:W-:Y:S02]  /*6e90*/  F2FP.PACK_AB R9, R17, R18 ;  /* 0x000000121109723e */ /* 0x004fe400000000ff */
        /* <DEDUP_REMOVED lines=33> */
[-C--:B--2---:R-:W-:Y:S08]  /*70b0*/  HMMA.16816.F32 R36, R4, R8.reuse, R36 ;  /* 0x000000080424723c */ /* 0x084ff00000001824 */
[C---:B----4-:R-:W-:Y:S08]  /*70c0*/  HMMA.16816.F32 R40, R12.reuse, R8, R40 ;  /* 0x000000080c28723c */ /* 0x050ff00000001828 */
[-C--:B------:R-:W-:Y:S08]  /*70d0*/  HMMA.16816.F32 R44, R12, R10.reuse, R44 ;  /* 0x0000000a0c2c723c */ /* 0x080ff0000000182c */
[C---:B------:R-:W-:Y:S01]  /*70e0*/  HMMA.16816.F32 R48, R4.reuse, R10, R48 ;  /* 0x0000000a0430723c */ /* 0x040fe20000001830 */
[----:B------:R-:W2:Y:S07]  /*70f0*/  LDSM.16.MT88.4 R8, [R0+0x8400] ;  /* 0x008400000008783b */ /* 0x000eae0000004200 */
        /* <DEDUP_REMOVED lines=55> */
[----:B---3--:R-:W-:Y:S01]  /*7470*/  IMAD.MOV.U32 R5, RZ, RZ, c[0x0][0x370] ;  /* 0x0000dc00ff057624 */ /* 0x008fe200078e00ff */
        /* <DEDUP_REMOVED lines=32> */
.L_x_571:
[----:B---3--:R-:W-:Y:S01]  /*7680*/  LDSM.16.M88.4 R24, [R221] ;  /* 0x00000000dd18783b */ /* 0x008fe20000000200 */
        /* <DEDUP_REMOVED lines=22> */
[----:B------:R1:W4:Y:S04]  /*77f0*/  LDL R143, [R1+0x8] ;  /* 0x00000800018f7983 */ /* 0x0003280000100800 */
        /* <DEDUP_REMOVED lines=72> */
[----:B-----5:R-:W-:Y:S01]  /*7c80*/  @P0 IADD3.X R137, R145, UR10, RZ, P2, !PT ;  /* 0x0000000a91890c10 */ /* 0x020fe200097fe4ff */
        /* <DEDUP_REMOVED lines=11> */
[----:B------:R-:W5:Y:S01]  /*7d40*/  @P0 LDG.E R144, [R136.64] ;  /* 0x0000000688900981 */ /* 0x000f62000c1e1900 */
[----:B------:R-:W-:Y:S02]  /*7d50*/  IMAD.MOV.U32 R33, RZ, RZ, R237 ;  /* 0x000000ffff217224 */ /* 0x000fe400078e00ed */
[C---:B------:R-:W-:Y:S03]  /*7d60*/  HMMA.16816.F32 R20, R28.reuse, R132, R20 ;  /* 0x000000841c14723c */ /* 0x040fe60000001814 */
[----:B------:R-:W-:Y:S01]  /*7d70*/  RED.E.ADD.F32.FTZ.RN.STRONG.GPU [R32.64], R4 ;  /* 0x000000042000798e */ /* 0x000fe2000c10e786 */
[CC--:B------:R-:W-:Y:S01]  /*7d80*/  LEA R34, P1, R140.reuse, R32.reuse, 0x2 ;  /* 0x000000208c227211 */ /* 0x0c0fe200078210ff */
[----:B------:R-:W-:Y:S03]  /*7d90*/  IMAD.SHL.U32 R145, R145, 0x8, RZ ;  /* 0x0000000891917824 */ /* 0x000fe600078e00ff */
[----:B------:R-:W-:Y:S04]  /*7da0*/  HMMA.16816.F32 R24, R28, R134, R24 ;  /* 0x000000861c18723c */ /* 0x000fe80000001818 */
[-C--:B------:R-:W-:Y:S05]  /*7db0*/  LEA.HI.X.SX32 R35, R140, R33.reuse, 0x2, P1 ;  /* 0x000000218c237211 */ /* 0x080fea00008f16ff */
[----:B------:R-:W-:Y:S04]  /*7dc0*/  RED.E.ADD.F32.FTZ.RN.STRONG.GPU [R34.64], R5 ;  /* 0x000000052200798e */ /* 0x000fe8000c10e786 */
[----:B--2---:R1:W-:Y:S04]  /*7dd0*/  @P0 STL [R1+0x14], R141 ;  /* 0x0000148d01000387 */ /* 0x0043e80000100800 */
[----:B------:R-:W2:Y:S04]  /*7de0*/  LDL R139, [R1+0x24] ;  /* 0x00002400018b7983 */ /* 0x000ea80000100800 */
[----:B------:R-:W2:Y:S04]  /*7df0*/  LDL R138, [R1+0x2c] ;  /* 0x00002c00018a7983 */ /* 0x000ea80000100800 */
[----:B---3--:R3:W-:Y:S04]  /*7e00*/  @P0 STL [R1+0xc], R142 ;  /* 0x00000c8e01000387 */ /* 0x0087e80000100800 */
[----:B----4-:R4:W-:Y:S04]  /*7e10*/  @P0 STL [R1+0x8], R143 ;  /* 0x0000088f01000387 */ /* 0x0109e80000100800 */
[----:B-----5:R5:W-:Y:S01]  /*7e20*/  @P0 STL [R1+0x10], R144 ;  /* 0x0000109001000387 */ /* 0x020be20000100800 */
        /* <DEDUP_REMOVED lines=9> */
[----:B-----5:R-:W-:Y:S02]  /*7ec0*/  IMAD.MOV.U32 R144, RZ, RZ, c[0x0][0x22c] ;  /* 0x00008b00ff907624 */ /* 0x020fe400078e00ff */
        /* <DEDUP_REMOVED lines=18> */
[----:B------:R-:W-:Y:S02]  /*7ff0*/  IMAD.MOV.U32 R142, RZ, RZ, c[0x0][0x22c] ;  /* 0x00008b00ff8e7624 */ /* 0x000fe400078e00ff */
[----:B------:R-:W-:Y:S01]  /*8000*/  IMAD R144, R144, 0x38, RZ ;  /* 0x0000003890907824 */ /* 0x000fe200078e02ff */
[----:B------:R5:W-:Y:S01]  /*8010*/  RED.E.ADD.F32.FTZ.RN.STRONG.GPU [R30.64], R8 ;  /* 0x000000081e00798e */ /* 0x000be2000c10e786 */
[----:B------:R-:W-:Y:S02]  /*8020*/  IMAD R142, R142, c[0x0][0x1c0], RZ ;  /* 0x000070008e8e7a24 */ /* 0x000fe400078e02ff */
[----:B------:R-:W-:Y:S01]  /*8030*/  IMAD.MOV.U32 R143, RZ, RZ, c[0x0][0x22c] ;  /* 0x00008b00ff8f7624 */ /* 0x000fe200078e00ff */
[----:B------:R5:W-:Y:S01]  /*8040*/  RED.E.ADD.F32.FTZ.RN.STRONG.GPU [R28.64], R9 ;  /* 0x000000091c00798e */ /* 0x000be2000c10e786 */
[-C--:B-1----:R-:W-:Y:S01]  /*8050*/  LEA R6, P0, R144, R32.reuse, 0x2 ;  /* 0x0000002090067211 */ /* 0x082fe200078010ff */
[----:B------:R-:W-:Y:S02]  /*8060*/  IMAD.SHL.U32 R142, R142, 0x10, RZ ;  /* 0x000000108e8e7824 */ /* 0x000fe400078e00ff */
[----:B------:R1:W-:Y:S01]  /*8070*/  RED.E.ADD.F32.FTZ.RN.STRONG.GPU [R4.64], R10 ;  /* 0x0000000a0400798e */ /* 0x0003e2000c10e786 */
[----:B------:R-:W-:Y:S02]  /*8080*/  IMAD R143, R143, c[0x0][0x1c0], RZ ;  /* 0x000070008f8f7a24 */ /* 0x000fe400078e02ff */
[----:B------:R-:W-:Y:S02]  /*8090*/  IADD3 R142, R142, 0x20, RZ ;  /* 0x000000208e8e7810 */ /* 0x000fe40007ffe0ff */
[----:B------:R-:W-:Y:S01]  /*80a0*/  IMAD.SHL.U32 R143, R143, 0x10, RZ ;  /* 0x000000108f8f7824 */ /* 0x000fe200078e00ff */
[----:B---3--:R-:W3:Y:S01]  /*80b0*/  LDL R132, [R1+0x20] ;  /* 0x0000200001847983 */ /* 0x008ee20000100800 */
[-C--:B------:R-:W-:Y:S03]  /*80c0*/  LEA.HI.X.SX32 R7, R144, R33.reuse, 0x2, P0 ;  /* 0x0000002190077211 */ /* 0x080fe600000f16ff */
[----:B------:R-:W-:Y:S02]  /*80d0*/  IADD3 R144, R143, 0x20, RZ ;  /* 0x000000208f907810 */ /* 0x000fe40007ffe0ff */
[----:B------:R-:W-:Y:S01]  /*80e0*/  IADD3 R133, R141, 0x40, RZ ;  /* 0x000000408d857810 */ /* 0x000fe20007ffe0ff */
[----:B------:R-:W-:Y:S02]  /*80f0*/  RED.E.ADD.F32.FTZ.RN.STRONG.GPU [R6.64], R11 ;  /* 0x0000000b0600798e */ /* 0x000fe4000c10e786 */
[----:B------:R-:W-:Y:S01]  /*8100*/  IMAD.IADD R144, R145, 0x1, R144 ;  /* 0x0000000191907824 */ /* 0x000fe200078e0290 */
[C---:B-----5:R-:W-:Y:S01]  /*8110*/  IADD3 R30, R141.reuse, 0x40, RZ ;  /* 0x000000408d1e7810 */ /* 0x060fe20007ffe0ff */
        /* <DEDUP_REMOVED lines=11> */
[C---:B------:R-:W-:Y:S01]  /*81d0*/  IMAD.IADD R30, R140.reuse, 0x1, R30 ;  /* 0x000000018c1e7824 */ /* 0x040fe200078e021e */
[C---:B------:R-:W-:Y:S01]  /*81e0*/  IADD3 R142, R143.reuse, 0x20, RZ ;  /* 0x000000208f8e7810 */ /* 0x040fe20007ffe0ff */
[----:B------:R-:W-:Y:S01]  /*81f0*/  IMAD.IADD R133, R140, 0x1, R133 ;  /* 0x000000018c857824 */ /* 0x000fe200078e0285 */
[----:B------:R-:W-:Y:S01]  /*8200*/  IADD3 R143, R143, 0x20, RZ ;  /* 0x000000208f8f7810 */ /* 0x000fe20007ffe0ff */
[----:B------:R1:W-:Y:S02]  /*8210*/  RED.E.ADD.F32.FTZ.RN.STRONG.GPU [R4.64], R14 ;  /* 0x0000000e0400798e */ /* 0x0003e4000c10e786 */
[C---:B------:R-:W-:Y:S02]  /*8220*/  IMAD.IADD R142, R145.reuse, 0x1, R142 ;  /* 0x00000001918e7824 */ /* 0x040fe400078e028e */
[C---:B------:R-:W-:Y:S01]  /*8230*/  IMAD.IADD R143, R145.reuse, 0x1, R143 ;  /* 0x00000001918f7824 */ /* 0x040fe200078e028f */
[----:B------:R1:W-:Y:S01]  /*8240*/  RED.E.ADD.F32.FTZ.RN.STRONG.GPU [R28.64], R15 ;  /* 0x0000000f1c00798e */ /* 0x0003e2000c10e786 */
[C---:B------:R-:W-:Y:S02]  /*8250*/  IMAD.IADD R142, R145.reuse, 0x1, R142 ;  /* 0x00000001918e7824 */ /* 0x040fe400078e028e */
[C---:B------:R-:W-:Y:S02]  /*8260*/  IMAD.IADD R143, R145.reuse, 0x1, R143 ;  /* 0x00000001918f7824 */ /* 0x040fe400078e028f */
[----:B------:R-:W-:Y:S01]  /*8270*/  IMAD.IADD R142, R145, 0x1, R142 ;  /* 0x00000001918e7824 */ /* 0x000fe200078e028e */
[-C--:B-----5:R-:W-:Y:S02]  /*8280*/  LEA R12, P4, R31, R32.reuse, 0x2 ;  /* 0x000000201f0c7211 */ /* 0x0a0fe400078810ff */
[CC--:B------:R-:W-:Y:S02]  /*8290*/  LEA R10, P0, R143.reuse, R32.reuse, 0x2 ;  /* 0x000000208f0a7211 */ /* 0x0c0fe400078010ff */
[CC--:B------:R-:W-:Y:S02]  /*82a0*/  LEA R8, P2, R142.reuse, R32.reuse, 0x2 ;  /* 0x000000208e087211 */ /* 0x0c0fe400078410ff */
[-C--:B------:R-:W-:Y:S02]  /*82b0*/  LEA.HI.X.SX32 R11, R143, R33.reuse, 0x2, P0 ;  /* 0x000000218f0b7211 */ /* 0x080fe400000f16ff */
[-C--:B------:R-:W-:Y:S02]  /*82c0*/  LEA.HI.X.SX32 R9, R142, R33.reuse, 0x2, P2 ;  /* 0x000000218e097211 */ /* 0x080fe400010f16ff */
[-C--:B------:R-:W-:Y:S01]  /*82d0*/  LEA.HI.X.SX32 R13, R31, R33.reuse, 0x2, P4 ;  /* 0x000000211f0d7211 */ /* 0x080fe200020f16ff */
[----:B------:R5:W-:Y:S04]  /*82e0*/  RED.E.ADD.F32.FTZ.RN.STRONG.GPU [R10.64], R16 ;  /* 0x000000100a00798e */ /* 0x000be8000c10e786 */
[----:B------:R5:W-:Y:S01]  /*82f0*/  RED.E.ADD.F32.FTZ.RN.STRONG.GPU [R8.64], R17 ;  /* 0x000000110800798e */ /* 0x000be2000c10e786 */
[CC--:B-1----:R-:W-:Y:S03]  /*8300*/  LEA R14, P5, R134.reuse, R32.reuse, 0x2 ;  /* 0x00000020860e7211 */ /* 0x0c2fe600078a10ff */
[----:B------:R-:W-:Y:S01]  /*8310*/  LDSM.16.MT88.4 R140, [R3+0x1c00] ;  /* 0x001c0000038c783b */ /* 0x000fe20000004200 */
[-C--:B------:R-:W-:Y:S02]  /*8320*/  LEA.HI.X.SX32 R15, R134, R33.reuse, 0x2, P5 ;  /* 0x00000021860f7211 */ /* 0x080fe400028f16ff */
[CC--:B-----5:R-:W-:Y:S02]  /*8330*/  LEA R10, P3, R30.reuse, R32.reuse, 0x2 ;  /* 0x000000201e0a7211 */ /* 0x0e0fe400078610ff */
[CC--:B------:R-:W-:Y:S02]  /*8340*/  LEA R8, P2, R133.reuse, R32.reuse, 0x2 ;  /* 0x0000002085087211 */ /* 0x0c0fe400078410ff */
[-C--:B------:R-:W-:Y:S02]  /*8350*/  LEA.HI.X.SX32 R11, R30, R33.reuse, 0x2, P3 ;  /* 0x000000211e0b7211 */ /* 0x080fe400018f16ff */
[-C--:B------:R-:W-:Y:S01]  /*8360*/  LEA.HI.X.SX32 R9, R133, R33.reuse, 0x2, P2 ;  /* 0x0000002185097211 */ /* 0x080fe200010f16ff */
[----:B------:R-:W-:Y:S01]  /*8370*/  LDSM.16.MT88.4 R28, [R3+0x2000] ;  /* 0x00200000031c783b */ /* 0x000fe20000004200 */
        /* <DEDUP_REMOVED lines=260> */
.L_x_573:
        /* <DEDUP_REMOVED lines=18> */
.L_x_574:
        /* <DEDUP_REMOVED lines=55> */
.L_x_576:
[----:B------:R-:W-:Y:S05]  /*9850*/  BSYNC B0 ;  /* 0x0000000000007941 */ /* 0x000fea0003800000 */
.L_x_575:
        /* <DEDUP_REMOVED lines=20> */
.L_x_578:
[----:B------:R-:W-:Y:S05]  /*99a0*/  BSYNC B0 ;  /* 0x0000000000007941 */ /* 0x000fea0003800000 */
.L_x_577:
        /* <DEDUP_REMOVED lines=29> */
.L_x_580:
[----:B------:R-:W-:Y:S05]  /*9b80*/  BSYNC B0 ;  /* 0x0000000000007941 */ /* 0x000fea0003800000 */
.L_x_579:
        /* <DEDUP_REMOVED lines=18> */
.L_x_556:
        /* <DEDUP_REMOVED lines=20> */
.L_x_582:
        /* <DEDUP_REMOVED lines=18> */
.L_x_583:
[----:B------:R-:W2:Y:S04]  /*9f10*/  LDL.64 R16, [R1] ;  /* 0x0000000001107983 */ /* 0x000ea80000100a00 */
        /* <DEDUP_REMOVED lines=41> */
.L_x_585:
[----:B-1----:R-:W-:Y:S05]  /*a1b0*/  BSYNC B0 ;  /* 0x0000000000007941 */ /* 0x002fea0003800000 */
.L_x_584:
        /* <DEDUP_REMOVED lines=19> */
.L_x_587:
[----:B------:R-:W-:Y:S05]  /*a2f0*/  BSYNC B0 ;  /* 0x0000000000007941 */ /* 0x000fea0003800000 */
.L_x_586:
        /* <DEDUP_REMOVED lines=29> */
.L_x_589:
[----:B------:R-:W-:Y:S05]  /*a4d0*/  BSYNC B0 ;  /* 0x0000000000007941 */ /* 0x000fea0003800000 */
.L_x_588:
        /* <DEDUP_REMOVED lines=16> */
.L_x_581:
[----:B------:R-:W-:Y:S05]  /*a5e0*/  BSYNC B1 ;  /* 0x0000000000017941 */ /* 0x000fea0003800000 */
.L_x_551:
        /* <DEDUP_REMOVED lines=11> */
.L_x_590:
[----:B------:R-:W-:Y:S05]  /*a6a0*/  EXIT ;  /* 0x000000000000794d */ /* 0x000fea0003800000 */
.L_x_592:
        /* <DEDUP_REMOVED lines=13> */
.L_x_1291:


//--------------------- .text._ZN5flash44flash_bwd_dq_dk_dv_loop_seqk_parallel_kernelI23Flash_bwd_kernel_traitsILi96ELi64ELi128ELi8ELi2ELi4ELi4ELb1ELb0EN7cutlass6half_tE19Flash_kernel_traitsILi96ELi64ELi128ELi8ES3_EELb1ELb0ELb1ELb0ELb0ELb1ELb0EEEvNS_16Flash_bwd_paramsE --------------------------
	.section	.text._ZN5flash44flash_bwd_dq_dk_dv_loop_seqk_parallel_kernelI23Flash_bwd_kernel_traitsILi96ELi64ELi128ELi8ELi2ELi4ELi4ELb1ELb0EN7cutlass6half_tE19Flash_kernel_traitsILi96ELi64ELi128ELi8ES3_EELb1ELb0ELb1ELb0ELb0ELb1ELb0EEEvNS_16Flash_bwd_paramsE,"ax",@progbits
	.sectioninfo	@"SHI_REGISTERS=255"
	.align	128
        .global         _ZN5flash44flash_bwd_dq_dk_dv_loop_seqk_parallel_kernelI23Flash_bwd_kernel_traitsILi96ELi64ELi128ELi8ELi2ELi4ELi4ELb1ELb0EN7cutlass6half_tE19Flash_kernel_traitsILi96ELi64ELi128ELi8ES3_EELb1ELb0ELb1ELb0ELb0ELb1ELb0EEEvNS_16Flash_bwd_paramsE
        .type           _ZN5flash44flash_bwd_dq_dk_dv_loop_seqk_parallel_kernelI23Flash_bwd_kernel_traitsILi96ELi64ELi128ELi8ELi2ELi4ELi4ELb1ELb0EN7cutlass6half_tE19Flash_kernel_traitsILi96ELi64ELi128ELi8ES3_EELb1ELb0ELb1ELb0ELb0ELb1ELb0EEEvNS_16Flash_bwd_paramsE,@function
        .size           _ZN5flash44flash_bwd_dq_dk_dv_loop_seqk_parallel_kernelI23Flash_bwd_kernel_traitsILi96ELi64ELi128ELi8ELi2ELi4ELi4ELb1ELb0EN7cutlass6half_tE19Flash_kernel_traitsILi96ELi64ELi128ELi8ES3_EELb1ELb0ELb1ELb0ELb0ELb1ELb0EEEvNS_16Flash_bwd_paramsE,(.L_x_1292 - _ZN5flash44flash_bwd_dq_dk_dv_loop_seqk_parallel_kernelI23Flash_bwd_kernel_traitsILi96ELi64ELi128ELi8ELi2ELi4ELi4ELb1ELb0EN7cutlass6half_tE19Flash_kernel_traitsILi96ELi64ELi128ELi8ES3_EELb1ELb0ELb1ELb0ELb0ELb1ELb0EEEvNS_16Flash_bwd_paramsE)
        .other          _ZN5flash44flash_bwd_dq_dk_dv_loop_seqk_parallel_kernelI23Flash_bwd_kernel_traitsILi96ELi64ELi128ELi8ELi2ELi4ELi4ELb1ELb0EN7cutlass6half_tE19Flash_kernel_traitsILi96ELi64ELi128ELi8ES3_EELb1ELb0ELb1ELb0ELb0ELb1ELb0EEEvNS_16Flash_bwd_paramsE,@"STO_CUDA_ENTRY STV_DEFAULT"
_ZN5flash44flash_bwd_dq_dk_dv_loop_seqk_parallel_kernelI23Flash_bwd_kernel_traitsILi96ELi64ELi128ELi8ELi2ELi4ELi4ELb1ELb0EN7cutlass6half_tE19Flash_kernel_traitsILi96ELi64ELi128ELi8ES3_EELb1ELb0ELb1ELb0ELb0ELb1ELb0EEEvNS_16Flash_bwd_paramsE:
.text._ZN5flash44flash_bwd_dq_dk_dv_loop_seqk_parallel_kernelI23Flash_bwd_kernel_traitsILi96ELi64ELi128ELi8ELi2ELi4ELi4ELb1ELb0EN7cutlass6half_tE19Flash_kernel_traitsILi96ELi64ELi128ELi8ES3_EELb1ELb0ELb1ELb0ELb0ELb1ELb0EEEvNS_16Flash_bwd_paramsE:
        /* <DEDUP_REMOVED lines=19> */
[----:B------:R-:W-:Y:S01]  /*0130*/  ULDC.U8 UR9, c[0x0][0x328] ;  /* 0x0000ca0000097ab9 */ /* 0x000fe20000000000 */
[----:B------:R-:W3:Y:S01]  /*0140*/  S2UR UR37, SR_CTAID.Y ;  /* 0x00000000002579c3 */ /* 0x000ee20000002600 */
[----:B------:R-:W-:-:S02]  /*0150*/  UISETP.NE.AND UP5, UPT, UR9, URZ, UPT ;  /* 0x0000003f0900728c */ /* 0x000fc4000bfa5270 */
[----:B------:R-:W-:Y:S02]  /*0160*/  ULDC UR50, c[0x0][0x22c] ;  /* 0x00008b0000327ab9 */ /* 0x000fe40000000800 */
[----:B------:R-:W-:Y:S02]  /*0170*/  ULDC UR38, c[0x0][0x1c0] ;  /* 0x0000700000267ab9 */ /* 0x000fe40000000800 */
[----:B------:R-:W-:Y:S02]  /*0180*/  UMOV UR7, 0x80 ;  /* 0x0000008000077882 */ /* 0x000fe40000000000 */
[----:B------:R-:W-:Y:S02]  /*0190*/  ULDC UR6, c[0x0][0x210] ;  /* 0x0000840000067ab9 */ /* 0x000fe40000000800 */
[----:B------:R-:W-:Y:S02]  /*01a0*/  ULDC UR60, c[0x0][0x234] ;  /* 0x00008d00003c7ab9 */ /* 0x000fe40000000800 */
[----:B------:R-:W-:Y:S01]  /*01b0*/  ULDC UR13, c[0x0][0x1c0] ;  /* 0x00007000000d7ab9 */ /* 0x000fe20000000800 */
[----:B-1----:R-:W-:Y:S01]  /*01c0*/  SHF.R.S32.HI R3, RZ, 0x1f, R7 ;  /* 0x0000001fff037819 */ /* 0x002fe20000011407 */
[----:B--2---:R-:W-:-:S02]  /*01d0*/  USHF.R.S32.HI UR8, URZ, 0x1f, UR40 ;  /* 0x0000001f3f087899 */ /* 0x004fc40008011428 */
[----:B------:R-:W-:Y:S01]  /*01e0*/  USHF.R.S32.HI UR9, URZ, 0x1f, UR40 ;  /* 0x0000001f3f097899 */ /* 0x000fe20008011428 */
[CC--:B------:R-:W-:Y:S01]  /*01f0*/  LEA.HI R2, R3.reuse, R7.reuse, RZ, 0x4 ;  /* 0x0000000703027211 */ /* 0x0c0fe200078f20ff */
[----:B------:R-:W-:Y:S01]  /*0200*/  ULDC UR14, c[0x0][0x1c0] ;  /* 0x00007000000e7ab9 */ /* 0x000fe20000000800 */
[CC--:B------:R-:W-:Y:S01]  /*0210*/  LEA.HI R12, R3.reuse, R7.reuse, RZ, 0x3 ;  /* 0x00000007030c7211 */ /* 0x0c0fe200078f18ff */
[----:B------:R-:W-:Y:S01]  /*0220*/  UIMAD.WIDE UR38, UR50, UR38, URZ ;  /* 0x00000026322672a5 */ /* 0x000fe2000f8e023f */
[CC--:B------:R-:W-:Y:S01]  /*0230*/  LEA.HI R0, R3.reuse, R7.reuse, RZ, 0x2 ;  /* 0x0000000703007211 */ /* 0x0c0fe200078f10ff */
[----:B---3--:R-:W-:Y:S01]  /*0240*/  UIMAD.WIDE.U32 UR46, UR37, UR17, URZ ;  /* 0x00000011252e72a5 */ /* 0x008fe2000f8e003f */
[CC--:B------:R-:W-:Y:S01]  /*0250*/  LEA.HI R14, R3.reuse, R7.reuse, RZ, 0x6 ;  /* 0x00000007030e7211 */ /* 0x0c0fe200078f30ff */
[----:B------:R-:W-:Y:S01]  /*0260*/  USHF.R.S32.HI UR10, URZ, 0x1f, UR37 ;  /* 0x0000001f3f0a7899 */ /* 0x000fe20008011425 */
[CC--:B------:R-:W-:Y:S01]  /*0270*/  LEA.HI R4, R3.reuse, R7.reuse, RZ, 0x5 ;  /* 0x0000000703047211 */ /* 0x0c0fe200078f28ff */
[----:B------:R-:W-:Y:S01]  /*0280*/  UIMAD UR51, UR40, UR50, URZ ;  /* 0x00000032283372a4 */ /* 0x000fe2000f8e023f */
[----:B------:R-:W-:Y:S01]  /*0290*/  LEA.HI R18, R3, R7, RZ, 0x7 ;  /* 0x0000000703127211 */ /* 0x000fe200078f38ff */
[----:B------:R-:W-:Y:S01]  /*02a0*/  UIMAD UR60, UR7, UR6, UR60 ;  /* 0x00000006073c72a4 */ /* 0x000fe2000f8e023c */
[----:B------:R-:W-:Y:S01]  /*02b0*/  LOP3.LUT R3, R2, 0xfffffff0, RZ, 0xc0, !PT ;  /* 0xfffffff002037812 */ /* 0x000fe200078ec0ff */
[----:B------:R-:W-:Y:S01]  /*02c0*/  UIMAD UR50, UR50, UR13, URZ ;  /* 0x0000000d323272a4 */ /* 0x000fe2000f8e023f */
[----:B------:R-:W-:Y:S01]  /*02d0*/  LOP3.LUT R5, R12, 0xfffffff8, RZ, 0xc0, !PT ;  /* 0xfffffff80c057812 */ /* 0x000fe200078ec0ff */
[----:B------:R-:W-:Y:S01]  /*02e0*/  UIMAD UR6, UR37, UR14, UR40 ;  /* 0x0000000e250672a4 */ /* 0x000fe2000f8e0228 */
[----:B------:R-:W-:Y:S01]  /*02f0*/  LOP3.LUT R6, R0, 0xfffffffc, RZ, 0xc0, !PT ;  /* 0xfffffffc00067812 */ /* 0x000fe200078ec0ff */
[C---:B------:R-:W-:Y:S01]  /*0300*/  IMAD.IADD R9, R7.reuse, 0x1, -R3 ;  /* 0x0000000107097824 */ /* 0x040fe200078e0a03 */
[----:B------:R-:W-:Y:S01]  /*0310*/  LOP3.LUT R8, R4, 0xffffffe0, RZ, 0xc0, !PT ;  /* 0xffffffe004087812 */ /* 0x000fe200078ec0ff */
        /* <DEDUP_REMOVED lines=8> */
[----:B------:R-:W-:Y:S01]  /*03a0*/  ULDC UR16, c[0x0][0x1c0] ;  /* 0x0000700000107ab9 */ /* 0x000fe20000000800 */
[----:B------:R-:W-:Y:S01]  /*03b0*/  LEA.HI R0, R5, R3, RZ, 0x3 ;  /* 0x0000000305007211 */ /* 0x000fe200078f18ff */
[----:B------:R-:W-:Y:S01]  /*03c0*/  ULDC UR11, c[0x0][0x1c0] ;  /* 0x00007000000b7ab9 */ /* 0x000fe20000000800 */
[----:B------:R-:W-:Y:S01]  /*03d0*/  LEA.HI R2, R2, R6, RZ, 0x1 ;  /* 0x0000000602027211 */ /* 0x000fe200078f08ff */
[----:B------:R-:W-:Y:S01]  /*03e0*/  UIMAD UR7, UR37, UR11, UR40 ;  /* 0x0000000b250772a4 */ /* 0x000fe2000f8e0228 */
[----:B------:R-:W-:Y:S01]  /*03f0*/  LOP3.LUT R5, R7, 0x7fffffe, RZ, 0xc0, !PT ;  /* 0x07fffffe07057812 */ /* 0x000fe200078ec0ff */
[----:B------:R-:W-:Y:S01]  /*0400*/  USHF.L.U32 UR49, UR50, 0x6, URZ ;  /* 0x0000000632317899 */ /* 0x000fe2000800063f */
        /* <DEDUP_REMOVED lines=8> */
[--C-:B------:R-:W-:Y:S01]  /*0490*/  SHF.R.S32.HI R0, RZ, 0x5, R4.reuse ;  /* 0x00000005ff007819 */ /* 0x100fe20000011404 */
[----:B------:R-:W-:Y:S01]  /*04a0*/  ULDC UR54, c[0x0][0x214] ;  /* 0x0000850000367ab9 */ /* 0x000fe20000000800 */
[----:B------:R-:W-:Y:S01]  /*04b0*/  SHF.R.S32.HI R2, RZ, 0x1f, R4 ;  /* 0x0000001fff027819 */ /* 0x000fe20000011404 */
[----:B------:R-:W-:Y:S01]  /*04c0*/  ULDC UR61, c[0x0][0x1c8] ;  /* 0x00007200003d7ab9 */ /* 0x000fe20000000800 */
[----:B------:R-:W-:Y:S01]  /*04d0*/  LEA.HI R245, R3, R8, RZ, 0x2 ;  /* 0x0000000803f57211 */ /* 0x000fe200078f10ff */
[----:B------:R-:W-:Y:S01]  /*04e0*/  IMAD R5, R0, 0x8, R5 ;  /* 0x0000000800057824 */ /* 0x000fe200078e0205 */
[-C--:B------:R-:W-:Y:S01]  /*04f0*/  LEA.HI R4, R4, R0.reuse, RZ, 0x1 ;  /* 0x0000000004047211 */ /* 0x080fe200078f08ff */
[----:B------:R-:W-:Y:S01]  /*0500*/  ULDC UR55, c[0x0][0x224] ;  /* 0x0000890000377ab9 */ /* 0x000fe20000000800 */
[----:B------:R-:W-:Y:S01]  /*0510*/  LEA.HI R2, R2, R0, RZ, 0x2 ;  /* 0x0000000002027211 */ /* 0x000fe200078f10ff */
[----:B------:R-:W-:Y:S01]  /*0520*/  @UP5 UIMAD UR59, UR37, UR54, URZ ;  /* 0x00000036253b52a4 */ /* 0x000fe2000f8e023f */
[----:B------:R-:W-:Y:S01]  /*0530*/  SHF.R.S32.HI R3, RZ, 0x3, R12 ;  /* 0x00000003ff037819 */ /* 0x000fe2000001140c */
[----:B------:R-:W-:Y:S01]  /*0540*/  ULDC.64 UR4, c[0x0][0x118] ;  /* 0x0000460000047ab9 */ /* 0x000fe20000000a00 */
[----:B------:R-:W-:Y:S01]  /*0550*/  LOP3.LUT R4, R4, 0xfffffffe, RZ, 0xc0, !PT ;  /* 0xfffffffe04047812 */ /* 0x000fe200078ec0ff */
[----:B------:R-:W-:Y:S01]  /*0560*/  ULDC UR43, c[0x0][0x2e8] ;  /* 0x0000ba00002b7ab9 */ /* 0x000fe20000000800 */
[----:B------:R-:W-:Y:S01]  /*0570*/  LOP3.LUT R2, R2, 0xfffffffc, RZ, 0xc0, !PT ;  /* 0xfffffffc02027812 */ /* 0x000fe200078ec0ff */
[----:B------:R-:W-:Y:S01]  /*0580*/  IMAD.SHL.U32 R3, R3, 0x40, RZ ;  /* 0x0000004003037824 */ /* 0x000fe200078e00ff */
[----:B------:R-:W-:Y:S01]  /*0590*/  LEA.HI R6, R11, R11, RZ, 0x1 ;  /* 0x0000000b0b067211 */ /* 0x000fe200078f08ff */
[C---:B------:R-:W-:Y:S01]  /*05a0*/  IMAD.IADD R19, R0.reuse, 0x1, -R4 ;  /* 0x0000000100137824 */ /* 0x040fe200078e0a04 */
[----:B------:R-:W-:Y:S01]  /*05b0*/  SHF.R.S32.HI R8, RZ, 0x1f, R9 ;  /* 0x0000001fff087819 */ /* 0x000fe20000011409 */
[----:B------:R-:W-:Y:S01]  /*05c0*/  IMAD.IADD R10, R0, 0x1, -R2 ;  /* 0x00000001000a7824 */ /* 0x000fe200078e0a02 */
[----:B------:R-:W-:Y:S01]  /*05d0*/  LOP3.LUT R0, R3, 0xc0, RZ, 0xc0, !PT ;  /* 0x000000c003007812 */ /* 0x000fe200078ec0ff */
[----:B------:R-:W-:Y:S01]  /*05e0*/  ULDC.U8 UR12, c[0x0][0x2d8] ;  /* 0x0000b600000c7ab9 */ /* 0x000fe20000000000 */
[----:B------:R-:W-:Y:S01]  /*05f0*/  LOP3.LUT R2, R6, 0x7fffffe, RZ, 0xc0, !PT ;  /* 0x07fffffe06027812 */ /* 0x000fe200078ec0ff */
[----:B------:R-:W-:Y:S01]  /*0600*/  STL [R1+0x24], R19 ;  /* 0x0000241301007387 */ /* 0x000fe20000100800 */
[----:B------:R-:W-:Y:S01]  /*0610*/  SHF.R.U32.HI R4, RZ, 0x3, R0 ;  /* 0x00000003ff047819 */ /* 0x000fe20000011600 */
[----:B------:R-:W-:Y:S01]  /*0620*/  ULOP3.LUT UR61, UR40, UR61, URZ, 0x3c, !UPT ;  /* 0x0000003d283d7292 */ /* 0x000fe2000f8e3c3f */
[----:B------:R-:W-:Y:S01]  /*0630*/  LOP3.LUT R3, R0, 0x18, R22, 0xf8, !PT ;  /* 0x0000001800037812 */ /* 0x000fe200078ef816 */
[----:B------:R-:W-:Y:S01]  /*0640*/  IMAD.IADD R2, R11, 0x1, -R2 ;  /* 0x000000010b027824 */ /* 0x000fe200078e0a02 */
[-C--:B------:R-:W-:Y:S01]  /*0650*/  LEA.HI R8, R8, R9.reuse, RZ, 0x3 ;  /* 0x0000000908087211 */ /* 0x080fe200078f18ff */
[----:B------:R-:W-:Y:S01]  /*0660*/  IMAD R0, R20, 0x4, R13 ;  /* 0x0000000414007824 */ /* 0x000fe200078e020d */
[----:B------:R-:W-:Y:S01]  /*0670*/  LOP3.LUT R3, R3, R4, RZ, 0x3c, !PT ;  /* 0x0000000403037212 */ /* 0x000fe200078e3cff */
[----:B------:R-:W-:Y:S01]  /*0680*/  STL [R1+0x28], R22 ;  /* 0x0000281601007387 */ /* 0x000fe20000100800 */
[----:B------:R-:W-:Y:S01]  /*0690*/  LOP3.LUT P4, RZ, R7, 0x2, RZ, 0xc0, !PT ;  /* 0x0000000207ff7812 */ /* 0x000fe2000788c0ff */
[----:B------:R-:W-:Y:S01]  /*06a0*/  IMAD R17, R0, 0x8, R2 ;  /* 0x0000000800117824 */ /* 0x000fe200078e0202 */
[----:B------:R-:W-:Y:S01]  /*06b0*/  LEA.HI R0, R9, R9, RZ, 0x1 ;  /* 0x0000000909007211 */ /* 0x000fe200078f08ff */
[----:B------:R-:W-:Y:S01]  /*06c0*/  IMAD.U32 R3, R5, 0x20, R3 ;  /* 0x0000002005037824 */ /* 0x000fe200078e0003 */
[----:B------:R-:W-:Y:S01]  /*06d0*/  LOP3.LUT R2, R8, 0xfffffff8, RZ, 0xc0, !PT ;  /* 0xfffffff808027812 */ /* 0x000fe200078ec0ff */
[----:B------:R-:W-:Y:S01]  /*06e0*/  UIMAD.WIDE.U32 UR44, UR38, UR46, URZ ;  /* 0x0000002e262c72a5 */ /* 0x000fe2000f8e003f */
[----:B------:R-:W-:Y:S01]  /*06f0*/  LOP3.LUT R4, R0, 0x7fffffe, RZ, 0xc0, !PT ;  /* 0x07fffffe00047812 */ /* 0x000fe200078ec0ff */
[----:B------:R-:W-:Y:S01]  /*0700*/  UIMAD UR56, UR39, UR46, URZ ;  /* 0x0000002e273872a4 */ /* 0x000fe2000f8e023f */
[----:B------:R1:W-:Y:S01]  /*0710*/  STL [R1+0x20], R3 ;  /* 0x0000200301007387 */ /* 0x0003e20000100800 */
[C---:B------:R-:W-:Y:S01]  /*0720*/  IMAD.IADD R14, R9.reuse, 0x1, -R2 ;  /* 0x00000001090e7824 */ /* 0x040fe200078e0a02 */
[----:B------:R-:W-:Y:S01]  /*0730*/  SHF.R.S32.HI R245, RZ, 0x2, R245 ;  /* 0x00000002fff57819 */ /* 0x000fe200000114f5 */
[----:B------:R-:W-:Y:S01]  /*0740*/  IMAD.IADD R15, R9, 0x1, -R4 ;  /* 0x00000001090f7824 */ /* 0x000fe200078e0a04 */
[--C-:B------:R-:W-:Y:S01]  /*0750*/  SHF.R.S32.HI R4, RZ, 0x1, R0.reuse ;  /* 0x00000001ff047819 */ /* 0x100fe20000011400 */
[----:B------:R-:W-:Y:S01]  /*0760*/  USHF.R.S32.HI UR58, URZ, 0x1f, UR51 ;  /* 0x0000001f3f3a7899 */ /* 0x000fe20008011433 */
[----:B------:R-:W-:Y:S01]  /*0770*/  SHF.R.S32.HI R0, RZ, 0x1f, R0 ;  /* 0x0000001fff007819 */ /* 0x000fe20000011400 */
[----:B------:R-:W-:Y:S01]  /*0780*/  IMAD R245, R19, 0x10, R245 ;  /* 0x0000001013f57824 */ /* 0x000fe200078e02f5 */
[----:B------:R-:W-:-:S02]  /*0790*/  UIMAD UR55, UR7, UR55, URZ ;  /* 0x00000037073772a4 */ /* 0x000fc4000f8e023f */
[----:B------:R-:W-:Y:S01]  /*07a0*/  LEA.HI R2, R0, R4, RZ, 0x2 ;  /* 0x0000000400027211 */ /* 0x000fe200078f10ff */
[----:B------:R-:W-:Y:S01]  /*07b0*/  USHF.R.S32.HI UR53, URZ, 0x1f, UR49 ;  /* 0x0000001f3f357899 */ /* 0x000fe20008011431 */
[----:B------:R-:W-:Y:S01]  /*07c0*/  SHF.R.S32.HI R0, RZ, 0x1, R6 ;  /* 0x00000001ff007819 */ /* 0x000fe20000011406 */
[----:B------:R-:W-:Y:S01]  /*07d0*/  USHF.R.S32.HI UR52, URZ, 0x1f, UR48 ;  /* 0x0000001f3f347899 */ /* 0x000fe20008011430 */
[----:B------:R-:W-:Y:S01]  /*07e0*/  LEA.HI R6, R7, R7, RZ, 0x1 ;  /* 0x0000000707067211 */ /* 0x000fe200078f08ff */
[----:B------:R-:W-:Y:S01]  /*07f0*/  UMOV UR42, 0xffffd000 ;  /* 0xffffd000002a7882 */ /* 0x000fe20000000000 */
[C---:B------:R-:W-:Y:S01]  /*0800*/  LOP3.LUT P6, RZ, R0.reuse, 0x2, RZ, 0xc0, !PT ;  /* 0x0000000200ff7812 */ /* 0x040fe200078cc0ff */
[----:B------:R-:W-:-:S03]  /*0810*/  IMAD.SHL.U32 R0, R0, 0x40, RZ ;  /* 0x0000004000007824 */ /* 0x000fc600078e00ff */
[----:B------:R-:W-:Y:S02]  /*0820*/  SEL R199, R204, 0xffffffe0, !P6 ;  /* 0xffffffe0ccc77807 */ /* 0x000fe40007000000 */
[----:B------:R-:W-:Y:S02]  /*0830*/  LOP3.LUT R0, R0, 0xc0, RZ, 0xc0, !PT ;  /* 0x000000c000007812 */ /* 0x000fe400078ec0ff */
[----:B-1----:R-:W-:-:S04]  /*0840*/  LOP3.LUT R3, R7, 0x1, RZ, 0xc0, !PT ;  /* 0x0000000107037812 */ /* 0x002fc800078ec0ff */
[----:B------:R-:W-:Y:S01]  /*0850*/  ISETP.NE.U32.AND P5, PT, R3, 0x1, PT ;  /* 0x000000010300780c */ /* 0x000fe20003fa5070 */
[----:B------:R-:W-:-:S03]  /*0860*/  IMAD.SHL.U32 R3, R11, 0x40, RZ ;  /* 0x000000400b037824 */ /* 0x000fc600078e00ff */
[----:B------:R-:W-:Y:S02]  /*0870*/  SEL R236, R236, 0x10, !P5 ;  /* 0x00000010ecec7807 */ /* 0x000fe40006800000 */
[----:B------:R-:W-:Y:S02]  /*0880*/  LOP3.LUT R5, R3, 0x1c0, RZ, 0xc0, !PT ;  /* 0x000001c003057812 */ /* 0x000fe400078ec0ff */
[----:B------:R-:W-:Y:S01]  /*0890*/  LOP3.LUT R3, R2, 0xfffffffc, RZ, 0xc0, !PT ;  /* 0xfffffffc02037812 */ /* 0x000fe200078ec0ff */
[----:B------:R-:W-:-:S04]  /*08a0*/  IMAD.SHL.U32 R2, R10, 0x10, RZ ;  /* 0x000000100a027824 */ /* 0x000fc800078e00ff */
[----:B------:R-:W-:Y:S01]  /*08b0*/  IMAD.IADD R9, R4, 0x1, -R3 ;  /* 0x0000000104097824 */ /* 0x000fe200078e0a03 */
[----:B------:R-:W-:Y:S02]  /*08c0*/  LOP3.LUT R3, R0, 0x8, R12, 0xf8, !PT ;  /* 0x0000000800037812 */ /* 0x000fe400078ef80c */
[----:B------:R-:W-:Y:S02]  /*08d0*/  SHF.R.U32.HI R0, RZ, 0x3, R0 ;  /* 0x00000003ff007819 */ /* 0x000fe40000011600 */
[----:B------:R-:W-:Y:S02]  /*08e0*/  LOP3.LUT R2, R5, 0x30, R2, 0xf8, !PT ;  /* 0x0000003005027812 */ /* 0x000fe400078ef802 */
[----:B------:R-:W-:Y:S01]  /*08f0*/  LOP3.LUT R198, R3, R0, RZ, 0x3c, !PT ;  /* 0x0000000003c67212 */ /* 0x000fe200078e3cff */
[----:B------:R-:W-:Y:S01]  /*0900*/  IMAD.U32 R3, RZ, RZ, UR8 ;  /* 0x00000008ff037e24 */ /* 0x000fe2000f8e00ff */
[----:B------:R-:W-:Y:S01]  /*0910*/  LOP3.LUT R0, R6, 0x3fffffe, RZ, 0xc0, !PT ;  /* 0x03fffffe06007812 */ /* 0x000fe200078ec0ff */
[----:B------:R-:W-:Y:S01]  /*0920*/  IMAD.SHL.U32 R3, R20, 0x20, RZ ;  /* 0x0000002014037824 */ /* 0x000fe200078e00ff */
[----:B------:R-:W-:Y:S01]  /*0930*/  LOP3.LUT R4, R2, 0x8, R12, 0xf8, !PT ;  /* 0x0000000802047812 */ /* 0x000fe200078ef80c */
[----:B------:R-:W-:Y:S01]  /*0940*/  USHF.R.S32.HI UR8, URZ, 0x1f, UR17 ;  /* 0x0000001f3f087899 */ /* 0x000fe20008011411 */
[----:B------:R-:W-:Y:S01]  /*0950*/  SHF.R.U32.HI R2, RZ, 0x3, R5 ;  /* 0x00000003ff027819 */ /* 0x000fe20000011605 */
[C---:B------:R-:W-:Y:S01]  /*0960*/  IMAD.IADD R5, R7.reuse, 0x1, -R0 ;  /* 0x0000000107057824 */ /* 0x040fe200078e0a00 */
[----:B------:R-:W-:Y:S01]  /*0970*/  USHF.L.U32 UR17, UR37, 0x7, URZ ;  /* 0x0000000725117899 */ /* 0x000fe2000800063f */
[----:B------:R-:W-:Y:S01]  /*0980*/  IMAD.SHL.U32 R0, R7, 0x40, RZ ;  /* 0x0000004007007824 */ /* 0x000fe200078e00ff */
[----:B------:R-:W-:Y:S01]  /*0990*/  LOP3.LUT R11, R4, R2, RZ, 0x3c, !PT ;  /* 0x00000002040b7212 */ /* 0x000fe200078e3cff */
[----:B------:R-:W-:Y:S01]  /*09a0*/  IMAD.SHL.U32 R4, R16, 0x2, RZ ;  /* 0x0000000210047824 */ /* 0x000fe200078e00ff */
[----:B------:R-:W-:Y:S01]  /*09b0*/  SHF.R.S32.HI R2, RZ, 0x3, R8 ;  /* 0x00000003ff027819 */ /* 0x000fe20000011408 */
[----:B------:R-:W-:Y:S01]  /*09c0*/  IMAD.U32 R198, R17, 0x20, R198 ;  /* 0x0000002011c67824 */ /* 0x000fe200078e00c6 */
[----:B------:R-:W-:Y:S01]  /*09d0*/  LOP3.LUT R0, R0, 0x1c0, RZ, 0xc0, !PT ;  /* 0x000001c000007812 */ /* 0x000fe200078ec0ff */
[----:B------:R-:W-:-:S02]  /*09e0*/  UIMAD UR57, UR8, UR37, URZ ;  /* 0x00000025083972a4 */ /* 0x000fc4000f8e023f */
[----:B------:R-:W-:Y:S01]  /*09f0*/  IMAD R15, R2, 0x8, R15 ;  /* 0x00000008020f7824 */ /* 0x000fe200078e020f */
[----:B------:R-:W-:Y:S01]  /*0a00*/  LOP3.LUT R3, R0, 0x20, R3, 0xf8, !PT ;  /* 0x0000002000037812 */ /* 0x000fe200078ef803 */
[C---:B------:R-:W-:Y:S01]  /*0a10*/  IMAD R200, R10.reuse, 0x2, R2 ;  /* 0x000000020ac87824 */ /* 0x040fe200078e0202 */
[----:B------:R-:W-:Y:S01]  /*0a20*/  SHF.R.U32.HI R0, RZ, 0x3, R0 ;  /* 0x00000003ff007819 */ /* 0x000fe20000011600 */
[----:B------:R-:W-:Y:S01]  /*0a30*/  IMAD R2, R10, 0x200, R4 ;  /* 0x000002000a027824 */ /* 0x000fe200078e0204 */
[----:B------:R-:W-:Y:S01]  /*0a40*/  @!UP5 UIMAD UR8, UR37, UR16, UR40 ;  /* 0x000000102508d2a4 */ /* 0x000fe2000f8e0228 */
[----:B------:R-:W-:Y:S01]  /*0a50*/  IMAD.SHL.U32 R198, R198, 0x2, RZ ;  /* 0x00000002c6c67824 */ /* 0x000fe200078e00ff */
[----:B------:R-:W-:Y:S01]  /*0a60*/  LOP3.LUT R7, R3, R0, RZ, 0x3c, !PT ;  /* 0x0000000003077212 */ /* 0x000fe200078e3cff */
[----:B------:R-:W-:Y:S01]  /*0a70*/  IMAD R10, R5, 0x20, R2 ;  /* 0x00000020050a7824 */ /* 0x000fe200078e0202 */
[----:B------:R-:W-:Y:S01]  /*0a80*/  SHF.R.S32.HI R0, RZ, 0x1, R6 ;  /* 0x00000001ff007819 */ /* 0x000fe20000011406 */
[----:B------:R-:W-:Y:S01]  /*0a90*/  IMAD.U32 R3, RZ, RZ, UR17 ;  /* 0x00000011ff037e24 */ /* 0x000fe2000f8e00ff */
[----:B------:R-:W-:Y:S01]  /*0aa0*/  SHF.R.S32.HI R2, RZ, 0x7, R18 ;  /* 0x00000007ff027819 */ /* 0x000fe20000011412 */
[----:B------:R-:W-:Y:S01]  /*0ab0*/  IMAD.IADD R199, R198, 0x1, R199 ;  /* 0x00000001c6c77824 */ /* 0x000fe200078e02c7 */
[C---:B------:R-:W-:Y:S01]  /*0ac0*/  LOP3.LUT P3, RZ, R0.reuse, 0x2, RZ, 0xc0, !PT ;  /* 0x0000000200ff7812 */ /* 0x040fe2000786c0ff */
[----:B------:R-:W-:Y:S01]  /*0ad0*/  IMAD.SHL.U32 R0, R0, 0x40, RZ ;  /* 0x0000004000007824 */ /* 0x000fe200078e00ff */
[----:B------:R-:W-:Y:S01]  /*0ae0*/  @!UP5 UIMAD UR54, UR8, UR54, URZ ;  /* 0x000000360836d2a4 */ /* 0x000fe2000f8e023f */
[----:B------:R-:W-:Y:S01]  /*0af0*/  IMAD R3, R2, 0x1000, R4 ;  /* 0x0000100002037824 */ /* 0x000fe200078e0204 */
[----:B------:R-:W-:Y:S01]  /*0b00*/  R2P PR, R14, 0x6 ;  /* 0x000000060e007804 */ /* 0x000fe20000000000 */
[----:B------:R-:W-:Y:S01]  /*0b10*/  IMAD.SHL.U32 R2, R2, 0x8, RZ ;  /* 0x0000000802027824 */ /* 0x000fe200078e00ff */
[----:B------:R-:W-:Y:S01]  /*0b20*/  LOP3.LUT R0, R0, 0xc0, RZ, 0xc0, !PT ;  /* 0x000000c000007812 */ /* 0x000fe200078ec0ff */
[----:B------:R-:W-:Y:S01]  /*0b30*/  IMAD R5, R19, 0x400, R3 ;  /* 0x0000040013057824 */ /* 0x000fe200078e0203 */
[----:B------:R-:W-:Y:S01]  /*0b40*/  LOP3.LUT P0, RZ, R9, 0x2, RZ, 0xc0, !PT ;  /* 0x0000000209ff7812 */ /* 0x000fe2000780c0ff */
[----:B------:R-:W-:Y:S01]  /*0b50*/  IMAD.SHL.U32 R4, R13, 0x10, RZ ;  /* 0x000000100d047824 */ /* 0x000fe200078e00ff */
[----:B------:R-:W-:Y:S01]  /*0b60*/  LOP3.LUT R2, R2, 0x8, RZ, 0xc0, !PT ;  /* 0x0000000802027812 */ /* 0x000fe200078ec0ff */
[----:B------:R-:W-:Y:S01]  /*0b70*/  IMAD.IADD R239, R7, 0x1, R5 ;  /* 0x0000000107ef7824 */ /* 0x000fe200078e0205 */
[----:B------:R-:W-:Y:S01]  /*0b80*/  SHF.R.U32.HI R3, RZ, 0x3, R0 ;  /* 0x00000003ff037819 */ /* 0x000fe20000011600 */
[----:B------:R-:W-:Y:S01]  /*0b90*/  IMAD R5, R13, 0x200, R11 ;  /* 0x000002000d057824 */ /* 0x000fe200078e020b */
[----:B------:R-:W-:Y:S01]  /*0ba0*/  LOP3.LUT R7, R2, 0x10, R4, 0xf8, !PT ;  /* 0x0000001002077812 */ /* 0x000fe200078ef804 */
[----:B------:R-:W-:Y:S01]  /*0bb0*/  IMAD.SHL.U32 R239, R239, 0x2, RZ ;  /* 0x00000002efef7824 */ /* 0x000fe200078e00ff */
[----:B------:R-:W-:Y:S01]  /*0bc0*/  LOP3.LUT R8, R3, R0, R2, 0x1e, !PT ;  /* 0x0000000003087212 */ /* 0x000fe200078e1e02 */
[----:B------:R-:W-:Y:S01]  /*0bd0*/  IMAD.SHL.U32 R0, R14, 0x40, RZ ;  /* 0x000000400e007824 */ /* 0x000fe200078e00ff */
[----:B------:R-:W-:Y:S01]  /*0be0*/  SEL R201, R204, 0xffffffe0, !P1 ;  /* 0xffffffe0ccc97807 */ /* 0x000fe20004800000 */
[----:B------:R-:W-:Y:S01]  /*0bf0*/  IMAD.SHL.U32 R2, R9, 0x40, RZ ;  /* 0x0000004009027824 */ /* 0x000fe200078e00ff */
[----:B------:R-:W-:Y:S01]  /*0c00*/  SEL R202, R202, 0xffffffc0, !P2 ;  /* 0xffffffc0caca7807 */ /* 0x000fe20005000000 */
[----:B------:R-:W-:Y:S01]  /*0c10*/  IMAD.SHL.U32 R3, R13, 0x8, RZ ;  /* 0x000000080d037824 */ /* 0x000fe200078e00ff */
[----:B------:R-:W-:Y:S01]  /*0c20*/  LOP3.LUT R0, R0, 0x1c0, RZ, 0xc0, !PT ;  /* 0x000001c000007812 */ /* 0x000fe200078ec0ff */
[----:B------:R-:W-:Y:S01]  /*0c30*/  IMAD.IADD R8, R8, 0x1, R10 ;  /* 0x0000000108087824 */ /* 0x000fe200078e020a */
[----:B------:R-:W-:Y:S01]  /*0c40*/  LOP3.LUT R2, R2, 0xc0, RZ, 0xc0, !PT ;  /* 0x000000c002027812 */ /* 0x000fe200078ec0ff */
[----:B------:R-:W-:Y:S01]  /*0c50*/  IMAD.IADD R238, R239, 0x1, R236 ;  /* 0x00000001efee7824 */ /* 0x000fe200078e02ec */
[----:B------:R-:W-:-:S02]  /*0c60*/  LOP3.LUT R3, R3, 0x8, RZ, 0xc0, !PT ;  /* 0x0000000803037812 */ /* 0x000fc400078ec0ff */
[----:B------:R-:W-:Y:S02]  /*0c70*/  SHF.R.U32.HI R6, RZ, 0x3, R0 ;  /* 0x00000003ff067819 */ /* 0x000fe40000011600 */
[--C-:B------:R-:W-:Y:S02]  /*0c80*/  SHF.R.U32.HI R4, RZ, 0x3, R2.reuse ;  /* 0x00000003ff047819 */ /* 0x100fe40000011602 */
[--C-:B------:R-:W-:Y:S01]  /*0c90*/  LOP3.LUT R6, R6, R0, R3.reuse, 0x1e, !PT ;  /* 0x0000000006067212 */ /* 0x100fe200078e1e03 */
[----:B------:R-:W-:Y:S01]  /*0ca0*/  IMAD.U32 R0, RZ, RZ, UR10 ;  /* 0x0000000aff007e24 */ /* 0x000fe2000f8e00ff */
[C---:B------:R-:W-:Y:S01]  /*0cb0*/  LOP3.LUT R3, R4.reuse, R2, R3, 0x1e, !PT ;  /* 0x0000000204037212 */ /* 0x040fe200078e1e03 */
[----:B------:R-:W-:Y:S01]  /*0cc0*/  IMAD.SHL.U32 R0, R15, 0x20, RZ ;  /* 0x000000200f007824 */ /* 0x000fe200078e00ff */
[----:B------:R-:W-:Y:S01]  /*0cd0*/  LOP3.LUT R2, R4, R7, R2, 0x1e, !PT ;  /* 0x0000000704027212 */ /* 0x000fe200078e1e02 */
[----:B------:R-:W-:Y:S01]  /*0ce0*/  IMAD.U32 R4, RZ, RZ, UR9 ;  /* 0x00000009ff047e24 */ /* 0x000fe2000f8e00ff */
[----:B------:R-:W-:Y:S01]  /*0cf0*/  IADD3 R237, R239, 0x20, RZ ;  /* 0x00000020efed7810 */ /* 0x000fe20007ffe0ff */
[----:B------:R-:W-:Y:S01]  /*0d00*/  IMAD R4, R19, 0x200, R0 ;  /* 0x0000020013047824 */ /* 0x000fe200078e0200 */
[----:B------:R-:W-:Y:S01]  /*0d10*/  @P4 IADD3 R237, R239, -0x20, RZ ;  /* 0xffffffe0efed4810 */ /* 0x000fe20007ffe0ff */
[----:B------:R-:W-:Y:S01]  /*0d20*/  IMAD.IADD R205, R0, 0x1, R2 ;  /* 0x0000000100cd7824 */ /* 0x000fe200078e0202 */
[----:B------:R-:W-:Y:S01]  /*0d30*/  LEA R2, R8, 0x9000, 0x1 ;  /* 0x0000900008027811 */ /* 0x000fe200078e08ff */
[----:B------:R-:W-:Y:S01]  /*0d40*/  IMAD.U32 R200, R200, 0x200, R6 ;  /* 0x00000200c8c87824 */ /* 0x000fe200078e0006 */
[----:B------:R-:W-:Y:S01]  /*0d50*/  SEL R204, R204, 0xffffffe0, !P0 ;  /* 0xffffffe0cccc7807 */ /* 0x000fe20004000000 */
[----:B------:R-:W-:Y:S01]  /*0d60*/  IMAD.IADD R206, R4, 0x1, R3 ;  /* 0x0000000104ce7824 */ /* 0x000fe200078e0203 */
[C---:B------:R-:W-:Y:S01]  /*0d70*/  IADD3 R0, R2.reuse, 0x20, RZ ;  /* 0x0000002002007810 */ /* 0x040fe20007ffe0ff */
[----:B------:R1:W-:Y:S01]  /*0d80*/  STL [R1+0x14], R2 ;  /* 0x0000140201007387 */ /* 0x0003e20000100800 */
[----:B------:R-:W-:Y:S01]  /*0d90*/  @P3 IADD3 R0, R2, -0x20, RZ ;  /* 0xffffffe002003810 */ /* 0x000fe20007ffe0ff */
[----:B------:R-:W-:Y:S01]  /*0da0*/  IMAD.SHL.U32 R3, R5, 0x2, RZ ;  /* 0x0000000205037824 */ /* 0x000fe200078e00ff */
[----:B------:R-:W-:Y:S01]  /*0db0*/  LEA R200, R200, 0xf000, 0x1 ;  /* 0x0000f000c8c87811 */ /* 0x000fe200078e08ff */
[----:B------:R-:W-:-:S02]  /*0dc0*/  IMAD.IADD R236, R236, 0x1, R237 ;  /* 0x00000001ecec7824 */ /* 0x000fc400078e02ed */
[----:B------:R1:W-:Y:S02]  /*0dd0*/  STL [R1+0x18], R0 ;  /* 0x0000180001007387 */ /* 0x0003e40000100800 */
[C---:B------:R-:W-:Y:S02]  /*0de0*/  IMAD.IADD R201, R200.reuse, 0x1, R201 ;  /* 0x00000001c8c97824 */ /* 0x040fe400078e02c9 */
[--C-:B------:R-:W-:Y:S02]  /*0df0*/  IMAD.IADD R203, R200, 0x1, R202.reuse ;  /* 0x00000001c8cb7824 */ /* 0x100fe400078e02ca */
[----:B------:R-:W-:Y:S02]  /*0e00*/  IMAD.IADD R202, R201, 0x1, R202 ;  /* 0x00000001c9ca7824 */ /* 0x000fe400078e02ca */
.L_x_623:
[----:B------:R-:W-:Y:S02]  /*0e10*/  ULDC.64 UR6, c[0x0][0x240] ;  /* 0x0000900000067ab9 */ /* 0x000fe40000000a00 */
[----:B------:R-:W-:Y:S02]  /*0e20*/  UISETP.NE.U32.AND UP1, UPT, URZ, UR6, UPT ;  /* 0x000000063f00728c */ /* 0x000fe4000bf25070 */
[----:B------:R-:W-:-:S02]  /*0e30*/  USHF.L.U32 UR16, UR37, 0x2, URZ ;  /* 0x0000000225107899 */ /* 0x000fc4000800063f */
[----:B------:R-:W-:Y:S02]  /*0e40*/  USHF.R.S32.HI UR41, URZ, 0x1f, UR37 ;  /* 0x0000001f3f297899 */ /* 0x000fe40008011425 */
[----:B------:R-:W-:Y:S02]  /*0e50*/  UISETP.NE.AND.EX UP1, UPT, URZ, UR7, UPT, UP1 ;  /* 0x000000073f00728c */ /* 0x000fe4000bf25310 */
[----:B------:R-:W-:Y:S02]  /*0e60*/  ULDC.64 UR10, c[0x0][0x250] ;  /* 0x00009400000a7ab9 */ /* 0x000fe40000000a00 */
[----:B------:R-:W-:Y:S02]  /*0e70*/  UISETP.NE.U32.AND UP3, UPT, URZ, UR10, UPT ;  /* 0x0000000a3f00728c */ /* 0x000fe4000bf65070 */
[----:B------:R-:W-:Y:S01]  /*0e80*/  USHF.L.U64.HI UR14, UR37, 0x2, UR41 ;  /* 0x00000002250e7899 */ /* 0x000fe20008010229 */
[----:B------:R-:W-:Y:S01]  /*0e90*/  PLOP3.LUT P2, PT, PT, PT, UP1, 0x80, 0x0 ;  /* 0x000000000000781c */ /* 0x000fe20003f4f018 */
[----:B------:R-:W-:-:S02]  /*0ea0*/  UIADD3 UR6, UP0, UR16, UR6, URZ ;  /* 0x0000000610067290 */ /* 0x000fc4000ff1e03f */
[----:B------:R-:W-:Y:S02]  /*0eb0*/  UISETP.NE.AND.EX UP3, UPT, URZ, UR11, UPT, UP3 ;  /* 0x0000000b3f00728c */ /* 0x000fe4000bf65330 */
[----:B------:R-:W-:Y:S02]  /*0ec0*/  UIADD3.X UR7, UR14, UR7, URZ, UP0, !UPT ;  /* 0x000000070e077290 */ /* 0x000fe400087fe43f */
[----:B-1----:R-:W-:Y:S01]  /*0ed0*/  IMAD.U32 R4, RZ, RZ, UR6 ;  /* 0x00000006ff047e24 */ /* 0x002fe2000f8e00ff */
[----:B------:R-:W-:Y:S01]  /*0ee0*/  ULDC.U8 UR13, c[0x0][0x312] ;  /* 0x0000c480000d7ab9 */ /* 0x000fe20000000000 */
[----:B------:R-:W-:Y:S01]  /*0ef0*/  PLOP3.LUT P0, PT, PT, PT, UP3, 0x80, 0x0 ;  /* 0x000000000000781c */ /* 0x000fe20003f0f038 */
[----:B------:R-:W-:Y:S01]  /*0f00*/  ULDC.64 UR8, c[0x0][0x248] ;  /* 0x0000920000087ab9 */ /* 0x000fe20000000a00 */
[----:B------:R-:W-:Y:S01]  /*0f10*/  IMAD.U32 R5, RZ, RZ, UR7 ;  /* 0x00000007ff057e24 */ /* 0x000fe2000f8e00ff */
[----:B------:R-:W-:Y:S02]  /*0f20*/  UISETP.NE.AND UP4, UPT, UR13, URZ, UPT ;  /* 0x0000003f0d00728c */ /* 0x000fe4000bf85270 */
[----:B------:R-:W-:-:S02]  /*0f30*/  @UP3 UIADD3 UR6, UP0, UR16, UR10, URZ ;  /* 0x0000000a10063290 */ /* 0x000fc4000ff1e03f */
[----:B------:R2:W3:Y:S01]  /*0f40*/  @P2 LDG.E R8, [R4.64] ;  /* 0x0000000404082981 */ /* 0x0004e2000c1e1900 */
[----:B------:R-:W-:Y:S02]  /*0f50*/  UISETP.EQ.U32.AND UP2, UPT, URZ, UR8, UPT ;  /* 0x000000083f00728c */ /* 0x000fe4000bf42070 */
[----:B------:R-:W-:Y:S01]  /*0f60*/  @UP3 UIADD3.X UR7, UR14, UR11, URZ, UP0, !UPT ;  /* 0x0000000b0e073290 */ /* 0x000fe200087fe43f */
[----:B-1----:R2:W4:Y:S01]  /*0f70*/  @P2 LDG.E R2, [R4.64+0x4] ;  /* 0x0000040404022981 */ /* 0x002522000c1e1900 */
[----:B------:R-:W-:Y:S01]  /*0f80*/  MOV R6, UR6 ;  /* 0x0000000600067c02 */ /* 0x000fe20008000f00 */
[----:B------:R-:W-:-:S03]  /*0f90*/  UISETP.EQ.OR.EX UP2, UPT, URZ, UR9, !UP4, UP2 ;  /* 0x000000093f00728c */ /* 0x000fc6000e742720 */
[----:B------:R-:W-:Y:S01]  /*0fa0*/  IMAD.U32 R7, RZ, RZ, UR7 ;  /* 0x00000007ff077e24 */ /* 0x000fe2000f8e00ff */
[----:B------:R-:W-:-:S04]  /*0fb0*/  UIADD3 UR8, UP0, UR16, UR8, URZ ;  /* 0x0000000810087290 */ /* 0x000fc8000ff1e03f */
[----:B------:R-:W5:Y:S01]  /*0fc0*/  @P0 LDG.E R6, [R6.64] ;  /* 0x0000000406060981 */ /* 0x000f62000c1e1900 */
[----:B------:R-:W-:Y:S01]  /*0fd0*/  PLOP3.LUT P1, PT, PT, PT, UP2, 0x80, 0x0 ;  /* 0x000000000000781c */ /* 0x000fe20003f2f028 */
[----:B------:R-:W-:Y:S01]  /*0fe0*/  UIADD3.X UR9, UR14, UR9, URZ, UP0, !UPT ;  /* 0x000000090e097290 */ /* 0x000fe200087fe43f */
[----:B--2---:R-:W-:-:S05]  /*0ff0*/  IMAD.U32 R4, RZ, RZ, UR8 ;  /* 0x00000008ff047e24 */ /* 0x004fca000f8e00ff */
[----:B------:R-:W-:-:S06]  /*1000*/  MOV R5, UR9 ;  /* 0x0000000900057c02 */ /* 0x000fcc0008000f00 */
[----:B------:R-:W2:Y:S01]  /*1010*/  @!P1 LDG.E R0, [R4.64] ;  /* 0x0000000404009981 */ /* 0x000ea2000c1e1900 */
[----:B------:R-:W-:Y:S02]  /*1020*/  UMOV UR18, 0xffffffff ;  /* 0xffffffff00127882 */ /* 0x000fe40000000000 */
[----:B------:R-:W-:Y:S02]  /*1030*/  UMOV UR35, URZ ;  /* 0x0000003f00237c82 */ /* 0x000fe40008000000 */
[----:B------:R-:W-:Y:S02]  /*1040*/  UMOV UR36, 0xffffffff ;  /* 0xffffffff00247882 */ /* 0x000fe40000000000 */
[----:B------:R-:W-:Y:S01]  /*1050*/  ULDC UR8, c[0x0][0x218] ;  /* 0x0000860000087ab9 */ /* 0x000fe20000000800 */
[----:B---3--:R-:W1:Y:S08]  /*1060*/  @P2 R2UR UR18, R8 ;  /* 0x00000000081223c2 */ /* 0x008e7000000e0000 */
[----:B----4-:R-:W1:Y:S08]  /*1070*/  @P2 R2UR UR13, R2 ;  /* 0x00000000020d23c2 */ /* 0x010e7000000e0000 */
[----:B-----5:R3:W4:Y:S01]  /*1080*/  @P0 R2UR UR35, R6 ;  /* 0x00000000062303c2 */ /* 0x02072200000e0000 */
[----:B------:R-:W-:-:S04]  /*1090*/  ISETP.NE.U32.AND P0, PT, RZ, c[0x0][0x248], PT ;  /* 0x00009200ff007a0c */ /* 0x000fc80003f05070 */
[----:B------:R-:W-:Y:S01]  /*10a0*/  ISETP.NE.AND.EX P0, PT, RZ, c[0x0][0x24c], PT, P0 ;  /* 0x00009300ff007a0c */ /* 0x000fe20003f05300 */
[----:B-1----:R-:W-:Y:S02]  /*10b0*/  @UP1 UIADD3 UR13, UR13, -UR18, URZ ;  /* 0x800000120d0d1290 */ /* 0x002fe4000fffe03f */
[----:B--2---:R3:W1:Y:S05]  /*10c0*/  @!P1 R2UR UR36, R0 ;  /* 0x00000000002493c2 */ /* 0x00466a00000e0000 */
[----:B------:R-:W-:-:S05]  /*10d0*/  @!UP1 ULDC UR13, c[0x0][0x214] ;  /* 0x00008500000d9ab9 */ /* 0x000fca0000000800 */
[----:B------:R-:W-:Y:S05]  /*10e0*/  @!P0 BRA `(.L_x_593) ;  /* 0x0000007000008947 */ /* 0x000fea0003800000 */
[----:B----4-:R-:W-:-:S13]  /*10f0*/  PLOP3.LUT P0, PT, PT, PT, UP4, 0x80, 0x0 ;  /* 0x000000000000781c */ /* 0x010fda0003f0f048 */
[----:B---3--:R-:W2:Y:S04]  /*1100*/  @P0 LDG.E R0, [R4.64+0x4] ;  /* 0x0000040404000981 */ /* 0x008ea8000c1e1900 */
[----:B------:R-:W3:Y:S01]  /*1110*/  @!P0 LDG.E R4, [R4.64] ;  /* 0x0000000404048981 */ /* 0x000ee2000c1e1900 */
[----:B--2---:R-:W2:Y:S02]  /*1120*/  @P0 R2UR UR8, R0 ;  /* 0x00000000000803c2 */ /* 0x004ea400000e0000 */
[----:B-12---:R-:W-:-:S11]  /*1130*/  @UP4 UIADD3 UR8, UR8, -UR36, URZ ;  /* 0x8000002408084290 */ /* 0x006fd6000fffe03f */
[----:B---3--:R1:W2:Y:S01]  /*1140*/  @!P0 R2UR UR8, R4 ;  /* 0x00000000040883c2 */ /* 0x0082a200000e0000 */
[----:B------:R-:W-:-:S07]  /*1150*/  DEPBAR.LE SB1, 0x0, {2} ;  /* 0x000090040000791a */ /* 0x000fce0000000000 */
.L_x_593:
[----:B----4-:R-:W-:Y:S02]  /*1160*/  ULDC.64 UR6, c[0x0][0x258] ;  /* 0x0000960000067ab9 */ /* 0x010fe40000000a00 */
        /* <DEDUP_REMOVED lines=8> */
[----:B---3--:R-:W2:Y:S01]  /*11f0*/  @P0 LDG.E R0, [R4.64] ;  /* 0x0000000404000981 */ /* 0x008ea2000c1e1900 */
        /* <DEDUP_REMOVED lines=57> */
.L_x_595:
        /* <DEDUP_REMOVED lines=18> */
.L_x_596:
        /* <DEDUP_REMOVED lines=36> */
[----:B------:R-:W-:Y:S01]  /*18f0*/  IABS R0, UR40 ;  /* 0x0000002800007c13 */ /* 0x000fe20008000000 */
[----:B------:R-:W-:Y:S02]  /*1900*/  USEL UR20, UR8, URZ, UP6 ;  /* 0x0000003f08147287 */ /* 0x000fe4000b000000 */
[----:B------:R-:W-:Y:S01]  /*1910*/  IMAD.HI.U32 R2, R5, R2, R4 ;  /* 0x0000000205027227 */ /* 0x000fe200078e0004 */
[----:B------:R-:W-:-:S03]  /*1920*/  USEL UR8, UR14, URZ, UP1 ;  /* 0x0000003f0e087287 */ /* 0x000fc60008800000 */
[----:B------:R-:W-:Y:S02]  /*1930*/  ULDC UR14, c[0x0][0x234] ;  /* 0x00008d00000e7ab9 */ /* 0x000fe40000000800 */
[----:B------:R-:W-:Y:S01]  /*1940*/  IMAD.HI.U32 R2, R2, R0, RZ ;  /* 0x0000000002027227 */ /* 0x000fe200078e00ff */
[----:B------:R-:W-:-:S03]  /*1950*/  UIADD3 UR8, UP1, UR19, UR8, URZ ;  /* 0x0000000813087290 */ /* 0x000fc6000ff3e03f */
[----:B------:R-:W-:Y:S01]  /*1960*/  IMAD.MOV R4, RZ, RZ, -R2 ;  /* 0x000000ffff047224 */ /* 0x000fe200078e0a02 */
[----:B------:R-:W-:Y:S02]  /*1970*/  UIADD3.X UR9, UR27, UR7, URZ, UP1, !UPT ;  /* 0x000000071b097290 */ /* 0x000fe40008ffe43f */
[----:B------:R-:W-:Y:S01]  /*1980*/  UIMAD UR7, UR39, UR8, URZ ;  /* 0x00000008270772a4 */ /* 0x000fe2000f8e023f */
[----:B------:R-:W-:-:S03]  /*1990*/  IMAD R0, R6, R4, R0 ;  /* 0x0000000406007224 */ /* 0x000fc600078e0200 */
[----:B------:R-:W-:Y:S02]  /*19a0*/  UIMAD UR10, UR38, UR9, UR7 ;  /* 0x00000009260a72a4 */ /* 0x000fe4000f8e0207 */
[----:B------:R-:W-:Y:S01]  /*19b0*/  ISETP.GT.U32.AND P1, PT, R6, R0, PT ;  /* 0x000000000600720c */ /* 0x000fe20003f24070 */
[----:B------:R-:W-:Y:S02]  /*19c0*/  @UP5 USEL UR7, UR59, UR18, !UP3 ;  /* 0x000000123b075287 */ /* 0x000fe4000d800000 */
[----:B------:R-:W-:Y:S02]  /*19d0*/  UIMAD.WIDE.U32 UR8, UR38, UR8, URZ ;  /* 0x00000008260872a5 */ /* 0x000fe4000f8e003f */
[----:B------:R-:W-:Y:S02]  /*19e0*/  @UP5 UIMAD UR16, UR40, UR14, UR7 ;  /* 0x0000000e281052a4 */ /* 0x000fe4000f8e0207 */
[----:B------:R-:W-:Y:S02]  /*19f0*/  USEL UR14, UR11, URZ, UP6 ;  /* 0x0000003f0b0e7287 */ /* 0x000fe4000b000000 */
[----:B------:R-:W-:-:S03]  /*1a00*/  UIADD3 UR10, UR9, UR10, URZ ;  /* 0x0000000a090a7290 */ /* 0x000fc6000fffe03f */
[----:B------:R-:W-:Y:S01]  /*1a10*/  @!UP5 UMOV UR16, UR54 ;  /* 0x000000360010dc82 */ /* 0x000fe20008000000 */
        /* <DEDUP_REMOVED lines=15> */
.L_x_597:
[----:B------:R-:W-:Y:S02]  /*1b10*/  UMOV UR11, UR55 ;  /* 0x00000037000b7c82 */ /* 0x000fe40008000000 */
.L_x_598:
[----:B------:R-:W2:Y:S04]  /*1b20*/  LDL.64 R4, [R1+0x28] ;  /* 0x0000280001047983 */ /* 0x000ea80000100a00 */
[----:B------:R1:W2:Y:S01]  /*1b30*/  LDL.64 R14, [R1+0x28] ;  /* 0x00002800010e7983 */ /* 0x0002a20000100a00 */
[----:B------:R-:W-:Y:S01]  /*1b40*/  UIADD3 UR8, UP4, UP3, UR8, UR49, UR51 ;  /* 0x0000003108087290 */ /* 0x000fe2000fb9e033 */
[----:B------:R-:W-:Y:S01]  /*1b50*/  BSSY B1, `(.L_x_594) ;  /* 0x00007e1000017945 */ /* 0x000fe20003800000 */
[----:B------:R-:W-:Y:S01]  /*1b60*/  USHF.R.S32.HI UR18, URZ, 0x1f, UR40 ;  /* 0x0000001f3f127899 */ /* 0x000fe20008011428 */
[----:B------:R-:W3:Y:S01]  /*1b70*/  S2R R22, SR_TID.X ;  /* 0x0000000000167919 */ /* 0x000ee20000002100 */
[----:B------:R-:W-:-:S02]  /*1b80*/  UIADD3 UR24, UP2, UP1, UR20, UR8, UR22 ;  /* 0x0000000814187290 */ /* 0x000fc4000f95e016 */
[----:B------:R-:W-:Y:S02]  /*1b90*/  UIADD3.X UR7, UR10, UR53, UR58, UP4, UP3 ;  /* 0x000000350a077290 */ /* 0x000fe4000a7e643a */
[----:B------:R-:W-:Y:S02]  /*1ba0*/  ULDC.64 UR8, c[0x0][0x1a8] ;  /* 0x00006a0000087ab9 */ /* 0x000fe40000000a00 */
[----:B------:R-:W-:Y:S02]  /*1bb0*/  UIADD3.X UR22, UR14, UR7, UR17, UP2, UP1 ;  /* 0x000000070e167290 */ /* 0x000fe400097e2411 */
[----:B------:R-:W-:Y:S02]  /*1bc0*/  UIMAD UR7, UR18, UR8, URZ ;  /* 0x00000008120772a4 */ /* 0x000fe4000f8e023f */
[----:B------:R-:W-:Y:S02]  /*1bd0*/  ULDC UR20, c[0x0][0x2e8] ;  /* 0x0000ba0000147ab9 */ /* 0x000fe40000000800 */
[----:B------:R-:W-:-:S03]  /*1be0*/  UIMAD UR17, UR40, UR9, UR7 ;  /* 0x00000009281172a4 */ /* 0x000fc6000f8e0207 */
[----:B------:R-:W-:Y:S02]  /*1bf0*/  ULDC.64 UR8, c[0x0][0x378] ;  /* 0x0000de0000087ab9 */ /* 0x000fe40000000a00 */
[----:B------:R-:W-:-:S04]  /*1c00*/  UIMAD UR7, UR18, UR8, URZ ;  /* 0x00000008120772a4 */ /* 0x000fc8000f8e023f */
[----:B------:R-:W-:Y:S01]  /*1c10*/  UIMAD UR14, UR40, UR9, UR7 ;  /* 0x00000009280e72a4 */ /* 0x000fe2000f8e0207 */
[----:B---3--:R-:W-:Y:S02]  /*1c20*/  SHF.R.S32.HI R10, RZ, 0x1f, R22 ;  /* 0x0000001fff0a7819 */ /* 0x008fe40000011416 */
[----:B------:R-:W-:Y:S02]  /*1c30*/  ULDC.64 UR8, c[0x0][0x370] ;  /* 0x0000dc0000087ab9 */ /* 0x000fe40000000a00 */
[----:B------:R-:W-:Y:S01]  /*1c40*/  UIMAD UR7, UR27, UR8, URZ ;  /* 0x000000081b0772a4 */ /* 0x000fe2000f8e023f */
[----:B------:R-:W-:Y:S01]  /*1c50*/  LEA.HI R0, R10, R22, RZ, 0x2 ;  /* 0x000000160a007211 */ /* 0x000fe200078f10ff */
[----:B------:R-:W-:Y:S02]  /*1c60*/  UIADD3 UR8, UR19, UR11, URZ ;  /* 0x0000000b13087290 */ /* 0x000fe4000fffe03f */
[----:B------:R-:W-:Y:S01]  /*1c70*/  UIMAD UR10, UR19, UR9, UR7 ;  /* 0x00000009130a72a4 */ /* 0x000fe2000f8e0207 */
[----:B------:R-:W-:Y:S01]  /*1c80*/  SHF.R.S32.HI R0, RZ, 0x2, R0 ;  /* 0x00000002ff007819 */ /* 0x000fe20000011400 */
[----:B------:R-:W-:-:S02]  /*1c90*/  UIADD3 UR7, -UR6, UR13, UR21 ;  /* 0x0000000d06077290 */ /* 0x000fc4000fffe115 */
[----:B------:R-:W-:Y:S01]  /*1ca0*/  UIADD3 UR11, UR19, UR16, URZ ;  /* 0x00000010130b7290 */ /* 0x000fe2000fffe03f */
[----:B------:R-:W-:Y:S01]  /*1cb0*/  SHF.R.S32.HI R12, RZ, 0x1f, R0 ;  /* 0x0000001fff0c7819 */ /* 0x000fe20000011400 */
[----:B------:R-:W-:Y:S01]  /*1cc0*/  UIADD3 UR7, UR7, -UR20, URZ ;  /* 0x8000001407077290 */ /* 0x000fe2000fffe03f */
[----:B------:R-:W-:-:S03]  /*1cd0*/  IADD3 R6, P1, R0, UR19, RZ ;  /* 0x0000001300067c10 */ /* 0x000fc6000ff3e0ff */
[----:B------:R-:W-:Y:S01]  /*1ce0*/  USHF.R.S32.HI UR20, URZ, 0x1f, UR7 ;  /* 0x0000001f3f147899 */ /* 0x000fe20008011407 */
[----:B------:R-:W-:Y:S01]  /*1cf0*/  IADD3.X R7, R12, UR27, RZ, P1, !PT ;  /* 0x0000001b0c077c10 */ /* 0x000fe20008ffe4ff */
[----:B------:R-:W-:Y:S02]  /*1d00*/  UMOV UR27, 0x4 ;  /* 0x00000004001b7882 */ /* 0x000fe40000000000 */
[----:B------:R-:W-:Y:S02]  /*1d10*/  ULEA.HI UR20, UR20, UR7, URZ, 0x6 ;  /* 0x0000000714147291 */ /* 0x000fe4000f8f303f */
[----:B------:R-:W-:Y:S01]  /*1d20*/  IMAD R7, R7, c[0x0][0x190], RZ ;  /* 0x0000640007077a24 */ /* 0x000fe200078e02ff */
        /* <DEDUP_REMOVED lines=10> */
[----:B------:R-:W-:Y:S01]  /*1dd0*/  IADD3 R8, P1, R4, UR34, RZ ;  /* 0x0000002204087c10 */ /* 0x000fe2000ff3e0ff */
[----:B------:R-:W-:Y:S01]  /*1de0*/  IMAD.U32 R7, RZ, RZ, UR19 ;  /* 0x00000013ff077e24 */ /* 0x000fe2000f8e00ff */
[----:B------:R-:W-:Y:S02]  /*1df0*/  ULDC.64 UR18, c[0x0][0x3c8] ;  /* 0x0000f20000127ab9 */ /* 0x000fe40000000a00 */
[----:B------:R-:W-:Y:S01]  /*1e00*/  IADD3.X R9, R5, UR33, R6, P1, !PT ;  /* 0x0000002105097c10 */ /* 0x000fe20008ffe406 */
[----:B------:R-:W-:Y:S01]  /*1e10*/  UIMAD.WIDE UR8, UR8, UR27, UR18 ;  /* 0x0000001b080872a5 */ /* 0x000fe2000f8e0212 */
[----:B------:R-:W-:-:S02]  /*1e20*/  LEA.HI R6, R10, R22, RZ, 0x5 ;  /* 0x000000160a067211 */ /* 0x000fc400078f28ff */
[----:B------:R-:W-:Y:S02]  /*1e30*/  IADD3 R4, P1, R14, UR25, RZ ;  /* 0x000000190e047c10 */ /* 0x000fe4000ff3e0ff */
[----:B------:R-:W-:Y:S02]  /*1e40*/  LOP3.LUT R10, R6, 0xffffffe0, RZ, 0xc0, !PT ;  /* 0xffffffe0060a7812 */ /* 0x000fe400078ec0ff */
[----:B------:R-:W-:Y:S01]  /*1e50*/  SHF.R.S32.HI R6, RZ, 0x5, R6 ;  /* 0x00000005ff067819 */ /* 0x000fe20000011406 */
[----:B------:R-:W-:Y:S01]  /*1e60*/  UMOV UR19, UR8 ;  /* 0x0000000800137c82 */ /* 0x000fe20008000000 */
[----:B------:R-:W-:Y:S01]  /*1e70*/  IADD3.X R5, R15, UR26, RZ, P1, !PT ;  /* 0x0000001a0f057c10 */ /* 0x000fe20008ffe4ff */
[----:B------:R-:W-:Y:S01]  /*1e80*/  IMAD.IADD R22, R22, 0x1, -R10 ;  /* 0x0000000116167824 */ /* 0x000fe200078e0a0a */
[----:B------:R-:W-:Y:S02]  /*1e90*/  UMOV UR18, UR9 ;  /* 0x0000000900127c82 */ /* 0x000fe40008000000 */
[----:B------:R-:W-:Y:S01]  /*1ea0*/  ULDC.64 UR8, c[0x0][0x200] ;  /* 0x0000800000087ab9 */ /* 0x000fe20000000a00 */
[----:B------:R-:W-:-:S02]  /*1eb0*/  IMAD R6, R6, UR50, R22 ;  /* 0x0000003206067c24 */ /* 0x000fc4000f8e0216 */
[----:B------:R-:W-:-:S03]  /*1ec0*/  IMAD.WIDE.U32 R4, R7, c[0x0][0x370], R4 ;  /* 0x0000dc0007047a25 */ /* 0x000fc600078e0004 */
[C---:B------:R-:W-:Y:S02]  /*1ed0*/  IADD3 R210, P1, R6.reuse, UR24, RZ ;  /* 0x0000001806d27c10 */ /* 0x040fe4000ff3e0ff */
[----:B------:R-:W-:Y:S01]  /*1ee0*/  IADD3 R5, R5, UR10, RZ ;  /* 0x0000000a05057c10 */ /* 0x000fe2000fffe0ff */
[----:B------:R-:W-:Y:S01]  /*1ef0*/  UIMAD.WIDE UR10, UR11, UR27, UR8 ;  /* 0x0000001b0b0a72a5 */ /* 0x000fe2000f8e0208 */
[----:B------:R-:W-:Y:S01]  /*1f00*/  LEA.HI.X.SX32 R10, R6, UR22, 0x1, P1 ;  /* 0x00000016060a7c11 */ /* 0x000fe200088f0eff */
[----:B------:R-:W-:Y:S01]  /*1f10*/  IMAD.U32 R6, RZ, RZ, UR40 ;  /* 0x00000028ff067e24 */ /* 0x000fe2000f8e00ff */
[----:B------:R-:W-:-:S03]  /*1f20*/  LEA R211, P1, R210, c[0x0][0x350], 0x2 ;  /* 0x0000d400d2d37a11 */ /* 0x000fc600078210ff */
[----:B------:R-:W-:Y:S01]  /*1f30*/  IMAD.WIDE.U32 R4, R6, c[0x0][0x378], R4 ;  /* 0x0000de0006047a25 */ /* 0x000fe200078e0004 */
[----:B------:R-:W-:Y:S02]  /*1f40*/  LEA.HI.X R210, R210, c[0x0][0x354], R10, 0x2, P1 ;  /* 0x0000d500d2d27a11 */ /* 0x000fe400008f140a */
[----:B------:R-:W-:Y:S01]  /*1f50*/  PLOP3.LUT P1, PT, PT, PT, UP1, 0x80, 0x0 ;  /* 0x000000000000781c */ /* 0x000fe20003f2f018 */
[----:B------:R-:W-:Y:S01]  /*1f60*/  IMAD.WIDE.U32 R6, R6, c[0x0][0x1a8], R8 ;  /* 0x00006a0006067a25 */ /* 0x000fe200078e0008 */
[----:B------:R-:W-:-:S04]  /*1f70*/  IADD3 R5, R5, UR14, RZ ;  /* 0x0000000e05057c10 */ /* 0x000fc8000fffe0ff */
[----:B------:R-:W-:Y:S01]  /*1f80*/  IADD3 R8, R7, UR17, RZ ;  /* 0x0000001107087c10 */ /* 0x000fe2000fffe0ff */
[----:B------:R-:W-:Y:S01]  /*1f90*/  IMAD R7, R12, c[0x0][0x370], RZ ;  /* 0x0000dc000c077a24 */ /* 0x000fe200078e02ff */
[----:B------:R-:W-:Y:S01]  /*1fa0*/  LEA R242, P3, R6, c[0x0][0x160], 0x1 ;  /* 0x0000580006f27a11 */ /* 0x000fe200078608ff */
[----:B------:R-:W-:-:S03]  /*1fb0*/  IMAD.WIDE.U32 R4, R0, c[0x0][0x370], R4 ;  /* 0x0000dc0000047a25 */ /* 0x000fc600078e0004 */
[----:B------:R-:W-:Y:S01]  /*1fc0*/  LEA.HI.X R243, R6, c[0x0][0x164], R8, 0x1, P3 ;  /* 0x0000590006f37a11 */ /* 0x000fe200018f0c08 */
[----:B------:R-:W-:Y:S01]  /*1fd0*/  IMAD R7, R0, c[0x0][0x374], R7 ;  /* 0x0000dd0000077a24 */ /* 0x000fe200078e0207 */
[----:B------:R-:W-:-:S03]  /*1fe0*/  LEA R240, P2, R4, c[0x0][0x330], 0x1 ;  /* 0x0000cc0004f07a11 */ /* 0x000fc600078408ff */
[----:B------:R-:W-:-:S05]  /*1ff0*/  IMAD.IADD R5, R5, 0x1, R7 ;  /* 0x0000000105057824 */ /* 0x000fca00078e0207 */
[----:B------:R-:W-:Y:S01]  /*2000*/  LEA.HI.X R241, R4, c[0x0][0x334], R5, 0x1, P2 ;  /* 0x0000cd0004f17a11 */ /* 0x000fe200010f0c05 */
[----:B------:R-:W-:Y:S05]  /*2010*/  @P1 BRA `(.L_x_599) ;  /* 0x000007e000001947 */ /* 0x000fea0003800000 */
[----:B-1----:R-:W-:Y:S02]  /*2020*/  @UP0 UIADD3 UR7, UR35, UR36, URZ ;  /* 0x0000002423070290 */ /* 0x002fe4000fffe03f */
        /* <DEDUP_REMOVED lines=17> */
.L_x_600:
        /* <DEDUP_REMOVED lines=18> */
.L_x_601:
[----:B------:R-:W-:Y:S01]  /*2260*/  ULDC.64 UR8, c[0x0][0x3a0] ;  /* 0x0000e80000087ab9 */ /* 0x000fe20000000a00 */
[----:B------:R-:W-:Y:S01]  /*2270*/  IMAD.U32 R11, RZ, RZ, UR21 ;  /* 0x00000015ff0b7e24 */ /* 0x000fe2000f8e00ff */
[----:B------:R-:W-:Y:S01]  /*2280*/  UIMAD UR7, UR23, UR8, URZ ;  /* 0x00000008170772a4 */ /* 0x000fe2000f8e023f */
[----:B------:R-:W-:Y:S01]  /*2290*/  BSSY B0, `(.L_x_602) ;  /* 0x000001b000007945 */ /* 0x000fe20003800000 */
[----:B------:R-:W-:Y:S01]  /*22a0*/  UIMAD UR6, UR15, -0x80, UR6 ;  /* 0xffffff800f0678a4 */ /* 0x000fe2000f8e0206 */
[----:B------:R-:W-:Y:S01]  /*22b0*/  IMAD.WIDE.U32 R4, R11, c[0x0][0x3a0], R14 ;  /* 0x0000e8000b047a25 */ /* 0x000fe200078e000e */
[----:B------:R-:W-:Y:S02]  /*22c0*/  UIMAD UR7, UR21, UR9, UR7 ;  /* 0x00000009150772a4 */ /* 0x000fe4000f8e0207 */
[----:B------:R-:W-:-:S02]  /*22d0*/  USHF.R.S32.HI UR16, URZ, 0x1f, UR40 ;  /* 0x0000001f3f107899 */ /* 0x000fc40008011428 */
[----:B------:R-:W-:Y:S01]  /*22e0*/  IADD3 R6, P0, R4, UR13, RZ ;  /* 0x0000000d04067c10 */ /* 0x000fe2000ff1e0ff */
[----:B------:R-:W-:Y:S01]  /*22f0*/  ULDC.64 UR8, c[0x0][0x3b8] ;  /* 0x0000ee0000087ab9 */ /* 0x000fe20000000a00 */
        /* <DEDUP_REMOVED lines=20> */
.L_x_603:
[----:B------:R-:W-:Y:S05]  /*2440*/  BSYNC B0 ;  /* 0x0000000000007941 */ /* 0x000fea0003800000 */
.L_x_602:
        /* <DEDUP_REMOVED lines=16> */
.L_x_605:
[----:B------:R-:W-:Y:S05]  /*2550*/  BSYNC B0 ;  /* 0x0000000000007941 */ /* 0x000fea0003800000 */
.L_x_604:
[----:B------:R-:W-:Y:S01]  /*2560*/  ULDC.64 UR6, c[0x0][0x3a8] ;  /* 0x0000ea0000067ab9 */ /* 0x000fe20000000a00 */
[----:B-1----:R-:W-:Y:S01]  /*2570*/  IMAD.WIDE.U32 R4, R11, c[0x0][0x3a8], R14 ;  /* 0x0000ea000b047a25 */ /* 0x002fe200078e000e */
[----:B------:R-:W-:Y:S01]  /*2580*/  UIMAD UR6, UR23, UR6, URZ ;  /* 0x00000006170672a4 */ /* 0x000fe2000f8e023f */
[----:B------:R-:W-:Y:S01]  /*2590*/  BSSY B0, `(.L_x_606) ;  /* 0x0000018000007945 */ /* 0x000fe20003800000 */
[----:B------:R-:W-:-:S02]  /*25a0*/  USHF.R.S32.HI UR8, URZ, 0x1f, UR40 ;  /* 0x0000001f3f087899 */ /* 0x000fc40008011428 */
        /* <DEDUP_REMOVED lines=22> */
.L_x_607:
[----:B------:R-:W-:Y:S05]  /*2710*/  BSYNC B0 ;  /* 0x0000000000007941 */ /* 0x000fea0003800000 */
.L_x_606:
        /* <DEDUP_REMOVED lines=14> */
.L_x_599:
[----:B-1----:R-:W2:Y:S01]  /*2800*/  LDL R23, [R1+0x20] ;  /* 0x0000200001177983 */ /* 0x002ea20000100800 */
[----:B------:R-:W-:Y:S01]  /*2810*/  ULDC.64 UR16, c[0x0][0x1a0] ;  /* 0x0000680000107ab9 */ /* 0x000fe20000000a00 */
[----:B------:R-:W-:Y:S01]  /*2820*/  IMAD.U32 R4, RZ, RZ, UR21 ;  /* 0x00000015ff047e24 */ /* 0x000fe2000f8e00ff */
[----:B------:R-:W-:-:S02]  /*2830*/  UIMAD UR16, UR23, UR16, URZ ;  /* 0x00000010171072a4 */ /* 0x000fc4000f8e023f */
[----:B------:R-:W-:Y:S01]  /*2840*/  ULDC.64 UR8, c[0x0][0x198] ;  /* 0x0000660000087ab9 */ /* 0x000fe20000000a00 */
[C-C-:B------:R-:W-:Y:S01]  /*2850*/  IMAD.WIDE.U32 R6, R4.reuse, c[0x0][0x1a0], R14.reuse ;  /* 0x0000680004067a25 */ /* 0x140fe200078e000e */
[----:B------:R-:W-:Y:S02]  /*2860*/  UIMAD UR8, UR23, UR8, URZ ;  /* 0x00000008170872a4 */ /* 0x000fe4000f8e023f */
[----:B------:R-:W-:Y:S01]  /*2870*/  UIMAD UR17, UR21, UR17, UR16 ;  /* 0x00000011151172a4 */ /* 0x000fe2000f8e0210 */
[----:B------:R-:W-:Y:S01]  /*2880*/  IMAD.WIDE.U32 R4, R4, c[0x0][0x198], R14 ;  /* 0x0000660004047a25 */ /* 0x000fe200078e000e */
[----:B------:R-:W-:Y:S01]  /*2890*/  UIMAD UR8, UR21, UR9, UR8 ;  /* 0x00000009150872a4 */ /* 0x000fe2000f8e0208 */
[----:B------:R-:W-:-:S03]  /*28a0*/  IADD3 R6, P1, R6, UR29, RZ ;  /* 0x0000001d06067c10 */ /* 0x000fc6000ff3e0ff */
[----:B------:R-:W-:Y:S02]  /*28b0*/  IMAD.U32 R8, RZ, RZ, UR17 ;  /* 0x00000011ff087e24 */ /* 0x000fe4000f8e00ff */
[----:B------:R-:W-:Y:S01]  /*28c0*/  IMAD.U32 R10, RZ, RZ, UR8 ;  /* 0x00000008ff0a7e24 */ /* 0x000fe2000f8e00ff */
[----:B------:R-:W-:Y:S02]  /*28d0*/  UIMAD UR8, UR15, -0x80, UR6 ;  /* 0xffffff800f0878a4 */ /* 0x000fe4000f8e0206 */
[----:B------:R-:W-:Y:S02]  /*28e0*/  IADD3.X R7, R7, UR30, R8, P1, !PT ;  /* 0x0000001e07077c10 */ /* 0x000fe40008ffe408 */
[----:B------:R-:W-:-:S04]  /*28f0*/  IADD3 R8, R0, 0x40, RZ ;  /* 0x0000004000087810 */ /* 0x000fc80007ffe0ff */
[----:B------:R-:W-:Y:S02]  /*2900*/  ISETP.GE.AND P2, PT, R8, UR8, PT ;  /* 0x0000000808007c0c */ /* 0x000fe4000bf46270 */
[----:B------:R-:W-:Y:S02]  /*2910*/  IADD3 R4, P0, R4, UR31, RZ ;  /* 0x0000001f04047c10 */ /* 0x000fe4000ff1e0ff */
[----:B------:R-:W-:Y:S01]  /*2920*/  ISETP.GE.AND P3, PT, R0, UR8, PT ;  /* 0x0000000800007c0c */ /* 0x000fe2000bf66270 */
[----:B------:R-:W-:Y:S01]  /*2930*/  IMAD R9, R11, c[0x0][0x1b8], RZ ;  /* 0x00006e000b097a24 */ /* 0x000fe200078e02ff */
[----:B------:R-:W-:Y:S01]  /*2940*/  IADD3.X R5, R5, UR32, R10, P0, !PT ;  /* 0x0000002005057c10 */ /* 0x000fe200087fe40a */
[----:B------:R-:W-:Y:S02]  /*2950*/  IMAD R8, R11, c[0x0][0x1b0], RZ ;  /* 0x00006c000b087a24 */ /* 0x000fe400078e02ff */
[----:B------:R-:W-:-:S04]  /*2960*/  IMAD R9, R2, c[0x0][0x1bc], R9 ;  /* 0x00006f0002097a24 */ /* 0x000fc800078e0209 */
[----:B------:R-:W-:Y:S01]  /*2970*/  @!P2 IADD3 R16, P0, R0, 0x40, RZ ;  /* 0x000000400010a810 */ /* 0x000fe20007f1e0ff */
[C---:B------:R-:W-:Y:S02]  /*2980*/  IMAD R8, R2.reuse, c[0x0][0x1b4], R8 ;  /* 0x00006d0002087a24 */ /* 0x040fe400078e0208 */
[----:B------:R-:W-:-:S04]  /*2990*/  IMAD.WIDE.U32 R6, R2, c[0x0][0x1b8], R6 ;  /* 0x00006e0002067a25 */ /* 0x000fc800078e0006 */
[----:B------:R-:W-:-:S04]  /*29a0*/  IMAD.WIDE.U32 R4, R2, c[0x0][0x1b0], R4 ;  /* 0x00006c0002047a25 */ /* 0x000fc800078e0004 */
[--C-:B------:R-:W-:Y:S01]  /*29b0*/  @!P2 IMAD.X R2, RZ, RZ, R12.reuse, P0 ;  /* 0x000000ffff02a224 */ /* 0x100fe200000e060c */
[----:B------:R-:W-:Y:S02]  /*29c0*/  @!P2 IADD3 R14, P0, R0, 0x40, RZ ;  /* 0x00000040000ea810 */ /* 0x000fe40007f1e0ff */
[----:B------:R-:W-:Y:S01]  /*29d0*/  IADD3 R7, R7, R9, RZ ;  /* 0x0000000907077210 */ /* 0x000fe20007ffe0ff */
[----:B------:R-:W-:Y:S02]  /*29e0*/  @!P2 IMAD R2, R2, c[0x0][0x1a0], RZ ;  /* 0x000068000202aa24 */ /* 0x000fe400078e02ff */
[----:B------:R-:W-:Y:S02]  /*29f0*/  @!P3 IMAD R11, R12, c[0x0][0x1a0], RZ ;  /* 0x000068000c0bba24 */ /* 0x000fe400078e02ff */
[----:B------:R-:W-:Y:S02]  /*2a00*/  @!P2 IMAD.X R10, RZ, RZ, R12, P0 ;  /* 0x000000ffff0aa224 */ /* 0x000fe400000e060c */
[----:B------:R-:W-:Y:S01]  /*2a10*/  IMAD.IADD R5, R5, 0x1, R8 ;  /* 0x0000000105057824 */ /* 0x000fe200078e0208 */
[----:B------:R-:W-:Y:S01]  /*2a20*/  @!P2 MOV R8, R6 ;  /* 0x000000060008a202 */ /* 0x000fe20000000f00 */
[----:B------:R-:W-:-:S02]  /*2a30*/  @!P2 IMAD R21, R16, c[0x0][0x1a4], R2 ;  /* 0x000069001015aa24 */ /* 0x000fc400078e0202 */
[----:B------:R-:W-:Y:S02]  /*2a40*/  @!P2 IMAD.MOV.U32 R9, RZ, RZ, R7 ;  /* 0x000000ffff09a224 */ /* 0x000fe400078e0007 */
[----:B------:R-:W-:Y:S02]  /*2a50*/  @!P3 IMAD R2, R12, c[0x0][0x198], RZ ;  /* 0x000066000c02ba24 */ /* 0x000fe400078e02ff */
[----:B------:R-:W-:Y:S02]  /*2a60*/  @!P3 IMAD R11, R0, c[0x0][0x1a4], R11 ;  /* 0x00006900000bba24 */ /* 0x000fe400078e020b */
[----:B------:R-:W-:Y:S02]  /*2a70*/  @!P2 IMAD R10, R10, c[0x0][0x198], RZ ;  /* 0x000066000a0aaa24 */ /* 0x000fe400078e02ff */
[----:B------:R-:W-:-:S04]  /*2a80*/  @!P3 IMAD.WIDE.U32 R6, R0, c[0x0][0x1a0], R6 ;  /* 0x000068000006ba25 */ /* 0x000fc800078e0006 */
[----:B------:R-:W-:Y:S02]  /*2a90*/  @!P2 IMAD.MOV.U32 R18, RZ, RZ, R4 ;  /* 0x000000ffff12a224 */ /* 0x000fe400078e0004 */
[C---:B------:R-:W-:Y:S02]  /*2aa0*/  @!P3 IMAD R20, R0.reuse, c[0x0][0x19c], R2 ;  /* 0x000067000014ba24 */ /* 0x040fe400078e0202 */
[----:B------:R-:W-:-:S04]  /*2ab0*/  @!P3 IMAD.WIDE.U32 R12, R0, c[0x0][0x198], R4 ;  /* 0x00006600000cba25 */ /* 0x000fc800078e0004 */
[----:B------:R-:W-:Y:S01]  /*2ac0*/  @!P2 IMAD R4, R14, c[0x0][0x19c], R10 ;  /* 0x000067000e04aa24 */ /* 0x000fe200078e020a */
[----:B------:R-:W-:Y:S01]  /*2ad0*/  @!P3 LEA R10, P0, R6, c[0x0][0x170], 0x1 ;  /* 0x00005c00060aba11 */ /* 0x000fe200078008ff */
[----:B------:R-:W-:-:S05]  /*2ae0*/  @!P3 IMAD.IADD R2, R7, 0x1, R11 ;  /* 0x000000010702b824 */ /* 0x000fca00078e020b */
[----:B------:R-:W-:Y:S02]  /*2af0*/  @!P3 LEA.HI.X R11, R6, c[0x0][0x174], R2, 0x1, P0 ;  /* 0x00005d00060bba11 */ /* 0x000fe400000f0c02 */
[----:B------:R-:W-:Y:S01]  /*2b00*/  PLOP3.LUT P0, PT, PT, PT, UP6, 0x80, 0x0 ;  /* 0x000000000000781c */ /* 0x000fe20003f0f068 */
[----:B------:R-:W-:Y:S01]  /*2b10*/  UIMAD UR8, UR7, -0x40, UR13 ;  /* 0xffffffc0070878a4 */ /* 0x000fe2000f8e020d */
[----:B------:R-:W-:Y:S01]  /*2b20*/  @!P2 IMAD.WIDE.U32 R16, R16, c[0x0][0x1a0], R8 ;  /* 0x000068001010aa25 */ /* 0x000fe200078e0008 */
[----:B------:R-:W-:Y:S01]  /*2b30*/  ULEA.HI UR9, UR7, UR7, URZ, 0x1 ;  /* 0x0000000707097291 */ /* 0x000fe2000f8f083f */
[----:B------:R-:W-:-:S03]  /*2b40*/  @!P2 MOV R19, R5 ;  /* 0x000000050013a202 */ /* 0x000fc60000000f00 */
[----:B------:R-:W-:Y:S01]  /*2b50*/  ISETP.GE.AND P1, PT, R0, UR8, PT ;  /* 0x0000000800007c0c */ /* 0x000fe2000bf26270 */
[----:B------:R-:W-:Y:S01]  /*2b60*/  ULOP3.LUT UR9, UR9, 0xfffffffe, URZ, 0xc0, !UPT ;  /* 0xfffffffe09097892 */ /* 0x000fe2000f8ec03f */
[----:B------:R-:W-:Y:S02]  /*2b70*/  @!P2 IADD3 R0, R17, R21, RZ ;  /* 0x000000151100a210 */ /* 0x000fe40007ffe0ff */
[----:B------:R-:W-:Y:S01]  /*2b80*/  @!P2 LEA R8, P4, R16, c[0x0][0x170], 0x1 ;  /* 0x00005c001008aa11 */ /* 0x000fe200078808ff */
[----:B------:R-:W-:Y:S01]  /*2b90*/  @!P2 IMAD.WIDE.U32 R14, R14, c[0x0][0x198], R18 ;  /* 0x000066000e0eaa25 */ /* 0x000fe200078e0012 */
[----:B------:R-:W-:Y:S02]  /*2ba0*/  UIADD3 UR9, UR7, -UR9, URZ ;  /* 0x8000000907097290 */ /* 0x000fe4000fffe03f */
[----:B------:R-:W-:Y:S01]  /*2bb0*/  @!P2 LEA.HI.X R9, R16, c[0x0][0x174], R0, 0x1, P4 ;  /* 0x00005d001009aa11 */ /* 0x000fe200020f0c00 */
[----:B------:R-:W-:Y:S01]  /*2bc0*/  @!P3 IMAD.IADD R0, R13, 0x1, R20 ;  /* 0x000000010d00b824 */ /* 0x000fe200078e0214 */
[----:B------:R-:W-:Y:S01]  /*2bd0*/  @!P3 LEA R6, P5, R12, c[0x0][0x168], 0x1 ;  /* 0x00005a000c06ba11 */ /* 0x000fe200078a08ff */
[----:B------:R-:W-:Y:S01]  /*2be0*/  @!P2 IMAD.IADD R2, R15, 0x1, R4 ;  /* 0x000000010f02a824 */ /* 0x000fe200078e0204 */
[----:B------:R-:W-:Y:S01]  /*2bf0*/  UISETP.NE.AND UP0, UPT, UR9, 0x1, UPT ;  /* 0x000000010900788c */ /* 0x000fe2000bf05270 */
[----:B------:R-:W-:Y:S01]  /*2c00*/  @P0 BAR.SYNC.DEFER_BLOCKING 0x0 ;  /* 0x0000000000000b1d */ /* 0x000fe20000010000 */
[----:B------:R-:W-:-:S02]  /*2c10*/  @!P2 LEA R4, P4, R14, c[0x0][0x168], 0x1 ;  /* 0x00005a000e04aa11 */ /* 0x000fc400078808ff */
[----:B------:R-:W-:Y:S02]  /*2c20*/  @!P3 LEA.HI.X R7, R12, c[0x0][0x16c], R0, 0x1, P5 ;  /* 0x00005b000c07ba11 */ /* 0x000fe400028f0c00 */
[----:B------:R-:W-:Y:S02]  /*2c30*/  @!P2 LEA.HI.X R5, R14, c[0x0][0x16c], R2, 0x1, P4 ;  /* 0x00005b000e05aa11 */ /* 0x000fe400020f0c02 */
[----:B------:R-:W-:Y:S02]  /*2c40*/  PLOP3.LUT P0, PT, PT, PT, UP0, 0x80, 0x0 ;  /* 0x000000000000781c */ /* 0x000fe40003f0f008 */
[----:B------:R-:W-:Y:S01]  /*2c50*/  ISETP.GE.AND P4, PT, R245, UR8, PT ;  /* 0x00000008f5007c0c */ /* 0x000fe2000bf86270 */
[----:B------:R-:W-:Y:S01]  /*2c60*/  IMAD.MOV.U32 R251, RZ, RZ, 0x7f800000 ;  /* 0x7f800000fffb7424 */ /* 0x000fe200078e00ff */
[----:B------:R-:W-:Y:S01]  /*2c70*/  MOV R250, 0x7f800000 ;  /* 0x7f80000000fa7802 */ /* 0x000fe20000000f00 */
[----:B------:R-:W-:Y:S01]  /*2c80*/  IMAD.MOV.U32 R249, RZ, RZ, 0x7f800000 ;  /* 0x7f800000fff97424 */ /* 0x000fe200078e00ff */
[----:B------:R-:W-:-:S02]  /*2c90*/  MOV R248, 0x7f800000 ;  /* 0x7f80000000f87802 */ /* 0x000fc40000000f00 */
        /* <DEDUP_REMOVED lines=73> */
[----:B------:R-:W-:-:S03]  /*3130*/  IADD3 R2, R245, 0x28, RZ ;  /* 0x00000028f5027810 */ /* 0x000fc60007ffe0ff */
[----:B------:R1:W-:Y:S04]  /*3140*/  @!P2 LDGSTS.E.BYPASS.LTC128B.128 [R0+0xe000], [R4.64+0x80] ;  /* 0x0e0000800400afae */ /* 0x0003e8000b901d44 */
[----:B------:R-:W0:Y:S01]  /*3150*/  LDGDEPBAR ;  /* 0x00000000000079af */ /* 0x000e220000000000 */
[----:B------:R-:W-:Y:S02]  /*3160*/  ISETP.GE.AND P1, PT, R2, UR8, PT ;  /* 0x0000000802007c0c */ /* 0x000fe4000bf26270 */
[C---:B--2---:R-:W-:Y:S02]  /*3170*/  IADD3 R9, R245.reuse, 0x8, RZ ;  /* 0x00000008f5097810 */ /* 0x044fe40007ffe0ff */
[----:B------:R-:W-:Y:S02]  /*3180*/  IADD3 R8, R245, 0x20, RZ ;  /* 0x00000020f5087810 */ /* 0x000fe40007ffe0ff */
[----:B------:R-:W-:-:S02]  /*3190*/  ISETP.GE.AND P3, PT, R9, UR8, PT ;  /* 0x0000000809007c0c */ /* 0x000fc4000bf66270 */
[----:B------:R-:W-:Y:S01]  /*31a0*/  ISETP.GE.AND P2, PT, R8, UR8, PT ;  /* 0x0000000808007c0c */ /* 0x000fe2000bf46270 */
[----:B----4-:R-:W-:-:S04]  /*31b0*/  IMAD.MOV.U32 R6, RZ, RZ, 0x4 ;  /* 0x00000004ff067424 */ /* 0x010fc800078e00ff */
[----:B------:R-:W-:-:S05]  /*31c0*/  @!P1 IMAD.WIDE R6, R2, R6, UR10 ;  /* 0x0000000a02069e25 */ /* 0x000fca000f8e0206 */
[----:B------:R2:W5:Y:S01]  /*31d0*/  @!P1 LDG.E R249, [R6.64] ;  /* 0x0000000406f99981 */ /* 0x000562000c1e1900 */
[----:B-1----:R-:W-:Y:S01]  /*31e0*/  IMAD.MOV.U32 R4, RZ, RZ, 0x4 ;  /* 0x00000004ff047424 */ /* 0x002fe200078e00ff */
[----:B------:R-:W-:-:S04]  /*31f0*/  DEPBAR.LE SB0, 0x1 ;  /* 0x000080400000791a */ /* 0x000fc80000000000 */
[----:B------:R-:W-:-:S05]  /*3200*/  IMAD.WIDE R4, R245, R4, UR10 ;  /* 0x0000000af5047e25 */ /* 0x000fca000f8e0204 */
[----:B------:R1:W5:Y:S04]  /*3210*/  @!P4 LDG.E R250, [R4.64] ;  /* 0x0000000404fac981 */ /* 0x000368000c1e1900 */
[----:B------:R1:W5:Y:S04]  /*3220*/  @!P3 LDG.E R251, [R4.64+0x20] ;  /* 0x0000200404fbb981 */ /* 0x000368000c1e1900 */
[----:B------:R1:W5:Y:S04]  /*3230*/  @!P2 LDG.E R248, [R4.64+0x80] ;  /* 0x0000800404f8a981 */ /* 0x000368000c1e1900 */
[----:B------:R-:W-:Y:S01]  /*3240*/  BAR.SYNC.DEFER_BLOCKING 0x0 ;  /* 0x0000000000007b1d */ /* 0x000fe20000010000 */
[----:B--2---:R-:W-:Y:S01]  /*3250*/  IMAD.MOV.U32 R6, RZ, RZ, c[0x0][0x308] ;  /* 0x0000c200ff067624 */ /* 0x004fe200078e00ff */
[----:B------:R-:W-:-:S05]  /*3260*/  MOV R7, c[0x0][0x30c] ;  /* 0x0000c30000077a02 */ /* 0x000fca0000000f00 */
[----:B-1----:R1:W2:Y:S01]  /*3270*/  LDG.E.64 R4, [R6.64+0x8] ;  /* 0x0000080406047981 */ /* 0x0022a2000c1e1b00 */
[----:B------:R-:W-:-:S03]  /*3280*/  SHF.R.S32.HI R0, RZ, 0x1f, R22 ;  /* 0x0000001fff007819 */ /* 0x000fc60000011416 */
[----:B------:R-:W4:Y:S04]  /*3290*/  LDSM.16.M88.4 R148, [R198+0xf000] ;  /* 0x00f00000c694783b */ /* 0x000f280000000200 */
[----:B------:R-:W2:Y:S04]  /*32a0*/  LDSM.16.M88.4 R152, [R198+0xf400] ;  /* 0x00f40000c698783b */ /* 0x000ea80000000200 */
[----:B------:R-:W2:Y:S04]  /*32b0*/  LDSM.16.M88.4 R156, [R199+0xf000] ;  /* 0x00f00000c79c783b */ /* 0x000ea80000000200 */
[----:B------:R-:W2:Y:S04]  /*32c0*/  LDSM.16.M88.4 R160, [R199+0xf400] ;  /* 0x00f40000c7a0783b */ /* 0x000ea80000000200 */
[----:B------:R-:W2:Y:S04]  /*32d0*/  LDSM.16.M88.4 R164, [R198+0x11000] ;  /* 0x01100000c6a4783b */ /* 0x000ea80000000200 */
[----:B------:R-:W2:Y:S04]  /*32e0*/  LDSM.16.M88.4 R168, [R198+0x11400] ;  /* 0x01140000c6a8783b */ /* 0x000ea80000000200 */
[----:B-1----:R-:W3:Y:S04]  /*32f0*/  LDG.E.64 R6, [R6.64] ;  /* 0x0000000406067981 */ /* 0x002ee8000c1e1b00 */
[----:B------:R-:W1:Y:S04]  /*3300*/  LDSM.16.M88.4 R172, [R199+0x11000] ;  /* 0x01100000c7ac783b */ /* 0x000e680000000200 */
[----:B------:R-:W1:Y:S04]  /*3310*/  LDSM.16.M88.4 R176, [R199+0x11400] ;  /* 0x01140000c7b0783b */ /* 0x000e680000000200 */
[----:B------:R-:W1:Y:S04]  /*3320*/  LDSM.16.M88.4 R180, [R198+0x13000] ;  /* 0x01300000c6b4783b */ /* 0x000e680000000200 */
[----:B------:R-:W1:Y:S04]  /*3330*/  LDSM.16.M88.4 R184, [R198+0x13400] ;  /* 0x01340000c6b8783b */ /* 0x000e680000000200 */
[----:B------:R-:W1:Y:S04]  /*3340*/  LDSM.16.M88.4 R188, [R199+0x13000] ;  /* 0x01300000c7bc783b */ /* 0x000e680000000200 */
[----:B------:R-:W1:Y:S01]  /*3350*/  LDSM.16.M88.4 R192, [R199+0x13400] ;  /* 0x01340000c7c0783b */ /* 0x000e620000000200 */
        /* <DEDUP_REMOVED lines=52> */
[----:B------:R-:W-:Y:S01]  /*36a0*/  ULDC UR17, c[0x0][0x2e4] ;  /* 0x0000b90000117ab9 */ /* 0x000fe20000000800 */
[----:B--2---:R-:W-:-:S04]  /*36b0*/  IADD3 R2, P2, P1, R4, UR48, R22 ;  /* 0x0000003004027c10 */ /* 0x004fc8000f95e016 */
[----:B------:R-:W-:Y:S02]  /*36c0*/  IADD3.X R4, R5, UR52, R0, P2, P1 ;  /* 0x0000003405047c10 */ /* 0x000fe400097e2400 */
[----:B------:R-:W-:-:S04]  /*36d0*/  IADD3 R0, R205, 0x1800, RZ ;  /* 0x00001800cd007810 */ /* 0x000fc80007ffe0ff */
[----:B------:R-:W-:Y:S01]  /*36e0*/  SEL R0, R0, R205, !P0 ;  /* 0x000000cd00007207 */ /* 0x000fe20004000000 */
[----:B---3--:R-:W2:Y:S04]  /*36f0*/  R2UR UR22, R6 ;  /* 0x00000000061673c2 */ /* 0x008ea800000e0000 */
[----:B------:R-:W-:Y:S01]  /*3700*/  IMAD.SHL.U32 R196, R0, 0x2, RZ ;  /* 0x0000000200c47824 */ /* 0x000fe200078e00ff */
[----:B------:R3:W-:Y:S01]  /*3710*/  STL [R1+0x1c], R2 ;  /* 0x00001c0201007387 */ /* 0x0007e20000100800 */
[----:B--2---:R-:W-:-:S05]  /*3720*/  LOP3.LUT R0, R4, UR22, RZ, 0x3c, !PT ;  /* 0x0000001604007c12 */ /* 0x004fca000f8e3cff */
[----:B------:R2:W-:Y:S01]  /*3730*/  STL [R1+0x10], R0 ;  /* 0x0000100001007387 */ /* 0x0005e20000100800 */
[----:B---3--:R-:W-:-:S04]  /*3740*/  IADD3 R2, R206, 0x1800, RZ ;  /* 0x00001800ce027810 */ /* 0x008fc80007ffe0ff */
[----:B------:R-:W-:-:S05]  /*3750*/  SEL R2, R2, R206, !P0 ;  /* 0x000000ce02027207 */ /* 0x000fca0004000000 */
[----:B------:R-:W-:Y:S01]  /*3760*/  IMAD.SHL.U32 R197, R2, 0x2, RZ ;  /* 0x0000000202c57824 */ /* 0x000fe200078e00ff */
[----:B--2---:R-:W-:-:S05]  /*3770*/  MOV R0, c[0x0][0x22c] ;  /* 0x00008b0000007a02 */ /* 0x004fca0000000f00 */
[----:B------:R-:W-:-:S04]  /*3780*/  IMAD R0, R0, c[0x0][0x1c0], RZ ;  /* 0x0000700000007a24 */ /* 0x000fc800078e02ff */
[C---:B------:R-:W-:Y:S02]  /*3790*/  IMAD.SHL.U32 R5, R0.reuse, 0x10, RZ ;  /* 0x0000001000057824 */ /* 0x040fe400078e00ff */
[----:B------:R-:W-:-:S03]  /*37a0*/  IMAD.SHL.U32 R252, R0, 0x8, RZ ;  /* 0x0000000800fc7824 */ /* 0x000fc600078e00ff */
[C---:B------:R-:W-:Y:S02]  /*37b0*/  IADD3 R2, R5.reuse, 0x20, RZ ;  /* 0x0000002005027810 */ /* 0x040fe40007ffe0ff */
[----:B------:R-:W-:Y:S02]  /*37c0*/  IADD3 R0, R5, 0x40, RZ ;  /* 0x0000004005007810 */ /* 0x000fe40007ffe0ff */
[----:B------:R-:W-:-:S03]  /*37d0*/  IADD3 R2, R252, R2, RZ ;  /* 0x00000002fc027210 */ /* 0x000fc60007ffe0ff */
[C---:B------:R-:W-:Y:S02]  /*37e0*/  IMAD.IADD R0, R252.reuse, 0x1, R0 ;  /* 0x00000001fc007824 */ /* 0x040fe400078e0200 */
[----:B------:R-:W-:-:S03]  /*37f0*/  IMAD.IADD R4, R252, 0x1, R2 ;  /* 0x00000001fc047824 */ /* 0x000fc600078e0202 */
[C---:B------:R-:W-:Y:S01]  /*3800*/  IADD3 R2, R252.reuse, R0, RZ ;  /* 0x00000000fc027210 */ /* 0x040fe20007ffe0ff */
[----:B------:R-:W-:-:S04]  /*3810*/  IMAD.IADD R4, R252, 0x1, R4 ;  /* 0x00000001fc047824 */ /* 0x000fc800078e0204 */
[C---:B------:R-:W-:Y:S01]  /*3820*/  IMAD.IADD R2, R252.reuse, 0x1, R2 ;  /* 0x00000001fc027824 */ /* 0x040fe200078e0202 */
[----:B------:R-:W-:-:S03]  /*3830*/  IADD3 R4, R252, R4, RZ ;  /* 0x00000004fc047210 */ /* 0x000fc60007ffe0ff */
[C---:B------:R-:W-:Y:S02]  /*3840*/  IMAD.IADD R2, R252.reuse, 0x1, R2 ;  /* 0x00000001fc027824 */ /* 0x040fe400078e0202 */
[----:B------:R2:W-:Y:S03]  /*3850*/  STL [R1+0x4], R4 ;  /* 0x0000040401007387 */ /* 0x0005e60000100800 */
[C---:B------:R-:W-:Y:S01]  /*3860*/  IADD3 R0, R252.reuse, R2, RZ ;  /* 0x00000002fc007210 */ /* 0x040fe20007ffe0ff */
[----:B------:R3:W-:Y:S01]  /*3870*/  STL [R1], R2 ;  /* 0x0000000201007387 */ /* 0x0007e20000100800 */
[----:B------:R-:W1:Y:S01]  /*3880*/  R2UR UR31, R7 ;  /* 0x00000000071f73c2 */ /* 0x000e6200000e0000 */
[----:B--2---:R-:W-:-:S05]  /*3890*/  IMAD.IADD R4, R252, 0x1, R4 ;  /* 0x00000001fc047824 */ /* 0x004fca00078e0204 */
[----:B------:R3:W-:Y:S04]  /*38a0*/  STL [R1+0xc], R4 ;  /* 0x00000c0401007387 */ /* 0x0007e80000100800 */
[----:B------:R3:W-:Y:S01]  /*38b0*/  STL [R1+0x8], R0 ;  /* 0x0000080001007387 */ /* 0x0007e20000100800 */
[----:B------:R-:W-:Y:S02]  /*38c0*/  UIADD3 UR30, UR22, -0x61c88647, URZ ;  /* 0x9e3779b9161e7890 */ /* 0x000fe4000fffe03f */
[----:B------:R-:W-:Y:S02]  /*38d0*/  UIADD3 UR34, UR22, 0x3c6ef372, URZ ;  /* 0x3c6ef37216227890 */ /* 0x000fe4000fffe03f */
[----:B------:R-:W-:Y:S02]  /*38e0*/  UIADD3 UR28, UR22, -0x255992d5, URZ ;  /* 0xdaa66d2b161c7890 */ /* 0x000fe4000fffe03f */
[----:B------:R-:W-:-:S02]  /*38f0*/  UIADD3 UR26, UR22, 0x78dde6e4, URZ ;  /* 0x78dde6e4161a7890 */ /* 0x000fc4000fffe03f */
[----:B------:R-:W-:Y:S02]  /*3900*/  UIADD3 UR24, UR22, 0x1715609d, URZ ;  /* 0x1715609d16187890 */ /* 0x000fe4000fffe03f */
[----:B------:R-:W-:Y:S02]  /*3910*/  UIADD3 UR22, UR22, -0x4ab325aa, URZ ;  /* 0xb54cda5616167890 */ /* 0x000fe4000fffe03f */
[----:B-1----:R-:W-:Y:S02]  /*3920*/  UIADD3 UR32, UR31, -0x4498517b, URZ ;  /* 0xbb67ae851f207890 */ /* 0x002fe4000fffe03f */
[----:B------:R-:W-:Y:S02]  /*3930*/  UIADD3 UR29, UR31, 0x76cf5d0a, URZ ;  /* 0x76cf5d0a1f1d7890 */ /* 0x000fe4000fffe03f */
[----:B------:R-:W-:Y:S02]  /*3940*/  UIADD3 UR27, UR31, 0x32370b8f, URZ ;  /* 0x32370b8f1f1b7890 */ /* 0x000fe4000fffe03f */
[----:B------:R-:W-:-:S02]  /*3950*/  UIADD3 UR25, UR31, -0x126145ec, URZ ;  /* 0xed9eba141f197890 */ /* 0x000fc4000fffe03f */
[----:B------:R-:W-:Y:S02]  /*3960*/  UIADD3 UR23, UR31, -0x56f99767, URZ ;  /* 0xa90668991f177890 */ /* 0x000fe4000fffe03f */
[----:B----4-:R-:W-:Y:S02]  /*3970*/  UIADD3 UR21, UR31, 0x646e171e, URZ ;  /* 0x646e171e1f157890 */ /* 0x010fe4000fffe03f */
.L_x_613:
[----:B------:R-:W0:Y:S01]  /*3980*/  LDGDEPBAR ;  /* 0x00000000000079af */ /* 0x000e220000000000 */
[----:B---3--:R-:W-:Y:S01]  /*3990*/  IMAD.IADD R0, R204, 0x1, R197 ;  /* 0x00000001cc007824 */ /* 0x008fe200078e02c5 */
[----:B------:R-:W-:Y:S01]  /*39a0*/  USHF.L.U32 UR8, UR7, 0x6, URZ ;  /* 0x0000000607087899 */ /* 0x000fe2000800063f */
[----:B------:R-:W-:Y:S01]  /*39b0*/  IMAD.MOV.U32 R246, RZ, RZ, R211 ;  /* 0x000000fffff67224 */ /* 0x000fe200078e00d3 */
[----:B------:R-:W-:Y:S01]  /*39c0*/  ULDC UR14, c[0x0][0x2e4] ;  /* 0x0000b900000e7ab9 */ /* 0x000fe20000000800 */
[----:B-----5:R-:W1:Y:S01]  /*39d0*/  S2R R212, SR_TID.X ;  /* 0x0000000000d47919 */ /* 0x020e620000002100 */
[----:B------:R-:W-:Y:S01]  /*39e0*/  UISETP.GE.AND UP0, UPT, UR8, UR33, UPT ;  /* 0x000000210800728c */ /* 0x000fe2000bf06270 */
[----:B------:R-:W-:Y:S03]  /*39f0*/  IMAD.MOV.U32 R247, RZ, RZ, R210 ;  /* 0x000000fffff77224 */ /* 0x000fe600078e00d2 */
[----:B------:R-:W2:Y:S01]  /*3a00*/  S2R R213, SR_TID.X ;  /* 0x0000000000d57919 */ /* 0x000ea20000002100 */
[----:B------:R-:W-:Y:S04]  /*3a10*/  DEPBAR.LE SB0, 0x0 ;  /* 0x000080000000791a */ /* 0x000fe80000000000 */
[----:B------:R-:W-:Y:S01]  /*3a20*/  BAR.SYNC.DEFER_BLOCKING 0x0 ;  /* 0x0000000000007b1d */ /* 0x000fe20000010000 */
[----:B-1----:R-:W-:Y:S04]  /*3a30*/  SHF.R.S32.HI R212, RZ, 0x1f, R212 ;  /* 0x0000001fffd47819 */ /* 0x002fe800000114d4 */
[----:B--2---:R-:W-:Y:S04]  /*3a40*/  LEA.HI R212, R212, R213, RZ, 0x6 ;  /* 0x000000d5d4d47211 */ /* 0x004fe800078f30ff */
[----:B------:R-:W-:Y:S01]  /*3a50*/  SHF.R.S32.HI R212, RZ, 0x6, R212 ;  /* 0x00000006ffd47819 */ /* 0x000fe200000114d4 */
[----:B------:R-:W-:Y:S05]  /*3a60*/  LDSM.16.M88.4 R32, [R197] ;  /* 0x00000000c520783b */ /* 0x000fea0000000200 */
[----:B------:R-:W1:Y:S05]  /*3a70*/  LDSM.16.M88.4 R16, [R198+0x9000] ;  /* 0x00900000c610783b */ /* 0x000e6a0000000200 */
[----:B------:R-:W2:Y:S05]  /*3a80*/  LDSM.16.M88.4 R28, [R197+0x800] ;  /* 0x00080000c51c783b */ /* 0x000eaa0000000200 */
[----:B------:R-:W3:Y:S05]  /*3a90*/  LDSM.16.M88.4 R132, [R198+0x9400] ;  /* 0x00940000c684783b */ /* 0x000eea0000000200 */
[----:B------:R-:W-:Y:S05]  /*3aa0*/  LDSM.16.M88.4 R136, [R0] ;  /* 0x000000000088783b */ /* 0x000fea0000000200 */
[----:B------:R-:W4:Y:S05]  /*3ab0*/  LDSM.16.M88.4 R140, [R199+0x9000] ;  /* 0x00900000c78c783b */ /* 0x000f2a0000000200 */
[----:B------:R-:W3:Y:S01]  /*3ac0*/  LDSM.16.M88.4 R144, [R0+0x800] ;  /* 0x000800000090783b */ /* 0x000ee20000000200 */
        /* <DEDUP_REMOVED lines=59> */
[----:B------:R-:W-:Y:S01]  /*3e80*/  IMAD.U32 R144, RZ, RZ, UR19 ;  /* 0x00000013ff907e24 */ /* 0x000fe2000f8e00ff */
[-C--:B------:R-:W-:Y:S01]  /*3e90*/  HMMA.16816.F32 R12, R136, R146.reuse, R12 ;  /* 0x00000092880c723c */ /* 0x080fe2000000180c */
[----:B------:R-:W-:Y:S03]  /*3ea0*/  IMAD.U32 R145, RZ, RZ, UR18 ;  /* 0x00000012ff917e24 */ /* 0x000fe6000f8e00ff */
[C---:B------:R-:W-:Y:S04]  /*3eb0*/  LEA R208, P0, R245.reuse, R144, 0x2 ;  /* 0x00000090f5d07211 */ /* 0x040fe800078010ff */
[C---:B------:R-:W-:Y:S04]  /*3ec0*/  HMMA.16816.F32 R16, R132.reuse, R146, R16 ;  /* 0x000000928410723c */ /* 0x040fe80000001810 */
[----:B------:R-:W-:Y:S02]  /*3ed0*/  LEA.HI.X.SX32 R209, R245, R145, 0x2, P0 ;  /* 0x00000091f5d17211 */ /* 0x000fe400000f16ff */
[----:B------:R-:W-:Y:S02]  /*3ee0*/  PLOP3.LUT P0, PT, PT, PT, UP0, 0x80, 0x0 ;  /* 0x000000000000781c */ /* 0x000fe40003f0f008 */
[-C--:B---3--:R-:W-:Y:S01]  /*3ef0*/  HMMA.16816.F32 R20, R132, R140.reuse, R20 ;  /* 0x0000008c8414723c */ /* 0x088fe20000001814 */
        /* <DEDUP_REMOVED lines=8> */
[----:B------:R-:W-:Y:S04]  /*3f80*/  USHF.L.U32 UR9, UR15, 0x7, URZ ;  /* 0x000000070f097899 */ /* 0x000fe8000800063f */
[----:B------:R-:W-:Y:S02]  /*3f90*/  UIADD3 UR14, UR9, UR13, URZ ;  /* 0x0000000d090e7290 */ /* 0x000fe4000fffe03f */
[----:B------:R-:W-:Y:S02]  /*3fa0*/  UIADD3 UR9, UR9, 0x80, URZ ;  /* 0x0000008009097890 */ /* 0x000fe4000fffe03f */
[----:B------:R-:W-:Y:S02]  /*3fb0*/  UIADD3 UR16, UR17, UR14, -UR6 ;  /* 0x0000000e11107290 */ /* 0x000fe4000fffe806 */
[----:B------:R-:W-:Y:S02]  /*3fc0*/  UIADD3 UR14, UR8, 0x40, URZ ;  /* 0x00000040080e7890 */ /* 0x000fe4000fffe03f */
[----:B------:R-:W-:Y:S02]  /*3fd0*/  IMAD.U32 R0, RZ, RZ, UR9 ;  /* 0x00000009ff007e24 */ /* 0x000fe4000f8e00ff */
[----:B------:R-:W-:Y:S03]  /*3fe0*/  UISETP.GE.AND UP0, UPT, UR14, UR16, UPT ;  /* 0x000000100e00728c */ /* 0x000fe6000bf06270 */
[----:B------:R-:W-:Y:S01]  /*3ff0*/  ISETP.LT.AND P0, PT, R0, UR6, PT ;  /* 0x0000000600007c0c */ /* 0x000fe2000bf01270 */
[----:B------:R-:W-:Y:S02]  /*4000*/  UMOV UR14, UR17 ;  /* 0x00000011000e7c82 */ /* 0x000fe40008000000 */
[----:B------:R-:W-:Y:S11]  /*4010*/  PLOP3.LUT P1, PT, PT, PT, UP0, 0x80, 0x0 ;  /* 0x000000000000781c */ /* 0x000ff60003f2f008 */
[----:B------:R-:W-:Y:S02]  /*4020*/  @!UPT UIADD3 URZ, URZ, URZ, URZ ;  /* 0x0000003f3f3ff290 */ /* 0x000fe4000fffe03f */
[----:B------:R-:W-:-:S05]  /*4030*/  @!P1 BRA P0, `(.L_x_610) ;  /* 0x00000ac000009947 */ /* 0x000fca0000000000 */
.L_x_609:
[----:B-1----:R-:W-:Y:S01]  /*4040*/  IADD3 R208, R245, UR8, RZ ;  /* 0x00000008f5d07c10 */ /* 0x002fe2000fffe0ff */
[----:B------:R-:W1:Y:S01]  /*4050*/  S2R R0, SR_TID.X ;  /* 0x0000000000007919 */ /* 0x000e620000002100 */
[----:B------:R-:W-:Y:S01]  /*4060*/  LOP3.LUT R207, R207, 0xffffff7f, RZ, 0xc0, !PT ;  /* 0xffffff7fcfcf7812 */ /* 0x000fe200078ec0ff */
[----:B------:R-:W-:Y:S01]  /*4070*/  IMAD.SHL.U32 R2, R212, 0x20, RZ ;  /* 0x00000020d4027824 */ /* 0x000fe200078e00ff */
[C---:B------:R-:W-:Y:S01]  /*4080*/  IADD3 R133, R208.reuse, 0x8, RZ ;  /* 0x00000008d0857810 */ /* 0x040fe20007ffe0ff */
[----:B------:R-:W-:Y:S02]  /*4090*/  UIADD3 UR8, UR6, 0x1, -UR13 ;  /* 0x0000000106087890 */ /* 0x000fe4000fffe80d */
[----:B------:R-:W-:Y:S02]  /*40a0*/  UIADD3 UR9, -UR14, UR6, -UR13 ;  /* 0x000000060e097290 */ /* 0x000fe4000fffe90d */
[----:B------:R-:W-:Y:S02]  /*40b0*/  UIADD3 UR8, UR8, UR43, URZ ;  /* 0x0000002b08087290 */ /* 0x000fe4000fffe03f */
[----:B------:R-:W-:Y:S02]  /*40c0*/  UMOV UR17, UR14 ;  /* 0x0000000e00117c82 */ /* 0x000fe40008000000 */
[C---:B------:R-:W-:Y:S02]  /*40d0*/  IADD3 R136, R133.reuse, UR9, RZ ;  /* 0x0000000985887c10 */ /* 0x040fe4000fffe0ff */
[----:B------:R-:W-:Y:S02]  /*40e0*/  IADD3 R135, R133, UR8, RZ ;  /* 0x0000000885877c10 */ /* 0x000fe4000fffe0ff */
[----:B------:R-:W-:Y:S02]  /*40f0*/  IMNMX R136, RZ, R136, !PT ;  /* 0x00000088ff887217 */ /* 0x000fe40007800200 */
[C---:B------:R-:W-:Y:S02]  /*4100*/  IADD3 R132, R208.reuse, UR9, RZ ;  /* 0x00000009d0847c10 */ /* 0x040fe4000fffe0ff */
[----:B------:R-:W-:Y:S02]  /*4110*/  IMNMX R135, R135, UR6, PT ;  /* 0x0000000687877c17 */ /* 0x000fe4000b800200 */
[----:B------:R-:W-:Y:S02]  /*4120*/  IMNMX R132, RZ, R132, !PT ;  /* 0x00000084ff847217 */ /* 0x000fe40007800200 */
[----:B------:R-:W-:Y:S01]  /*4130*/  IADD3 R134, R208, UR8, RZ ;  /* 0x00000008d0867c10 */ /* 0x000fe2000fffe0ff */
[----:B-1----:R-:W-:Y:S05]  /*4140*/  IMAD.SHL.U32 R0, R0, 0x2, RZ ;  /* 0x0000000200007824 */ /* 0x002fea00078e00ff */
[----:B------:R-:W-:Y:S01]  /*4150*/  LOP3.LUT R2, R2, 0x6, R0, 0xf8, !PT ;  /* 0x0000000602027812 */ /* 0x000fe200078ef800 */
[----:B------:R-:W-:Y:S04]  /*4160*/  IMAD.U32 R0, RZ, RZ, UR15 ;  /* 0x0000000fff007e24 */ /* 0x000fe8000f8e00ff */
[----:B------:R-:W-:Y:S01]  /*4170*/  IMAD R0, R0, 0x80, R2 ;  /* 0x0000008000007824 */ /* 0x000fe200078e0202 */
[----:B------:R-:W-:Y:S04]  /*4180*/  IMNMX R2, R134, UR6, PT ;  /* 0x0000000686027c17 */ /* 0x000fe8000b800200 */
[C---:B------:R-:W-:Y:S02]  /*4190*/  ISETP.GE.AND P6, PT, R0.reuse, R136, PT ;  /* 0x000000880000720c */ /* 0x040fe40003fc6270 */
[C---:B------:R-:W-:Y:S02]  /*41a0*/  IADD3 R143, R0.reuse, 0x1, RZ ;  /* 0x00000001008f7810 */ /* 0x040fe40007ffe0ff */
[C---:B------:R-:W-:Y:S02]  /*41b0*/  ISETP.GE.OR P6, PT, R0.reuse, R135, !P6 ;  /* 0x000000870000720c */ /* 0x040fe400077c6670 */
[----:B------:R-:W-:Y:S02]  /*41c0*/  IADD3 R142, R0, 0x8, RZ ;  /* 0x00000008008e7810 */ /* 0x000fe40007ffe0ff */
[----:B------:R-:W-:Y:S02]  /*41d0*/  FSEL R6, R6, -INF , !P6 ;  /* 0xff80000006067808 */ /* 0x000fe40007000000 */
[CC--:B------:R-:W-:Y:S02]  /*41e0*/  ISETP.GE.AND P6, PT, R143.reuse, R132.reuse, PT ;  /* 0x000000848f00720c */ /* 0x0c0fe40003fc6270 */
[----:B------:R-:W-:Y:S02]  /*41f0*/  ISETP.GE.AND P5, PT, R142, R132, PT ;  /* 0x000000848e00720c */ /* 0x000fe40003fa6270 */
[-C--:B------:R-:W-:Y:S02]  /*4200*/  ISETP.GE.OR P6, PT, R143, R2.reuse, !P6 ;  /* 0x000000028f00720c */ /* 0x080fe400077c6670 */
[----:B------:R-:W-:Y:S02]  /*4210*/  IADD3 R141, R0, 0x9, RZ ;  /* 0x00000009008d7810 */ /* 0x000fe40007ffe0ff */
[----:B------:R-:W-:Y:S02]  /*4220*/  ISETP.GE.OR P5, PT, R142, R2, !P5 ;  /* 0x000000028e00720c */ /* 0x000fe40006fa6670 */
[C---:B------:R-:W-:Y:S02]  /*4230*/  ISETP.GE.AND P4, PT, R141.reuse, R132, PT ;  /* 0x000000848d00720c */ /* 0x040fe40003f86270 */
[----:B------:R-:W-:Y:S02]  /*4240*/  IADD3 R140, R0, 0x10, RZ ;  /* 0x00000010008c7810 */ /* 0x000fe40007ffe0ff */
[----:B------:R-:W-:Y:S02]  /*4250*/  ISETP.GE.OR P4, PT, R141, R2, !P4 ;  /* 0x000000028d00720c */ /* 0x000fe40006786670 */
[----:B------:R-:W-:Y:S02]  /*4260*/  ISETP.GE.AND P3, PT, R140, R132, PT ;  /* 0x000000848c00720c */ /* 0x000fe40003f66270 */
[----:B------:R-:W-:Y:S02]  /*4270*/  @P6 LOP3.LUT R207, R207, 0x80, RZ, 0xfc, !PT ;  /* 0x00000080cfcf6812 */ /* 0x000fe400078efcff */
[----:B------:R-:W-:Y:S02]  /*4280*/  IADD3 R139, R0, 0x11, RZ ;  /* 0x00000011008b7810 */ /* 0x000fe40007ffe0ff */
[----:B------:R-:W-:Y:S02]  /*4290*/  LOP3.LUT R207, R207, 0xffffffbf, RZ, 0xc0, !PT ;  /* 0xffffffbfcfcf7812 */ /* 0x000fe400078ec0ff */
[----:B------:R-:W-:Y:S02]  /*42a0*/  ISETP.GE.OR P3, PT, R140, R2, !P3 ;  /* 0x000000028c00720c */ /* 0x000fe40005f66670 */
[----:B------:R-:W-:Y:S02]  /*42b0*/  @P5 LOP3.LUT R207, R207, 0x40, RZ, 0xfc, !PT ;  /* 0x00000040cfcf5812 */ /* 0x000fe400078efcff */
[----:B------:R-:W-:Y:S02]  /*42c0*/  ISETP.GE.AND P2, PT, R139, R132, PT ;  /* 0x000000848b00720c */ /* 0x000fe40003f46270 */
[----:B------:R-:W-:Y:S02]  /*42d0*/  LOP3.LUT R207, R207, 0xffffffdf, RZ, 0xc0, !PT ;  /* 0xffffffdfcfcf7812 */ /* 0x000fe400078ec0ff */
[C---:B------:R-:W-:Y:S02]  /*42e0*/  IADD3 R138, R0.reuse, 0x18, RZ ;  /* 0x00000018008a7810 */ /* 0x040fe40007ffe0ff */
[----:B------:R-:W-:Y:S02]  /*42f0*/  @P4 LOP3.LUT R207, R207, 0x20, RZ, 0xfc, !PT ;  /* 0x00000020cfcf4812 */ /* 0x000fe400078efcff */
[----:B------:R-:W-:Y:S02]  /*4300*/  ISETP.GE.OR P2, PT, R139, R2, !P2 ;  /* 0x000000028b00720c */ /* 0x000fe40005746670 */
[----:B------:R-:W-:Y:S02]  /*4310*/  LOP3.LUT R207, R207, 0xffffffef, RZ, 0xc0, !PT ;  /* 0xffffffefcfcf7812 */ /* 0x000fe400078ec0ff */
[-C--:B------:R-:W-:Y:S02]  /*4320*/  ISETP.GE.AND P0, PT, R0, R132.reuse, PT ;  /* 0x000000840000720c */ /* 0x080fe40003f06270 */
[----:B------:R-:W-:Y:S02]  /*4330*/  ISETP.GE.AND P1, PT, R138, R132, PT ;  /* 0x000000848a00720c */ /* 0x000fe40003f26270 */
[----:B------:R-:W-:Y:S02]  /*4340*/  @P3 LOP3.LUT R207, R207, 0x10, RZ, 0xfc, !PT ;  /* 0x00000010cfcf3812 */ /* 0x000fe400078efcff */
[C---:B------:R-:W-:Y:S02]  /*4350*/  IADD3 R137, R0.reuse, 0x19, RZ ;  /* 0x0000001900897810 */ /* 0x040fe40007ffe0ff */
[-C--:B------:R-:W-:Y:S02]  /*4360*/  ISETP.GE.OR P0, PT, R0, R2.reuse, !P0 ;  /* 0x000000020000720c */ /* 0x080fe40004706670 */
[----:B------:R-:W-:Y:S02]  /*4370*/  ISETP.GE.OR P1, PT, R138, R2, !P1 ;  /* 0x000000028a00720c */ /* 0x000fe40004f26670 */
[----:B------:R-:W-:Y:S02]  /*4380*/  LOP3.LUT R207, R207, 0xfffffff7, RZ, 0xc0, !PT ;  /* 0xfffffff7cfcf7812 */ /* 0x000fe400078ec0ff */
[----:B------:R-:W-:Y:S02]  /*4390*/  FSEL R4, R4, -INF , !P0 ;  /* 0xff80000004047808 */ /* 0x000fe40004000000 */
[----:B------:R-:W-:Y:S02]  /*43a0*/  ISETP.GE.AND P0, PT, R137, R132, PT ;  /* 0x000000848900720c */ /* 0x000fe40003f06270 */
[----:B------:R-:W-:Y:S02]  /*43b0*/  @P2 LOP3.LUT R207, R207, 0x8, RZ, 0xfc, !PT ;  /* 0x00000008cfcf2812 */ /* 0x000fe400078efcff */
[----:B------:R-:W-:Y:S02]  /*43c0*/  ISETP.GE.OR P0, PT, R137, R2, !P0 ;  /* 0x000000028900720c */ /* 0x000fe40004706670 */
[----:B------:R-:W-:Y:S02]  /*43d0*/  LOP3.LUT R207, R207, 0xfffffffb, RZ, 0xc0, !PT ;  /* 0xfffffffbcfcf7812 */ /* 0x000fe400078ec0ff */
[----:B------:R-:W-:Y:S02]  /*43e0*/  ISETP.GE.AND P6, PT, R142, R136, PT ;  /* 0x000000888e00720c */ /* 0x000fe40003fc6270 */
[----:B------:R-:W-:Y:S02]  /*43f0*/  @P1 LOP3.LUT R207, R207, 0x4, RZ, 0xfc, !PT ;  /* 0x00000004cfcf1812 */ /* 0x000fe400078efcff */
[----:B------:R-:W-:Y:S02]  /*4400*/  IADD3 R2, R208, 0x20, RZ ;  /* 0x00000020d0027810 */ /* 0x000fe40007ffe0ff */
[----:B------:R-:W-:Y:S02]  /*4410*/  LOP3.LUT R207, R207, 0xfffffffd, RZ, 0xc0, !PT ;  /* 0xfffffffdcfcf7812 */ /* 0x000fe400078ec0ff */
[C---:B------:R-:W-:Y:S02]  /*4420*/  IADD3 R134, R2.reuse, UR9, RZ ;  /* 0x0000000902867c10 */ /* 0x040fe4000fffe0ff */
[----:B------:R-:W-:Y:S02]  /*4430*/  @P0 LOP3.LUT R207, R207, 0x2, RZ, 0xfc, !PT ;  /* 0x00000002cfcf0812 */ /* 0x000fe400078efcff */
[----:B------:R-:W-:Y:S02]  /*4440*/  IADD3 R133, R2, UR8, RZ ;  /* 0x0000000802857c10 */ /* 0x000fe4000fffe0ff */
[----:B------:R-:W-:Y:S02]  /*4450*/  LOP3.LUT R207, R207, 0xfffffeff, RZ, 0xc0, !PT ;  /* 0xfffffeffcfcf7812 */ /* 0x000fe400078ec0ff */
[----:B------:R-:W-:Y:S02]  /*4460*/  IMNMX R134, RZ, R134, !PT ;  /* 0x00000086ff867217 */ /* 0x000fe40007800200 */
[----:B------:R-:W-:Y:S02]  /*4470*/  @P6 LOP3.LUT R207, R207, 0x100, RZ, 0xfc, !PT ;  /* 0x00000100cfcf6812 */ /* 0x000fe400078efcff */
[----:B------:R-:W-:Y:S02]  /*4480*/  IADD3 R208, R208, 0x28, RZ ;  /* 0x00000028d0d07810 */ /* 0x000fe40007ffe0ff */
[C---:B------:R-:W-:Y:S02]  /*4490*/  LOP3.LUT P6, RZ, R207.reuse, 0x2, RZ, 0xc0, !PT ;  /* 0x00000002cfff7812 */ /* 0x040fe400078cc0ff */
[----:B------:R-:W-:Y:S02]  /*44a0*/  LOP3.LUT R207, R207, 0xfffffdff, RZ, 0xc0, !PT ;  /* 0xfffffdffcfcf7812 */ /* 0x000fe400078ec0ff */
[----:B------:R-:W-:Y:S02]  /*44b0*/  IMNMX R133, R133, UR6, PT ;  /* 0x0000000685857c17 */ /* 0x000fe4000b800200 */
[----:B------:R-:W-:Y:S02]  /*44c0*/  ISETP.GE.AND P0, PT, R0, R134, PT ;  /* 0x000000860000720c */ /* 0x000fe40003f06270 */
[----:B------:R-:W-:Y:S02]  /*44d0*/  IADD3 R132, R208, UR9, RZ ;  /* 0x00000009d0847c10 */ /* 0x000fe4000fffe0ff */
[----:B------:R-:W-:Y:S02]  /*44e0*/  ISETP.GE.OR P0, PT, R0, R133, !P0 ;  /* 0x000000850000720c */ /* 0x000fe40004706670 */
[----:B------:R-:W-:Y:S02]  /*44f0*/  IADD3 R2, R208, UR8, RZ ;  /* 0x00000008d0027c10 */ /* 0x000fe4000fffe0ff */
[----:B------:R-:W-:Y:S02]  /*4500*/  @P6 LOP3.LUT R207, R207, 0x200, RZ, 0xfc, !PT ;  /* 0x00000200cfcf6812 */ /* 0x000fe400078efcff */
[----:B------:R-:W-:Y:S02]  /*4510*/  IMNMX R132, RZ, R132, !PT ;  /* 0x00000084ff847217 */ /* 0x000fe40007800200 */
[C---:B------:R-:W-:Y:S02]  /*4520*/  LOP3.LUT P6, RZ, R207.reuse, 0x4, RZ, 0xc0, !PT ;  /* 0x00000004cfff7812 */ /* 0x040fe400078cc0ff */
[----:B------:R-:W-:Y:S02]  /*4530*/  LOP3.LUT R207, R207, 0xfffffbff, RZ, 0xc0, !PT ;  /* 0xfffffbffcfcf7812 */ /* 0x000fe400078ec0ff */
[----:B------:R-:W-:Y:S02]  /*4540*/  FSEL R8, R8, -INF , !P0 ;  /* 0xff80000008087808 */ /* 0x000fe40004000000 */
[----:B------:R-:W-:Y:S02]  /*4550*/  IMNMX R2, R2, UR6, PT ;  /* 0x0000000602027c17 */ /* 0x000fe4000b800200 */
[C---:B------:R-:W-:Y:S02]  /*4560*/  ISETP.GE.AND P0, PT, R0.reuse, R132, PT ;  /* 0x000000840000720c */ /* 0x040fe40003f06270 */
[----:B------:R-:W-:Y:S02]  /*4570*/  ISETP.GE.AND P5, PT, R141, R136, PT ;  /* 0x000000888d00720c */ /* 0x000fe40003fa6270 */
[----:B------:R-:W-:Y:S02]  /*4580*/  ISETP.GE.OR P0, PT, R0, R2, !P0 ;  /* 0x000000020000720c */ /* 0x000fe40004706670 */
[----:B------:R-:W-:Y:S02]  /*4590*/  @P6 LOP3.LUT R207, R207, 0x400, RZ, 0xfc, !PT ;  /* 0x00000400cfcf6812 */ /* 0x000fe400078efcff */
[----:B------:R-:W-:Y:S02]  /*45a0*/  FSEL R10, R10, -INF , !P0 ;  /* 0xff8000000a0a7808 */ /* 0x000fe40004000000 */
[C---:B------:R-:W-:Y:S02]  /*45b0*/  LOP3.LUT P6, RZ, R207.reuse, 0x8, RZ, 0xc0, !PT ;  /* 0x00000008cfff7812 */ /* 0x040fe400078cc0ff */
[----:B------:R-:W-:Y:S02]  /*45c0*/  LOP3.LUT R207, R207, 0xfffff7ff, RZ, 0xc0, !PT ;  /* 0xfffff7ffcfcf7812 */ /* 0x000fe400078ec0ff */
[-C--:B------:R-:W-:Y:S02]  /*45d0*/  ISETP.GE.AND P4, PT, R140, R136.reuse, PT ;  /* 0x000000888c00720c */ /* 0x080fe40003f86270 */
[-C--:B------:R-:W-:Y:S02]  /*45e0*/  ISETP.GE.AND P3, PT, R139, R136.reuse, PT ;  /* 0x000000888b00720c */ /* 0x080fe40003f66270 */
[-C--:B------:R-:W-:Y:S02]  /*45f0*/  ISETP.GE.AND P2, PT, R138, R136.reuse, PT ;  /* 0x000000888a00720c */ /* 0x080fe40003f46270 */
[----:B------:R-:W-:Y:S02]  /*4600*/  ISETP.GE.AND P1, PT, R137, R136, PT ;  /* 0x000000888900720c */ /* 0x000fe40003f26270 */
[-C--:B------:R-:W-:Y:S02]  /*4610*/  ISETP.GE.OR P5, PT, R141, R135.reuse, !P5 ;  /* 0x000000878d00720c */ /* 0x080fe40006fa6670 */
[----:B------:R-:W-:Y:S02]  /*4620*/  @P6 LOP3.LUT R207, R207, 0x800, RZ, 0xfc, !PT ;  /* 0x00000800cfcf6812 */ /* 0x000fe400078efcff */
[-C--:B------:R-:W-:Y:S02]  /*4630*/  ISETP.GE.OR P4, PT, R140, R135.reuse, !P4 ;  /* 0x000000878c00720c */ /* 0x080fe40006786670 */
[C---:B------:R-:W-:Y:S02]  /*4640*/  LOP3.LUT P6, RZ, R207.reuse, 0x20, RZ, 0xc0, !PT ;  /* 0x00000020cfff7812 */ /* 0x040fe400078cc0ff */
[----:B------:R-:W-:Y:S02]  /*4650*/  LOP3.LUT R207, R207, 0xffffefff, RZ, 0xc0, !PT ;  /* 0xffffefffcfcf7812 */ /* 0x000fe400078ec0ff */
[-C--:B------:R-:W-:Y:S02]  /*4660*/  ISETP.GE.OR P3, PT, R139, R135.reuse, !P3 ;  /* 0x000000878b00720c */ /* 0x080fe40005f66670 */
[-C--:B------:R-:W-:Y:S02]  /*4670*/  ISETP.GE.OR P2, PT, R138, R135.reuse, !P2 ;  /* 0x000000878a00720c */ /* 0x080fe40005746670 */
[-C--:B------:R-:W-:Y:S02]  /*4680*/  ISETP.GE.OR P1, PT, R137, R135.reuse, !P1 ;  /* 0x000000878900720c */ /* 0x080fe40004f26670 */
[----:B------:R-:W-:Y:S02]  /*4690*/  FSEL R19, R19, -INF , !P5 ;  /* 0xff80000013137808 */ /* 0x000fe40006800000 */
[-C--:B------:R-:W-:Y:S02]  /*46a0*/  ISETP.GE.AND P5, PT, R141, R134.reuse, PT ;  /* 0x000000868d00720c */ /* 0x080fe40003fa6270 */
        /* <DEDUP_REMOVED lines=8> */
[----:B------:R-:W-:Y:S02]  /*4730*/  ISETP.GE.AND P2, PT, R138, R134, PT ;  /* 0x000000868a00720c */ /* 0x000fe40003f46270 */
[----:B------:R-:W-:Y:S02]  /*4740*/  @P6 LOP3.LUT R207, R207, 0x2000, RZ, 0xfc, !PT ;  /* 0x00002000cfcf6812 */ /* 0x000fe400078efcff */
[----:B------:R-:W-:Y:S02]  /*4750*/  FSEL R35, R35, -INF , !P1 ;  /* 0xff80000023237808 */ /* 0x000fe40004800000 */
[C---:B------:R-:W-:Y:S02]  /*4760*/  LOP3.LUT P6, RZ, R207.reuse, 0x80, RZ, 0xc0, !PT ;  /* 0x00000080cfff7812 */ /* 0x040fe400078cc0ff */
[----:B------:R-:W-:Y:S02]  /*4770*/  LOP3.LUT P0, RZ, R207, 0x10, RZ, 0xc0, !PT ;  /* 0x00000010cfff7812 */ /* 0x000fe4000780c0ff */
[----:B------:R-:W-:Y:S02]  /*4780*/  FSEL R5, R5, -INF , !P6 ;  /* 0xff80000005057808 */ /* 0x000fe40007000000 */
[C---:B------:R-:W-:Y:S02]  /*4790*/  LOP3.LUT P6, RZ, R207.reuse, 0x2000, RZ, 0xc0, !PT ;  /* 0x00002000cfff7812 */ /* 0x040fe400078cc0ff */
[----:B------:R-:W-:Y:S02]  /*47a0*/  FSEL R20, R20, -INF , !P0 ;  /* 0xff80000014147808 */ /* 0x000fe40004000000 */
[----:B------:R-:W-:Y:S02]  /*47b0*/  FSEL R16, R16, -INF , !P6 ;  /* 0xff80000010107808 */ /* 0x000fe40007000000 */
[----:B------:R-:W-:Y:S02]  /*47c0*/  LOP3.LUT P6, RZ, R207, 0x1000, RZ, 0xc0, !PT ;  /* 0x00001000cfff7812 */ /* 0x000fe400078cc0ff */
[----:B------:R-:W-:Y:S02]  /*47d0*/  ISETP.GE.AND P0, PT, R143, R136, PT ;  /* 0x000000888f00720c */ /* 0x000fe40003f06270 */
[----:B------:R-:W-:Y:S02]  /*47e0*/  FSEL R17, R17, -INF , !P6 ;  /* 0xff80000011117808 */ /* 0x000fe40007000000 */
[----:B------:R-:W-:Y:S02]  /*47f0*/  LOP3.LUT P6, RZ, R207, 0x800, RZ, 0xc0, !PT ;  /* 0x00000800cfff7812 */ /* 0x000fe400078cc0ff */
[-C--:B------:R-:W-:Y:S02]  /*4800*/  ISETP.GE.OR P0, PT, R143, R135.reuse, !P0 ;  /* 0x000000878f00720c */ /* 0x080fe40004706670 */
        /* <DEDUP_REMOVED lines=8> */
[-C--:B------:R-:W-:Y:S02]  /*4890*/  ISETP.GE.AND P1, PT, R137, R134.reuse, PT ;  /* 0x000000868900720c */ /* 0x080fe40003f26270 */
[----:B------:R-:W-:Y:S02]  /*48a0*/  ISETP.GE.OR P6, PT, R142, R135, !P6 ;  /* 0x000000878e00720c */ /* 0x000fe400077c6670 */
[-C--:B------:R-:W-:Y:S02]  /*48b0*/  ISETP.GE.OR P0, PT, R143, R133.reuse, !P0 ;  /* 0x000000858f00720c */ /* 0x080fe40004706670 */
[----:B------:R-:W-:Y:S02]  /*48c0*/  FSEL R18, R18, -INF , !P6 ;  /* 0xff80000012127808 */ /* 0x000fe40007000000 */
[C---:B------:R-:W-:Y:S02]  /*48d0*/  ISETP.GE.AND P6, PT, R142.reuse, R134, PT ;  /* 0x000000868e00720c */ /* 0x040fe40003fc6270 */
[-C--:B------:R-:W-:Y:S02]  /*48e0*/  ISETP.GE.OR P5, PT, R141, R133.reuse, !P5 ;  /* 0x000000858d00720c */ /* 0x080fe40006fa6670 */
[-C--:B------:R-:W-:Y:S02]  /*48f0*/  ISETP.GE.OR P6, PT, R142, R133.reuse, !P6 ;  /* 0x000000858e00720c */ /* 0x080fe400077c6670 */
[-C--:B------:R-:W-:Y:S02]  /*4900*/  ISETP.GE.OR P4, PT, R140, R133.reuse, !P4 ;  /* 0x000000858c00720c */ /* 0x080fe40006786670 */
[-C--:B------:R-:W-:Y:S02]  /*4910*/  ISETP.GE.OR P3, PT, R139, R133.reuse, !P3 ;  /* 0x000000858b00720c */ /* 0x080fe40005f66670 */
[-C--:B------:R-:W-:Y:S02]  /*4920*/  ISETP.GE.OR P2, PT, R138, R133.reuse, !P2 ;  /* 0x000000858a00720c */ /* 0x080fe40005746670 */
        /* <DEDUP_REMOVED lines=29> */
.L_x_610:
[C---:B------:R-:W-:Y:S01]  /*4b00*/  FSETP.NEU.FTZ.AND P0, PT, R250.reuse, -INF , PT ;  /* 0xff800000fa00780b */ /* 0x040fe20003f1d000 */
[----:B------:R-:W2:Y:S01]  /*4b10*/  LDL R135, [R1+0x1c] ;  /* 0x00001c0001877983 */ /* 0x000ea20000100800 */
[----:B------:R-:W-:Y:S01]  /*4b20*/  FMUL.FTZ R132, R250, 1.4426950216293334961 ;  /* 0x3fb8aa3bfa847820 */ /* 0x000fe20000410000 */
[----:B------:R-:W-:Y:S01]  /*4b30*/  UISETP.GT.AND UP2, UPT, UR7, UR20, UPT ;  /* 0x000000140700728c */ /* 0x000fe2000bf44270 */
[C---:B------:R-:W-:Y:S01]  /*4b40*/  FMUL.FTZ R0, R251.reuse, 1.4426950216293334961 ;  /* 0x3fb8aa3bfb007820 */ /* 0x040fe20000410000 */
[----:B------:R-:W3:Y:S01]  /*4b50*/  LDL R134, [R1+0x24] ;  /* 0x0000240001867983 */ /* 0x000ee20000100800 */
[----:B------:R-:W-:Y:S01]  /*4b60*/  FMUL.FTZ R2, R248, 1.4426950216293334961 ;  /* 0x3fb8aa3bf8027820 */ /* 0x000fe20000410000 */
[----:B------:R-:W-:Y:S02]  /*4b70*/  FSEL R132, R132, RZ, P0 ;  /* 0x000000ff84847208 */ /* 0x000fe40000000000 */
[----:B------:R-:W-:Y:S01]  /*4b80*/  FSETP.NEU.FTZ.AND P0, PT, R251, -INF , PT ;  /* 0xff800000fb00780b */ /* 0x000fe20003f1d000 */
[----:B------:R-:W4:Y:S02]  /*4b90*/  LDL R133, [R1+0x10] ;  /* 0x0000100001857983 */ /* 0x000f240000100800 */
[--C-:B------:R-:W-:Y:S02]  /*4ba0*/  FFMA.FTZ R32, R32, c[0x0][0x23c], -R132.reuse ;  /* 0x00008f0020207a23 */ /* 0x100fe40000010884 */
[--C-:B------:R-:W-:Y:S02]  /*4bb0*/  FFMA.FTZ R4, R4, c[0x0][0x23c], -R132.reuse ;  /* 0x00008f0004047a23 */ /* 0x100fe40000010884 */
[----:B------:R1:W1:Y:S01]  /*4bc0*/  MUFU.EX2 R234, R32 ;  /* 0x0000002000ea7308 */ /* 0x0002620000000800 */
[--C-:B------:R-:W-:Y:S02]  /*4bd0*/  FFMA.FTZ R33, R33, c[0x0][0x23c], -R132.reuse ;  /* 0x00008f0021217a23 */ /* 0x100fe40000010884 */
[--C-:B------:R-:W-:Y:S02]  /*4be0*/  FFMA.FTZ R16, R16, c[0x0][0x23c], -R132.reuse ;  /* 0x00008f0010107a23 */ /* 0x100fe40000010884 */
[--C-:B------:R-:W-:Y:S02]  /*4bf0*/  FFMA.FTZ R20, R20, c[0x0][0x23c], -R132.reuse ;  /* 0x00008f0014147a23 */ /* 0x100fe40000010884 */
[--C-:B------:R-:W-:Y:S02]  /*4c00*/  FFMA.FTZ R220, R17, c[0x0][0x23c], -R132.reuse ;  /* 0x00008f0011dc7a23 */ /* 0x100fe40000010884 */
[--C-:B------:R-:W-:Y:S01]  /*4c10*/  FFMA.FTZ R215, R21, c[0x0][0x23c], -R132.reuse ;  /* 0x00008f0015d77a23 */ /* 0x100fe20000010884 */
[----:B------:R-:W-:Y:S01]  /*4c20*/  MUFU.EX2 R227, R33 ;  /* 0x0000002100e37308 */ /* 0x000fe20000000800 */
[----:B------:R-:W-:Y:S09]  /*4c30*/  FFMA.FTZ R132, R5, c[0x0][0x23c], -R132 ;  /* 0x00008f0005847a23 */ /* 0x000ff20000010884 */
[----:B------:R-:W-:Y:S01]  /*4c40*/  MUFU.EX2 R140, R132 ;  /* 0x00000084008c7308 */ /* 0x000fe20000000800 */
[----:B-1----:R-:W-:Y:S01]  /*4c50*/  FSEL R32, R0, RZ, P0 ;  /* 0x000000ff00207208 */ /* 0x002fe20000000000 */
[----:B------:R-:W-:Y:S01]  /*4c60*/  FMUL.FTZ R0, R249, 1.4426950216293334961 ;  /* 0x3fb8aa3bf9007820 */ /* 0x000fe20000410000 */
[----:B------:R-:W-:Y:S03]  /*4c70*/  FSETP.NEU.FTZ.AND P0, PT, R248, -INF , PT ;  /* 0xff800000f800780b */ /* 0x000fe60003f1d000 */
[--C-:B------:R-:W-:Y:S01]  /*4c80*/  FFMA.FTZ R19, R19, c[0x0][0x23c], -R32.reuse ;  /* 0x00008f0013137a23 */ /* 0x100fe20000010820 */
[----:B------:R-:W-:Y:S01]  /*4c90*/  FSEL R2, R2, RZ, P0 ;  /* 0x000000ff02027208 */ /* 0x000fe20000000000 */
[--C-:B------:R-:W-:Y:S01]  /*4ca0*/  FFMA.FTZ R18, R18, c[0x0][0x23c], -R32.reuse ;  /* 0x00008f0012127a23 */ /* 0x100fe20000010820 */
[----:B------:R-:W-:Y:S01]  /*4cb0*/  FSETP.NEU.FTZ.AND P0, PT, R249, -INF , PT ;  /* 0xff800000f900780b */ /* 0x000fe20003f1d000 */
[----:B------:R1:W-:Y:S01]  /*4cc0*/  MUFU.EX2 R221, R4 ;  /* 0x0000000400dd7308 */ /* 0x0003e20000000800 */
[----:B------:R-:W-:Y:S02]  /*4cd0*/  FFMA.FTZ R7, R7, c[0x0][0x23c], -R32 ;  /* 0x00008f0007077a23 */ /* 0x000fe40000010820 */
[----:B------:R-:W-:Y:S01]  /*4ce0*/  FSEL R0, R0, RZ, P0 ;  /* 0x000000ff00007208 */ /* 0x000fe20000000000 */
[----:B------:R-:W-:Y:S02]  /*4cf0*/  FFMA.FTZ R12, R12, c[0x0][0x23c], -R2 ;  /* 0x00008f000c0c7a23 */ /* 0x000fe40000010802 */
[----:B------:R-:W-:Y:S02]  /*4d00*/  FFMA.FTZ R35, R35, c[0x0][0x23c], -R32 ;  /* 0x00008f0023237a23 */ /* 0x000fe40000010820 */
[----:B------:R-:W-:Y:S02]  /*4d10*/  FFMA.FTZ R15, R15, c[0x0][0x23c], -R0 ;  /* 0x00008f000f0f7a23 */ /* 0x000fe40000010800 */
[----:B------:R-:W-:Y:S01]  /*4d20*/  MUFU.EX2 R228, R19 ;  /* 0x0000001300e47308 */ /* 0x000fe20000000800 */
[--C-:B------:R-:W-:Y:S02]  /*4d30*/  FFMA.FTZ R34, R34, c[0x0][0x23c], -R32.reuse ;  /* 0x00008f0022227a23 */ /* 0x100fe40000010820 */
[--C-:B------:R-:W-:Y:S02]  /*4d40*/  FFMA.FTZ R23, R23, c[0x0][0x23c], -R32.reuse ;  /* 0x00008f0017177a23 */ /* 0x100fe40000010820 */
[--C-:B------:R-:W-:Y:S02]  /*4d50*/  FFMA.FTZ R22, R22, c[0x0][0x23c], -R32.reuse ;  /* 0x00008f0016167a23 */ /* 0x100fe40000010820 */
[----:B------:R-:W-:Y:S02]  /*4d60*/  FFMA.FTZ R32, R6, c[0x0][0x23c], -R32 ;  /* 0x00008f0006207a23 */ /* 0x000fe40000010820 */
[--C-:B------:R-:W-:Y:S01]  /*4d70*/  FFMA.FTZ R218, R8, c[0x0][0x23c], -R2.reuse ;  /* 0x00008f0008da7a23 */ /* 0x100fe20000010802 */
[----:B------:R2:W-:Y:S01]  /*4d80*/  MUFU.EX2 R226, R18 ;  /* 0x0000001200e27308 */ /* 0x0005e20000000800 */
[--C-:B------:R-:W-:Y:S02]  /*4d90*/  FFMA.FTZ R141, R9, c[0x0][0x23c], -R2.reuse ;  /* 0x00008f00098d7a23 */ /* 0x100fe40000010802 */
[----:B------:R-:W-:Y:S02]  /*4da0*/  FFMA.FTZ R143, R13, c[0x0][0x23c], -R2 ;  /* 0x00008f000d8f7a23 */ /* 0x000fe40000010802 */
[----:B-1----:R-:W-:Y:S02]  /*4db0*/  IMAD.U32 R4, RZ, RZ, UR15 ;  /* 0x0000000fff047e24 */ /* 0x002fe4000f8e00ff */
[----:B------:R-:W-:Y:S02]  /*4dc0*/  FFMA.FTZ R11, R11, c[0x0][0x23c], -R0 ;  /* 0x00008f000b0b7a23 */ /* 0x000fe40000010800 */
[----:B------:R-:W-:Y:S01]  /*4dd0*/  IMAD R4, R4, 0x4, R212 ;  /* 0x0000000404047824 */ /* 0x000fe200078e02d4 */
[----:B------:R1:W-:Y:S01]  /*4de0*/  MUFU.EX2 R222, R7 ;  /* 0x0000000700de7308 */ /* 0x0003e20000000800 */
[--C-:B------:R-:W-:Y:S02]  /*4df0*/  FFMA.FTZ R216, R14, c[0x0][0x23c], -R0.reuse ;  /* 0x00008f000ed87a23 */ /* 0x100fe40000010800 */
[----:B------:R-:W-:Y:S02]  /*4e00*/  FFMA.FTZ R142, R10, c[0x0][0x23c], -R0 ;  /* 0x00008f000a8e7a23 */ /* 0x000fe40000010800 */
[--C-:B------:R-:W-:Y:S02]  /*4e10*/  FFMA.FTZ R28, R28, c[0x0][0x23c], -R2.reuse ;  /* 0x00008f001c1c7a23 */ /* 0x100fe40000010802 */
[--C-:B------:R-:W-:Y:S02]  /*4e20*/  FFMA.FTZ R24, R24, c[0x0][0x23c], -R2.reuse ;  /* 0x00008f0018187a23 */ /* 0x100fe40000010802 */
[--C-:B------:R-:W-:Y:S01]  /*4e30*/  FFMA.FTZ R25, R25, c[0x0][0x23c], -R2.reuse ;  /* 0x00008f0019197a23 */ /* 0x100fe20000010802 */
[----:B------:R1:W-:Y:S01]  /*4e40*/  MUFU.EX2 R229, R16 ;  /* 0x0000001000e57308 */ /* 0x0003e20000000800 */
[----:B------:R-:W-:Y:S02]  /*4e50*/  FFMA.FTZ R2, R29, c[0x0][0x23c], -R2 ;  /* 0x00008f001d027a23 */ /* 0x000fe40000010802 */
[--C-:B------:R-:W-:Y:S02]  /*4e60*/  FFMA.FTZ R31, R31, c[0x0][0x23c], -R0.reuse ;  /* 0x00008f001f1f7a23 */ /* 0x100fe40000010800 */
[--C-:B------:R-:W-:Y:S02]  /*4e70*/  FFMA.FTZ R27, R27, c[0x0][0x23c], -R0.reuse ;  /* 0x00008f001b1b7a23 */ /* 0x100fe40000010800 */
[--C-:B------:R-:W-:Y:S02]  /*4e80*/  FFMA.FTZ R26, R26, c[0x0][0x23c], -R0.reuse ;  /* 0x00008f001a1a7a23 */ /* 0x100fe40000010800 */
[----:B------:R-:W-:Y:S01]  /*4e90*/  FFMA.FTZ R0, R30, c[0x0][0x23c], -R0 ;  /* 0x00008f001e007a23 */ /* 0x000fe20000010800 */
[----:B------:R-:W-:Y:S10]  /*4ea0*/  MUFU.EX2 R224, R12 ;  /* 0x0000000c00e07308 */ /* 0x000ff40000000800 */
[----:B------:R1:W-:Y:S10]  /*4eb0*/  MUFU.EX2 R223, R15 ;  /* 0x0000000f00df7308 */ /* 0x0003f40000000800 */
[----:B------:R1:W-:Y:S10]  /*4ec0*/  MUFU.EX2 R231, R20 ;  /* 0x0000001400e77308 */ /* 0x0003f40000000800 */
[----:B------:R1:W-:Y:S10]  /*4ed0*/  MUFU.EX2 R225, R22 ;  /* 0x0000001600e17308 */ /* 0x0003f40000000800 */
[----:B------:R1:W-:Y:S10]  /*4ee0*/  MUFU.EX2 R230, R23 ;  /* 0x0000001700e67308 */ /* 0x0003f40000000800 */
[----:B------:R1:W-:Y:S10]  /*4ef0*/  MUFU.EX2 R217, R11 ;  /* 0x0000000b00d97308 */ /* 0x0003f40000000800 */
[----:B------:R-:W1:Y:S10]  /*4f00*/  MUFU.EX2 R235, R35 ;  /* 0x0000002300eb7308 */ /* 0x000e740000000800 */
        /* <DEDUP_REMOVED lines=16> */
[----:B------:R-:W4:Y:S01]  /*5010*/  MUFU.EX2 R212, R31 ;  /* 0x0000001f00d47308 */ /* 0x000f220000000800 */
[----:B--2---:R-:W-:Y:S05]  /*5020*/  IMAD.WIDE.U32 R18, R135, -0x2daee0ad, RZ ;  /* 0xd2511f5387127825 */ /* 0x004fea00078e00ff */
[----:B-1----:R-:W-:Y:S01]  /*5030*/  LOP3.LUT R7, R19, UR31, R4, 0x96, !PT ;  /* 0x0000001f13077c12 */ /* 0x002fe2000f8e9604 */
[----:B------:R-:W-:Y:S01]  /*5040*/  IMAD.U32 R4, RZ, RZ, UR7 ;  /* 0x00000007ff047e24 */ /* 0x000fe2000f8e00ff */
[----:B------:R-:W-:Y:S03]  /*5050*/  LOP3.LUT R18, R18, UR32, RZ, 0x3c, !PT ;  /* 0x0000002012127c12 */ /* 0x000fe6000f8e3cff */
[----:B---3--:R-:W-:Y:S04]  /*5060*/  IMAD R4, R4, 0x4, R134 ;  /* 0x0000000404047824 */ /* 0x008fe800078e0286 */
[C---:B------:R-:W-:Y:S01]  /*5070*/  IMAD.WIDE.U32 R8, R4.reuse, -0x326172a9, RZ ;  /* 0xcd9e8d5704087825 */ /* 0x040fe200078e00ff */
[----:B------:R-:W-:Y:S03]  /*5080*/  IADD3 R6, R4, 0x2, RZ ;  /* 0x0000000204067810 */ /* 0x000fe60007ffe0ff */
[----:B------:R-:W-:Y:S01]  /*5090*/  IMAD.WIDE.U32 R4, R7, -0x326172a9, RZ ;  /* 0xcd9e8d5707047825 */ /* 0x000fe200078e00ff */
[-C--:B----4-:R-:W-:Y:S03]  /*50a0*/  LOP3.LUT R9, R9, R133.reuse, RZ, 0x3c, !PT ;  /* 0x0000008509097212 */ /* 0x090fe600078e3cff */
[----:B------:R-:W-:Y:S01]  /*50b0*/  IMAD.WIDE.U32 R6, R6, -0x326172a9, RZ ;  /* 0xcd9e8d5706067825 */ /* 0x000fe200078e00ff */
[----:B------:R-:W-:Y:S02]  /*50c0*/  LOP3.LUT R16, R5, UR30, R8, 0x96, !PT ;  /* 0x0000001e05107c12 */ /* 0x000fe4000f8e9608 */
[----:B------:R-:W-:Y:S01]  /*50d0*/  LOP3.LUT R15, R4, UR34, RZ, 0x3c, !PT ;  /* 0x00000022040f7c12 */ /* 0x000fe2000f8e3cff */
        /* <DEDUP_REMOVED lines=38> */
[----:B------:R-:W-:Y:S02]  /*5340*/  SHF.R.U32.HI R16, RZ, 0x10, R4 ;  /* 0x00000010ff107819 */ /* 0x000fe40000011604 */
[----:B------:R-:W-:Y:S01]  /*5350*/  LOP3.LUT R19, R4, 0xffff, RZ, 0xc0, !PT ;  /* 0x0000ffff04137812 */ /* 0x000fe200078ec0ff */
[----:B------:R-:W-:Y:S01]  /*5360*/  IMAD.WIDE.U32 R6, R6, -0x2daee0ad, RZ ;  /* 0xd2511f5306067825 */ /* 0x000fe200078e00ff */
[----:B------:R-:W-:Y:S02]  /*5370*/  LOP3.LUT R22, R11, UR23, R22, 0x96, !PT ;  /* 0x000000170b167c12 */ /* 0x000fe4000f8e9616 */
[----:B------:R-:W-:Y:S02]  /*5380*/  LOP3.LUT R9, R5, UR21, R8, 0x96, !PT ;  /* 0x0000001505097c12 */ /* 0x000fe4000f8e9608 */
[----:B------:R-:W-:Y:S02]  /*5390*/  LOP3.LUT R13, R4, 0xff, RZ, 0xc0, !PT ;  /* 0x000000ff040d7812 */ /* 0x000fe400078ec0ff */
[----:B------:R-:W-:Y:S01]  /*53a0*/  SHF.R.U32.HI R11, RZ, 0x18, R4 ;  /* 0x00000018ff0b7819 */ /* 0x000fe20000011604 */
[----:B------:R-:W-:Y:S01]  /*53b0*/  IMAD.WIDE.U32 R4, R18, -0x326172a9, RZ ;  /* 0xcd9e8d5712047825 */ /* 0x000fe200078e00ff */
[----:B------:R-:W-:Y:S02]  /*53c0*/  LOP3.LUT R8, R7, UR21, R10, 0x96, !PT ;  /* 0x0000001507087c12 */ /* 0x000fe4000f8e960a */
[----:B------:R-:W-:Y:S02]  /*53d0*/  LOP3.LUT R10, R6, 0xff, RZ, 0xc0, !PT ;  /* 0x000000ff060a7812 */ /* 0x000fe400078ec0ff */
[----:B------:R-:W-:Y:S02]  /*53e0*/  ISETP.LE.U32.AND P4, PT, R13, UR12, PT ;  /* 0x0000000c0d007c0c */ /* 0x000fe4000bf83070 */
[----:B------:R-:W-:Y:S02]  /*53f0*/  ISETP.LE.U32.AND P1, PT, R11, UR12, PT ;  /* 0x0000000c0b007c0c */ /* 0x000fe4000bf23070 */
[----:B------:R-:W-:Y:S02]  /*5400*/  ISETP.LE.U32.AND P5, PT, R10, UR12, PT ;  /* 0x0000000c0a007c0c */ /* 0x000fe4000bfa3070 */
[----:B------:R-:W-:Y:S02]  /*5410*/  LOP3.LUT R10, R4, 0xff, RZ, 0xc0, !PT ;  /* 0x000000ff040a7812 */ /* 0x000fe400078ec0ff */
[----:B------:R-:W-:Y:S02]  /*5420*/  SHF.R.U32.HI R18, RZ, 0x10, R6 ;  /* 0x00000010ff127819 */ /* 0x000fe40000011606 */
[----:B------:R-:W-:Y:S02]  /*5430*/  LOP3.LUT R20, R6, 0xffff, RZ, 0xc0, !PT ;  /* 0x0000ffff06147812 */ /* 0x000fe400078ec0ff */
[----:B------:R-:W-:Y:S01]  /*5440*/  SHF.R.U32.HI R13, RZ, 0x10, R4 ;  /* 0x00000010ff0d7819 */ /* 0x000fe20000011604 */
[----:B------:R-:W-:Y:S01]  /*5450*/  @!P4 FADD.FTZ R234, -R234, -RZ ;  /* 0x800000ffeaeac221 */ /* 0x000fe20000010100 */
[----:B------:R-:W-:Y:S01]  /*5460*/  LOP3.LUT R17, R4, 0xffff, RZ, 0xc0, !PT ;  /* 0x0000ffff04117812 */ /* 0x000fe200078ec0ff */
[----:B------:R-:W-:Y:S01]  /*5470*/  @!P1 FADD.FTZ R235, -R235, -RZ ;  /* 0x800000ffebeb9221 */ /* 0x000fe20000010100 */
[----:B------:R-:W-:Y:S01]  /*5480*/  ISETP.LE.U32.AND P2, PT, R10, UR12, PT ;  /* 0x0000000c0a007c0c */ /* 0x000fe2000bf43070 */
[----:B------:R-:W-:Y:S01]  /*5490*/  @!P5 FADD.FTZ R233, -R233, -RZ ;  /* 0x800000ffe9e9d221 */ /* 0x000fe20000010100 */
[----:B------:R-:W-:Y:S02]  /*54a0*/  SHF.R.U32.HI R15, RZ, 0x18, R6 ;  /* 0x00000018ff0f7819 */ /* 0x000fe40000011606 */
[----:B------:R-:W-:Y:S02]  /*54b0*/  SHF.R.U32.HI R6, RZ, 0x18, R4 ;  /* 0x00000018ff067819 */ /* 0x000fe40000011604 */
[----:B------:R-:W-:Y:S02]  /*54c0*/  LOP3.LUT R4, R9, 0xff, RZ, 0xc0, !PT ;  /* 0x000000ff09047812 */ /* 0x000fe400078ec0ff */
[----:B------:R-:W-:Y:S02]  /*54d0*/  ISETP.LE.U32.AND P6, PT, R6, UR12, PT ;  /* 0x0000000c06007c0c */ /* 0x000fe4000bfc3070 */
[----:B------:R-:W-:Y:S02]  /*54e0*/  ISETP.LE.U32.AND P3, PT, R4, UR12, PT ;  /* 0x0000000c04007c0c */ /* 0x000fe4000bf63070 */
[----:B------:R-:W-:Y:S01]  /*54f0*/  LOP3.LUT R7, R5, UR22, R12, 0x96, !PT ;  /* 0x0000001605077c12 */ /* 0x000fe2000f8e960c */
[----:B------:R-:W-:Y:S01]  /*5500*/  IMAD.WIDE.U32 R4, R22, -0x326172a9, RZ ;  /* 0xcd9e8d5716047825 */ /* 0x000fe200078e00ff */
[----:B------:R-:W-:Y:S02]  /*5510*/  SHF.R.U32.HI R10, RZ, 0x18, R9 ;  /* 0x00000018ff0a7819 */ /* 0x000fe40000011609 */
[----:B------:R-:W-:Y:S01]  /*5520*/  LOP3.LUT R6, R16, 0xff, RZ, 0xc0, !PT ;  /* 0x000000ff10067812 */ /* 0x000fe200078ec0ff */
[----:B------:R-:W-:Y:S01]  /*5530*/  @!P2 FADD.FTZ R229, -R229, -RZ ;  /* 0x800000ffe5e5a221 */ /* 0x000fe20000010100 */
[----:B------:R-:W-:Y:S02]  /*5540*/  ISETP.LE.U32.AND P4, PT, R10, UR12, PT ;  /* 0x0000000c0a007c0c */ /* 0x000fe4000bf83070 */
[----:B------:R-:W-:Y:S01]  /*5550*/  ISETP.LE.U32.AND P0, PT, R15, UR12, PT ;  /* 0x0000000c0f007c0c */ /* 0x000fe2000bf03070 */
[----:B------:R-:W-:Y:S01]  /*5560*/  @!P6 FADD.FTZ R228, -R228, -RZ ;  /* 0x800000ffe4e4e221 */ /* 0x000fe20000010100 */
[----:B------:R-:W-:Y:S01]  /*5570*/  ISETP.LE.U32.AND P1, PT, R6, UR12, PT ;  /* 0x0000000c06007c0c */ /* 0x000fe2000bf23070 */
[----:B------:R-:W-:Y:S01]  /*5580*/  @!P3 FADD.FTZ R231, -R231, -RZ ;  /* 0x800000ffe7e7b221 */ /* 0x000fe20000010100 */
[----:B------:R-:W-:Y:S02]  /*5590*/  LOP3.LUT R6, R5, UR22, R14, 0x96, !PT ;  /* 0x0000001605067c12 */ /* 0x000fe4000f8e960e */
[----:B------:R-:W-:Y:S02]  /*55a0*/  LOP3.LUT R11, R4, 0xff, RZ, 0xc0, !PT ;  /* 0x000000ff040b7812 */ /* 0x000fe400078ec0ff */
[--C-:B------:R-:W-:Y:S02]  /*55b0*/  SHF.R.U32.HI R12, RZ, 0x18, R4.reuse ;  /* 0x00000018ff0c7819 */ /* 0x100fe40000011604 */
[----:B------:R-:W-:Y:S01]  /*55c0*/  SHF.R.U32.HI R14, RZ, 0x10, R4 ;  /* 0x00000010ff0e7819 */ /* 0x000fe20000011604 */
[----:B------:R-:W-:Y:S01]  /*55d0*/  @!P4 FADD.FTZ R230, -R230, -RZ ;  /* 0x800000ffe6e6c221 */ /* 0x000fe20000010100 */
[----:B------:R-:W-:Y:S01]  /*55e0*/  LOP3.LUT R15, R4, 0xffff, RZ, 0xc0, !PT ;  /* 0x0000ffff040f7812 */ /* 0x000fe200078ec0ff */
[----:B------:R-:W-:Y:S01]  /*55f0*/  @!P0 FADD.FTZ R212, -R212, -RZ ;  /* 0x800000ffd4d48221 */ /* 0x000fe20000010100 */
[----:B------:R-:W-:Y:S01]  /*5600*/  SHF.R.U32.HI R4, RZ, 0x18, R7 ;  /* 0x00000018ff047819 */ /* 0x000fe20000011607 */
[----:B------:R-:W-:Y:S01]  /*5610*/  @!P1 FADD.FTZ R232, -R232, -RZ ;  /* 0x800000ffe8e89221 */ /* 0x000fe20000010100 */
[----:B------:R-:W-:Y:S02]  /*5620*/  SHF.R.U32.HI R5, RZ, 0x18, R8 ;  /* 0x00000018ff057819 */ /* 0x000fe40000011608 */
[----:B------:R-:W-:Y:S02]  /*5630*/  ISETP.LE.U32.AND P2, PT, R4, UR12, PT ;  /* 0x0000000c04007c0c */ /* 0x000fe4000bf43070 */
[----:B------:R-:W-:Y:S02]  /*5640*/  LOP3.LUT R4, R7, 0xff, RZ, 0xc0, !PT ;  /* 0x000000ff07047812 */ /* 0x000fe400078ec0ff */
[----:B------:R-:W-:Y:S02]  /*5650*/  ISETP.LE.U32.AND P3, PT, R5, UR12, PT ;  /* 0x0000000c05007c0c */ /* 0x000fe4000bf63070 */
[----:B------:R-:W-:Y:S02]  /*5660*/  ISETP.LE.U32.AND P6, PT, R4, UR12, PT ;  /* 0x0000000c04007c0c */ /* 0x000fe4000bfc3070 */
[----:B------:R-:W-:Y:S02]  /*5670*/  LOP3.LUT R4, R13, 0xff, RZ, 0xc0, !PT ;  /* 0x000000ff0d047812 */ /* 0x000fe400078ec0ff */
[----:B------:R-:W-:Y:S02]  /*5680*/  ISETP.LE.U32.AND P1, PT, R11, UR12, PT ;  /* 0x0000000c0b007c0c */ /* 0x000fe4000bf23070 */
[----:B------:R-:W-:Y:S01]  /*5690*/  ISETP.LE.U32.AND P4, PT, R4, UR12, PT ;  /* 0x0000000c04007c0c */ /* 0x000fe2000bf83070 */
[----:B------:R-:W-:Y:S01]  /*56a0*/  @!P2 FADD.FTZ R222, -R222, -RZ ;  /* 0x800000ffdedea221 */ /* 0x000fe20000010100 */
[----:B------:R-:W-:Y:S02]  /*56b0*/  SHF.R.U32.HI R4, RZ, 0x10, R9 ;  /* 0x00000010ff047819 */ /* 0x000fe40000011609 */
[----:B------:R-:W-:Y:S01]  /*56c0*/  SHF.R.U32.HI R5, RZ, 0x8, R19 ;  /* 0x00000008ff057819 */ /* 0x000fe20000011613 */
[----:B------:R-:W-:Y:S01]  /*56d0*/  @!P3 FADD.FTZ R213, -R213, -RZ ;  /* 0x800000ffd5d5b221 */ /* 0x000fe20000010100 */
[----:B------:R-:W-:Y:S01]  /*56e0*/  LOP3.LUT R4, R4, 0xff, RZ, 0xc0, !PT ;  /* 0x000000ff04047812 */ /* 0x000fe200078ec0ff */
[----:B------:R-:W-:Y:S01]  /*56f0*/  @!P6 FADD.FTZ R221, -R221, -RZ ;  /* 0x800000ffdddde221 */ /* 0x000fe20000010100 */
[----:B------:R-:W-:Y:S02]  /*5700*/  ISETP.LE.U32.AND P2, PT, R12, UR12, PT ;  /* 0x0000000c0c007c0c */ /* 0x000fe4000bf43070 */
[----:B------:R-:W-:Y:S01]  /*5710*/  ISETP.LE.U32.AND P6, PT, R4, UR12, PT ;  /* 0x0000000c04007c0c */ /* 0x000fe2000bfc3070 */
[----:B------:R-:W-:Y:S01]  /*5720*/  @!P1 FADD.FTZ R224, -R224, -RZ ;  /* 0x800000ffe0e09221 */ /* 0x000fe20000010100 */
[----:B------:R-:W-:Y:S01]  /*5730*/  LOP3.LUT R10, R8, 0xff, RZ, 0xc0, !PT ;  /* 0x000000ff080a7812 */ /* 0x000fe200078ec0ff */
[----:B------:R-:W-:Y:S01]  /*5740*/  @!P4 FADD.FTZ R226, -R226, -RZ ;  /* 0x800000ffe2e2c221 */ /* 0x000fe20000010100 */
[----:B------:R-:W-:Y:S02]  /*5750*/  LOP3.LUT R4, R5, 0xffff, RZ, 0xc0, !PT ;  /* 0x0000ffff05047812 */ /* 0x000fe400078ec0ff */
[----:B------:R-:W-:Y:S02]  /*5760*/  SHF.R.U32.HI R5, RZ, 0x10, R7 ;  /* 0x00000010ff057819 */ /* 0x000fe40000011607 */
[----:B------:R-:W-:Y:S02]  /*5770*/  ISETP.LE.U32.AND P5, PT, R10, UR12, PT ;  /* 0x0000000c0a007c0c */ /* 0x000fe4000bfa3070 */
[----:B------:R-:W-:Y:S01]  /*5780*/  SHF.R.U32.HI R10, RZ, 0x8, R17 ;  /* 0x00000008ff0a7819 */ /* 0x000fe20000011611 */
[----:B------:R-:W-:Y:S01]  /*5790*/  @!P2 FADD.FTZ R223, -R223, -RZ ;  /* 0x800000ffdfdfa221 */ /* 0x000fe20000010100 */
[----:B------:R-:W-:Y:S01]  /*57a0*/  ISETP.LE.U32.AND P4, PT, R4, UR12, PT ;  /* 0x0000000c04007c0c */ /* 0x000fe2000bf83070 */
[----:B------:R-:W-:Y:S01]  /*57b0*/  @!P6 FADD.FTZ R225, -R225, -RZ ;  /* 0x800000ffe1e1e221 */ /* 0x000fe20000010100 */
[----:B------:R-:W-:Y:S02]  /*57c0*/  LOP3.LUT R4, R5, 0xff, RZ, 0xc0, !PT ;  /* 0x000000ff05047812 */ /* 0x000fe400078ec0ff */
[----:B------:R-:W-:Y:S02]  /*57d0*/  LOP3.LUT R5, R10, 0xffff, RZ, 0xc0, !PT ;  /* 0x0000ffff0a057812 */ /* 0x000fe400078ec0ff */
[----:B------:R-:W-:Y:S02]  /*57e0*/  ISETP.LE.U32.AND P1, PT, R4, UR12, PT ;  /* 0x0000000c04007c0c */ /* 0x000fe4000bf23070 */
[----:B------:R-:W-:Y:S01]  /*57f0*/  LOP3.LUT R4, R6, 0xff, RZ, 0xc0, !PT ;  /* 0x000000ff06047812 */ /* 0x000fe200078ec0ff */
[----:B------:R-:W-:Y:S01]  /*5800*/  @!P5 FADD.FTZ R214, -R214, -RZ ;  /* 0x800000ffd6d6d221 */ /* 0x000fe20000010100 */
        /* <DEDUP_REMOVED lines=39> */
[----:B------:R-:W-:Y:S02]  /*5a80*/  F2FP.RELU.PACK_AB R0, R228, R226 ;  /* 0x000000e2e400723e */ /* 0x000fe400000008ff */
[----:B------:R-:W-:Y:S01]  /*5a90*/  ISETP.LE.U32.AND P6, PT, R5, UR12, PT ;  /* 0x0000000c05007c0c */ /* 0x000fe2000bfc3070 */
[----:B------:R-:W-:Y:S01]  /*5aa0*/  @!P4 FADD.FTZ R210, -R210, -RZ ;  /* 0x800000ffd2d2c221 */ /* 0x000fe20000010100 */
[----:B------:R-:W-:Y:S02]  /*5ab0*/  F2FP.RELU.PACK_AB R6, R140, R221 ;  /* 0x000000dd8c06723e */ /* 0x000fe400000008ff */
[----:B------:R-:W-:Y:S02]  /*5ac0*/  SHF.R.U32.HI R5, RZ, 0x8, R8 ;  /* 0x00000008ff057819 */ /* 0x000fe40000011608 */
[----:B------:R-:W-:Y:S01]  /*5ad0*/  SHF.R.U32.HI R4, RZ, 0x8, R20 ;  /* 0x00000008ff047819 */ /* 0x000fe20000011614 */
[----:B------:R2:W-:Y:S01]  /*5ae0*/  STS [R239+0x13000], R6 ;  /* 0x01300006ef007388 */ /* 0x0005e20000000800 */
[----:B------:R-:W-:Y:S02]  /*5af0*/  LOP3.LUT R5, R5, 0xffff, RZ, 0xc0, !PT ;  /* 0x0000ffff05057812 */ /* 0x000fe400078ec0ff */
[----:B------:R-:W-:Y:S01]  /*5b00*/  LOP3.LUT R4, R4, 0xffff, RZ, 0xc0, !PT ;  /* 0x0000ffff04047812 */ /* 0x000fe200078ec0ff */
[----:B------:R3:W-:Y:S01]  /*5b10*/  STS [R238+0x13400], R0 ;  /* 0x01340000ee007388 */ /* 0x0007e20000000800 */
[----:B------:R-:W-:Y:S01]  /*5b20*/  LOP3.LUT R7, R18, 0xff, RZ, 0xc0, !PT ;  /* 0x000000ff12077812 */ /* 0x000fe200078ec0ff */
[----:B------:R-:W-:Y:S01]  /*5b30*/  @!P6 FADD.FTZ R141, -R141, -RZ ;  /* 0x800000ff8d8de221 */ /* 0x000fe20000010100 */
[----:B------:R-:W-:Y:S02]  /*5b40*/  ISETP.LE.U32.AND P6, PT, R5, UR12, PT ;  /* 0x0000000c05007c0c */ /* 0x000fe4000bfc3070 */
[----:B------:R-:W-:Y:S02]  /*5b50*/  ISETP.LE.U32.AND P2, PT, R4, UR12, PT ;  /* 0x0000000c04007c0c */ /* 0x000fe4000bf43070 */
[----:B------:R-:W-:Y:S02]  /*5b60*/  F2FP.RELU.PACK_AB R5, R141, R218 ;  /* 0x000000da8d05723e */ /* 0x000fe400000008ff */
[----:B-1----:R-:W-:Y:S02]  /*5b70*/  F2FP.RELU.PACK_AB R2, R220, R229 ;  /* 0x000000e5dc02723e */ /* 0x002fe400000008ff */
[----:B------:R-:W-:Y:S02]  /*5b80*/  F2FP.RELU.PACK_AB R4, R217, R142 ;  /* 0x0000008ed904723e */ /* 0x000fe400000008ff */
[----:B------:R-:W-:Y:S01]  /*5b90*/  ISETP.LE.U32.AND P1, PT, R7, UR12, PT ;  /* 0x0000000c07007c0c */ /* 0x000fe2000bf23070 */
[----:B------:R1:W-:Y:S01]  /*5ba0*/  STS [R238+0x13000], R2 ;  /* 0x01300002ee007388 */ /* 0x0003e20000000800 */
[----:B------:R-:W-:Y:S01]  /*5bb0*/  FSETP.GE.FTZ.AND P0, PT, R221, RZ, PT ;  /* 0x000000ffdd00720b */ /* 0x000fe20003f16000 */
[----:B------:R-:W-:Y:S01]  /*5bc0*/  @!P6 FADD.FTZ R211, -R211, -RZ ;  /* 0x800000ffd3d3e221 */ /* 0x000fe20000010100 */
[----:B------:R-:W-:Y:S01]  /*5bd0*/  FSETP.GE.FTZ.AND P3, PT, R218, RZ, PT ;  /* 0x000000ffda00720b */ /* 0x000fe20003f76000 */
[----:B------:R4:W-:Y:S01]  /*5be0*/  STS [R239+0x14000], R5 ;  /* 0x01400005ef007388 */ /* 0x0009e20000000800 */
[----:B------:R-:W-:Y:S01]  /*5bf0*/  @!P2 FADD.FTZ R209, -R209, -RZ ;  /* 0x800000ffd1d1a221 */ /* 0x000fe20000010100 */
[----:B------:R-:W-:Y:S02]  /*5c00*/  FSETP.GE.FTZ.AND P2, PT, R140, RZ, PT ;  /* 0x000000ff8c00720b */ /* 0x000fe40003f56000 */
[----:B------:R4:W-:Y:S01]  /*5c10*/  STS [R239+0x14400], R4 ;  /* 0x01440004ef007388 */ /* 0x0009e20000000800 */
[----:B--2---:R-:W-:Y:S02]  /*5c20*/  F2FP.RELU.PACK_AB R6, R143, R224 ;  /* 0x000000e08f06723e */ /* 0x004fe400000008ff */
[----:B---3--:R-:W-:Y:S01]  /*5c30*/  F2FP.RELU.PACK_AB R0, R227, R234 ;  /* 0x000000eae300723e */ /* 0x008fe200000008ff */
[----:B------:R-:W-:Y:S01]  /*5c40*/  @!P1 FADD.FTZ R208, -R208, -RZ ;  /* 0x800000ffd0d09221 */ /* 0x000fe20000010100 */
[----:B------:R-:W-:Y:S01]  /*5c50*/  FSETP.GE.FTZ.AND P1, PT, R219, RZ, PT ;  /* 0x000000ffdb00720b */ /* 0x000fe20003f36000 */
[----:B------:R2:W-:Y:S01]  /*5c60*/  STS [R238+0x14000], R6 ;  /* 0x01400006ee007388 */ /* 0x0005e20000000800 */
        /* <DEDUP_REMOVED lines=10> */
[----:B--2---:R-:W-:Y:S02]  /*5d10*/  F2FP.RELU.PACK_AB R2, R212, R208 ;  /* 0x000000d0d402723e */ /* 0x004fe400000008ff */
[----:B----4-:R-:W-:Y:S05]  /*5d20*/  F2FP.RELU.PACK_AB R0, R235, R232 ;  /* 0x000000e8eb00723e */ /* 0x010fea00000008ff */
[----:B------:R1:W-:Y:S04]  /*5d30*/  STS [R236+0x13400], R0 ;  /* 0x01340000ec007388 */ /* 0x0003e80000000800 */
[----:B------:R-:W-:Y:S04]  /*5d40*/  STS [R237+0x14000], R6 ;  /* 0x01400006ed007388 */ /* 0x000fe80000000800 */
[----:B------:R-:W-:Y:S04]  /*5d50*/  STS [R237+0x14400], R5 ;  /* 0x01440005ed007388 */ /* 0x000fe80000000800 */
[----:B------:R-:W-:Y:S04]  /*5d60*/  STS [R236+0x14000], R4 ;  /* 0x01400004ec007388 */ /* 0x000fe80000000800 */
[----:B------:R2:W-:Y:S01]  /*5d70*/  STS [R236+0x14400], R2 ;  /* 0x01440002ec007388 */ /* 0x0005e20000000800 */
[----:B-1----:R-:W-:Y:S05]  /*5d80*/  IMAD.SHL.U32 R0, R206, 0x2, RZ ;  /* 0x00000002ce007824 */ /* 0x002fea00078e00ff */
[----:B------:R-:W1:Y:S08]  /*5d90*/  LDSM.16.M88.4 R32, [R0+0x6000] ;  /* 0x006000000020783b */ /* 0x000e700000000200 */
[----:B------:R-:W3:Y:S01]  /*5da0*/  LDSM.16.M88.4 R28, [R0+0x6800] ;  /* 0x00680000001c783b */ /* 0x000ee20000000200 */
[----:B--2---:R-:W-:Y:S07]  /*5db0*/  IMAD.IADD R2, R0, 0x1, R204 ;  /* 0x0000000100027824 */ /* 0x004fee00078e02cc */
[----:B------:R-:W2:Y:S08]  /*5dc0*/  LDSM.16.M88.4 R132, [R2+0x6000] ;  /* 0x006000000284783b */ /* 0x000eb00000000200 */
        /* <DEDUP_REMOVED lines=9> */
[-C--:B--2---:R-:W-:Y:S08]  /*5e60*/  HMMA.16816.F32 R4, R132, R156.reuse, R4 ;  /* 0x0000009c8404723c */ /* 0x084ff00000001804 */
        /* <DEDUP_REMOVED lines=44> */
[----:B------:R-:W-:Y:S01]  /*6130*/  FADD.FTZ R2, -R146, R6 ;  /* 0x0000000692027221 */ /* 0x000fe20000010100 */
[-C--:B------:R-:W-:Y:S01]  /*6140*/  FSEL R0, R0, R147.reuse, P0 ;  /* 0x0000009300007208 */ /* 0x080fe20000000000 */
[----:B------:R-:W-:Y:S01]  /*6150*/  FADD.FTZ R4, -R147, R5 ;  /* 0x0000000593047221 */ /* 0x000fe20000010100 */
[----:B------:R-:W-:Y:S01]  /*6160*/  FSETP.GE.FTZ.AND P0, PT, R222, RZ, PT ;  /* 0x000000ffde00720b */ /* 0x000fe20003f16000 */
[----:B------:R-:W-:Y:S01]  /*6170*/  FADD.FTZ R11, -R144, R11 ;  /* 0x0000000b900b7221 */ /* 0x000fe20000010100 */
[-C--:B------:R-:W-:Y:S01]  /*6180*/  HMMA.16816.F32 R20, R132, R192.reuse, R20 ;  /* 0x000000c08414723c */ /* 0x080fe20000001814 */
[----:B------:R-:W-:Y:S03]  /*6190*/  FMUL.FTZ R221, R221, R0 ;  /* 0x00000000dddd7220 */ /* 0x000fe60000410000 */
[----:B------:R-:W-:Y:S01]  /*61a0*/  FADD.FTZ R0, -R146, R7 ;  /* 0x0000000792007221 */ /* 0x000fe20000010100 */
[----:B------:R-:W-:Y:S01]  /*61b0*/  FSEL R2, R2, R146, P1 ;  /* 0x0000009202027208 */ /* 0x000fe20000800000 */
[----:B------:R-:W-:Y:S01]  /*61c0*/  FADD.FTZ R10, -R144, R10 ;  /* 0x0000000a900a7221 */ /* 0x000fe20000010100 */
[----:B------:R-:W-:Y:S01]  /*61d0*/  FSETP.GE.FTZ.AND P1, PT, R142, RZ, PT ;  /* 0x000000ff8e00720b */ /* 0x000fe20003f36000 */
[----:B------:R-:W-:Y:S01]  /*61e0*/  FADD.FTZ R6, -R145, R9 ;  /* 0x0000000991067221 */ /* 0x000fe20000010100 */
[C---:B------:R-:W-:Y:S03]  /*61f0*/  HMMA.16816.F32 R24, R136.reuse, R192, R24 ;  /* 0x000000c08818723c */ /* 0x040fe60000001818 */
[----:B------:R-:W-:Y:S01]  /*6200*/  FMUL.FTZ R219, R219, R2 ;  /* 0x00000002dbdb7220 */ /* 0x000fe20000410000 */
[----:B------:R-:W-:Y:S01]  /*6210*/  FSEL R0, R0, R146, P0 ;  /* 0x0000009200007208 */ /* 0x000fe20000000000 */
[----:B------:R-:W-:Y:S01]  /*6220*/  FADD.FTZ R15, -R144, R15 ;  /* 0x0000000f900f7221 */ /* 0x000fe20000010100 */
[----:B------:R-:W-:Y:S01]  /*6230*/  FSETP.GE.FTZ.AND P0, PT, R217, RZ, PT ;  /* 0x000000ffd900720b */ /* 0x000fe20003f16000 */
[----:B------:R-:W-:Y:S01]  /*6240*/  FADD.FTZ R7, -R145, R8 ;  /* 0x0000000891077221 */ /* 0x000fe20000010100 */
[----:B------:R-:W-:Y:S01]  /*6250*/  FSEL R4, R4, R147, P2 ;  /* 0x0000009304047208 */ /* 0x000fe20001000000 */
[----:B------:R-:W-:Y:S01]  /*6260*/  FMUL.FTZ R222, R222, R0 ;  /* 0x00000000dede7220 */ /* 0x000fe20000410000 */
[----:B------:R-:W-:Y:S01]  /*6270*/  FSETP.GE.FTZ.AND P2, PT, R141, RZ, PT ;  /* 0x000000ff8d00720b */ /* 0x000fe20003f56000 */
[-C--:B------:R-:W-:Y:S01]  /*6280*/  HMMA.16816.F32 R28, R136, R194.reuse, R28 ;  /* 0x000000c2881c723c */ /* 0x080fe2000000181c */
[----:B------:R-:W-:Y:S01]  /*6290*/  FADD.FTZ R14, -R144, R14 ;  /* 0x0000000e900e7221 */ /* 0x000fe20000010100 */
[----:B------:R-:W-:Y:S01]  /*62a0*/  FSEL R0, R11, R144, P0 ;  /* 0x000000900b007208 */ /* 0x000fe20000000000 */
[----:B------:R-:W-:Y:S01]  /*62b0*/  FMUL.FTZ R140, R140, R4 ;  /* 0x000000048c8c7220 */ /* 0x000fe20000410000 */
[----:B------:R-:W-:Y:S01]  /*62c0*/  FSEL R2, R10, R144, P1 ;  /* 0x000000900a027208 */ /* 0x000fe20000800000 */
[----:B------:R-:W-:Y:S01]  /*62d0*/  FADD.FTZ R4, -R145, R13 ;  /* 0x0000000d91047221 */ /* 0x000fe20000010100 */
[----:B------:R-:W-:Y:S01]  /*62e0*/  FSETP.GE.FTZ.AND P0, PT, R223, RZ, PT ;  /* 0x000000ffdf00720b */ /* 0x000fe20003f16000 */
[----:B------:R-:W-:Y:S01]  /*62f0*/  FADD.FTZ R5, -R145, R12 ;  /* 0x0000000c91057221 */ /* 0x000fe20000010100 */
[----:B------:R-:W-:Y:S01]  /*6300*/  FSETP.GE.FTZ.AND P1, PT, R216, RZ, PT ;  /* 0x000000ffd800720b */ /* 0x000fe20003f36000 */
[----:B------:R-:W-:Y:S01]  /*6310*/  FMUL.FTZ R12, R217, R0 ;  /* 0x00000000d90c7220 */ /* 0x000fe20000410000 */
[----:B------:R-:W-:Y:S02]  /*6320*/  HMMA.16816.F32 R32, R132, R194, R32 ;  /* 0x000000c28420723c */ /* 0x000fe40000001820 */
[----:B------:R-:W-:Y:S01]  /*6330*/  FADD.FTZ R0, -R146, R19 ;  /* 0x0000001392007221 */ /* 0x000fe20000010100 */
[-C--:B------:R-:W-:Y:S01]  /*6340*/  FSEL R6, R6, R145.reuse, P2 ;  /* 0x0000009106067208 */ /* 0x080fe20001000000 */
[----:B------:R-:W-:Y:S01]  /*6350*/  FMUL.FTZ R142, R142, R2 ;  /* 0x000000028e8e7220 */ /* 0x000fe20000410000 */
[----:B------:R-:W-:Y:S01]  /*6360*/  FSETP.GE.FTZ.AND P2, PT, R143, RZ, PT ;  /* 0x000000ff8f00720b */ /* 0x000fe20003f56000 */
[----:B------:R-:W-:Y:S01]  /*6370*/  FADD.FTZ R2, -R146, R18 ;  /* 0x0000001292027221 */ /* 0x000fe20000010100 */
[-C--:B------:R-:W-:Y:S01]  /*6380*/  FSEL R15, R15, R144.reuse, P0 ;  /* 0x000000900f0f7208 */ /* 0x080fe20000000000 */
[----:B------:R-:W-:Y:S01]  /*6390*/  FADD.FTZ R17, -R147, R17 ;  /* 0x0000001193117221 */ /* 0x000fe20000010100 */
[----:B------:R-:W-:Y:S03]  /*63a0*/  FSETP.GE.FTZ.AND P0, PT, R228, RZ, PT ;  /* 0x000000ffe400720b */ /* 0x000fe60003f16000 */
[----:B------:R-:W-:Y:S01]  /*63b0*/  FADD.FTZ R23, -R146, R23 ;  /* 0x0000001792177221 */ /* 0x000fe20000010100 */
[-C--:B------:R-:W-:Y:S01]  /*63c0*/  FSEL R7, R7, R145.reuse, P3 ;  /* 0x0000009107077208 */ /* 0x080fe20001800000 */
[C---:B------:R-:W-:Y:S01]  /*63d0*/  FADD.FTZ R16, -R147.reuse, R16 ;  /* 0x0000001093107221 */ /* 0x040fe20000010100 */
[----:B------:R-:W-:Y:S01]  /*63e0*/  FSETP.GE.FTZ.AND P3, PT, R224, RZ, PT ;  /* 0x000000ffe000720b */ /* 0x000fe20003f76000 */
[----:B------:R-:W-:Y:S01]  /*63f0*/  FADD.FTZ R22, -R146, R22 ;  /* 0x0000001692167221 */ /* 0x000fe20000010100 */
[----:B------:R-:W-:Y:S01]  /*6400*/  FSEL R14, R14, R144, P1 ;  /* 0x000000900e0e7208 */ /* 0x000fe20000800000 */
[----:B------:R-:W-:Y:S01]  /*6410*/  FADD.FTZ R21, -R147, R21 ;  /* 0x0000001593157221 */ /* 0x000fe20000010100 */
[----:B------:R-:W-:Y:S01]  /*6420*/  FSETP.GE.FTZ.AND P1, PT, R226, RZ, PT ;  /* 0x000000ffe200720b */ /* 0x000fe20003f36000 */
[----:B------:R-:W-:Y:S01]  /*6430*/  FADD.FTZ R24, -R145, R24 ;  /* 0x0000001891187221 */ /* 0x000fe20000010100 */
[-C--:B------:R-:W-:Y:S01]  /*6440*/  FSEL R4, R4, R145.reuse, P2 ;  /* 0x0000009104047208 */ /* 0x080fe20001000000 */
[----:B------:R-:W-:Y:S01]  /*6450*/  FADD.FTZ R20, -R147, R20 ;  /* 0x0000001493147221 */ /* 0x000fe20000010100 */
[----:B------:R-:W-:Y:S01]  /*6460*/  FSETP.GE.FTZ.AND P2, PT, R220, RZ, PT ;  /* 0x000000ffdc00720b */ /* 0x000fe20003f56000 */
[----:B------:R-:W-:Y:S01]  /*6470*/  FADD.FTZ R26, -R144, R26 ;  /* 0x0000001a901a7221 */ /* 0x000fe20000010100 */
[----:B------:R-:W-:Y:S01]  /*6480*/  FSEL R0, R0, R146, P0 ;  /* 0x0000009200007208 */ /* 0x000fe20000000000 */
[----:B------:R-:W-:Y:S01]  /*6490*/  FMUL.FTZ R9, R143, R4 ;  /* 0x000000048f097220 */ /* 0x000fe20000410000 */
[----:B------:R-:W-:Y:S01]  /*64a0*/  FSEL R5, R5, R145, P3 ;  /* 0x0000009105057208 */ /* 0x000fe20001800000 */
[----:B------:R-:W-:Y:S01]  /*64b0*/  FMUL.FTZ R13, R141, R6 ;  /* 0x000000068d0d7220 */ /* 0x000fe20000410000 */
[----:B------:R-:W-:Y:S01]  /*64c0*/  FSEL R2, R2, R146, P1 ;  /* 0x0000009202027208 */ /* 0x000fe20000800000 */
        /* <DEDUP_REMOVED lines=10> */
[----:B------:R-:W-:Y:S01]  /*6570*/  FADD.FTZ R27, -R144, R27 ;  /* 0x0000001b901b7221 */ /* 0x000fe20000010100 */
        /* <DEDUP_REMOVED lines=14> */
[----:B------:R-:W-:Y:S01]  /*6660*/  FSEL R0, R24, R145, P1 ;  /* 0x0000009118007208 */ /* 0x000fe20000800000 */
[----:B------:R-:W-:Y:S01]  /*6670*/  FMUL.FTZ R7, R215, R4 ;  /* 0x00000004d7077220 */ /* 0x000fe20000410000 */
[----:B------:R-:W-:Y:S02]  /*6680*/  FSEL R5, R20, R147, P3 ;  /* 0x0000009314057208 */ /* 0x000fe40001800000 */
        /* <DEDUP_REMOVED lines=8> */
[----:B------:R-:W-:Y:S02]  /*6710*/  FSEL R5, R25, R145, P3 ;  /* 0x0000009119057208 */ /* 0x000fe40001800000 */
        /* <DEDUP_REMOVED lines=48> */
.L_x_611:
        /* <DEDUP_REMOVED lines=119> */
.L_x_612:
[----:B------:R-:W-:Y:S01]  /*7190*/  LDSM.16.M88.4 R24, [R200] ;  /* 0x00000000c818783b */ /* 0x000fe20000000200 */
[----:B-1----:R-:W-:Y:S01]  /*71a0*/  @P0 IADD3 R0, R245, -0x40, RZ ;  /* 0xffffffc0f5000810 */ /* 0x002fe20007ffe0ff */
[----:B------:R-:W-:Y:S01]  /*71b0*/  IMAD.MOV.U32 R2, RZ, RZ, 0x4 ;  /* 0x00000004ff027424 */ /* 0x000fe200078e00ff */
[----:B------:R-:W-:Y:S01]  /*71c0*/  @UP2 UIADD3 UR9, UP0, UR10, -0x100, URZ ;  /* 0xffffff000a092890 */ /* 0x000fe2000ff1e03f */
[----:B------:R-:W-:Y:S01]  /*71d0*/  IMAD.MOV.U32 R213, RZ, RZ, c[0x0][0x22c] ;  /* 0x00008b00ffd57624 */ /* 0x000fe200078e00ff */
[----:B------:R-:W1:Y:S01]  /*71e0*/  LDSM.16.MT88.4 R8, [R144+0x9000] ;  /* 0x009000009008783b */ /* 0x000e620000004200 */
[----:B------:R-:W-:Y:S01]  /*71f0*/  @P0 IMAD.WIDE R208, R0, R2, UR10 ;  /* 0x0000000a00d00e25 */ /* 0x000fe2000f8e0202 */
[----:B------:R-:W-:Y:S02]  /*7200*/  @UP2 UIADD3.X UR8, UR11, -0x1, URZ, UP0, !UPT ;  /* 0xffffffff0b082890 */ /* 0x000fe400087fe43f */
[----:B------:R-:W-:Y:S01]  /*7210*/  UISETP.GT.AND UP1, UPT, UR7, UR20, UPT ;  /* 0x000000140700728c */ /* 0x000fe2000bf24270 */
[----:B------:R-:W2:Y:S01]  /*7220*/  LDSM.16.MT88.4 R16, [R144+0xb000] ;  /* 0x00b000009010783b */ /* 0x000ea20000004200 */
[----:B------:R-:W-:Y:S01]  /*7230*/  IMAD R213, R213, c[0x0][0x1c0], RZ ;  /* 0x00007000d5d57a24 */ /* 0x000fe200078e02ff */
[----:B------:R-:W-:Y:S01]  /*7240*/  @UP2 UMOV UR10, UR9 ;  /* 0x00000009000a2c82 */ /* 0x000fe20008000000 */
[----:B------:R-:W-:Y:S01]  /*7250*/  IMAD.MOV.U32 R215, RZ, RZ, c[0x0][0x22c] ;  /* 0x00008b00ffd77624 */ /* 0x000fe200078e00ff */
[----:B------:R-:W-:Y:S01]  /*7260*/  @UP2 UMOV UR11, UR8 ;  /* 0x00000008000b2c82 */ /* 0x000fe20008000000 */
[----:B------:R-:W3:Y:S01]  /*7270*/  LDSM.16.MT88.4 R28, [R144+0xd000] ;  /* 0x00d00000901c783b */ /* 0x000ee20000004200 */
[----:B------:R-:W-:Y:S01]  /*7280*/  IMAD.SHL.U32 R213, R213, 0x10, RZ ;  /* 0x00000010d5d57824 */ /* 0x000fe200078e00ff */
[----:B------:R-:W-:Y:S01]  /*7290*/  ULOP3.LUT UR8, UR7, 0x1, URZ, 0xc0, !UPT ;  /* 0x0000000107087892 */ /* 0x000fe2000f8ec03f */
[----:B------:R-:W-:Y:S01]  /*72a0*/  IMAD R215, R215, c[0x0][0x1c0], RZ ;  /* 0x00007000d7d77a24 */ /* 0x000fe200078e02ff */
[----:B------:R-:W-:Y:S01]  /*72b0*/  UIADD3 UR7, UR7, -0x1, URZ ;  /* 0xffffffff07077890 */ /* 0x000fe2000fffe03f */
[----:B------:R-:W-:Y:S01]  /*72c0*/  LDSM.16.M88.4 R32, [R201] ;  /* 0x00000000c920783b */ /* 0x000fe20000000200 */
[----:B------:R-:W-:Y:S01]  /*72d0*/  IMAD.MOV.U32 R214, RZ, RZ, c[0x0][0x22c] ;  /* 0x00008b00ffd67624 */ /* 0x000fe200078e00ff */
[----:B------:R-:W-:Y:S01]  /*72e0*/  UISETP.NE.U32.AND UP0, UPT, UR8, 0x1, UPT ;  /* 0x000000010800788c */ /* 0x000fe2000bf05070 */
[----:B------:R-:W-:Y:S02]  /*72f0*/  IMAD.SHL.U32 R215, R215, 0x20, RZ ;  /* 0x00000020d7d77824 */ /* 0x000fe400078e00ff */
[----:B------:R-:W3:Y:S01]  /*7300*/  LDSM.16.MT88.4 R132, [R144+0x9400] ;  /* 0x009400009084783b */ /* 0x000ee20000004200 */
[----:B------:R-:W-:Y:S02]  /*7310*/  IMAD R214, R214, c[0x0][0x1c0], RZ ;  /* 0x00007000d6d67a24 */ /* 0x000fe400078e02ff */
[----:B------:R-:W-:Y:S02]  /*7320*/  IMAD.MOV.U32 R216, RZ, RZ, c[0x0][0x22c] ;  /* 0x00008b00ffd87624 */ /* 0x000fe400078e00ff */
[----:B------:R-:W3:Y:S01]  /*7330*/  LDSM.16.MT88.4 R136, [R144+0xb400] ;  /* 0x00b400009088783b */ /* 0x000ee20000004200 */
[----:B------:R-:W-:Y:S02]  /*7340*/  IMAD R214, R214, 0x28, RZ ;  /* 0x00000028d6d67824 */ /* 0x000fe400078e02ff */
[----:B------:R-:W-:Y:S02]  /*7350*/  IMAD R216, R216, c[0x0][0x1c0], RZ ;  /* 0x00007000d8d87a24 */ /* 0x000fe400078e02ff */
[----:B------:R-:W3:Y:S01]  /*7360*/  LDSM.16.MT88.4 R140, [R144+0xd400] ;  /* 0x00d40000908c783b */ /* 0x000ee20000004200 */
[----:B------:R-:W-:Y:S02]  /*7370*/  IMAD.MOV.U32 R2, RZ, RZ, c[0x0][0x22c] ;  /* 0x00008b00ff027624 */ /* 0x000fe400078e00ff */
[----:B------:R-:W-:Y:S02]  /*7380*/  IMAD R216, R216, 0x38, RZ ;  /* 0x00000038d8d87824 */ /* 0x000fe400078e02ff */
[----:B------:R-:W4:Y:S01]  /*7390*/  LDL R0, [R1+0x8] ;  /* 0x0000080001007983 */ /* 0x000f220000100800 */
[----:B------:R-:W-:Y:S01]  /*73a0*/  IMAD R2, R2, c[0x0][0x1c0], RZ ;  /* 0x0000700002027a24 */ /* 0x000fe200078e02ff */
[C---:B-1----:R-:W-:Y:S03]  /*73b0*/  HMMA.16816.F32 R4, R24.reuse, R8, RZ ;  /* 0x000000081804723c */ /* 0x042fe600000018ff */
[----:B------:R1:W5:Y:S01]  /*73c0*/  @P0 LDG.E R250, [R208.64] ;  /* 0x00000004d0fa0981 */ /* 0x000362000c1e1900 */
[----:B------:R-:W-:Y:S04]  /*73d0*/  IMAD.U32 R2, R2, -0x40, RZ ;  /* 0xffffffc002027824 */ /* 0x000fe800078e00ff */
[----:B------:R1:W5:Y:S01]  /*73e0*/  @P0 LDG.E R251, [R208.64+0x20] ;  /* 0x00002004d0fb0981 */ /* 0x000362000c1e1900 */
[C---:B------:R-:W-:Y:S03]  /*73f0*/  HMMA.16816.F32 R8, R24.reuse, R10, RZ ;  /* 0x0000000a1808723c */ /* 0x040fe600000018ff */
[C---:B------:R-:W-:Y:S01]  /*7400*/  LEA R211, P1, R2.reuse, R246, 0x2 ;  /* 0x000000f602d37211 */ /* 0x040fe200078210ff */
[----:B------:R1:W5:Y:S03]  /*7410*/  @P0 LDG.E R248, [R208.64+0x80] ;  /* 0x00008004d0f80981 */ /* 0x000366000c1e1900 */
[----:B------:R-:W-:Y:S01]  /*7420*/  LEA.HI.X.SX32 R210, R2, R247, 0x2, P1 ;  /* 0x000000f702d27211 */ /* 0x000fe200008f16ff */
[----:B------:R-:W-:Y:S01]  /*7430*/  IMAD.MOV.U32 R2, RZ, RZ, c[0x0][0x22c] ;  /* 0x00008b00ff027624 */ /* 0x000fe200078e00ff */
[C---:B--2---:R-:W-:Y:S01]  /*7440*/  HMMA.16816.F32 R12, R24.reuse, R16, RZ ;  /* 0x00000010180c723c */ /* 0x044fe200000018ff */
[----:B------:R1:W5:Y:S02]  /*7450*/  @P0 LDG.E R249, [R208.64+0xa0] ;  /* 0x0000a004d0f90981 */ /* 0x000364000c1e1900 */
[----:B------:R-:W-:Y:S05]  /*7460*/  IMAD R2, R2, c[0x0][0x1c0], RZ ;  /* 0x0000700002027a24 */ /* 0x000fea00078e02ff */
[C---:B------:R-:W-:Y:S01]  /*7470*/  HMMA.16816.F32 R16, R24.reuse, R18, RZ ;  /* 0x000000121810723c */ /* 0x040fe200000018ff */
[----:B------:R-:W-:Y:S07]  /*7480*/  IMAD R2, R2, 0x18, RZ ;  /* 0x0000001802027824 */ /* 0x000fee00078e02ff */
        /* <DEDUP_REMOVED lines=9> */
[C---:B------:R-:W-:Y:S08]  /*7520*/  HMMA.16816.F32 R20, R32.reuse, R140, R20 ;  /* 0x0000008c2014723c */ /* 0x040ff00000001814 */
[----:B------:R-:W-:Y:S01]  /*7530*/  HMMA.16816.F32 R24, R32, R142, R24 ;  /* 0x0000008e2018723c */ /* 0x000fe20000001818 */
[----:B------:R-:W1:Y:S05]  /*7540*/  LDSM.16.MT88.4 R32, [R144+0xd800] ;  /* 0x00d800009020783b */ /* 0x000e6a0000004200 */
[----:B------:R-:W-:Y:S02]  /*7550*/  LDSM.16.MT88.4 R140, [R144+0x9c00] ;  /* 0x009c0000908c783b */ /* 0x000fe40000004200 */
[C---:B--2---:R-:W-:Y:S08]  /*7560*/  HMMA.16816.F32 R4, R28.reuse, R132, R4 ;  /* 0x000000841c04723c */ /* 0x044ff00000001804 */
[C---:B------:R-:W-:Y:S01]  /*7570*/  HMMA.16816.F32 R8, R28.reuse, R134, R8 ;  /* 0x000000861c08723c */ /* 0x040fe20000001808 */
[----:B------:R-:W2:Y:S07]  /*7580*/  LDSM.16.M88.4 R132, [R202] ;  /* 0x00000000ca84783b */ /* 0x000eae0000000200 */
[C---:B---3--:R-:W-:Y:S08]  /*7590*/  HMMA.16816.F32 R12, R28.reuse, R136, R12 ;  /* 0x000000881c0c723c */ /* 0x048ff0000000180c */
[C---:B------:R-:W-:Y:S01]  /*75a0*/  HMMA.16816.F32 R16, R28.reuse, R138, R16 ;  /* 0x0000008a1c10723c */ /* 0x040fe20000001810 */
[----:B------:R-:W3:Y:S07]  /*75b0*/  LDSM.16.MT88.4 R136, [R144+0xbc00] ;  /* 0x00bc00009088783b */ /* 0x000eee0000004200 */
[C---:B-1----:R-:W-:Y:S08]  /*75c0*/  HMMA.16816.F32 R20, R28.reuse, R32, R20 ;  /* 0x000000201c14723c */ /* 0x042ff00000001814 */
[----:B------:R-:W-:Y:S01]  /*75d0*/  HMMA.16816.F32 R24, R28, R34, R24 ;  /* 0x000000221c18723c */ /* 0x000fe20000001818 */
[----:B------:R-:W1:Y:S05]  /*75e0*/  LDSM.16.MT88.4 R28, [R144+0xdc00] ;  /* 0x00dc0000901c783b */ /* 0x000e6a0000004200 */
[----:B------:R-:W-:Y:S02]  /*75f0*/  LDSM.16.M88.4 R32, [R200+0x2000] ;  /* 0x00200000c820783b */ /* 0x000fe40000000200 */
        /* <DEDUP_REMOVED lines=35> */
[----:B------:R-:W3:Y:S05]  /*7830*/  LDSM.16.MT88.4 R136, [R144+0xcc00] ;  /* 0x00cc00009088783b */ /* 0x000eea0000004200 */
[----:B------:R-:W4:Y:S02]  /*7840*/  LDSM.16.MT88.4 R144, [R144+0xec00] ;  /* 0x00ec00009090783b */ /* 0x000f240000004200 */
[C---:B-1----:R-:W-:Y:S07]  /*7850*/  HMMA.16816.F32 R20, R32.reuse, R28, R20 ;  /* 0x0000001c2014723c */ /* 0x042fee0000001814 */
[----:B------:R-:W-:Y:S01]  /*7860*/  IMAD.MOV.U32 R28, RZ, RZ, R211 ;  /* 0x000000ffff1c7224 */ /* 0x000fe200078e00d3 */
[----:B------:R-:W-:Y:S04]  /*7870*/  HMMA.16816.F32 R24, R32, R30, R24 ;  /* 0x0000001e2018723c */ /* 0x000fe80000001818 */
[----:B------:R-:W-:Y:S03]  /*7880*/  IMAD.MOV.U32 R29, RZ, RZ, R210 ;  /* 0x000000ffff1d7224 */ /* 0x000fe600078e00d2 */
[CC--:B------:R-:W-:Y:S01]  /*7890*/  LEA R30, P1, R252.reuse, R28.reuse, 0x2 ;  /* 0x0000001cfc1e7211 */ /* 0x0c0fe200078210ff */
[C---:B--2---:R-:W-:Y:S05]  /*78a0*/  HMMA.16816.F32 R4, R132.reuse, R140, R4 ;  /* 0x0000008c8404723c */ /* 0x044fea0000001804 */
[-C--:B------:R-:W-:Y:S02]  /*78b0*/  LEA.HI.X.SX32 R31, R252, R29.reuse, 0x2, P1 ;  /* 0x0000001dfc1f7211 */ /* 0x080fe400008f16ff */
[CC--:B------:R-:W-:Y:S01]  /*78c0*/  LEA R32, P0, R213.reuse, R28.reuse, 0x2 ;  /* 0x0000001cd5207211 */ /* 0x0c0fe200078010ff */
[C---:B------:R-:W-:Y:S04]  /*78d0*/  HMMA.16816.F32 R8, R132.reuse, R142, R8 ;  /* 0x0000008e8408723c */ /* 0x040fe80000001808 */
[-C--:B------:R-:W-:Y:S02]  /*78e0*/  LEA.HI.X.SX32 R33, R213, R29.reuse, 0x2, P0 ;  /* 0x0000001dd5217211 */ /* 0x080fe400000f16ff */
[CC--:B------:R-:W-:Y:S02]  /*78f0*/  LEA R34, P0, R215.reuse, R28.reuse, 0x2 ;  /* 0x0000001cd7227211 */ /* 0x0c0fe400078010ff */
[C---:B---3--:R-:W-:Y:S01]  /*7900*/  HMMA.16816.F32 R12, R132.reuse, R136, R12 ;  /* 0x00000088840c723c */ /* 0x048fe2000000180c */
[----:B------:R-:W2:Y:S03]  /*7910*/  LDL R137, [R1+0x4] ;  /* 0x0000040001897983 */ /* 0x000ea60000100800 */
[-C--:B------:R-:W-:Y:S01]  /*7920*/  LEA.HI.X.SX32 R35, R215, R29.reuse, 0x2, P0 ;  /* 0x0000001dd7237211 */ /* 0x080fe200000f16ff */
[----:B------:R-:W-:Y:S01]  /*7930*/  IMAD.MOV.U32 R215, RZ, RZ, c[0x0][0x22c] ;  /* 0x00008b00ffd77624 */ /* 0x000fe200078e00ff */
[----:B------:R-:W3:Y:S02]  /*7940*/  LDL R136, [R1+0xc] ;  /* 0x00000c0001887983 */ /* 0x000ee40000100800 */
[C---:B------:R-:W-:Y:S03]  /*7950*/  HMMA.16816.F32 R16, R132.reuse, R138, R16 ;  /* 0x0000008a8410723c */ /* 0x040fe60000001810 */
[----:B------:R-:W-:Y:S01]  /*7960*/  RED.E.ADD.F32.FTZ.RN.STRONG.GPU [R28.64], R4 ;  /* 0x000000041c00798e */ /* 0x000fe2000c10e784 */
[----:B------:R-:W-:Y:S04]  /*7970*/  IMAD R215, R215, c[0x0][0x1c0], RZ ;  /* 0x00007000d7d77a24 */ /* 0x000fe800078e02ff */
[C---:B----4-:R-:W-:Y:S01]  /*7980*/  HMMA.16816.F32 R20, R132.reuse, R144, R20 ;  /* 0x000000908414723c */ /* 0x050fe20000001814 */
[----:B------:R-:W-:Y:S03]  /*7990*/  RED.E.ADD.F32.FTZ.RN.STRONG.GPU [R30.64], R5 ;  /* 0x000000051e00798e */ /* 0x000fe6000c10e784 */
[----:B------:R-:W-:Y:S02]  /*79a0*/  IMAD.SHL.U32 R215, R215, 0x10, RZ ;  /* 0x00000010d7d77824 */ /* 0x000fe400078e00ff */
[----:B------:R1:W-:Y:S02]  /*79b0*/  RED.E.ADD.F32.FTZ.RN.STRONG.GPU [R32.64], R6 ;  /* 0x000000062000798e */ /* 0x0003e4000c10e784 */
[----:B------:R-:W-:Y:S04]  /*79c0*/  HMMA.16816.F32 R24, R132, R146, R24 ;  /* 0x000000928418723c */ /* 0x000fe80000001818 */
[----:B------:R-:W-:Y:S03]  /*79d0*/  IADD3 R138, R215, 0x20, RZ ;  /* 0x00000020d78a7810 */ /* 0x000fe60007ffe0ff */
[CC--:B------:R-:W-:Y:S05]  /*79e0*/  LEA R132, P1, R2.reuse, R28.reuse, 0x2 ;  /* 0x0000001c02847211 */ /* 0x0c0fea00078210ff */
[-C--:B------:R-:W-:Y:S01]  /*79f0*/  LEA.HI.X.SX32 R133, R2, R29.reuse, 0x2, P1 ;  /* 0x0000001d02857211 */ /* 0x080fe200008f16ff */
[----:B------:R-:W-:Y:S04]  /*7a00*/  IMAD.MOV.U32 R2, RZ, RZ, c[0x0][0x22c] ;  /* 0x00008b00ff027624 */ /* 0x000fe800078e00ff */
[----:B------:R-:W-:Y:S01]  /*7a10*/  IMAD R2, R2, c[0x0][0x1c0], RZ ;  /* 0x0000700002027a24 */ /* 0x000fe200078e02ff */
[----:B------:R4:W-:Y:S03]  /*7a20*/  RED.E.ADD.F32.FTZ.RN.STRONG.GPU [R132.64], R7 ;  /* 0x000000078400798e */ /* 0x0009e6000c10e784 */
[----:B------:R-:W-:Y:S02]  /*7a30*/  IMAD R2, R2, 0x30, RZ ;  /* 0x0000003002027824 */ /* 0x000fe400078e02ff */
[----:B------:R4:W-:Y:S01]  /*7a40*/  RED.E.ADD.F32.FTZ.RN.STRONG.GPU [R34.64], R8 ;  /* 0x000000082200798e */ /* 0x0009e2000c10e784 */
[-C--:B-1----:R-:W-:Y:S02]  /*7a50*/  LEA R32, P2, R214, R28.reuse, 0x2 ;  /* 0x0000001cd6207211 */ /* 0x082fe400078410ff */
[-C--:B------:R-:W-:Y:S02]  /*7a60*/  LEA R4, P1, R2, R28.reuse, 0x2 ;  /* 0x0000001c02047211 */ /* 0x080fe400078210ff */
[-C--:B------:R-:W-:Y:S01]  /*7a70*/  LEA.HI.X.SX32 R33, R214, R29.reuse, 0x2, P2 ;  /* 0x0000001dd6217211 */ /* 0x080fe200010f16ff */
[----:B------:R-:W-:Y:S01]  /*7a80*/  IMAD.MOV.U32 R214, RZ, RZ, c[0x0][0x22c] ;  /* 0x00008b00ffd67624 */ /* 0x000fe200078e00ff */
[-C--:B------:R-:W-:Y:S02]  /*7a90*/  LEA.HI.X.SX32 R5, R2, R29.reuse, 0x2, P1 ;  /* 0x0000001d02057211 */ /* 0x080fe400008f16ff */
[----:B------:R-:W3:Y:S01]  /*7aa0*/  LDL R2, [R1] ;  /* 0x0000000001027983 */ /* 0x000ee20000100800 */
[-C--:B------:R-:W-:Y:S01]  /*7ab0*/  LEA R6, P0, R216, R28.reuse, 0x2 ;  /* 0x0000001cd8067211 */ /* 0x080fe200078010ff */
[----:B------:R-:W-:Y:S03]  /*7ac0*/  IMAD R214, R214, c[0x0][0x1c0], RZ ;  /* 0x00007000d6d67a24 */ /* 0x000fe600078e02ff */
[----:B------:R1:W-:Y:S01]  /*7ad0*/  RED.E.ADD.F32.FTZ.RN.STRONG.GPU [R32.64], R9 ;  /* 0x000000092000798e */ /* 0x0003e2000c10e784 */
[----:B------:R-:W-:Y:S04]  /*7ae0*/  IMAD.SHL.U32 R214, R214, 0x10, RZ ;  /* 0x00000010d6d67824 */ /* 0x000fe800078e00ff */
[----:B------:R1:W-:Y:S01]  /*7af0*/  RED.E.ADD.F32.FTZ.RN.STRONG.GPU [R4.64], R10 ;  /* 0x0000000a0400798e */ /* 0x0003e2000c10e784 */
[----:B------:R-:W-:Y:S02]  /*7b00*/  IADD3 R140, R214, 0x20, RZ ;  /* 0x00000020d68c7810 */ /* 0x000fe40007ffe0ff */
[-C--:B----4-:R-:W-:Y:S02]  /*7b10*/  LEA.HI.X.SX32 R7, R216, R29.reuse, 0x2, P0 ;  /* 0x0000001dd8077211 */ /* 0x090fe400000f16ff */
[----:B------:R-:W-:Y:S01]  /*7b20*/  IADD3 R139, R214, 0x20, RZ ;  /* 0x00000020d68b7810 */ /* 0x000fe20007ffe0ff */
[C---:B------:R-:W-:Y:S01]  /*7b30*/  IMAD.IADD R140, R252.reuse, 0x1, R140 ;  /* 0x00000001fc8c7824 */ /* 0x040fe200078e028c */
[C---:B------:R-:W-:Y:S01]  /*7b40*/  IADD3 R35, R213.reuse, 0x40, RZ ;  /* 0x00000040d5237810 */ /* 0x040fe20007ffe0ff */
[----:B------:R4:W-:Y:S01]  /*7b50*/  RED.E.ADD.F32.FTZ.RN.STRONG.GPU [R6.64], R11 ;  /* 0x0000000b0600798e */ /* 0x0009e2000c10e784 */
[C---:B------:R-:W-:Y:S01]  /*7b60*/  IADD3 R133, R213.reuse, 0x40, RZ ;  /* 0x00000040d5857810 */ /* 0x040fe20007ffe0ff */
[C---:B------:R-:W-:Y:S01]  /*7b70*/  IMAD.IADD R139, R252.reuse, 0x1, R139 ;  /* 0x00000001fc8b7824 */ /* 0x040fe200078e028b */
[C---:B------:R-:W-:Y:S01]  /*7b80*/  IADD3 R34, R213.reuse, 0x40, RZ ;  /* 0x00000040d5227810 */ /* 0x040fe20007ffe0ff */
[C---:B------:R-:W-:Y:S01]  /*7b90*/  IMAD.IADD R35, R252.reuse, 0x1, R35 ;  /* 0x00000001fc237824 */ /* 0x040fe200078e0223 */
[----:B------:R4:W-:Y:S01]  /*7ba0*/  RED.E.ADD.F32.FTZ.RN.STRONG.GPU [R28.64+0x80], R12 ;  /* 0x0000800c1c00798e */ /* 0x0009e2000c10e784 */
[C---:B------:R-:W-:Y:S01]  /*7bb0*/  IMAD.IADD R139, R252.reuse, 0x1, R139 ;  /* 0x00000001fc8b7824 */ /* 0x040fe200078e028b */
[----:B------:R-:W-:Y:S01]  /*7bc0*/  IADD3 R132, R213, 0x40, RZ ;  /* 0x00000040d5847810 */ /* 0x000fe20007ffe0ff */
[C---:B------:R-:W-:Y:S02]  /*7bd0*/  IMAD.IADD R34, R252.reuse, 0x1, R34 ;  /* 0x00000001fc227824 */ /* 0x040fe400078e0222 */
[----:B------:R4:W-:Y:S02]  /*7be0*/  RED.E.ADD.F32.FTZ.RN.STRONG.GPU [R30.64+0x80], R13 ;  /* 0x0000800d1e00798e */ /* 0x0009e4000c10e784 */
[----:B------:R-:W-:Y:S01]  /*7bf0*/  IMAD.IADD R132, R252, 0x1, R132 ;  /* 0x00000001fc847824 */ /* 0x000fe200078e0284 */
[-C--:B-1----:R-:W-:Y:S01]  /*7c00*/  LEA R32, P1, R140, R28.reuse, 0x2 ;  /* 0x0000001c8c207211 */ /* 0x082fe200078210ff */
[C---:B------:R-:W-:Y:S02]  /*7c10*/  IMAD.IADD R34, R252.reuse, 0x1, R34 ;  /* 0x00000001fc227824 */ /* 0x040fe400078e0222 */
[----:B------:R-:W-:Y:S01]  /*7c20*/  IMAD.IADD R132, R252, 0x1, R132 ;  /* 0x00000001fc847824 */ /* 0x000fe200078e0284 */
[-C--:B------:R-:W-:Y:S02]  /*7c30*/  LEA.HI.X.SX32 R33, R140, R29.reuse, 0x2, P1 ;  /* 0x0000001d8c217211 */ /* 0x080fe400008f16ff */
[-C--:B------:R-:W-:Y:S01]  /*7c40*/  LEA R4, P0, R138, R28.reuse, 0x2 ;  /* 0x0000001c8a047211 */ /* 0x080fe200078010ff */
[----:B------:R-:W-:Y:S03]  /*7c50*/  IMAD.IADD R132, R252, 0x1, R132 ;  /* 0x00000001fc847824 */ /* 0x000fe600078e0284 */
[-C--:B------:R-:W-:Y:S02]  /*7c60*/  LEA.HI.X.SX32 R5, R138, R29.reuse, 0x2, P0 ;  /* 0x0000001d8a057211 */ /* 0x080fe400000f16ff */
[----:B------:R-:W-:Y:S02]  /*7c70*/  IADD3 R138, R214, 0x20, RZ ;  /* 0x00000020d68a7810 */ /* 0x000fe40007ffe0ff */
[CC--:B------:R-:W-:Y:S01]  /*7c80*/  LEA R10, P0, R139.reuse, R28.reuse, 0x2 ;  /* 0x0000001c8b0a7211 */ /* 0x0c0fe200078010ff */
[----:B------:R1:W-:Y:S02]  /*7c90*/  RED.E.ADD.F32.FTZ.RN.STRONG.GPU [R4.64], R14 ;  /* 0x0000000e0400798e */ /* 0x0003e4000c10e784 */
[C---:B------:R-:W-:Y:S01]  /*7ca0*/  IMAD.IADD R138, R252.reuse, 0x1, R138 ;  /* 0x00000001fc8a7824 */ /* 0x040fe200078e028a */
[-C--:B----4-:R-:W-:Y:S02]  /*7cb0*/  LEA.HI.X.SX32 R11, R139, R29.reuse, 0x2, P0 ;  /* 0x0000001d8b0b7211 */ /* 0x090fe400000f16ff */
[----:B------:R4:W-:Y:S01]  /*7cc0*/  RED.E.ADD.F32.FTZ.RN.STRONG.GPU [R32.64], R15 ;  /* 0x0000000f2000798e */ /* 0x0009e2000c10e784 */
[C---:B------:R-:W-:Y:S01]  /*7cd0*/  IMAD.IADD R138, R252.reuse, 0x1, R138 ;  /* 0x00000001fc8a7824 */ /* 0x040fe200078e028a */
[CC--:B------:R-:W-:Y:S03]  /*7ce0*/  LEA R12, P4, R35.reuse, R28.reuse, 0x2 ;  /* 0x0000001c230c7211 */ /* 0x0c0fe600078810ff */
[----:B------:R-:W-:Y:S01]  /*7cf0*/  IMAD.IADD R138, R252, 0x1, R138 ;  /* 0x00000001fc8a7824 */ /* 0x000fe200078e028a */
[----:B------:R4:W-:Y:S01]  /*7d00*/  RED.E.ADD.F32.FTZ.RN.STRONG.GPU [R10.64], R16 ;  /* 0x000000100a00798e */ /* 0x0009e2000c10e784 */
[-C--:B------:R-:W-:Y:S03]  /*7d10*/  LEA.HI.X.SX32 R13, R35, R29.reuse, 0x2, P4 ;  /* 0x0000001d230d7211 */ /* 0x080fe600020f16ff */
        /* <DEDUP_REMOVED lines=10> */
[----:B------:R-:W-:Y:S01]  /*7dc0*/  LDSM.16.MT88.4 R132, [R3+0x11800] ;  /* 0x011800000384783b */ /* 0x000fe20000004200 */
[CC--:B--2---:R-:W-:Y:S04]  /*7dd0*/  LEA R6, P1, R137.reuse, R28.reuse, 0x2 ;  /* 0x0000001c89067211 */ /* 0x0c4fe800078210ff */
[-C--:B------:R-:W-:Y:S02]  /*7de0*/  LEA.HI.X.SX32 R7, R137, R29.reuse, 0x2, P1 ;  /* 0x0000001d89077211 */ /* 0x080fe400008f16ff */
[CC--:B---3--:R-:W-:Y:S03]  /*7df0*/  LEA R4, P0, R136.reuse, R28.reuse, 0x2 ;  /* 0x0000001c88047211 */ /* 0x0c8fe600078010ff */
        /* <DEDUP_REMOVED lines=8> */
[----:B------:R-:W-:Y:S01]  /*7e80*/  RED.E.ADD.F32.FTZ.RN.STRONG.GPU [R10.64], R24 ;  /* 0x000000180a00798e */ /* 0x000fe2000c10e784 */
[CC--:B-1----:R-:W-:Y:S04]  /*7e90*/  LEA R4, P0, R0.reuse, R28.reuse, 0x2 ;  /* 0x0000001c00047211 */ /* 0x0c2fe800078010ff */
[----:B------:R-:W-:Y:S01]  /*7ea0*/  RED.E.ADD.F32.FTZ.RN.STRONG.GPU [R8.64], R25 ;  /* 0x000000190800798e */ /* 0x000fe2000c10e784 */
[-C--:B------:R-:W-:Y:S02]  /*7eb0*/  LEA.HI.X.SX32 R5, R0, R29.reuse, 0x2, P0 ;  /* 0x0000001d00057211 */ /* 0x080fe400000f16ff */
[----:B------:R-:W-:Y:S02]  /*7ec0*/  PLOP3.LUT P0, PT, PT, PT, UP1, 0x80, 0x0 ;  /* 0x000000000000781c */ /* 0x000fe40003f0f018 */
[----:B------:R-:W-:Y:S01]  /*7ed0*/  LDSM.16.MT88.4 R8, [R196] ;  /* 0x00000000c408783b */ /* 0x000fe20000004200 */
[----:B------:R-:W-:Y:S02]  /*7ee0*/  IADD3 R0, R196, -0x3000, RZ ;  /* 0xffffd000c4007810 */ /* 0x000fe40007ffe0ff */
[C---:B------:R-:W-:Y:S02]  /*7ef0*/  LEA R6, P1, R2.reuse, R28, 0x2 ;  /* 0x0000001c02067211 */ /* 0x040fe400078210ff */
[----:B------:R-:W-:Y:S02]  /*7f00*/  LDSM.16.MT88.4 R12, [R3+0x11000] ;  /* 0x01100000030c783b */ /* 0x000fe40000004200 */
[----:B------:R-:W-:Y:S02]  /*7f10*/  LEA.HI.X.SX32 R7, R2, R29, 0x2, P1 ;  /* 0x0000001d02077211 */ /* 0x000fe400008f16ff */
[----:B------:R-:W-:Y:S01]  /*7f20*/  PLOP3.LUT P1, PT, PT, PT, UP0, 0x80, 0x0 ;  /* 0x000000000000781c */ /* 0x000fe20003f2f008 */
[----:B------:R-:W-:Y:S01]  /*7f30*/  LDSM.16.MT88.4 R16, [R196+0x1000] ;  /* 0x00100000c410783b */ /* 0x000fe20000004200 */
[----:B------:R-:W-:Y:S04]  /*7f40*/  @UP2 UIADD3 UR19, UP0, UR19, -0x100, URZ ;  /* 0xffffff0013132890 */ /* 0x000fe8000ff1e03f */
[----:B------:R-:W-:Y:S01]  /*7f50*/  RED.E.ADD.F32.FTZ.RN.STRONG.GPU [R6.64], R26 ;  /* 0x0000001a0600798e */ /* 0x000fe2000c10e784 */
[----:B------:R-:W-:Y:S04]  /*7f60*/  @UP2 UIADD3.X UR18, UR18, -0x1, URZ, UP0, !UPT ;  /* 0xffffffff12122890 */ /* 0x000fe800087fe43f */
[----:B------:R-:W-:Y:S02]  /*7f70*/  RED.E.ADD.F32.FTZ.RN.STRONG.GPU [R4.64], R27 ;  /* 0x0000001b0400798e */ /* 0x000fe4000c10e784 */
[----:B------:R-:W-:Y:S03]  /*7f80*/  @P1 IADD3 R0, R196, 0x3000, RZ ;  /* 0x00003000c4001810 */ /* 0x000fe60007ffe0ff */
[----:B------:R-:W1:Y:S05]  /*7f90*/  LDSM.16.MT88.4 R4, [R3+0xf000] ;  /* 0x00f000000304783b */ /* 0x000e6a0000004200 */
[----:B------:R-:W2:Y:S05]  /*7fa0*/  LDSM.16.MT88.4 R28, [R196+0x2000] ;  /* 0x00200000c41c783b */ /* 0x000eaa0000004200 */
[----:B------:R-:W3:Y:S05]  /*7fb0*/  LDSM.16.MT88.4 R20, [R196+0x400] ;  /* 0x00040000c414783b */ /* 0x000eea0000004200 */
[----:B------:R-:W4:Y:S01]  /*7fc0*/  LDSM.16.MT88.4 R24, [R196+0x1400] ;  /* 0x00140000c418783b */ /* 0x000f220000004200 */
        /* <DEDUP_REMOVED lines=15> */
[----:B------:R-:W2:Y:S05]  /*80c0*/  LDSM.16.MT88.4 R4, [R3+0x10000] ;  /* 0x010000000304783b */ /* 0x000eaa0000004200 */
[----:B------:R-:W1:Y:S02]  /*80d0*/  LDSM.16.MT88.4 R28, [R196+0x1800] ;  /* 0x00180000c41c783b */ /* 0x000e640000004200 */
[-C--:B---3--:R-:W-:Y:S08]  /*80e0*/  HMMA.16816.F32 R84, R32, R20.reuse, R84 ;  /* 0x000000142054723c */ /* 0x088ff00000001854 */
[C---:B------:R-:W-:Y:S08]  /*80f0*/  HMMA.16816.F32 R88, R132.reuse, R20, R88 ;  /* 0x000000148458723c */ /* 0x040ff00000001858 */
[-C--:B------:R-:W-:Y:S08]  /*8100*/  HMMA.16816.F32 R92, R132, R22.reuse, R92 ;  /* 0x00000016845c723c */ /* 0x080ff0000000185c */
[C---:B------:R-:W-:Y:S01]  /*8110*/  HMMA.16816.F32 R96, R32.reuse, R22, R96 ;  /* 0x000000162060723c */ /* 0x040fe20000001860 */
[----:B------:R-:W3:Y:S07]  /*8120*/  LDSM.16.MT88.4 R20, [R196+0x2800] ;  /* 0x00280000c414783b */ /* 0x000eee0000004200 */
        /* <DEDUP_REMOVED lines=10> */
[----:B------:R-:W4:Y:S05]  /*81d0*/  LDSM.16.MT88.4 R8, [R196+0x1c00] ;  /* 0x001c0000c408783b */ /* 0x000f2a0000004200 */
[----:B------:R3:W1:Y:S02]  /*81e0*/  LDSM.16.MT88.4 R32, [R196+0x2c00] ;  /* 0x002c0000c420783b */ /* 0x0006640000004200 */
        /* <DEDUP_REMOVED lines=242> */
.L_x_614:
        /* <DEDUP_REMOVED lines=19> */
.L_x_615:
[----:B-1----:R-:W2:Y:S01]  /*9240*/  LDL.64 R4, [R1+0x28] ;  /* 0x0000280001047983 */ /* 0x002ea20000100a00 */
[----:B-----5:R-:W-:Y:S01]  /*9250*/  IMAD.SHL.U32 R2, R212, 0x2, RZ ;  /* 0x00000002d4027824 */ /* 0x020fe200078e00ff */
[----:B------:R-:W-:Y:S01]  /*9260*/  USHF.L.U32 UR7, UR15, 0x7, URZ ;  /* 0x000000070f077899 */ /* 0x000fe2000800063f */
[----:B------:R-:W-:Y:S01]  /*9270*/  BSSY B0, `(.L_x_616) ;  /* 0x0000033000007945 */ /* 0x000fe20003800000 */
[----:B------:R-:W-:Y:S01]  /*9280*/  BAR.SYNC.DEFER_BLOCKING 0x0 ;  /* 0x0000000000007b1d */ /* 0x000fe20000010000 */
[----:B------:R-:W-:Y:S02]  /*9290*/  UIMAD UR6, UR15, -0x80, UR6 ;  /* 0xffffff800f0678a4 */ /* 0x000fe4000f8e0206 */
[----:B------:R-:W-:Y:S01]  /*92a0*/  USHF.R.S32.HI UR10, URZ, 0x1f, UR7 ;  /* 0x0000001f3f0a7899 */ /* 0x000fe20008011407 */
[----:B------:R-:W-:Y:S01]  /*92b0*/  IMAD.U32 R25, RZ, RZ, UR7 ;  /* 0x00000007ff197e24 */ /* 0x000fe2000f8e00ff */
[----:B------:R-:W-:Y:S01]  /*92c0*/  USHF.R.S32.HI UR17, URZ, 0x1f, UR40 ;  /* 0x0000001f3f117899 */ /* 0x000fe20008011428 */
[----:B------:R-:W1:Y:S01]  /*92d0*/  S2R R9, SR_TID.X ;  /* 0x0000000000097919 */ /* 0x000e620000002100 */
[----:B------:R-:W-:-:S02]  /*92e0*/  ULDC.64 UR8, c[0x0][0x3a0] ;  /* 0x0000e80000087ab9 */ /* 0x000fc40000000a00 */
[----:B------:R-:W-:-:S04]  /*92f0*/  UIMAD UR8, UR10, UR8, URZ ;  /* 0x000000080a0872a4 */ /* 0x000fc8000f8e023f */
[----:B------:R-:W-:-:S06]  /*9300*/  UIMAD UR8, UR7, UR9, UR8 ;  /* 0x00000009070872a4 */ /* 0x000fcc000f8e0208 */
[----:B------:R-:W-:Y:S01]  /*9310*/  IMAD.U32 R8, RZ, RZ, UR8 ;  /* 0x00000008ff087e24 */ /* 0x000fe2000f8e00ff */
[----:B------:R-:W-:Y:S02]  /*9320*/  ULDC.64 UR8, c[0x0][0x3b8] ;  /* 0x0000ee0000087ab9 */ /* 0x000fe40000000a00 */
[----:B------:R-:W-:Y:S01]  /*9330*/  UIMAD UR8, UR17, UR8, URZ ;  /* 0x00000008110872a4 */ /* 0x000fe2000f8e023f */
[----:B------:R3:W4:Y:S03]  /*9340*/  LDS.128 R36, [R2+0xa000] ;  /* 0x00a0000002247984 */ /* 0x0007260000000c00 */
[----:B------:R-:W-:Y:S01]  /*9350*/  UIMAD UR8, UR40, UR9, UR8 ;  /* 0x00000009280872a4 */ /* 0x000fe2000f8e0208 */
[----:B------:R3:W2:Y:S01]  /*9360*/  LDS.128 R32, [R2+0xc000] ;  /* 0x00c0000002207984 */ /* 0x0006a20000000c00 */
[----:B-1----:R-:W-:-:S03]  /*9370*/  SHF.R.S32.HI R0, RZ, 0x1f, R9 ;  /* 0x0000001fff007819 */ /* 0x002fc60000011409 */
[----:B------:R3:W1:Y:S01]  /*9380*/  LDS.128 R28, [R2+0xe000] ;  /* 0x00e00000021c7984 */ /* 0x0006620000000c00 */
[----:B------:R-:W-:-:S03]  /*9390*/  LEA.HI R0, R0, R9, RZ, 0x2 ;  /* 0x0000000900007211 */ /* 0x000fc600078f10ff */
[----:B------:R3:W1:Y:S01]  /*93a0*/  LDS.128 R48, [R2+0xf000] ;  /* 0x00f0000002307984 */ /* 0x0006620000000c00 */
        /* <DEDUP_REMOVED lines=12> */
[----:B------:R-:W-:Y:S01]  /*9470*/  IADD3.X R5, R5, UR16, R8, P0, !PT ;  /* 0x0000001005057c10 */ /* 0x000fe200087fe408 */
[----:B------:R-:W-:-:S04]  /*9480*/  IMAD.U32 R8, RZ, RZ, UR40 ;  /* 0x00000028ff087e24 */ /* 0x000fc8000f8e00ff */
        /* <DEDUP_REMOVED lines=17> */
.L_x_617:
[----:B-1-34-:R-:W-:Y:S05]  /*95a0*/  BSYNC B0 ;  /* 0x0000000000007941 */ /* 0x01afea0003800000 */
.L_x_616:
[----:B------:R-:W-:Y:S01]  /*95b0*/  IADD3 R2, R0, 0x40, RZ ;  /* 0x0000004000027810 */ /* 0x000fe20007ffe0ff */
        /* <DEDUP_REMOVED lines=16> */
.L_x_619:
[----:B------:R-:W-:Y:S05]  /*96c0*/  BSYNC B0 ;  /* 0x0000000000007941 */ /* 0x000fea0003800000 */
.L_x_618:
[----:B------:R-:W-:Y:S01]  /*96d0*/  ULDC.64 UR8, c[0x0][0x3a8] ;  /* 0x0000ea0000087ab9 */ /* 0x000fe20000000a00 */
[----:B------:R-:W-:Y:S01]  /*96e0*/  IMAD.WIDE.U32 R6, R25, c[0x0][0x3a8], R6 ;  /* 0x0000ea0019067a25 */ /* 0x000fe200078e0006 */
        /* <DEDUP_REMOVED lines=25> */
.L_x_621:
[----:B------:R-:W-:Y:S05]  /*9880*/  BSYNC B0 ;  /* 0x0000000000007941 */ /* 0x000fea0003800000 */
.L_x_620:
        /* <DEDUP_REMOVED lines=13> */
.L_x_608:
[----:B------:R-:W-:Y:S05]  /*9960*/  BSYNC B1 ;  /* 0x0000000000017941 */ /* 0x000fea0003800000 */
.L_x_594:
        /* <DEDUP_REMOVED lines=11> */
.L_x_622:
[----:B------:R-:W-:Y:S05]  /*9a20*/  EXIT ;  /* 0x000000000000794d */ /* 0x000fea0003800000 */
.L_x_624:
        /* <DEDUP_REMOVED lines=13> */
.L_x_1292:


//--------------------- .text._ZN5flash44flash_bwd_dq_dk_dv_loop_seqk_parallel_kernelI23Flash_bwd_kernel_traitsILi96ELi64ELi128ELi8ELi2ELi4ELi4ELb1ELb0EN7cutlass6half_tE19Flash_kernel_traitsILi96ELi64ELi128ELi8ES3_EELb0ELb0ELb1ELb0ELb0ELb1ELb1EEEvNS_16Flash_bwd_paramsE --------------------------
	.section	.text._ZN5flash44flash_bwd_dq_dk_dv_loop_seqk_parallel_kernelI23Flash_bwd_kernel_traitsILi96ELi64ELi128ELi8ELi2ELi4ELi4ELb1ELb0EN7cutlass6half_tE19Flash_kernel_traitsILi96ELi64ELi128ELi8ES3_EELb0ELb0ELb1ELb0ELb0ELb1ELb1EEEvNS_16Flash_bwd_paramsE,"ax",@progbits
	.sectioninfo	@"SHI_REGISTERS=255"
	.align	128
        .global         _ZN5flash44flash_bwd_dq_dk_dv_loop_seqk_parallel_kernelI23Flash_bwd_kernel_traitsILi96ELi64ELi128ELi8ELi2ELi4ELi4ELb1ELb0EN7cutlass6half_tE19Flash_kernel_traitsILi96ELi64ELi128ELi8ES3_EELb0ELb0ELb1ELb0ELb0ELb1ELb1EEEvNS_16Flash_bwd_paramsE
        .type           _ZN5flash44flash_bwd_dq_dk_dv_loop_seqk_parallel_kernelI23Flash_bwd_kernel_traitsILi96ELi64ELi128ELi8ELi2ELi4ELi4ELb1ELb0EN7cutlass6half_tE19Flash_kernel_traitsILi96ELi64ELi128ELi8ES3_EELb0ELb0ELb1ELb0ELb0ELb1ELb1EEEvNS_16Flash_bwd_paramsE,@function
        .size           _ZN5flash44flash_bwd_dq_dk_dv_loop_seqk_parallel_kernelI23Flash_bwd_kernel_traitsILi96ELi64ELi128ELi8ELi2ELi4ELi4ELb1ELb0EN7cutlass6half_tE19Flash_kernel_traitsILi96ELi64ELi128ELi8ES3_EELb0ELb0ELb1ELb0ELb0ELb1ELb1EEEvNS_16Flash_bwd_paramsE,(.L_x_1293 - _ZN5flash44flash_bwd_dq_dk_dv_loop_seqk_parallel_kernelI23Flash_bwd_kernel_traitsILi96ELi64ELi128ELi8ELi2ELi4ELi4ELb1ELb0EN7cutlass6half_tE19Flash_kernel_traitsILi96ELi64ELi128ELi8ES3_EELb0ELb0ELb1ELb0ELb0ELb1ELb1EEEvNS_16Flash_bwd_paramsE)
        .other          _ZN5flash44flash_bwd_dq_dk_dv_loop_seqk_parallel_kernelI23Flash_bwd_kernel_traitsILi96ELi64ELi128ELi8ELi2ELi4ELi4ELb1ELb0EN7cutlass6half_tE19Flash_kernel_traitsILi96ELi64ELi128ELi8ES3_EELb0ELb0ELb1ELb0ELb0ELb1ELb1EEEvNS_16Flash_bwd_paramsE,@"STO_CUDA_ENTRY STV_DEFAULT"
_ZN5flash44flash_bwd_dq_dk_dv_loop_seqk_parallel_kernelI23Flash_bwd_kernel_traitsILi96ELi64ELi128ELi8ELi2ELi4ELi4ELb1ELb0EN7cutlass6half_tE19Flash_kernel_traitsILi96ELi64ELi128ELi8ES3_EELb0ELb0ELb1ELb0ELb0ELb1ELb1EEEvNS_16Flash_bwd_paramsE:
.text._ZN5flash44flash_bwd_dq_dk_dv_loop_seqk_parallel_kernelI23Flash_bwd_kernel_traitsILi96ELi64ELi128ELi8ELi2ELi4ELi4ELb1ELb0EN7cutlass6half_tE19Flash_kernel_traitsILi96ELi64ELi128ELi8ES3_EELb0ELb0ELb1ELb0ELb0ELb1ELb1EEEvNS_16Flash_bwd_paramsE:
        /* <DEDUP_REMOVED lines=46> */
[----:B------:R-:W-:Y:S01]  /*02e0*/  @!UP5 UIMAD UR7, UR32, UR13, UR38 ;  /* 0x0000000d2007d2a4 */ /* 0x000fe2000f8e0226 */
[----:B------:R-:W-:Y:S01]  /*02f0*/  LEA.HI R2, R0, R7, RZ, 0x3 ;  /* 0x0000000700027211 */ /* 0x000fe200078f18ff */
[----:B------:R-:W-:Y:S01]  /*0300*/  IMAD.IADD R0, R21, 0x1, -R3 ;  /* 0x0000000115007824 */ /* 0x000fe200078e0a03 */
[----:B------:R-:W-:Y:S01]  /*0310*/  LEA.HI R6, R12, R10, RZ, 0x1 ;  /* 0x0000000a0c067211 */ /* 0x000fe200078f08ff */
[----:B------:R-:W-:Y:S01]  /*0320*/  USHF.L.U32 UR43, UR48, 0x6, URZ ;  /* 0x00000006302b7899 */ /* 0x000fe2000800063f */
[----:B------:R-:W-:Y:S01]  /*0330*/  LOP3.LUT R4, R4, 0x7fffffe, RZ, 0xc0, !PT ;  /* 0x07fffffe04047812 */ /* 0x000fe200078ec0ff */
[----:B------:R-:W-:Y:S01]  /*0340*/  ULDC UR51, c[0x0][0x214] ;  /* 0x0000850000337ab9 */ /* 0x000fe20000000800 */
[----:B------:R-:W-:Y:S01]  /*0350*/  LOP3.LUT R2, R2, 0xfffffff8, RZ, 0xc0, !PT ;  /* 0xfffffff802027812 */ /* 0x000fe200078ec0ff */
[----:B------:R-:W-:Y:S01]  /*0360*/  ULDC UR58, c[0x0][0x1c8] ;  /* 0x00007200003a7ab9 */ /* 0x000fe20000000800 */
[----:B------:R-:W-:Y:S01]  /*0370*/  LOP3.LUT R3, R6, 0xfffffffe, RZ, 0xc0, !PT ;  /* 0xfffffffe06037812 */ /* 0x000fe200078ec0ff */
[C---:B------:R-:W-:Y:S01]  /*0380*/  IMAD.IADD R8, R7.reuse, 0x1, -R4 ;  /* 0x0000000107087824 */ /* 0x040fe200078e0a04 */
[----:B------:R-:W-:Y:S01]  /*0390*/  SHF.R.S32.HI R6, RZ, 0x1f, R0 ;  /* 0x0000001fff067819 */ /* 0x000fe20000011400 */
[----:B------:R-:W-:Y:S01]  /*03a0*/  IMAD.IADD R9, R7, 0x1, -R2 ;  /* 0x0000000107097824 */ /* 0x000fe200078e0a02 */
[-C--:B------:R-:W-:Y:S01]  /*03b0*/  LEA.HI R7, R20, R21.reuse, RZ, 0x3 ;  /* 0x0000001514077211 */ /* 0x080fe200078f18ff */
[----:B------:R-:W-:Y:S01]  /*03c0*/  IMAD.IADD R14, R10, 0x1, -R3 ;  /* 0x000000010a0e7824 */ /* 0x000fe200078e0a03 */
[----:B------:R-:W-:Y:S01]  /*03d0*/  LEA.HI R22, R6, R0, RZ, 0x2 ;  /* 0x0000000006167211 */ /* 0x000fe200078f10ff */
[----:B------:R-:W-:Y:S01]  /*03e0*/  ULDC.U8 UR10, c[0x0][0x3d0] ;  /* 0x0000f400000a7ab9 */ /* 0x000fe20000000000 */
[----:B------:R-:W-:Y:S01]  /*03f0*/  SHF.R.S32.HI R0, RZ, 0x5, R11 ;  /* 0x00000005ff007819 */ /* 0x000fe2000001140b */
[----:B------:R-:W-:Y:S01]  /*0400*/  ULDC UR52, c[0x0][0x224] ;  /* 0x0000890000347ab9 */ /* 0x000fe20000000800 */
[----:B------:R-:W-:Y:S01]  /*0410*/  SHF.R.S32.HI R6, RZ, 0x3, R7 ;  /* 0x00000003ff067819 */ /* 0x000fe20000011407 */
[----:B------:R-:W-:Y:S01]  /*0420*/  @UP5 UIMAD UR56, UR32, UR51, URZ ;  /* 0x00000033203852a4 */ /* 0x000fe2000f8e023f */
[----:B------:R-:W-:Y:S01]  /*0430*/  SHF.R.S32.HI R2, RZ, 0x1f, R11 ;  /* 0x0000001fff027819 */ /* 0x000fe2000001140b */
[----:B------:R-:W-:Y:S01]  /*0440*/  ULDC.64 UR4, c[0x0][0x118] ;  /* 0x0000460000047ab9 */ /* 0x000fe20000000a00 */
[----:B------:R-:W-:Y:S01]  /*0450*/  LOP3.LUT R4, R5, 0xfffffffc, RZ, 0xc0, !PT ;  /* 0xfffffffc05047812 */ /* 0x000fe200078ec0ff */
[----:B------:R-:W-:Y:S01]  /*0460*/  IMAD.SHL.U32 R5, R6, 0x40, RZ ;  /* 0x0000004006057824 */ /* 0x000fe200078e00ff */
[-C--:B------:R-:W-:Y:S01]  /*0470*/  LEA.HI R3, R11, R0.reuse, RZ, 0x1 ;  /* 0x000000000b037211 */ /* 0x080fe200078f08ff */
[----:B------:R-:W-:Y:S01]  /*0480*/  ULDC UR42, c[0x0][0x2e8] ;  /* 0x0000ba00002a7ab9 */ /* 0x000fe20000000800 */
[----:B------:R-:W-:Y:S01]  /*0490*/  LEA.HI R2, R2, R0, RZ, 0x2 ;  /* 0x0000000002027211 */ /* 0x000fe200078f10ff */
[----:B------:R-:W-:Y:S01]  /*04a0*/  IMAD.IADD R16, R21, 0x1, -R4 ;  /* 0x0000000115107824 */ /* 0x000fe200078e0a04 */
[----:B------:R-:W-:Y:S01]  /*04b0*/  LOP3.LUT R4, R3, 0xfffffffe, RZ, 0xc0, !PT ;  /* 0xfffffffe03047812 */ /* 0x000fe200078ec0ff */
[----:B------:R-:W-:Y:S01]  /*04c0*/  ULOP3.LUT UR58, UR38, UR58, URZ, 0x3c, !UPT ;  /* 0x0000003a263a7292 */ /* 0x000fe2000f8e3c3f */
[----:B------:R-:W-:Y:S01]  /*04d0*/  LOP3.LUT R3, R2, 0xfffffffc, RZ, 0xc0, !PT ;  /* 0xfffffffc02037812 */ /* 0x000fe200078ec0ff */
[----:B------:R-:W-:Y:S01]  /*04e0*/  IMAD.SHL.U32 R18, R16, 0x8, RZ ;  /* 0x0000000810127824 */ /* 0x000fe200078e00ff */
[----:B------:R-:W-:Y:S01]  /*04f0*/  LOP3.LUT R2, R5, 0xc0, RZ, 0xc0, !PT ;  /* 0x000000c005027812 */ /* 0x000fe200078ec0ff */
[C---:B------:R-:W-:Y:S01]  /*0500*/  IMAD.IADD R207, R0.reuse, 0x1, -R4 ;  /* 0x0000000100cf7824 */ /* 0x040fe200078e0a04 */
[----:B------:R-:W-:Y:S01]  /*0510*/  LOP3.LUT R5, R7, 0xfffffff8, RZ, 0xc0, !PT ;  /* 0xfffffff807057812 */ /* 0x000fe200078ec0ff */
[C---:B------:R-:W-:Y:S01]  /*0520*/  IMAD.IADD R13, R0.reuse, 0x1, -R3 ;  /* 0x00000001000d7824 */ /* 0x040fe200078e0a03 */
[----:B------:R-:W-:Y:S01]  /*0530*/  SHF.R.U32.HI R3, RZ, 0x3, R2 ;  /* 0x00000003ff037819 */ /* 0x000fe20000011602 */
[----:B------:R-:W-:Y:S01]  /*0540*/  IMAD R4, R0, 0x8, R8 ;  /* 0x0000000800047824 */ /* 0x000fe200078e0208 */
[----:B------:R-:W-:Y:S01]  /*0550*/  LOP3.LUT R0, R2, 0x18, R18, 0xf8, !PT ;  /* 0x0000001802007812 */ /* 0x000fe200078ef812 */
[----:B------:R-:W-:Y:S01]  /*0560*/  IMAD.IADD R5, R21, 0x1, -R5 ;  /* 0x0000000115057824 */ /* 0x000fe200078e0a05 */
[----:B------:R-:W-:Y:S01]  /*0570*/  LEA.HI R2, R20, R21, RZ, 0x6 ;  /* 0x0000001514027211 */ /* 0x000fe200078f30ff */
[----:B------:R-:W-:Y:S01]  /*0580*/  STL [R1+0x50], R18 ;  /* 0x0000501201007387 */ /* 0x000fe20000100800 */
[----:B------:R-:W-:Y:S01]  /*0590*/  LOP3.LUT R0, R0, R3, RZ, 0x3c, !PT ;  /* 0x0000000300007212 */ /* 0x000fe200078e3cff */
[----:B------:R-:W-:Y:S01]  /*05a0*/  USHF.R.S32.HI UR59, URZ, 0x1f, UR38 ;  /* 0x0000001f3f3b7899 */ /* 0x000fe20008011426 */
[----:B------:R-:W-:Y:S01]  /*05b0*/  LEA.HI R6, R5, R5, RZ, 0x1 ;  /* 0x0000000505067211 */ /* 0x000fe200078f08ff */
[----:B------:R-:W-:Y:S01]  /*05c0*/  UISETP.NE.AND UP6, UPT, UR10, URZ, UPT ;  /* 0x0000003f0a00728c */ /* 0x000fe2000bfc5270 */
[----:B------:R-:W-:Y:S01]  /*05d0*/  SHF.R.S32.HI R11, RZ, 0x6, R2 ;  /* 0x00000006ff0b7819 */ /* 0x000fe20000011402 */
[----:B------:R-:W-:Y:S01]  /*05e0*/  IMAD.U32 R3, R4, 0x20, R0 ;  /* 0x0000002004037824 */ /* 0x000fe200078e0000 */
[----:B------:R-:W-:Y:S01]  /*05f0*/  LOP3.LUT R0, R6, 0x3fffffe, RZ, 0xc0, !PT ;  /* 0x03fffffe06007812 */ /* 0x000fe200078ec0ff */
[----:B------:R-:W-:Y:S01]  /*0600*/  USHF.R.S32.HI UR61, URZ, 0x1f, UR32 ;  /* 0x0000001f3f3d7899 */ /* 0x000fe20008011420 */
[----:B------:R-:W-:Y:S01]  /*0610*/  LOP3.LUT R4, R12, 0xfffffff0, RZ, 0xc0, !PT ;  /* 0xfffffff00c047812 */ /* 0x000fe200078ec0ff */
[----:B------:R-:W-:Y:S01]  /*0620*/  IMAD R2, R11, 0x4, R14 ;  /* 0x000000040b027824 */ /* 0x000fe200078e020e */
[----:B------:R1:W-:Y:S01]  /*0630*/  STL [R1+0x34], R3 ;  /* 0x0000340301007387 */ /* 0x0003e20000100800 */
[----:B------:R-:W-:Y:S01]  /*0640*/  LEA.HI R8, R20, R21, RZ, 0x7 ;  /* 0x0000001514087211 */ /* 0x000fe200078f38ff */
[----:B------:R-:W-:Y:S01]  /*0650*/  USHF.R.S32.HI UR60, URZ, 0x1f, UR38 ;  /* 0x0000001f3f3c7899 */ /* 0x000fe20008011426 */
[----:B------:R-:W-:Y:S01]  /*0660*/  LOP3.LUT P4, RZ, R9, 0x2, RZ, 0xc0, !PT ;  /* 0x0000000209ff7812 */ /* 0x000fe2000788c0ff */
[----:B------:R-:W-:-:S02]  /*0670*/  UIMAD.WIDE.U32 UR44, UR36, UR46, URZ ;  /* 0x0000002e242c72a5 */ /* 0x000fc4000f8e003f */
[----:B------:R-:W-:Y:S02]  /*0680*/  UIMAD UR53, UR37, UR46, URZ ;  /* 0x0000002e253572a4 */ /* 0x000fe4000f8e023f */
[----:B------:R-:W-:Y:S02]  /*0690*/  USHF.R.S32.HI UR55, URZ, 0x1f, UR49 ;  /* 0x0000001f3f377899 */ /* 0x000fe40008011431 */
[----:B------:R-:W-:Y:S02]  /*06a0*/  UIMAD UR52, UR6, UR52, URZ ;  /* 0x00000034063472a4 */ /* 0x000fe4000f8e023f */
[----:B------:R-:W-:Y:S02]  /*06b0*/  @!UP5 UIMAD UR51, UR7, UR51, URZ ;  /* 0x000000330733d2a4 */ /* 0x000fe4000f8e023f */
[----:B------:R-:W-:Y:S02]  /*06c0*/  USHF.R.S32.HI UR50, URZ, 0x1f, UR43 ;  /* 0x0000001f3f327899 */ /* 0x000fe4000801142b */
[----:B------:R-:W-:Y:S01]  /*06d0*/  UMOV UR41, 0xffffd000 ;  /* 0xffffd00000297882 */ /* 0x000fe20000000000 */
[----:B-1----:R-:W-:-:S02]  /*06e0*/  IMAD.IADD R3, R5, 0x1, -R0 ;  /* 0x0000000105037824 */ /* 0x002fc400078e0a00 */
[C---:B------:R-:W-:Y:S02]  /*06f0*/  IMAD.IADD R0, R21.reuse, 0x1, -R4 ;  /* 0x0000000115007824 */ /* 0x040fe400078e0a04 */
[----:B------:R-:W-:Y:S02]  /*0700*/  IMAD R19, R2, 0x8, R3 ;  /* 0x0000000802137824 */ /* 0x000fe400078e0203 */
[----:B------:R-:W-:Y:S01]  /*0710*/  IMAD.SHL.U32 R21, R21, 0x2, RZ ;  /* 0x0000000215157824 */ /* 0x000fe200078e00ff */
[----:B------:R-:W-:Y:S02]  /*0720*/  SHF.R.S32.HI R3, RZ, 0x1f, R0 ;  /* 0x0000001fff037819 */ /* 0x000fe40000011400 */
[-C--:B------:R-:W-:Y:S02]  /*0730*/  LEA.HI R2, R0, R0.reuse, RZ, 0x1 ;  /* 0x0000000000027211 */ /* 0x080fe400078f08ff */
[----:B------:R-:W-:Y:S02]  /*0740*/  LEA.HI R10, R3, R0, RZ, 0x3 ;  /* 0x00000000030a7211 */ /* 0x000fe400078f18ff */
[----:B------:R-:W-:-:S02]  /*0750*/  LOP3.LUT R4, R2, 0x7fffffe, RZ, 0xc0, !PT ;  /* 0x07fffffe02047812 */ /* 0x000fc400078ec0ff */
        /* <DEDUP_REMOVED lines=96> */
[----:B------:R-:W-:Y:S02]  /*0d60*/  IMAD.IADD R204, R201, 0x1, R203 ;  /* 0x00000001c9cc7824 */ /* 0x000fe400078e02cb */
        /* <DEDUP_REMOVED lines=12> */
[----:B------:R3:W-:Y:S02]  /*0e30*/  STL [R1+0x30], R0 ;  /* 0x0000300001007387 */ /* 0x0007e40000100800 */
.L_x_655:
        /* <DEDUP_REMOVED lines=53> */
.L_x_625:
        /* <DEDUP_REMOVED lines=67> */
.L_x_627:
        /* <DEDUP_REMOVED lines=18> */
.L_x_628:
        /* <DEDUP_REMOVED lines=39> */
[----:B------:R-:W-:Y:S02]  /*1950*/  USEL UR8, UR13, URZ, UP1 ;  /* 0x0000003f0d087287 */ /* 0x000fe40008800000 */
[----:B------:R-:W-:-:S02]  /*1960*/  USEL UR11, UR11, URZ, UP6 ;  /* 0x0000003f0b0b7287 */ /* 0x000fc4000b000000 */
[----:B------:R-:W-:Y:S01]  /*1970*/  UIADD3 UR8, UP1, UR16, UR8, URZ ;  /* 0x0000000810087290 */ /* 0x000fe2000ff3e03f */
[----:B------:R-:W-:Y:S01]  /*1980*/  IMAD.HI.U32 R3, R3, R0, RZ ;  /* 0x0000000003037227 */ /* 0x000fe200078e00ff */
[----:B------:R-:W-:Y:S02]  /*1990*/  ULDC UR13, c[0x0][0x234] ;  /* 0x00008d00000d7ab9 */ /* 0x000fe40000000800 */
[----:B------:R-:W-:Y:S01]  /*19a0*/  UIADD3.X UR9, UR28, UR7, URZ, UP1, !UPT ;  /* 0x000000071c097290 */ /* 0x000fe20008ffe43f */
        /* <DEDUP_REMOVED lines=8> */
[----:B------:R-:W-:-:S05]  /*1a30*/  UIADD3 UR10, UR9, UR10, URZ ;  /* 0x0000000a090a7290 */ /* 0x000fca000fffe03f */
[----:B------:R-:W-:-:S03]  /*1a40*/  @!UP5 UMOV UR13, UR51 ;  /* 0x00000033000ddc82 */ /* 0x000fc60008000000 */
        /* <DEDUP_REMOVED lines=15> */
.L_x_629:
[----:B------:R-:W-:Y:S02]  /*1b40*/  UMOV UR15, UR52 ;  /* 0x00000034000f7c82 */ /* 0x000fe40008000000 */
.L_x_630:
        /* <DEDUP_REMOVED lines=37> */
[----:B------:R3:W4:Y:S02]  /*1da0*/  R2UR UR4, R11 ;  /* 0x000000000b0473c2 */ /* 0x00072400000e0000 */
[----:B------:R-:W-:-:S02]  /*1db0*/  ULDC UR17, c[0x0][0x2e8] ;  /* 0x0000ba0000117ab9 */ /* 0x000fc40000000800 */
[----:B------:R-:W-:Y:S02]  /*1dc0*/  UIADD3 UR7, UR7, -UR17, URZ ;  /* 0x8000001107077290 */ /* 0x000fe4000fffe03f */
[----:B------:R-:W-:Y:S02]  /*1dd0*/  UMOV UR16, UR8 ;  /* 0x0000000800107c82 */ /* 0x000fe40008000000 */
[----:B------:R-:W-:Y:S01]  /*1de0*/  USHF.R.S32.HI UR17, URZ, 0x1f, UR7 ;  /* 0x0000001f3f117899 */ /* 0x000fe20008011407 */
[----:B------:R1:W1:Y:S01]  /*1df0*/  R2UR UR5, R12 ;  /* 0x000000000c0573c2 */ /* 0x00026200000e0000 */
[----:B------:R-:W-:Y:S02]  /*1e00*/  UMOV UR15, UR9 ;  /* 0x00000009000f7c82 */ /* 0x000fe40008000000 */
[----:B------:R-:W-:Y:S02]  /*1e10*/  ULEA.HI UR17, UR17, UR7, URZ, 0x6 ;  /* 0x0000000711117291 */ /* 0x000fe4000f8f303f */
[----:B------:R-:W-:-:S02]  /*1e20*/  UIADD3 UR7, UR29, -0x1, URZ ;  /* 0xffffffff1d077890 */ /* 0x000fc4000fffe03f */
        /* <DEDUP_REMOVED lines=13> */
[----:B------:R-:W-:Y:S02]  /*1f00*/  LOP3.LUT R7, R6, 0xffffffe0, RZ, 0xc0, !PT ;  /* 0xffffffe006077812 */ /* 0x000fe400078ec0ff */
[----:B------:R-:W-:Y:S02]  /*1f10*/  SHF.R.S32.HI R6, RZ, 0x5, R6 ;  /* 0x00000005ff067819 */ /* 0x000fe40000011406 */
[----:B------:R-:W-:Y:S01]  /*1f20*/  IADD3.X R5, R17, UR27, RZ, P0, !PT ;  /* 0x0000001b11057c10 */ /* 0x000fe200087fe4ff */
[----:B------:R-:W-:-:S04]  /*1f30*/  IMAD.IADD R7, R14, 0x1, -R7 ;  /* 0x000000010e077824 */ /* 0x000fc800078e0a07 */
[----:B------:R-:W-:Y:S02]  /*1f40*/  IMAD R6, R6, UR48, R7 ;  /* 0x0000003006067c24 */ /* 0x000fe4000f8e0207 */
[----:B------:R-:W-:-:S03]  /*1f50*/  IMAD.WIDE.U32 R4, R10, c[0x0][0x370], R4 ;  /* 0x0000dc000a047a25 */ /* 0x000fc600078e0004 */
[C---:B---3--:R-:W-:Y:S02]  /*1f60*/  IADD3 R11, P0, R6.reuse, UR25, RZ ;  /* 0x00000019060b7c10 */ /* 0x048fe4000ff1e0ff */
        /* <DEDUP_REMOVED lines=18> */
[----:B-1--4-:R-:W-:Y:S05]  /*2090*/  @P0 BRA `(.L_x_631) ;  /* 0x000007d000000947 */ /* 0x012fea0003800000 */
[----:B--2---:R-:W-:Y:S02]  /*20a0*/  @UP0 UIADD3 UR7, UR21, UR24, URZ ;  /* 0x0000001815070290 */ /* 0x004fe4000fffe03f */
        /* <DEDUP_REMOVED lines=17> */
.L_x_632:
        /* <DEDUP_REMOVED lines=18> */
.L_x_633:
        /* <DEDUP_REMOVED lines=29> */
.L_x_635:
[----:B------:R-:W-:Y:S05]  /*24b0*/  BSYNC B0 ;  /* 0x0000000000007941 */ /* 0x000fea0003800000 */
.L_x_634:
        /* <DEDUP_REMOVED lines=16> */
.L_x_637:
[----:B------:R-:W-:Y:S05]  /*25c0*/  BSYNC B0 ;  /* 0x0000000000007941 */ /* 0x000fea0003800000 */
.L_x_636:
        /* <DEDUP_REMOVED lines=27> */
.L_x_639:
[----:B------:R-:W-:Y:S05]  /*2780*/  BSYNC B0 ;  /* 0x0000000000007941 */ /* 0x000fea0003800000 */
.L_x_638:
        /* <DEDUP_REMOVED lines=14> */
.L_x_631:
[----:B--2---:R-:W2:Y:S01]  /*2870*/  LDL R19, [R1+0x28] ;  /* 0x0000280001137983 */ /* 0x004ea20000100800 */
[----:B------:R-:W-:Y:S01]  /*2880*/  ULDC.64 UR8, c[0x0][0x1a0] ;  /* 0x0000680000087ab9 */ /* 0x000fe20000000a00 */
[----:B------:R-:W-:Y:S01]  /*2890*/  IMAD.U32 R6, RZ, RZ, UR23 ;  /* 0x00000017ff067e24 */ /* 0x000fe2000f8e00ff */
[----:B------:R-:W-:Y:S01]  /*28a0*/  UIMAD UR8, UR20, UR8, URZ ;  /* 0x00000008140872a4 */ /* 0x000fe2000f8e023f */
[----:B------:R-:W3:Y:S01]  /*28b0*/  LDL R20, [R1+0x34] ;  /* 0x0000340001147983 */ /* 0x000ee20000100800 */
[----:B------:R-:W-:Y:S01]  /*28c0*/  ULDC.64 UR10, c[0x0][0x198] ;  /* 0x00006600000a7ab9 */ /* 0x000fe20000000a00 */
[----:B------:R-:W-:Y:S01]  /*28d0*/  IMAD.U32 R4, RZ, RZ, UR23 ;  /* 0x00000017ff047e24 */ /* 0x000fe2000f8e00ff */
[----:B------:R-:W-:Y:S01]  /*28e0*/  UIMAD UR8, UR23, UR9, UR8 ;  /* 0x00000009170872a4 */ /* 0x000fe2000f8e0208 */
[----:B------:R-:W-:Y:S01]  /*28f0*/  IADD3 R10, R0, 0x40, RZ ;  /* 0x00000040000a7810 */ /* 0x000fe20007ffe0ff */
[----:B------:R-:W-:Y:S01]  /*2900*/  UIMAD UR10, UR20, UR10, URZ ;  /* 0x0000000a140a72a4 */ /* 0x000fe2000f8e023f */
[----:B------:R-:W-:Y:S01]  /*2910*/  IMAD.WIDE.U32 R6, R6, c[0x0][0x1a0], R16 ;  /* 0x0000680006067a25 */ /* 0x000fe200078e0010 */
[----:B------:R-:W-:-:S03]  /*2920*/  UIMAD UR9, UR22, -0x80, UR6 ;  /* 0xffffff80160978a4 */ /* 0x000fc6000f8e0206 */
[----:B------:R-:W-:Y:S01]  /*2930*/  IMAD.U32 R9, RZ, RZ, UR8 ;  /* 0x00000008ff097e24 */ /* 0x000fe2000f8e00ff */
[----:B------:R-:W-:Y:S01]  /*2940*/  UIMAD UR8, UR23, UR11, UR10 ;  /* 0x0000000b170872a4 */ /* 0x000fe2000f8e020a */
[----:B------:R-:W-:Y:S01]  /*2950*/  IMAD.WIDE.U32 R4, R4, c[0x0][0x198], R16 ;  /* 0x0000660004047a25 */ /* 0x000fe200078e0010 */
[----:B------:R-:W-:Y:S02]  /*2960*/  ISETP.GE.AND P2, PT, R10, UR9, PT ;  /* 0x000000090a007c0c */ /* 0x000fe4000bf46270 */
[----:B------:R-:W-:Y:S02]  /*2970*/  IADD3 R6, P1, R6, UR30, RZ ;  /* 0x0000001e06067c10 */ /* 0x000fe4000ff3e0ff */
[----:B------:R-:W-:Y:S02]  /*2980*/  IADD3 R4, P0, R4, UR34, RZ ;  /* 0x0000002204047c10 */ /* 0x000fe4000ff1e0ff */
[----:B------:R-:W-:Y:S02]  /*2990*/  MOV R8, UR8 ;  /* 0x0000000800087c02 */ /* 0x000fe40008000f00 */
[----:B------:R-:W-:-:S02]  /*29a0*/  ISETP.GE.AND P3, PT, R0, UR9, PT ;  /* 0x0000000900007c0c */ /* 0x000fc4000bf66270 */
[----:B------:R-:W-:Y:S02]  /*29b0*/  IADD3.X R7, R7, UR31, R9, P1, !PT ;  /* 0x0000001f07077c10 */ /* 0x000fe40008ffe409 */
[----:B------:R-:W-:Y:S01]  /*29c0*/  IADD3.X R5, R5, UR35, R8, P0, !PT ;  /* 0x0000002305057c10 */ /* 0x000fe200087fe408 */
[C---:B------:R-:W-:Y:S01]  /*29d0*/  IMAD R8, R13.reuse, c[0x0][0x1b8], RZ ;  /* 0x00006e000d087a24 */ /* 0x040fe200078e02ff */
[----:B------:R-:W-:Y:S01]  /*29e0*/  @!P2 IADD3 R12, P1, R0, 0x40, RZ ;  /* 0x00000040000ca810 */ /* 0x000fe20007f3e0ff */
[----:B------:R-:W-:Y:S02]  /*29f0*/  IMAD R9, R13, c[0x0][0x1b0], RZ ;  /* 0x00006c000d097a24 */ /* 0x000fe400078e02ff */
[C---:B------:R-:W-:Y:S02]  /*2a00*/  IMAD R10, R3.reuse, c[0x0][0x1bc], R8 ;  /* 0x00006f00030a7a24 */ /* 0x040fe400078e0208 */
[----:B------:R-:W-:Y:S01]  /*2a10*/  IMAD.WIDE.U32 R6, R3, c[0x0][0x1b8], R6 ;  /* 0x00006e0003067a25 */ /* 0x000fe200078e0006 */
[----:B------:R-:W-:-:S03]  /*2a20*/  UIMAD UR8, UR7, -0x40, UR12 ;  /* 0xffffffc0070878a4 */ /* 0x000fc6000f8e020c */
[C---:B------:R-:W-:Y:S02]  /*2a30*/  IMAD R9, R3.reuse, c[0x0][0x1b4], R9 ;  /* 0x00006d0003097a24 */ /* 0x040fe400078e0209 */
[----:B------:R-:W-:Y:S01]  /*2a40*/  IMAD.WIDE.U32 R4, R3, c[0x0][0x1b0], R4 ;  /* 0x00006c0003047a25 */ /* 0x000fe200078e0004 */
[----:B------:R-:W-:-:S03]  /*2a50*/  @!P2 IADD3 R3, P0, R0, 0x40, RZ ;  /* 0x000000400003a810 */ /* 0x000fc60007f1e0ff */
[----:B------:R-:W-:Y:S02]  /*2a60*/  IMAD.IADD R7, R7, 0x1, R10 ;  /* 0x0000000107077824 */ /* 0x000fe400078e020a */
[--C-:B------:R-:W-:Y:S02]  /*2a70*/  @!P2 IMAD.X R10, RZ, RZ, R18.reuse, P1 ;  /* 0x000000ffff0aa224 */ /* 0x100fe400008e0612 */
[----:B------:R-:W-:Y:S02]  /*2a80*/  @!P3 IMAD R13, R18, c[0x0][0x1a0], RZ ;  /* 0x00006800120dba24 */ /* 0x000fe400078e02ff */
[----:B------:R-:W-:Y:S01]  /*2a90*/  IMAD.IADD R5, R5, 0x1, R9 ;  /* 0x0000000105057824 */ /* 0x000fe200078e0209 */
[----:B------:R-:W-:Y:S01]  /*2aa0*/  @!P2 MOV R9, R7 ;  /* 0x000000070009a202 */ /* 0x000fe20000000f00 */
[----:B------:R-:W-:Y:S02]  /*2ab0*/  @!P2 IMAD.X R11, RZ, RZ, R18, P0 ;  /* 0x000000ffff0ba224 */ /* 0x000fe400000e0612 */
[----:B------:R-:W-:-:S02]  /*2ac0*/  @!P2 IMAD R10, R10, c[0x0][0x1a0], RZ ;  /* 0x000068000a0aaa24 */ /* 0x000fc400078e02ff */
[----:B------:R-:W-:Y:S02]  /*2ad0*/  @!P3 IMAD R16, R0, c[0x0][0x1a4], R13 ;  /* 0x000069000010ba24 */ /* 0x000fe400078e020d */
[----:B------:R-:W-:Y:S02]  /*2ae0*/  @!P2 IMAD R11, R11, c[0x0][0x198], RZ ;  /* 0x000066000b0baa24 */ /* 0x000fe400078e02ff */
[----:B------:R-:W-:Y:S01]  /*2af0*/  @!P2 IMAD R17, R12, c[0x0][0x1a4], R10 ;  /* 0x000069000c11aa24 */ /* 0x000fe200078e020a */
[----:B------:R-:W-:Y:S01]  /*2b00*/  @!P2 MOV R15, R5 ;  /* 0x00000005000fa202 */ /* 0x000fe20000000f00 */
[--C-:B------:R-:W-:Y:S01]  /*2b10*/  @!P2 IMAD.MOV.U32 R14, RZ, RZ, R4.reuse ;  /* 0x000000ffff0ea224 */ /* 0x100fe200078e0004 */
[----:B------:R-:W-:Y:S01]  /*2b20*/  ULEA.HI UR9, UR7, UR7, URZ, 0x1 ;  /* 0x0000000707097291 */ /* 0x000fe2000f8f083f */
[----:B------:R-:W-:-:S04]  /*2b30*/  @!P3 IMAD.WIDE.U32 R4, R0, c[0x0][0x198], R4 ;  /* 0x000066000004ba25 */ /* 0x000fc800078e0004 */
[----:B------:R-:W-:Y:S01]  /*2b40*/  @!P2 IMAD.WIDE.U32 R14, R3, c[0x0][0x198], R14 ;  /* 0x00006600030eaa25 */ /* 0x000fe200078e000e */
[----:B------:R-:W-:-:S04]  /*2b50*/  ULOP3.LUT UR9, UR9, 0xfffffffe, URZ, 0xc0, !UPT ;  /* 0xfffffffe09097892 */ /* 0x000fc8000f8ec03f */
[----:B------:R-:W-:-:S04]  /*2b60*/  UIADD3 UR9, UR7, -UR9, URZ ;  /* 0x8000000907097290 */ /* 0x000fc8000fffe03f */
[----:B------:R-:W-:Y:S01]  /*2b70*/  UISETP.NE.AND UP0, UPT, UR9, 0x1, UPT ;  /* 0x000000010900788c */ /* 0x000fe2000bf05270 */
[----:B--2---:R-:W-:-:S04]  /*2b80*/  IADD3 R8, R19, 0x8, RZ ;  /* 0x0000000813087810 */ /* 0x004fc80007ffe0ff */
[----:B------:R-:W-:Y:S01]  /*2b90*/  ISETP.GE.AND P6, PT, R8, UR8, PT ;  /* 0x0000000808007c0c */ /* 0x000fe2000bfc6270 */
[--C-:B------:R-:W-:Y:S02]  /*2ba0*/  @!P2 IMAD.MOV.U32 R8, RZ, RZ, R6.reuse ;  /* 0x000000ffff08a224 */ /* 0x100fe400078e0006 */
[----:B------:R-:W-:-:S04]  /*2bb0*/  @!P3 IMAD.WIDE.U32 R6, R0, c[0x0][0x1a0], R6 ;  /* 0x000068000006ba25 */ /* 0x000fc800078e0006 */
[----:B------:R-:W-:Y:S01]  /*2bc0*/  @!P3 IMAD.IADD R7, R7, 0x1, R16 ;  /* 0x000000010707b824 */ /* 0x000fe200078e0210 */
[----:B------:R-:W-:Y:S01]  /*2bd0*/  @!P3 LEA R10, P0, R6, c[0x0][0x170], 0x1 ;  /* 0x00005c00060aba11 */ /* 0x000fe200078008ff */
[----:B------:R-:W-:-:S04]  /*2be0*/  @!P2 IMAD.WIDE.U32 R12, R12, c[0x0][0x1a0], R8 ;  /* 0x000068000c0caa25 */ /* 0x000fc800078e0008 */
[----:B------:R-:W-:Y:S02]  /*2bf0*/  @!P3 IMAD R8, R18, c[0x0][0x198], RZ ;  /* 0x000066001208ba24 */ /* 0x000fe400078e02ff */
[----:B------:R-:W-:Y:S01]  /*2c00*/  @!P2 IMAD R18, R3, c[0x0][0x19c], R11 ;  /* 0x000067000312aa24 */ /* 0x000fe200078e020b */
[----:B------:R-:W-:Y:S02]  /*2c10*/  @!P3 LEA.HI.X R11, R6, c[0x0][0x174], R7, 0x1, P0 ;  /* 0x00005d00060bba11 */ /* 0x000fe400000f0c07 */
[----:B------:R-:W-:Y:S01]  /*2c20*/  PLOP3.LUT P0, PT, PT, PT, UP6, 0x80, 0x0 ;  /* 0x000000000000781c */ /* 0x000fe20003f0f068 */
[----:B------:R-:W-:-:S12]  /*2c30*/  @!P3 IMAD R3, R0, c[0x0][0x19c], R8 ;  /* 0x000067000003ba24 */ /* 0x000fd800078e0208 */
[----:B------:R-:W-:Y:S01]  /*2c40*/  @P0 BAR.SYNC.DEFER_BLOCKING 0x0 ;  /* 0x0000000000000b1d */ /* 0x000fe20000010000 */
[----:B------:R-:W-:Y:S01]  /*2c50*/  IADD3 R7, R19, 0x20, RZ ;  /* 0x0000002013077810 */ /* 0x000fe20007ffe0ff */
[----:B------:R-:W-:Y:S01]  /*2c60*/  @!P3 IMAD.IADD R3, R5, 0x1, R3 ;  /* 0x000000010503b824 */ /* 0x000fe200078e0203 */
[----:B------:R-:W-:Y:S01]  /*2c70*/  @!P3 LEA R6, P1, R4, c[0x0][0x168], 0x1 ;  /* 0x00005a000406ba11 */ /* 0x000fe200078208ff */
[----:B------:R-:W-:Y:S01]  /*2c80*/  @!P2 IMAD.IADD R9, R13, 0x1, R17 ;  /* 0x000000010d09a824 */ /* 0x000fe200078e0211 */
        /* <DEDUP_REMOVED lines=73> */
[----:B------:R4:W-:Y:S01]  /*3120*/  @!P3 LDGSTS.E.BYPASS.LTC128B.128 [R0+0x9000], [R6.64] ;  /* 0x090000000600bfae */ /* 0x0009e2000b901d44 */
[----:B--2---:R-:W-:-:S03]  /*3130*/  SHF.R.S32.HI R8, RZ, 0x1f, R19 ;  /* 0x0000001fff087819 */ /* 0x004fc60000011413 */
[----:B------:R4:W-:Y:S01]  /*3140*/  @!P3 LDGSTS.E.BYPASS.LTC128B.128 [R0+0xb000], [R6.64+0x40] ;  /* 0x0b0000400600bfae */ /* 0x0009e2000b901d44 */
[----:B------:R-:W-:-:S03]  /*3150*/  ISETP.GE.AND P4, PT, R19, UR8, PT ;  /* 0x0000000813007c0c */ /* 0x000fc6000bf86270 */
        /* <DEDUP_REMOVED lines=10> */
[----:B----4-:R-:W-:Y:S01]  /*3200*/  IMAD.SHL.U32 R6, R19, 0x4, RZ ;  /* 0x0000000413067824 */ /* 0x010fe200078e00ff */
[----:B------:R-:W-:Y:S01]  /*3210*/  MOV R14, 0x7f800000 ;  /* 0x7f800000000e7802 */ /* 0x000fe20000000f00 */
[----:B------:R-:W-:Y:S01]  /*3220*/  IMAD.MOV.U32 R13, RZ, RZ, 0x7f800000 ;  /* 0x7f800000ff0d7424 */ /* 0x000fe200078e00ff */
[----:B------:R-:W0:Y:S01]  /*3230*/  LDGDEPBAR ;  /* 0x00000000000079af */ /* 0x000e220000000000 */
[----:B------:R-:W-:-:S02]  /*3240*/  IMAD.MOV.U32 R12, RZ, RZ, 0x7f800000 ;  /* 0x7f800000ff0c7424 */ /* 0x000fc400078e00ff */
[----:B------:R-:W-:Y:S01]  /*3250*/  IMAD.MOV.U32 R11, RZ, RZ, 0x7f800000 ;  /* 0x7f800000ff0b7424 */ /* 0x000fe200078e00ff */
[----:B--2---:R-:W-:Y:S02]  /*3260*/  IADD3 R4, P3, R6, UR14, RZ ;  /* 0x0000000e06047c10 */ /* 0x004fe4000ff7e0ff */
[----:B------:R-:W-:Y:S01]  /*3270*/  SHF.L.U64.HI R5, R19, 0x2, R8 ;  /* 0x0000000213057819 */ /* 0x000fe20000010208 */
[----:B------:R-:W-:-:S04]  /*3280*/  DEPBAR.LE SB0, 0x1 ;  /* 0x000080400000791a */ /* 0x000fc80000000000 */
[----:B-1----:R-:W-:Y:S02]  /*3290*/  SHF.R.S32.HI R0, RZ, 0x1f, R3 ;  /* 0x0000001fff007819 */ /* 0x002fe40000011403 */
        /* <DEDUP_REMOVED lines=11> */
[----:B------:R-:W-:Y:S02]  /*3350*/  SEL R0, R0, R205, !P0 ;  /* 0x000000cd00007207 */ /* 0x000fe40004000000 */
[----:B------:R-:W-:-:S03]  /*3360*/  SHF.L.U32 R196, R3, 0x1, RZ ;  /* 0x0000000103c47819 */ /* 0x000fc600000006ff */
[----:B------:R-:W-:Y:S02]  /*3370*/  IMAD.SHL.U32 R3, R0, 0x2, RZ ;  /* 0x0000000200037824 */ /* 0x000fe400078e00ff */
[----:B------:R-:W-:-:S04]  /*3380*/  IMAD.MOV.U32 R0, RZ, RZ, c[0x0][0x22c] ;  /* 0x00008b00ff007624 */ /* 0x000fc800078e00ff */
[----:B------:R-:W-:-:S04]  /*3390*/  IMAD R0, R0, c[0x0][0x1c0], RZ ;  /* 0x0000700000007a24 */ /* 0x000fc800078e02ff */
[C---:B------:R-:W-:Y:S01]  /*33a0*/  IMAD.SHL.U32 R9, R0.reuse, 0x10, RZ ;  /* 0x0000001000097824 */ /* 0x040fe200078e00ff */
[----:B-1----:R-:W-:-:S04]  /*33b0*/  SHF.L.U32 R4, R0, 0x3, RZ ;  /* 0x0000000300047819 */ /* 0x002fc800000006ff */
[C---:B------:R-:W-:Y:S01]  /*33c0*/  IADD3 R5, R9.reuse, 0x20, RZ ;  /* 0x0000002009057810 */ /* 0x040fe20007ffe0ff */
[----:B------:R-:W1:Y:S01]  /*33d0*/  LDSM.16.M88.4 R148, [R198+0xf000] ;  /* 0x00f00000c694783b */ /* 0x000e620000000200 */
[----:B------:R-:W-:Y:S02]  /*33e0*/  IADD3 R0, R9, 0x40, RZ ;  /* 0x0000004009007810 */ /* 0x000fe40007ffe0ff */
[----:B---3--:R-:W-:Y:S01]  /*33f0*/  SHF.L.U64.HI R6, R19, 0x2, R8 ;  /* 0x0000000213067819 */ /* 0x008fe20000010208 */
[C---:B------:R-:W-:Y:S01]  /*3400*/  IMAD.IADD R5, R4.reuse, 0x1, R5 ;  /* 0x0000000104057824 */ /* 0x040fe200078e0205 */
[----:B------:R-:W3:Y:S01]  /*3410*/  LDSM.16.M88.4 R152, [R198+0xf400] ;  /* 0x00f40000c698783b */ /* 0x000ee20000000200 */
[----:B------:R-:W-:-:S03]  /*3420*/  IMAD.IADD R0, R4, 0x1, R0 ;  /* 0x0000000104007824 */ /* 0x000fc600078e0200 */
[----:B------:R-:W1:Y:S01]  /*3430*/  LDSM.16.M88.4 R156, [R197+0xf000] ;  /* 0x00f00000c59c783b */ /* 0x000e620000000200 */
[----:B------:R-:W-:-:S03]  /*3440*/  IMAD.SHL.U32 R7, R19, 0x4, RZ ;  /* 0x0000000413077824 */ /* 0x000fc600078e00ff */
        /* <DEDUP_REMOVED lines=60> */
[----:B------:R-:W-:Y:S02]  /*3810*/  UIADD3 UR20, UR23, 0x80, URZ ;  /* 0x0000008017147890 */ /* 0x000fe4000fffe03f */
[----:B------:R-:W-:Y:S02]  /*3820*/  UIADD3 UR19, UR19, -UR25, URZ ;  /* 0x8000001913137290 */ /* 0x000fe4000fffe03f */
[----:B------:R-:W-:Y:S01]  /*3830*/  ULDC UR11, c[0x0][0x2e4] ;  /* 0x0000b900000b7ab9 */ /* 0x000fe20000000800 */
[----:B--2---:R-:W-:Y:S04]  /*3840*/  STL [R1+0x10], R14 ;  /* 0x0000100e01007387 */ /* 0x004fe80000100800 */
[----:B----4-:R-:W-:Y:S04]  /*3850*/  STL [R1+0x14], R13 ;  /* 0x0000140d01007387 */ /* 0x010fe80000100800 */
[----:B-----5:R-:W-:Y:S04]  /*3860*/  STL [R1+0x8], R12 ;  /* 0x0000080c01007387 */ /* 0x020fe80000100800 */
[----:B------:R-:W-:Y:S04]  /*3870*/  STL [R1+0xc], R11 ;  /* 0x00000c0b01007387 */ /* 0x000fe80000100800 */
[----:B------:R2:W-:Y:S04]  /*3880*/  STL [R1+0x38], R6 ;  /* 0x0000380601007387 */ /* 0x0005e80000100800 */
[----:B------:R-:W-:Y:S01]  /*3890*/  STL [R1+0x3c], R7 ;  /* 0x00003c0701007387 */ /* 0x000fe20000100800 */
        /* <DEDUP_REMOVED lines=11> */
[----:B-1-3--:R4:W-:Y:S02]  /*3950*/  STL [R1+0x20], R0 ;  /* 0x0000200001007387 */ /* 0x00a9e40000100800 */
.L_x_645:
[----:B------:R-:W0:Y:S01]  /*3960*/  LDGDEPBAR ;  /* 0x00000000000079af */ /* 0x000e220000000000 */
[----:B----4-:R-:W-:Y:S01]  /*3970*/  IADD3 R0, R206, R196, RZ ;  /* 0x000000c4ce007210 */ /* 0x010fe20007ffe0ff */
[----:B------:R-:W-:Y:S02]  /*3980*/  USHF.L.U32 UR8, UR7, 0x6, URZ ;  /* 0x0000000607087899 */ /* 0x000fe4000800063f */
        /* <DEDUP_REMOVED lines=81> */
[----:B------:R2:W3:Y:S01]  /*3ea0*/  MUFU.TANH R213, R4 ;  /* 0x0000000400d57308 */ /* 0x0004e20000002400 */
[-C--:B------:R-:W-:Y:S03]  /*3eb0*/  HMMA.16816.F32 R20, R140, R144.reuse, R20 ;  /* 0x000000908c14723c */ /* 0x080fe60000001814 */
[----:B------:R-:W-:Y:S02]  /*3ec0*/  FMUL.FTZ R6, R6, c[0x0][0x2ec] ;  /* 0x0000bb0006067a20 */ /* 0x000fe40000410000 */
[----:B------:R-:W-:Y:S02]  /*3ed0*/  FMUL.FTZ R7, R7, c[0x0][0x2ec] ;  /* 0x0000bb0007077a20 */ /* 0x000fe40000410000 */
[----:B------:R-:W-:Y:S01]  /*3ee0*/  FMUL.FTZ R8, R8, c[0x0][0x2ec] ;  /* 0x0000bb0008087a20 */ /* 0x000fe20000410000 */
[C---:B------:R-:W-:Y:S01]  /*3ef0*/  HMMA.16816.F32 R24, R136.reuse, R144, R24 ;  /* 0x000000908818723c */ /* 0x040fe20000001818 */
[----:B------:R4:W1:Y:S01]  /*3f00*/  MUFU.TANH R212, R5 ;  /* 0x0000000500d47308 */ /* 0x0008620000002400 */
[----:B------:R1:W5:Y:S02]  /*3f10*/  LDG.E R145, [R132.64+0x80] ;  /* 0x0000800484917981 */ /* 0x000364000c1e1900 */
[----:B------:R-:W-:Y:S02]  /*3f20*/  FMUL.FTZ R9, R9, c[0x0][0x2ec] ;  /* 0x0000bb0009097a20 */ /* 0x000fe40000410000 */
[----:B------:R1:W5:Y:S01]  /*3f30*/  LDG.E R144, [R132.64+0xa0] ;  /* 0x0000a00484907981 */ /* 0x000362000c1e1900 */
[----:B------:R-:W-:Y:S01]  /*3f40*/  FMUL.FTZ R10, R10, c[0x0][0x2ec] ;  /* 0x0000bb000a0a7a20 */ /* 0x000fe20000410000 */
[-C--:B------:R-:W-:Y:S03]  /*3f50*/  HMMA.16816.F32 R28, R136, R146.reuse, R28 ;  /* 0x00000092881c723c */ /* 0x080fe6000000181c */
[----:B------:R1:W1:Y:S01]  /*3f60*/  MUFU.TANH R211, R6 ;  /* 0x0000000600d37308 */ /* 0x0002620000002400 */
[----:B------:R-:W-:Y:S02]  /*3f70*/  FMUL.FTZ R11, R11, c[0x0][0x2ec] ;  /* 0x0000bb000b0b7a20 */ /* 0x000fe40000410000 */
[----:B------:R-:W-:Y:S01]  /*3f80*/  FMUL.FTZ R12, R12, c[0x0][0x2ec] ;  /* 0x0000bb000c0c7a20 */ /* 0x000fe20000410000 */
[----:B--2---:R-:W-:Y:S01]  /*3f90*/  MOV R4, R243 ;  /* 0x000000f300047202 */ /* 0x004fe20000000f00 */
[----:B------:R-:W-:Y:S04]  /*3fa0*/  HMMA.16816.F32 R32, R140, R146, R32 ;  /* 0x000000928c20723c */ /* 0x000fe80000001820 */
[----:B------:R-:W-:Y:S01]  /*3fb0*/  FMUL.FTZ R13, R13, c[0x0][0x2ec] ;  /* 0x0000bb000d0d7a20 */ /* 0x000fe20000410000 */
[----:B------:R2:W1:Y:S01]  /*3fc0*/  MUFU.TANH R210, R7 ;  /* 0x0000000700d27308 */ /* 0x0004620000002400 */
[----:B------:R-:W-:Y:S02]  /*3fd0*/  FMUL.FTZ R14, R14, c[0x0][0x2ec] ;  /* 0x0000bb000e0e7a20 */ /* 0x000fe40000410000 */
[----:B------:R-:W-:Y:S01]  /*3fe0*/  FMUL.FTZ R15, R15, c[0x0][0x2ec] ;  /* 0x0000bb000f0f7a20 */ /* 0x000fe20000410000 */
[----:B----4-:R-:W-:Y:S03]  /*3ff0*/  MOV R5, R242 ;  /* 0x000000f200057202 */ /* 0x010fe60000000f00 */
[----:B------:R-:W-:Y:S02]  /*4000*/  FMUL.FTZ R16, R16, c[0x0][0x2ec] ;  /* 0x0000bb0010107a20 */ /* 0x000fe40000410000 */
[----:B------:R2:W-:Y:S01]  /*4010*/  STL.64 [R1], R4 ;  /* 0x0000000401007387 */ /* 0x0005e20000100a00 */
[----:B------:R2:W4:Y:S01]  /*4020*/  MUFU.TANH R217, R8 ;  /* 0x0000000800d97308 */ /* 0x0005220000002400 */
        /* <DEDUP_REMOVED lines=21> */
[----:B------:R-:W-:Y:S03]  /*4180*/  FMUL.FTZ R35, R35, c[0x0][0x2ec] ;  /* 0x0000bb0023237a20 */ /* 0x000fe60000410000 */
        /* <DEDUP_REMOVED lines=66> */
.L_x_641:
[----:B---34-:R-:W3:Y:S01]  /*45b0*/  LDL R0, [R1+0x28] ;  /* 0x0000280001007983 */ /* 0x018ee20000100800 */
[----:B------:R-:W-:Y:S03]  /*45c0*/  UMOV UR11, UR9 ;  /* 0x00000009000b7c82 */ /* 0x000fe60008000000 */
[----:B------:R-:W4:Y:S01]  /*45d0*/  LDL R135, [R1+0x48] ;  /* 0x0000480001877983 */ /* 0x000f220000100800 */
[----:B--23--:R-:W-:Y:S01]  /*45e0*/  IADD3 R4, R0, UR8, RZ ;  /* 0x0000000800047c10 */ /* 0x00cfe2000fffe0ff */
[----:B------:R-:W-:Y:S01]  /*45f0*/  UIADD3 UR8, -UR9, UR6, -UR12 ;  /* 0x0000000609087290 */ /* 0x000fe2000fffe90c */
[----:B------:R-:W-:Y:S02]  /*4600*/  IMAD.U32 R0, RZ, RZ, UR22 ;  /* 0x00000016ff007e24 */ /* 0x000fe4000f8e00ff */
[C---:B-1----:R-:W-:Y:S02]  /*4610*/  IADD3 R6, R4.reuse, 0x8, RZ ;  /* 0x0000000804067810 */ /* 0x042fe40007ffe0ff */
[----:B------:R-:W-:Y:S01]  /*4620*/  IADD3 R14, R4, 0x20, RZ ;  /* 0x00000020040e7810 */ /* 0x000fe20007ffe0ff */
[----:B----4-:R-:W-:Y:S01]  /*4630*/  IMAD R0, R0, 0x80, R135 ;  /* 0x0000008000007824 */ /* 0x010fe200078e0287 */
        /* <DEDUP_REMOVED lines=38> */
[CC--:B------:R-:W-:Y:S02]  /*48a0*/  ISETP.GE.AND P2, PT, R0.reuse, R4.reuse, PT ;  /* 0x000000040000720c */ /* 0x0c0fe40003f46270 */
        /* <DEDUP_REMOVED lines=83> */
.L_x_642:
[----:B------:R-:W2:Y:S01]  /*4de0*/  LDL R0, [R1+0x10] ;  /* 0x0000100001007983 */ /* 0x000ea20000100800 */
[----:B------:R-:W-:Y:S03]  /*4df0*/  UISETP.GT.AND UP3, UPT, UR7, UR17, UPT ;  /* 0x000000110700728c */ /* 0x000fe6000bf64270 */
[----:B------:R-:W3:Y:S04]  /*4e00*/  LDL R4, [R1+0x14] ;  /* 0x0000140001047983 */ /* 0x000ee80000100800 */
[----:B------:R-:W4:Y:S04]  /*4e10*/  LDL R136, [R1+0x8] ;  /* 0x0000080001887983 */ /* 0x000f280000100800 */
[----:B------:R-:W4:Y:S04]  /*4e20*/  LDL R135, [R1+0xc] ;  /* 0x00000c0001877983 */ /* 0x000f280000100800 */
        /* <DEDUP_REMOVED lines=42> */
[----:B------:R2:W3:Y:S02]  /*50d0*/  MUFU.EX2 R243, R0 ;  /* 0x0000000000f37308 */ /* 0x0004e40000000800 */
[--C-:B--2---:R-:W-:Y:S08]  /*50e0*/  FFMA.FTZ R0, R32, c[0x0][0x23c], -R6.reuse ;  /* 0x00008f0020007a23 */ /* 0x104ff00000010806 */
[----:B-1----:R1:W-:Y:S02]  /*50f0*/  MUFU.EX2 R53, R0 ;  /* 0x0000000000357308 */ /* 0x0023e40000000800 */
        /* <DEDUP_REMOVED lines=9> */
[----:B------:R1:W2:Y:S02]  /*5190*/  MUFU.EX2 R147, R0 ;  /* 0x0000000000937308 */ /* 0x0002a40000000800 */
        /* <DEDUP_REMOVED lines=32> */
[----:B---3--:R-:W-:Y:S05]  /*53a0*/  F2FP.PACK_AB R7, R243, R142 ;  /* 0x0000008ef307723e */ /* 0x008fea00000000ff */
[----:B------:R4:W-:Y:S01]  /*53b0*/  STS [R246+0x13400], R7 ;  /* 0x01340007f6007388 */ /* 0x0009e20000000800 */
[----:B-1----:R-:W-:Y:S01]  /*53c0*/  F2FP.PACK_AB R6, R147, R242 ;  /* 0x000000f29306723e */ /* 0x002fe200000000ff */
        /* <DEDUP_REMOVED lines=48> */
[----:B------:R-:W-:Y:S02]  /*56d0*/  FMUL.FTZ R213, R0, c[0x0][0x2ec] ;  /* 0x0000bb0000d57a20 */ /* 0x000fe40000410000 */
[----:B------:R-:W-:Y:S04]  /*56e0*/  FFMA.FTZ R0, -R210, R210, 1 ;  /* 0x3f800000d2007423 */ /* 0x000fe800000101d2 */
        /* <DEDUP_REMOVED lines=54> */
[----:B------:R-:W-:Y:S02]  /*5a50*/  FADD.FTZ R5, -R209, R5 ;  /* 0x00000005d1057221 */ /* 0x000fe40000010100 */
[----:B------:R-:W-:Y:S02]  /*5a60*/  FMUL.FTZ R141, R141, R4 ;  /* 0x000000048d8d7220 */ /* 0x000fe40000410000 */
[----:B------:R-:W-:Y:S01]  /*5a70*/  FMUL.FTZ R140, R140, R5 ;  /* 0x000000058c8c7220 */ /* 0x000fe20000410000 */
[-C--:B------:R-:W-:Y:S01]  /*5a80*/  HMMA.16816.F32 R20, R132, R192.reuse, R20 ;  /* 0x000000c08414723c */ /* 0x080fe20000001814 */
[----:B------:R-:W-:Y:S03]  /*5a90*/  FFMA.FTZ R5, -R212, R212, 1 ;  /* 0x3f800000d4057423 */ /* 0x000fe600000101d4 */
[----:B------:R-:W-:Y:S02]  /*5aa0*/  FMUL.FTZ R213, R141, R213 ;  /* 0x000000d58dd57220 */ /* 0x000fe40000410000 */
[----:B------:R-:W-:Y:S02]  /*5ab0*/  FMUL.FTZ R5, R5, c[0x0][0x2ec] ;  /* 0x0000bb0005057a20 */ /* 0x000fe40000410000 */
[C---:B------:R-:W-:Y:S01]  /*5ac0*/  FADD.FTZ R12, -R145.reuse, R12 ;  /* 0x0000000c910c7221 */ /* 0x040fe20000010100 */
[C---:B------:R-:W-:Y:S03]  /*5ad0*/  HMMA.16816.F32 R24, R136.reuse, R192, R24 ;  /* 0x000000c08818723c */ /* 0x040fe60000001818 */
[----:B------:R-:W-:Y:S02]  /*5ae0*/  FADD.FTZ R13, -R145, R13 ;  /* 0x0000000d910d7221 */ /* 0x000fe40000010100 */
[----:B------:R-:W-:Y:S02]  /*5af0*/  FMUL.FTZ R141, R57, R12 ;  /* 0x0000000c398d7220 */ /* 0x000fe40000410000 */
[----:B------:R-:W-:Y:S01]  /*5b00*/  FADD.FTZ R11, -R144, R11 ;  /* 0x0000000b900b7221 */ /* 0x000fe20000010100 */
[----:B------:R1:W5:Y:S01]  /*5b10*/  LDL.LU R57, [R1+0xb4] ;  /* 0x0000b40001397983 */ /* 0x0003620000300800 */
[----:B------:R-:W-:Y:S01]  /*5b20*/  FMUL.FTZ R212, R140, R5 ;  /* 0x000000058cd47220 */ /* 0x000fe20000410000 */
[-C--:B------:R-:W-:Y:S02]  /*5b30*/  HMMA.16816.F32 R28, R136, R194.reuse, R28 ;  /* 0x000000c2881c723c */ /* 0x080fe4000000181c */
[----:B------:R-:W-:Y:S02]  /*5b40*/  FADD.FTZ R14, -R144, R14 ;  /* 0x0000000e900e7221 */ /* 0x000fe40000010100 */
[----:B------:R-:W-:Y:S02]  /*5b50*/  FMUL.FTZ R140, R56, R13 ;  /* 0x0000000d388c7220 */ /* 0x000fe40000410000 */
[C---:B------:R-:W-:Y:S01]  /*5b60*/  FADD.FTZ R6, -R208.reuse, R6 ;  /* 0x00000006d0067221 */ /* 0x040fe20000010100 */
[----:B------:R1:W5:Y:S01]  /*5b70*/  LDL.LU R56, [R1+0xb0] ;  /* 0x0000b00001387983 */ /* 0x0003620000300800 */
[----:B------:R-:W-:Y:S01]  /*5b80*/  FADD.FTZ R7, -R208, R7 ;  /* 0x00000007d0077221 */ /* 0x000fe20000010100 */
[----:B------:R-:W-:Y:S03]  /*5b90*/  HMMA.16816.F32 R32, R132, R194, R32 ;  /* 0x000000c28420723c */ /* 0x000fe60000001820 */
[----:B------:R-:W-:Y:S02]  /*5ba0*/  FADD.FTZ R9, -R145, R9 ;  /* 0x0000000991097221 */ /* 0x000fe40000010100 */
[----:B------:R-:W-:Y:S02]  /*5bb0*/  FMUL.FTZ R11, R143, R11 ;  /* 0x0000000b8f0b7220 */ /* 0x000fe40000410000 */
[----:B------:R-:W-:Y:S02]  /*5bc0*/  FFMA.FTZ R4, -R211, R211, 1 ;  /* 0x3f800000d3047423 */ /* 0x000fe400000101d3 */
[----:B------:R-:W-:Y:S03]  /*5bd0*/  FADD.FTZ R15, -R144, R15 ;  /* 0x0000000f900f7221 */ /* 0x000fe60000010100 */
[----:B------:R-:W-:Y:S02]  /*5be0*/  FMUL.FTZ R143, R55, R14 ;  /* 0x0000000e378f7220 */ /* 0x000fe40000410000 */
[----:B------:R-:W-:Y:S01]  /*5bf0*/  FFMA.FTZ R5, -R216, R216, 1 ;  /* 0x3f800000d8057423 */ /* 0x000fe200000101d8 */
[----:B------:R1:W5:Y:S01]  /*5c00*/  LDL.LU R55, [R1+0xac] ;  /* 0x0000ac0001377983 */ /* 0x0003620000300800 */
[----:B------:R-:W-:Y:S02]  /*5c10*/  FMUL.FTZ R6, R142, R6 ;  /* 0x000000068e067220 */ /* 0x000fe40000410000 */
[----:B------:R-:W-:Y:S02]  /*5c20*/  FMUL.FTZ R7, R243, R7 ;  /* 0x00000007f3077220 */ /* 0x000fe40000410000 */
[----:B------:R-:W-:Y:S02]  /*5c30*/  FMUL.FTZ R9, R147, R9 ;  /* 0x0000000993097220 */ /* 0x000fe40000410000 */
[----:B------:R-:W-:Y:S02]  /*5c40*/  FMUL.FTZ R4, R4, c[0x0][0x2ec] ;  /* 0x0000bb0004047a20 */ /* 0x000fe40000410000 */
[----:B------:R-:W-:Y:S02]  /*5c50*/  FMUL.FTZ R15, R54, R15 ;  /* 0x0000000f360f7220 */ /* 0x000fe40000410000 */
[----:B------:R-:W-:Y:S01]  /*5c60*/  FMUL.FTZ R5, R5, c[0x0][0x2ec] ;  /* 0x0000bb0005057a20 */ /* 0x000fe20000410000 */
[----:B------:R1:W5:Y:S01]  /*5c70*/  LDL.LU R54, [R1+0xa8] ;  /* 0x0000a80001367983 */ /* 0x0003620000300800 */
[----:B------:R-:W-:Y:S02]  /*5c80*/  FADD.FTZ R16, -R209, R16 ;  /* 0x00000010d1107221 */ /* 0x000fe40000010100 */
[----:B------:R-:W-:Y:S02]  /*5c90*/  FADD.FTZ R10, -R144, R10 ;  /* 0x0000000a900a7221 */ /* 0x000fe40000010100 */
[----:B------:R-:W-:Y:S02]  /*5ca0*/  FMUL.FTZ R211, R6, R4 ;  /* 0x0000000406d37220 */ /* 0x000fe40000410000 */
[----:B------:R-:W-:Y:S02]  /*5cb0*/  FMUL.FTZ R210, R7, R0 ;  /* 0x0000000007d27220 */ /* 0x000fe40000410000 */
[----:B------:R-:W-:Y:S02]  /*5cc0*/  FFMA.FTZ R0, -R217, R217, 1 ;  /* 0x3f800000d9007423 */ /* 0x000fe400000101d9 */
[----:B------:R-:W-:Y:S02]  /*5cd0*/  FFMA.FTZ R4, -R215, R215, 1 ;  /* 0x3f800000d7047423 */ /* 0x000fe400000101d7 */
[----:B------:R-:W-:Y:S02]  /*5ce0*/  FMUL.FTZ R14, R9, R5 ;  /* 0x00000005090e7220 */ /* 0x000fe40000410000 */
[----:B------:R-:W-:Y:S02]  /*5cf0*/  FADD.FTZ R17, -R209, R17 ;  /* 0x00000011d1117221 */ /* 0x000fe40000010100 */
[----:B------:R-:W-:Y:S02]  /*5d00*/  FMUL.FTZ R9, R53, R16 ;  /* 0x0000001035097220 */ /* 0x000fe40000410000 */
[----:B------:R-:W-:Y:S01]  /*5d10*/  FMUL.FTZ R10, R146, R10 ;  /* 0x0000000a920a7220 */ /* 0x000fe20000410000 */
[----:B------:R1:W5:Y:S01]  /*5d20*/  LDL.LU R53, [R1+0xa4] ;  /* 0x0000a40001357983 */ /* 0x0003620000300800 */
[----:B------:R-:W-:Y:S02]  /*5d30*/  FMUL.FTZ R147, R0, c[0x0][0x2ec] ;  /* 0x0000bb0000937a20 */ /* 0x000fe40000410000 */
[----:B------:R-:W-:Y:S02]  /*5d40*/  FFMA.FTZ R0, -R214, R214, 1 ;  /* 0x3f800000d6007423 */ /* 0x000fe400000101d6 */
[----:B------:R-:W-:Y:S02]  /*5d50*/  FMUL.FTZ R4, R4, c[0x0][0x2ec] ;  /* 0x0000bb0004047a20 */ /* 0x000fe40000410000 */
[----:B------:R-:W-:Y:S02]  /*5d60*/  FADD.FTZ R18, -R208, R18 ;  /* 0x00000012d0127221 */ /* 0x000fe40000010100 */
[----:B------:R-:W-:Y:S02]  /*5d70*/  FMUL.FTZ R12, R52, R17 ;  /* 0x00000011340c7220 */ /* 0x000fe40000410000 */
[----:B------:R-:W-:Y:S01]  /*5d80*/  FMUL.FTZ R0, R0, c[0x0][0x2ec] ;  /* 0x0000bb0000007a20 */ /* 0x000fe20000410000 */
[----:B------:R1:W5:Y:S01]  /*5d90*/  LDL.LU R52, [R1+0xa0] ;  /* 0x0000a00001347983 */ /* 0x0003620000300800 */
[----:B------:R-:W-:Y:S02]  /*5da0*/  FMUL.FTZ R146, R10, R4 ;  /* 0x000000040a927220 */ /* 0x000fe40000410000 */
[----:B------:R-:W-:Y:S02]  /*5db0*/  FADD.FTZ R19, -R208, R19 ;  /* 0x00000013d0137221 */ /* 0x000fe40000010100 */
[----:B------:R-:W-:Y:S02]  /*5dc0*/  FMUL.FTZ R10, R51, R18 ;  /* 0x00000012330a7220 */ /* 0x000fe40000410000 */
[----:B------:R-:W-:Y:S01]  /*5dd0*/  FADD.FTZ R8, -R145, R8 ;  /* 0x0000000891087221 */ /* 0x000fe20000010100 */
[----:B------:R1:W5:Y:S01]  /*5de0*/  LDL.LU R51, [R1+0x9c] ;  /* 0x00009c0001337983 */ /* 0x0003620000300800 */
[----:B------:R-:W-:Y:S02]  /*5df0*/  FMUL.FTZ R13, R11, R0 ;  /* 0x000000000b0d7220 */ /* 0x000fe40000410000 */
[----:B------:R-:W-:Y:S02]  /*5e00*/  FMUL.FTZ R11, R50, R19 ;  /* 0x00000013320b7220 */ /* 0x000fe40000410000 */
[C---:B------:R-:W-:Y:S01]  /*5e10*/  FADD.FTZ R20, -R209.reuse, R20 ;  /* 0x00000014d1147221 */ /* 0x040fe20000010100 */
[----:B------:R1:W5:Y:S01]  /*5e20*/  LDL.LU R50, [R1+0x98] ;  /* 0x0000980001327983 */ /* 0x0003620000300800 */
[----:B------:R-:W-:Y:S02]  /*5e30*/  FMUL.FTZ R8, R242, R8 ;  /* 0x00000008f2087220 */ /* 0x000fe40000410000 */
[----:B------:R-:W-:Y:S02]  /*5e40*/  FADD.FTZ R21, -R209, R21 ;  /* 0x00000015d1157221 */ /* 0x000fe40000010100 */
        /* <DEDUP_REMOVED lines=17> */
[----:B------:R-:W-:Y:S01]  /*5f60*/  FADD.FTZ R26, -R144, R26 ;  /* 0x0000001a901a7221 */ /* 0x000fe20000010100 */
[----:B------:R1:W5:Y:S01]  /*5f70*/  LDL.LU R45, [R1+0x84] ;  /* 0x00008400012d7983 */ /* 0x0003620000300800 */
[----:B------:R-:W-:Y:S02]  /*5f80*/  FMUL.FTZ R23, R44, R25 ;  /* 0x000000192c177220 */ /* 0x000fe40000410000 */
[----:B------:R-:W-:Y:S01]  /*5f90*/  FFMA.FTZ R4, -R223, R223, 1 ;  /* 0x3f800000df047423 */ /* 0x000fe200000101df */
[----:B------:R1:W5:Y:S01]  /*5fa0*/  LDL.LU R44, [R1+0x80] ;  /* 0x00008000012c7983 */ /* 0x0003620000300800 */
[----:B------:R-:W-:Y:S02]  /*5fb0*/  FADD.FTZ R27, -R144, R27 ;  /* 0x0000001b901b7221 */ /* 0x000fe40000010100 */
[----:B------:R-:W-:Y:S02]  /*5fc0*/  FMUL.FTZ R26, R43, R26 ;  /* 0x0000001a2b1a7220 */ /* 0x000fe40000410000 */
[----:B------:R-:W-:Y:S01]  /*5fd0*/  FMUL.FTZ R4, R4, c[0x0][0x2ec] ;  /* 0x0000bb0004047a20 */ /* 0x000fe20000410000 */
[----:B------:R1:W5:Y:S01]  /*5fe0*/  LDL.LU R43, [R1+0x7c] ;  /* 0x00007c00012b7983 */ /* 0x0003620000300800 */
[C---:B------:R-:W-:Y:S02]  /*5ff0*/  FADD.FTZ R28, -R145.reuse, R28 ;  /* 0x0000001c911c7221 */ /* 0x040fe40000010100 */
[----:B------:R-:W-:Y:S02]  /*6000*/  FMUL.FTZ R25, R42, R27 ;  /* 0x0000001b2a197220 */ /* 0x000fe40000410000 */
[----:B------:R-:W-:Y:S01]  /*6010*/  FMUL.FTZ R10, R10, R4 ;  /* 0x000000040a0a7220 */ /* 0x000fe20000410000 */
[----:B------:R1:W5:Y:S01]  /*6020*/  LDL.LU R42, [R1+0x78] ;  /* 0x00007800012a7983 */ /* 0x0003620000300800 */
[----:B------:R-:W-:Y:S02]  /*6030*/  FADD.FTZ R29, -R145, R29 ;  /* 0x0000001d911d7221 */ /* 0x000fe40000010100 */
[----:B------:R-:W-:Y:S02]  /*6040*/  FFMA.FTZ R4, -R227, R227, 1 ;  /* 0x3f800000e3047423 */ /* 0x000fe400000101e3 */
[----:B------:R-:W-:Y:S02]  /*6050*/  FMUL.FTZ R20, R41, R28 ;  /* 0x0000001c29147220 */ /* 0x000fe40000410000 */
[----:B------:R-:W-:Y:S01]  /*6060*/  FADD.FTZ R30, -R144, R30 ;  /* 0x0000001e901e7221 */ /* 0x000fe20000010100 */
[----:B------:R1:W5:Y:S01]  /*6070*/  LDL.LU R41, [R1+0x74] ;  /* 0x0000740001297983 */ /* 0x0003620000300800 */
[----:B------:R-:W-:Y:S02]  /*6080*/  FMUL.FTZ R4, R4, c[0x0][0x2ec] ;  /* 0x0000bb0004047a20 */ /* 0x000fe40000410000 */
        /* <DEDUP_REMOVED lines=8> */
[----:B------:R-:W-:Y:S01]  /*6110*/  FADD.FTZ R33, -R209, R33 ;  /* 0x00000021d1217221 */ /* 0x000fe20000010100 */
        /* <DEDUP_REMOVED lines=13> */
[----:B------:R-:W-:Y:S02]  /*61f0*/  FFMA.FTZ R5, -R219, R219, 1 ;  /* 0x3f800000db057423 */ /* 0x000fe400000101db */
[----:B------:R-:W-:Y:S02]  /*6200*/  FMUL.FTZ R0, R0, c[0x0][0x2ec] ;  /* 0x0000bb0000007a20 */ /* 0x000fe40000410000 */
[----:B------:R-:W-:Y:S02]  /*6210*/  FMUL.FTZ R6, R6, c[0x0][0x2ec] ;  /* 0x0000bb0006067a20 */ /* 0x000fe40000410000 */
[----:B------:R-:W-:Y:S02]  /*6220*/  FMUL.FTZ R5, R5, c[0x0][0x2ec] ;  /* 0x0000bb0005057a20 */ /* 0x000fe40000410000 */
[----:B------:R-:W-:Y:S02]  /*6230*/  FMUL.FTZ R141, R141, R0 ;  /* 0x000000008d8d7220 */ /* 0x000fe40000410000 */
[----:B------:R-:W-:Y:S02]  /*6240*/  FMUL.FTZ R140, R140, R6 ;  /* 0x000000068c8c7220 */ /* 0x000fe40000410000 */
[----:B------:R-:W-:Y:S02]  /*6250*/  FMUL.FTZ R143, R143, R5 ;  /* 0x000000058f8f7220 */ /* 0x000fe40000410000 */
[----:B------:R-:W-:Y:S02]  /*6260*/  FFMA.FTZ R6, -R225, R225, 1 ;  /* 0x3f800000e1067423 */ /* 0x000fe400000101e1 */
[----:B------:R-:W-:Y:S02]  /*6270*/  FFMA.FTZ R5, -R224, R224, 1 ;  /* 0x3f800000e0057423 */ /* 0x000fe400000101e0 */
        /* <DEDUP_REMOVED lines=71> */
.L_x_643:
[----:B-1----:R-:W-:Y:S01]  /*66f0*/  F2FP.PACK_AB R16, R212, R213 ;  /* 0x000000d5d410723e */ /* 0x002fe200000000ff */
        /* <DEDUP_REMOVED lines=118> */
.L_x_644:
        /* <DEDUP_REMOVED lines=8> */
[----:B------:R-:W-:Y:S02]  /*6ee0*/  UISETP.GT.AND UP2, UPT, UR7, UR17, UPT ;  /* 0x000000110700728c */ /* 0x000fe4000bf44270 */
[----:B------:R-:W4:Y:S01]  /*6ef0*/  LDSM.16.MT88.4 R28, [R144+0xd000] ;  /* 0x00d00000901c783b */ /* 0x000f220000004200 */
[----:B------:R-:W-:Y:S03]  /*6f00*/  UIADD3 UR7, UR7, -0x1, URZ ;  /* 0xffffffff07077890 */ /* 0x000fe6000fffe03f */
[----:B------:R-:W5:Y:S04]  /*6f10*/  LDL R216, [R1+0x40] ;  /* 0x0000400001d87983 */ /* 0x000f680000100800 */
[----:B------:R-:W-:Y:S04]  /*6f20*/  LDSM.16.M88.4 R32, [R202] ;  /* 0x00000000ca20783b */ /* 0x000fe80000000200 */
[----:B------:R-:W5:Y:S04]  /*6f30*/  LDL R213, [R1+0x44] ;  /* 0x0000440001d57983 */ /* 0x000f680000100800 */
[----:B------:R-:W1:Y:S04]  /*6f40*/  LDSM.16.MT88.4 R132, [R144+0x9400] ;  /* 0x009400009084783b */ /* 0x000e680000004200 */
[----:B------:R-:W5:Y:S04]  /*6f50*/  LDL.LU.64 R214, [R1] ;  /* 0x0000000001d67983 */ /* 0x000f680000300a00 */
[----:B------:R-:W1:Y:S04]  /*6f60*/  LDSM.16.MT88.4 R136, [R144+0xb400] ;  /* 0x00b400009088783b */ /* 0x000e680000004200 */
[----:B------:R1:W5:Y:S01]  /*6f70*/  LDL R210, [R1+0x14] ;  /* 0x0000140001d27983 */ /* 0x0003620000100800 */
[C---:B--2---:R-:W-:Y:S03]  /*6f80*/  HMMA.16816.F32 R4, R24.reuse, R8, RZ ;  /* 0x000000081804723c */ /* 0x044fe600000018ff */
[----:B------:R-:W2:Y:S04]  /*6f90*/  LDSM.16.MT88.4 R140, [R144+0xd400] ;  /* 0x00d40000908c783b */ /* 0x000ea80000004200 */
[----:B-1----:R1:W5:Y:S01]  /*6fa0*/  LDL R0, [R1+0xc] ;  /* 0x00000c0001007983 */ /* 0x0023620000100800 */
[C---:B------:R-:W-:Y:S03]  /*6fb0*/  HMMA.16816.F32 R8, R24.reuse, R10, RZ ;  /* 0x0000000a1808723c */ /* 0x040fe600000018ff */
[----:B------:R1:W5:Y:S04]  /*6fc0*/  LDL R211, [R1+0x8] ;  /* 0x0000080001d37983 */ /* 0x0003680000100800 */
[----:B------:R1:W5:Y:S01]  /*6fd0*/  LDL R212, [R1+0x10] ;  /* 0x0000100001d47983 */ /* 0x0003620000100800 */
        /* <DEDUP_REMOVED lines=11> */
[C---:B--2---:R-:W-:Y:S08]  /*7090*/  HMMA.16816.F32 R20, R32.reuse, R140, R20 ;  /* 0x0000008c2014723c */ /* 0x044ff00000001814 */
[----:B------:R-:W-:Y:S01]  /*70a0*/  HMMA.16816.F32 R24, R32, R142, R24 ;  /* 0x0000008e2018723c */ /* 0x000fe20000001818 */
[----:B------:R-:W2:Y:S04]  /*70b0*/  LDSM.16.MT88.4 R32, [R144+0xd800] ;  /* 0x00d800009020783b */ /* 0x000ea80000004200 */
[----:B------:R-:W-:Y:S03]  /*70c0*/  LDSM.16.MT88.4 R140, [R144+0x9c00] ;  /* 0x009c0000908c783b */ /* 0x000fe60000004200 */
[C---:B---3--:R-:W-:Y:S08]  /*70d0*/  HMMA.16816.F32 R4, R28.reuse, R132, R4 ;  /* 0x000000841c04723c */ /* 0x048ff00000001804 */
[C---:B------:R-:W-:Y:S01]  /*70e0*/  HMMA.16816.F32 R8, R28.reuse, R134, R8 ;  /* 0x000000861c08723c */ /* 0x040fe20000001808 */
[----:B------:R-:W3:Y:S07]  /*70f0*/  LDSM.16.M88.4 R132, [R203] ;  /* 0x00000000cb84783b */ /* 0x000eee0000000200 */
[C---:B----4-:R-:W-:Y:S08]  /*7100*/  HMMA.16816.F32 R12, R28.reuse, R136, R12 ;  /* 0x000000881c0c723c */ /* 0x050ff0000000180c */
[C---:B------:R-:W-:Y:S01]  /*7110*/  HMMA.16816.F32 R16, R28.reuse, R138, R16 ;  /* 0x0000008a1c10723c */ /* 0x040fe20000001810 */
[----:B------:R-:W4:Y:S07]  /*7120*/  LDSM.16.MT88.4 R136, [R144+0xbc00] ;  /* 0x00bc00009088783b */ /* 0x000f2e0000004200 */
[C---:B--2---:R-:W-:Y:S08]  /*7130*/  HMMA.16816.F32 R20, R28.reuse, R32, R20 ;  /* 0x000000201c14723c */ /* 0x044ff00000001814 */
[----:B------:R-:W-:Y:S01]  /*7140*/  HMMA.16816.F32 R24, R28, R34, R24 ;  /* 0x000000221c18723c */ /* 0x000fe20000001818 */
[----:B------:R-:W2:Y:S04]  /*7150*/  LDSM.16.MT88.4 R28, [R144+0xdc00] ;  /* 0x00dc0000901c783b */ /* 0x000ea80000004200 */
[----:B------:R-:W-:Y:S03]  /*7160*/  LDSM.16.M88.4 R32, [R201+0x2000] ;  /* 0x00200000c920783b */ /* 0x000fe60000000200 */
[C---:B---3--:R-:W-:Y:S08]  /*7170*/  HMMA.16816.F32 R4, R132.reuse, R140, R4 ;  /* 0x0000008c8404723c */ /* 0x048ff00000001804 */
[C---:B------:R-:W-:Y:S01]  /*7180*/  HMMA.16816.F32 R8, R132.reuse, R142, R8 ;  /* 0x0000008e8408723c */ /* 0x040fe20000001808 */
[----:B------:R-:W3:Y:S07]  /*7190*/  LDSM.16.MT88.4 R140, [R144+0xa000] ;  /* 0x00a00000908c783b */ /* 0x000eee0000004200 */
        /* <DEDUP_REMOVED lines=25> */
[----:B------:R-:W2:Y:S03]  /*7330*/  LDSM.16.MT88.4 R28, [R144+0xe800] ;  /* 0x00e80000901c783b */ /* 0x000ea60000004200 */
[C---:B-----5:R-:W-:Y:S01]  /*7340*/  LEA R243, P1, R209.reuse, R214, 0x2 ;  /* 0x000000d6d1f37211 */ /* 0x060fe200078210ff */
[----:B------:R-:W-:Y:S03]  /*7350*/  LDSM.16.M88.4 R132, [R203+0x2000] ;  /* 0x00200000cb84783b */ /* 0x000fe60000000200 */
[----:B------:R-:W-:Y:S01]  /*7360*/  LEA.HI.X.SX32 R242, R209, R215, 0x2, P1 ;  /* 0x000000d7d1f27211 */ /* 0x000fe200008f16ff */
[C---:B---3--:R-:W-:Y:S03]  /*7370*/  HMMA.16816.F32 R4, R32.reuse, R140, R4 ;  /* 0x0000008c2004723c */ /* 0x048fe60000001804 */
[----:B------:R-:W-:Y:S04]  /*7380*/  IMAD.MOV.U32 R209, RZ, RZ, c[0x0][0x22c] ;  /* 0x00008b00ffd17624 */ /* 0x000fe800078e00ff */
[----:B------:R-:W-:Y:S01]  /*7390*/  IMAD R209, R209, c[0x0][0x1c0], RZ ;  /* 0x00007000d1d17a24 */ /* 0x000fe200078e02ff */
[C---:B------:R-:W-:Y:S01]  /*73a0*/  HMMA.16816.F32 R8, R32.reuse, R142, R8 ;  /* 0x0000008e2008723c */ /* 0x040fe20000001808 */
[----:B------:R-:W3:Y:S03]  /*73b0*/  LDSM.16.MT88.4 R140, [R144+0xac00] ;  /* 0x00ac0000908c783b */ /* 0x000ee60000004200 */
[----:B------:R-:W-:Y:S04]  /*73c0*/  IMAD.SHL.U32 R209, R209, 0x8, RZ ;  /* 0x00000008d1d17824 */ /* 0x000fe800078e00ff */
[C---:B----4-:R-:W-:Y:S08]  /*73d0*/  HMMA.16816.F32 R12, R32.reuse, R136, R12 ;  /* 0x00000088200c723c */ /* 0x050ff0000000180c */
[C---:B------:R-:W-:Y:S01]  /*73e0*/  HMMA.16816.F32 R16, R32.reuse, R138, R16 ;  /* 0x0000008a2010723c */ /* 0x040fe20000001810 */
[----:B------:R-:W4:Y:S04]  /*73f0*/  LDSM.16.MT88.4 R136, [R144+0xcc00] ;  /* 0x00cc00009088783b */ /* 0x000f280000004200 */
[----:B------:R-:W5:Y:S03]  /*7400*/  LDSM.16.MT88.4 R144, [R144+0xec00] ;  /* 0x00ec00009090783b */ /* 0x000f660000004200 */
[C---:B--2---:R-:W-:Y:S07]  /*7410*/  HMMA.16816.F32 R20, R32.reuse, R28, R20 ;  /* 0x0000001c2014723c */ /* 0x044fee0000001814 */
[----:B------:R-:W-:Y:S01]  /*7420*/  IMAD.MOV.U32 R28, RZ, RZ, R243 ;  /* 0x000000ffff1c7224 */ /* 0x000fe200078e00f3 */
[----:B------:R-:W-:Y:S04]  /*7430*/  HMMA.16816.F32 R24, R32, R30, R24 ;  /* 0x0000001e2018723c */ /* 0x000fe80000001818 */
[----:B------:R-:W-:Y:S03]  /*7440*/  IMAD.MOV.U32 R29, RZ, RZ, R242 ;  /* 0x000000ffff1d7224 */ /* 0x000fe600078e00f2 */
[----:B------:R-:W-:Y:S01]  /*7450*/  @P0 IADD3 R30, P2, R216, UR14, RZ ;  /* 0x0000000ed81e0c10 */ /* 0x000fe2000ff5e0ff */
[----:B------:R-:W-:Y:S01]  /*7460*/  @UP3 UIADD3 UR14, UP1, UR14, -0x100, URZ ;  /* 0xffffff000e0e3890 */ /* 0x000fe2000ff3e03f */
[C---:B---3--:R-:W-:Y:S05]  /*7470*/  HMMA.16816.F32 R4, R132.reuse, R140, R4 ;  /* 0x0000008c8404723c */ /* 0x048fea0000001804 */
[----:B------:R-:W-:Y:S01]  /*7480*/  @P0 IADD3.X R31, R213, UR13, RZ, P2, !PT ;  /* 0x0000000dd51f0c10 */ /* 0x000fe200097fe4ff */
[----:B------:R-:W-:Y:S01]  /*7490*/  IMAD.MOV.U32 R213, RZ, RZ, c[0x0][0x22c] ;  /* 0x00008b00ffd57624 */ /* 0x000fe200078e00ff */
[CC--:B------:R-:W-:Y:S01]  /*74a0*/  LEA R32, P1, R209.reuse, R28.reuse, 0x2 ;  /* 0x0000001cd1207211 */ /* 0x0c0fe200078210ff */
[C---:B------:R-:W-:Y:S01]  /*74b0*/  HMMA.16816.F32 R8, R132.reuse, R142, R8 ;  /* 0x0000008e8408723c */ /* 0x040fe20000001808 */
[----:B------:R-:W-:Y:S01]  /*74c0*/  IMAD.MOV.U32 R141, RZ, RZ, c[0x0][0x22c] ;  /* 0x00008b00ff8d7624 */ /* 0x000fe200078e00ff */
[----:B------:R2:W3:Y:S01]  /*74d0*/  @P0 LDG.E R210, [R30.64+0x20] ;  /* 0x000020041ed20981 */ /* 0x0004e2000c1e1900 */
[----:B------:R-:W-:Y:S01]  /*74e0*/  @UP3 UIADD3.X UR13, UR13, -0x1, URZ, UP1, !UPT ;  /* 0xffffffff0d0d3890 */ /* 0x000fe20008ffe43f */
[-C--:B------:R-:W-:Y:S01]  /*74f0*/  LEA.HI.X.SX32 R33, R209, R29.reuse, 0x2, P1 ;  /* 0x0000001dd1217211 */ /* 0x080fe200008f16ff */
[----:B------:R-:W-:Y:S01]  /*7500*/  IMAD R141, R141, c[0x0][0x1c0], RZ ;  /* 0x000070008d8d7a24 */ /* 0x000fe200078e02ff */
[----:B------:R2:W3:Y:S01]  /*7510*/  @P0 LDG.E R0, [R30.64+0xa0] ;  /* 0x0000a0041e000981 */ /* 0x0004e2000c1e1900 */
[----:B------:R-:W-:Y:S01]  /*7520*/  IMAD.MOV.U32 R142, RZ, RZ, c[0x0][0x22c] ;  /* 0x00008b00ff8e7624 */ /* 0x000fe200078e00ff */
[C---:B----4-:R-:W-:Y:S01]  /*7530*/  HMMA.16816.F32 R12, R132.reuse, R136, R12 ;  /* 0x00000088840c723c */ /* 0x050fe2000000180c */
[----:B------:R-:W-:Y:S01]  /*7540*/  IMAD.MOV.U32 R140, RZ, RZ, c[0x0][0x22c] ;  /* 0x00008b00ff8c7624 */ /* 0x000fe200078e00ff */
[----:B------:R2:W4:Y:S02]  /*7550*/  @P0 LDG.E R211, [R30.64+0x80] ;  /* 0x000080041ed30981 */ /* 0x000524000c1e1900 */
[----:B------:R-:W-:Y:S02]  /*7560*/  IMAD R141, R141, 0x28, RZ ;  /* 0x000000288d8d7824 */ /* 0x000fe400078e02ff */
[----:B------:R2:W4:Y:S01]  /*7570*/  @P0 LDG.E R212, [R30.64] ;  /* 0x000000041ed40981 */ /* 0x000522000c1e1900 */
[----:B------:R-:W-:Y:S01]  /*7580*/  IMAD R142, R142, c[0x0][0x1c0], RZ ;  /* 0x000070008e8e7a24 */ /* 0x000fe200078e02ff */
[C---:B------:R-:W-:Y:S02]  /*7590*/  HMMA.16816.F32 R16, R132.reuse, R138, R16 ;  /* 0x0000008a8410723c */ /* 0x040fe40000001810 */
[----:B------:R-:W-:Y:S02]  /*75a0*/  RED.E.ADD.F32.FTZ.RN.STRONG.GPU [R28.64], R4 ;  /* 0x000000041c00798e */ /* 0x000fe4000c10e784 */
[----:B------:R-:W-:Y:S02]  /*75b0*/  IMAD.SHL.U32 R142, R142, 0x20, RZ ;  /* 0x000000208e8e7824 */ /* 0x000fe400078e00ff */
[----:B------:R-:W-:Y:S01]  /*75c0*/  RED.E.ADD.F32.FTZ.RN.STRONG.GPU [R32.64], R5 ;  /* 0x000000052000798e */ /* 0x000fe2000c10e784 */
[----:B------:R-:W-:Y:S01]  /*75d0*/  IMAD R140, R140, c[0x0][0x1c0], RZ ;  /* 0x000070008c8c7a24 */ /* 0x000fe200078e02ff */
[C---:B-----5:R-:W-:Y:S04]  /*75e0*/  HMMA.16816.F32 R20, R132.reuse, R144, R20 ;  /* 0x000000908414723c */ /* 0x060fe80000001814 */
[----:B------:R-:W-:Y:S02]  /*75f0*/  IMAD R140, R140, 0x38, RZ ;  /* 0x000000388c8c7824 */ /* 0x000fe400078e02ff */
[----:B------:R-:W-:Y:S02]  /*7600*/  IMAD R213, R213, c[0x0][0x1c0], RZ ;  /* 0x00007000d5d57a24 */ /* 0x000fe400078e02ff */
[----:B------:R-:W-:Y:S04]  /*7610*/  HMMA.16816.F32 R24, R132, R146, R24 ;  /* 0x000000928418723c */ /* 0x000fe80000001818 */
[----:B------:R-:W-:Y:S01]  /*7620*/  IMAD.SHL.U32 R213, R213, 0x10, RZ ;  /* 0x00000010d5d57824 */ /* 0x000fe200078e00ff */
[CC--:B--2---:R-:W-:Y:S04]  /*7630*/  LEA R30, P2, R141.reuse, R28.reuse, 0x2 ;  /* 0x0000001c8d1e7211 */ /* 0x0c4fe800078410ff */
[-C--:B------:R-:W-:Y:S01]  /*7640*/  LEA.HI.X.SX32 R31, R141, R29.reuse, 0x2, P2 ;  /* 0x0000001d8d1f7211 */ /* 0x080fe200010f16ff */
[----:B---3--:R2:W-:Y:S04]  /*7650*/  @P0 STL [R1+0x14], R210 ;  /* 0x000014d201000387 */ /* 0x0085e80000100800 */
[----:B------:R-:W3:Y:S04]  /*7660*/  LDL R139, [R1+0x1c] ;  /* 0x00001c00018b7983 */ /* 0x000ee80000100800 */
[----:B------:R-:W5:Y:S04]  /*7670*/  LDL R138, [R1+0x24] ;  /* 0x00002400018a7983 */ /* 0x000f680000100800 */
[----:B------:R1:W-:Y:S04]  /*7680*/  @P0 STL [R1+0xc], R0 ;  /* 0x00000c0001000387 */ /* 0x0003e80000100800 */
[----:B----4-:R4:W-:Y:S04]  /*7690*/  @P0 STL [R1+0x8], R211 ;  /* 0x000008d301000387 */ /* 0x0109e80000100800 */
[----:B------:R4:W-:Y:S01]  /*76a0*/  @P0 STL [R1+0x10], R212 ;  /* 0x000010d401000387 */ /* 0x0009e20000100800 */
[----:B--2---:R-:W-:Y:S04]  /*76b0*/  IMAD.MOV.U32 R210, RZ, RZ, c[0x0][0x22c] ;  /* 0x00008b00ffd27624 */ /* 0x004fe800078e00ff */
[----:B------:R-:W-:Y:S04]  /*76c0*/  IMAD R210, R210, c[0x0][0x1c0], RZ ;  /* 0x00007000d2d27a24 */ /* 0x000fe800078e02ff */
[----:B------:R-:W-:Y:S02]  /*76d0*/  IMAD.SHL.U32 R210, R210, 0x10, RZ ;  /* 0x00000010d2d27824 */ /* 0x000fe400078e00ff */
[----:B-1----:R-:W-:Y:S03]  /*76e0*/  IMAD.MOV.U32 R0, RZ, RZ, c[0x0][0x22c] ;  /* 0x00008b00ff007624 */ /* 0x002fe600078e00ff */
[CC--:B------:R-:W-:Y:S02]  /*76f0*/  LEA R136, P0, R210.reuse, R28.reuse, 0x2 ;  /* 0x0000001cd2887211 */ /* 0x0c0fe400078010ff */
[----:B------:R-:W-:Y:S01]  /*7700*/  IADD3 R134, R210, 0x40, RZ ;  /* 0x00000040d2867810 */ /* 0x000fe20007ffe0ff */
[----:B------:R-:W-:Y:S01]  /*7710*/  IMAD R0, R0, c[0x0][0x1c0], RZ ;  /* 0x0000700000007a24 */ /* 0x000fe200078e02ff */
[-C--:B------:R-:W-:Y:S01]  /*7720*/  LEA.HI.X.SX32 R137, R210, R29.reuse, 0x2, P0 ;  /* 0x0000001dd2897211 */ /* 0x080fe200000f16ff */
[----:B----4-:R-:W-:Y:S01]  /*7730*/  IMAD.MOV.U32 R211, RZ, RZ, c[0x0][0x22c] ;  /* 0x00008b00ffd37624 */ /* 0x010fe200078e00ff */
[-C--:B------:R-:W-:Y:S01]  /*7740*/  LEA R34, P0, R142, R28.reuse, 0x2 ;  /* 0x0000001c8e227211 */ /* 0x080fe200078010ff */
        /* <DEDUP_REMOVED lines=8> */
[----:B------:R-:W-:Y:S02]  /*77d0*/  IMAD.MOV.U32 R0, RZ, RZ, c[0x0][0x22c] ;  /* 0x00008b00ff007624 */ /* 0x000fe400078e00ff */
[----:B------:R-:W-:Y:S02]  /*77e0*/  IMAD.SHL.U32 R212, R212, 0x10, RZ ;  /* 0x00000010d4d47824 */ /* 0x000fe400078e00ff */
[----:B------:R2:W-:Y:S01]  /*77f0*/  RED.E.ADD.F32.FTZ.RN.STRONG.GPU [R132.64], R7 ;  /* 0x000000078400798e */ /* 0x0005e2000c10e784 */
[----:B------:R-:W-:Y:S02]  /*7800*/  IMAD R0, R0, c[0x0][0x1c0], RZ ;  /* 0x0000700000007a24 */ /* 0x000fe400078e02ff */
[----:B------:R-:W-:Y:S01]  /*7810*/  IADD3 R142, R212, 0x20, RZ ;  /* 0x00000020d48e7810 */ /* 0x000fe20007ffe0ff */
[----:B------:R4:W-:Y:S01]  /*7820*/  RED.E.ADD.F32.FTZ.RN.STRONG.GPU [R34.64], R8 ;  /* 0x000000082200798e */ /* 0x0009e2000c10e784 */
[----:B------:R-:W-:Y:S01]  /*7830*/  IMAD R0, R0, 0x30, RZ ;  /* 0x0000003000007824 */ /* 0x000fe200078e02ff */
[----:B------:R-:W-:Y:S01]  /*7840*/  IADD3 R141, R212, 0x20, RZ ;  /* 0x00000020d48d7810 */ /* 0x000fe20007ffe0ff */
[----:B------:R-:W-:Y:S01]  /*7850*/  IMAD.SHL.U32 R211, R211, 0x8, RZ ;  /* 0x00000008d3d37824 */ /* 0x000fe200078e00ff */
[----:B------:R4:W-:Y:S02]  /*7860*/  RED.E.ADD.F32.FTZ.RN.STRONG.GPU [R30.64], R9 ;  /* 0x000000091e00798e */ /* 0x0009e4000c10e784 */
[CC--:B------:R-:W-:Y:S01]  /*7870*/  LEA R4, P1, R0.reuse, R28.reuse, 0x2 ;  /* 0x0000001c00047211 */ /* 0x0c0fe200078210ff */
[C---:B------:R-:W-:Y:S02]  /*7880*/  IMAD.IADD R142, R211.reuse, 0x1, R142 ;  /* 0x00000001d38e7824 */ /* 0x040fe400078e028e */
[C---:B------:R-:W-:Y:S01]  /*7890*/  IMAD.IADD R141, R211.reuse, 0x1, R141 ;  /* 0x00000001d38d7824 */ /* 0x040fe200078e028d */
[-C--:B------:R-:W-:Y:S02]  /*78a0*/  LEA.HI.X.SX32 R5, R0, R29.reuse, 0x2, P1 ;  /* 0x0000001d00057211 */ /* 0x080fe400008f16ff */
[----:B------:R-:W5:Y:S01]  /*78b0*/  LDL R0, [R1+0x20] ;  /* 0x0000200001007983 */ /* 0x000f620000100800 */
[CC--:B-1----:R-:W-:Y:S01]  /*78c0*/  LEA R6, P0, R140.reuse, R28.reuse, 0x2 ;  /* 0x0000001c8c067211 */ /* 0x0c2fe200078010ff */
[----:B------:R-:W-:Y:S02]  /*78d0*/  IMAD.IADD R141, R211, 0x1, R141 ;  /* 0x00000001d38d7824 */ /* 0x000fe400078e028d */
[----:B------:R1:W-:Y:S04]  /*78e0*/  RED.E.ADD.F32.FTZ.RN.STRONG.GPU [R4.64], R10 ;  /* 0x0000000a0400798e */ /* 0x0003e8000c10e784 */
[----:B--2---:R-:W2:Y:S01]  /*78f0*/  LDL R132, [R1+0x18] ;  /* 0x0000180001847983 */ /* 0x004ea20000100800 */
[-C--:B------:R-:W-:Y:S02]  /*7900*/  LEA.HI.X.SX32 R7, R140, R29.reuse, 0x2, P0 ;  /* 0x0000001d8c077211 */ /* 0x080fe400000f16ff */
[----:B------:R-:W-:Y:S02]  /*7910*/  IADD3 R140, R213, 0x20, RZ ;  /* 0x00000020d58c7810 */ /* 0x000fe40007ffe0ff */
[C---:B----4-:R-:W-:Y:S01]  /*7920*/  IADD3 R35, R210.reuse, 0x40, RZ ;  /* 0x00000040d2237810 */ /* 0x050fe20007ffe0ff */
        /* <DEDUP_REMOVED lines=19> */
[-C--:B----4-:R-:W-:Y:S01]  /*7a60*/  LEA.HI.X.SX32 R11, R141, R29.reuse, 0x2, P0 ;  /* 0x0000001d8d0b7211 */ /* 0x090fe200000f16ff */
        /* <DEDUP_REMOVED lines=9> */
[----:B------:R4:W-:Y:S01]  /*7b00*/  RED.E.ADD.F32.FTZ.RN.STRONG.GPU [R8.64], R17 ;  /* 0x000000110800798e */ /* 0x0009e2000c10e784 */
[CC--:B-1----:R-:W-:Y:S04]  /*7b10*/  LEA R14, P5, R134.reuse, R28.reuse, 0x2 ;  /* 0x0000001c860e7211 */ /* 0x0c2fe800078a10ff */
[-C--:B----4-:R-:W-:Y:S02]  /*7b20*/  LEA.HI.X.SX32 R15, R134, R29.reuse, 0x2, P5 ;  /* 0x0000001d860f7211 */ /* 0x090fe400028f16ff */
[CC--:B------:R-:W-:Y:S04]  /*7b30*/  LEA R10, P3, R34.reuse, R28.reuse, 0x2 ;  /* 0x0000001c220a7211 */ /* 0x0c0fe800078610ff */
[-C--:B------:R-:W-:Y:S02]  /*7b40*/  LEA.HI.X.SX32 R11, R34, R29.reuse, 0x2, P3 ;  /* 0x0000001d220b7211 */ /* 0x080fe400018f16ff */
[CC--:B------:R-:W-:Y:S04]  /*7b50*/  LEA R8, P2, R133.reuse, R28.reuse, 0x2 ;  /* 0x0000001c85087211 */ /* 0x0c0fe800078410ff */
[-C--:B------:R-:W-:Y:S02]  /*7b60*/  LEA.HI.X.SX32 R9, R133, R29.reuse, 0x2, P2 ;  /* 0x0000001d85097211 */ /* 0x080fe400010f16ff */
[CC--:B---3--:R-:W-:Y:S02]  /*7b70*/  LEA R6, P1, R139.reuse, R28.reuse, 0x2 ;  /* 0x0000001c8b067211 */ /* 0x0c8fe400078210ff */
[CC--:B-----5:R-:W-:Y:S02]  /*7b80*/  LEA R4, P0, R138.reuse, R28.reuse, 0x2 ;  /* 0x0000001c8a047211 */ /* 0x0e0fe400078010ff */
        /* <DEDUP_REMOVED lines=258> */
.L_x_646:
        /* <DEDUP_REMOVED lines=18> */
.L_x_647:
[----:B-1----:R-:W2:Y:S01]  /*8cd0*/  LDL.64 R4, [R1+0x50] ;  /* 0x0000500001047983 */ /* 0x002ea20000100a00 */
[----:B------:R-:W-:Y:S01]  /*8ce0*/  IMAD.SHL.U32 R3, R208, 0x2, RZ ;  /* 0x00000002d0037824 */ /* 0x000fe200078e00ff */
[----:B------:R-:W-:Y:S01]  /*8cf0*/  USHF.R.S32.HI UR10, URZ, 0x1f, UR23 ;  /* 0x0000001f3f0a7899 */ /* 0x000fe20008011417 */
[----:B------:R-:W-:Y:S01]  /*8d00*/  IMAD.U32 R0, RZ, RZ, UR23 ;  /* 0x00000017ff007e24 */ /* 0x000fe2000f8e00ff */
[----:B------:R-:W-:Y:S01]  /*8d10*/  BAR.SYNC.DEFER_BLOCKING 0x0 ;  /* 0x0000000000007b1d */ /* 0x000fe20000010000 */
[----:B------:R-:W-:-:S05]  /*8d20*/  UIMAD UR6, UR22, -0x80, UR6 ;  /* 0xffffff80160678a4 */ /* 0x000fca000f8e0206 */
[----:B------:R-:W1:Y:S01]  /*8d30*/  S2R R9, SR_TID.X ;  /* 0x0000000000097919 */ /* 0x000e620000002100 */
[----:B------:R-:W-:Y:S01]  /*8d40*/  ULDC.64 UR8, c[0x0][0x3a0] ;  /* 0x0000e80000087ab9 */ /* 0x000fe20000000a00 */
[----:B------:R-:W-:Y:S01]  /*8d50*/  BSSY B0, `(.L_x_648) ;  /* 0x000002c000007945 */ /* 0x000fe20003800000 */
[----:B------:R-:W-:-:S04]  /*8d60*/  UIMAD UR7, UR10, UR8, URZ ;  /* 0x000000080a0772a4 */ /* 0x000fc8000f8e023f */
[----:B------:R-:W-:-:S03]  /*8d70*/  UIMAD UR7, UR23, UR9, UR7 ;  /* 0x00000009170772a4 */ /* 0x000fc6000f8e0207 */
[----:B------:R-:W-:-:S03]  /*8d80*/  ULDC.64 UR8, c[0x0][0x3b8] ;  /* 0x0000ee0000087ab9 */ /* 0x000fc60000000a00 */
[----:B------:R-:W-:Y:S01]  /*8d90*/  IMAD.U32 R8, RZ, RZ, UR7 ;  /* 0x00000007ff087e24 */ /* 0x000fe2000f8e00ff */
[----:B------:R-:W-:Y:S01]  /*8da0*/  UIMAD UR7, UR60, UR8, URZ ;  /* 0x000000083c0772a4 */ /* 0x000fe2000f8e023f */
[----:B------:R3:W4:Y:S03]  /*8db0*/  LDS.128 R36, [R3+0xa000] ;  /* 0x00a0000003247984 */ /* 0x0007260000000c00 */
[----:B------:R-:W-:Y:S01]  /*8dc0*/  UIMAD UR7, UR38, UR9, UR7 ;  /* 0x00000009260772a4 */ /* 0x000fe2000f8e0207 */
[----:B------:R3:W1:Y:S04]  /*8dd0*/  LDS.128 R32, [R3+0xc000] ;  /* 0x00c0000003207984 */ /* 0x0006680000000c00 */
[----:B------:R3:W1:Y:S04]  /*8de0*/  LDS.128 R28, [R3+0xe000] ;  /* 0x00e00000031c7984 */ /* 0x0006680000000c00 */
[----:B------:R3:W1:Y:S04]  /*8df0*/  LDS.128 R48, [R3+0xf000] ;  /* 0x00f0000003307984 */ /* 0x0006680000000c00 */
[----:B------:R3:W1:Y:S04]  /*8e00*/  LDS.128 R60, [R3+0x10000] ;  /* 0x01000000033c7984 */ /* 0x0006680000000c00 */
[----:B------:R3:W1:Y:S04]  /*8e10*/  LDS.128 R44, [R3+0x11000] ;  /* 0x01100000032c7984 */ /* 0x0006680000000c00 */
[----:B------:R3:W1:Y:S04]  /*8e20*/  LDS.128 R56, [R3+0x12000] ;  /* 0x0120000003387984 */ /* 0x0006680000000c00 */
[----:B------:R3:W1:Y:S04]  /*8e30*/  LDS.128 R40, [R3+0x13000] ;  /* 0x0130000003287984 */ /* 0x0006680000000c00 */
[----:B------:R3:W1:Y:S01]  /*8e40*/  LDS.128 R52, [R3+0x14000] ;  /* 0x0140000003347984 */ /* 0x0006620000000c00 */
[--C-:B--2---:R-:W-:Y:S01]  /*8e50*/  SHF.R.S32.HI R7, RZ, 0x1f, R4.reuse ;  /* 0x0000001fff077819 */ /* 0x104fe20000011404 */
[----:B------:R-:W-:-:S04]  /*8e60*/  IMAD.MOV.U32 R6, RZ, RZ, R4 ;  /* 0x000000ffff067224 */ /* 0x000fc800078e0004 */
[----:B------:R-:W-:Y:S01]  /*8e70*/  IMAD.WIDE.U32 R4, R0, c[0x0][0x3a0], R6 ;  /* 0x0000e80000047a25 */ /* 0x000fe200078e0006 */
[----:B-1----:R-:W-:-:S04]  /*8e80*/  SHF.R.S32.HI R0, RZ, 0x1f, R9 ;  /* 0x0000001fff007819 */ /* 0x002fc80000011409 */
[----:B------:R-:W-:Y:S02]  /*8e90*/  LEA.HI R0, R0, R9, RZ, 0x2 ;  /* 0x0000000900007211 */ /* 0x000fe400078f10ff */
[----:B------:R-:W-:Y:S02]  /*8ea0*/  IADD3 R4, P0, R4, UR14, RZ ;  /* 0x0000000e04047c10 */ /* 0x000fe4000ff1e0ff */
[----:B------:R-:W-:Y:S02]  /*8eb0*/  SHF.R.S32.HI R0, RZ, 0x2, R0 ;  /* 0x00000002ff007819 */ /* 0x000fe40000011400 */
[----:B------:R-:W-:Y:S01]  /*8ec0*/  IADD3.X R5, R5, UR15, R8, P0, !PT ;  /* 0x0000000f05057c10 */ /* 0x000fe200087fe408 */
[----:B------:R-:W-:Y:S01]  /*8ed0*/  IMAD.U32 R8, RZ, RZ, UR38 ;  /* 0x00000026ff087e24 */ /* 0x000fe2000f8e00ff */
[----:B------:R-:W-:Y:S02]  /*8ee0*/  ISETP.GE.AND P2, PT, R0, UR6, PT ;  /* 0x0000000600007c0c */ /* 0x000fe4000bf46270 */
[----:B------:R-:W-:Y:S01]  /*8ef0*/  SHF.R.S32.HI R25, RZ, 0x1f, R0 ;  /* 0x0000001fff197819 */ /* 0x000fe20000011400 */
[----:B------:R-:W-:-:S05]  /*8f00*/  IMAD.WIDE.U32 R8, R8, c[0x0][0x3b8], R4 ;  /* 0x0000ee0008087a25 */ /* 0x000fca00078e0004 */
[----:B------:R-:W-:-:S05]  /*8f10*/  IADD3 R24, R9, UR7, RZ ;  /* 0x0000000709187c10 */ /* 0x000fca000fffe0ff */
[----:B------:R-:W-:Y:S05]  /*8f20*/  @P2 BRA `(.L_x_649) ;  /* 0x000000e000002947 */ /* 0x000fea0003800000 */
[----:B---34-:R-:W1:Y:S01]  /*8f30*/  LDS.128 R20, [R3+0xb000] ;  /* 0x00b0000003147984 */ /* 0x018e620000000c00 */
        /* <DEDUP_REMOVED lines=13> */
.L_x_649:
[----:B---34-:R-:W-:Y:S05]  /*9010*/  BSYNC B0 ;  /* 0x0000000000007941 */ /* 0x018fea0003800000 */
.L_x_648:
[----:B------:R-:W-:Y:S01]  /*9020*/  IADD3 R3, R0, 0x40, RZ ;  /* 0x0000004000037810 */ /* 0x000fe20007ffe0ff */
[----:B------:R-:W-:Y:S03]  /*9030*/  BSSY B0, `(.L_x_650) ;  /* 0x0000010000007945 */ /* 0x000fe60003800000 */
[----:B------:R-:W-:-:S13]  /*9040*/  ISETP.GE.AND P1, PT, R3, UR6, PT ;  /* 0x0000000603007c0c */ /* 0x000fda000bf26270 */
[----:B------:R-:W-:Y:S05]  /*9050*/  @P1 BRA `(.L_x_651) ;  /* 0x000000d000001947 */ /* 0x000fea0003800000 */
[----:B------:R-:W-:Y:S02]  /*9060*/  IADD3 R3, P0, R0, 0x40, RZ ;  /* 0x0000004000037810 */ /* 0x000fe40007f1e0ff */
[----:B-1----:R-:W-:-:S03]  /*9070*/  MOV R5, R24 ;  /* 0x0000001800057202 */ /* 0x002fc60000000f00 */
        /* <DEDUP_REMOVED lines=11> */
.L_x_651:
[----:B------:R-:W-:Y:S05]  /*9130*/  BSYNC B0 ;  /* 0x0000000000007941 */ /* 0x000fea0003800000 */
.L_x_650:
        /* <DEDUP_REMOVED lines=27> */
.L_x_653:
[----:B------:R-:W-:Y:S05]  /*92f0*/  BSYNC B0 ;  /* 0x0000000000007941 */ /* 0x000fea0003800000 */
.L_x_652:
        /* <DEDUP_REMOVED lines=13> */
.L_x_640:
[----:B------:R-:W-:Y:S05]  /*93d0*/  BSYNC B1 ;  /* 0x0000000000017941 */ /* 0x000fea0003800000 */
.L_x_626:
        /* <DEDUP_REMOVED lines=11> */
.L_x_654:
[----:B------:R-:W-:Y:S05]  /*9490*/  EXIT ;  /* 0x000000000000794d */ /* 0x000fea0003800000 */
.L_x_656:
        /* <DEDUP_REMOVED lines=14> */
.L_x_1293:


//--------------------- .text._ZN5flash44flash_bwd_dq_dk_dv_loop_seqk_parallel_kernelI23Flash_bwd_kernel_traitsILi96ELi64ELi128ELi8ELi2ELi4ELi4ELb1ELb0EN7cutlass6half_tE19Flash_kernel_traitsILi96ELi64ELi128ELi8ES3_EELb1ELb0ELb1ELb1ELb0ELb0ELb0EEEvNS_16Flash_bwd_paramsE --------------------------
	.section	.text._ZN5flash44flash_bwd_dq_dk_dv_loop_seqk_parallel_kernelI23Flash_bwd_kernel_traitsILi96ELi64ELi128ELi8ELi2ELi4ELi4ELb1ELb0EN7cutlass6half_tE19Flash_kernel_traitsILi96ELi64ELi128ELi8ES3_EELb1ELb0ELb1ELb1ELb0ELb0ELb0EEEvNS_16Flash_bwd_paramsE,"ax",@progbits
	.sectioninfo	@"SHI_REGISTERS=255"
	.align	128
        .global         _ZN5flash44flash_bwd_dq_dk_dv_loop_seqk_parallel_kernelI23Flash_bwd_kernel_traitsILi96ELi64ELi128ELi8ELi2ELi4ELi4ELb1ELb0EN7cutlass6half_tE19Flash_kernel_traitsILi96ELi64ELi128ELi8ES3_EELb1ELb0ELb1ELb1ELb0ELb0ELb0EEEvNS_16Flash_bwd_paramsE
        .type           _ZN5flash44flash_bwd_dq_dk_dv_loop_seqk_parallel_kernelI23Flash_bwd_kernel_traitsILi96ELi64ELi128ELi8ELi2ELi4ELi4ELb1ELb0EN7cutlass6half_tE19Flash_kernel_traitsILi96ELi64ELi128ELi8ES3_EELb1ELb0ELb1ELb1ELb0ELb0ELb0EEEvNS_16Flash_bwd_paramsE,@function
        .size           _ZN5flash44flash_bwd_dq_dk_dv_loop_seqk_parallel_kernelI23Flash_bwd_kernel_traitsILi96ELi64ELi128ELi8ELi2ELi4ELi4ELb1ELb0EN7cutlass6half_tE19Flash_kernel_traitsILi96ELi64ELi128ELi8ES3_EELb1ELb0ELb1ELb1ELb0ELb0ELb0EEEvNS_16Flash_bwd_paramsE,(.L_x_1294 - _ZN5flash44flash_bwd_dq_dk_dv_loop_seqk_parallel_kernelI23Flash_bwd_kernel_traitsILi96ELi64ELi128ELi8ELi2ELi4ELi4ELb1ELb0EN7cutlass6half_tE19Flash_kernel_traitsILi96ELi64ELi128ELi8ES3_EELb1ELb0ELb1ELb1ELb0ELb0ELb0EEEvNS_16Flash_bwd_paramsE)
        .other          _ZN5flash44flash_bwd_dq_dk_dv_loop_seqk_parallel_kernelI23Flash_bwd_kernel_traitsILi96ELi64ELi128ELi8ELi2ELi4ELi4ELb1ELb0EN7cutlass6half_tE19Flash_kernel_traitsILi96ELi64ELi128ELi8ES3_EELb1ELb0ELb1ELb1ELb0ELb0ELb0EEEvNS_16Flash_bwd_paramsE,@"STO_CUDA_ENTRY STV_DEFAULT"
_ZN5flash44flash_bwd_dq_dk_dv_loop_seqk_parallel_kernelI23Flash_bwd_kernel_traitsILi96ELi64ELi128ELi8ELi2ELi4ELi4ELb1ELb0EN7cutlass6half_tE19Flash_kernel_traitsILi96ELi64ELi128ELi8ES3_EELb1ELb0ELb1ELb1ELb0ELb0ELb0EEEvNS_16Flash_bwd_paramsE:
.text._ZN5flash44flash_bwd_dq_dk_dv_loop_seqk_parallel_kernelI23Flash_bwd_kernel_traitsILi96ELi64ELi128ELi8ELi2ELi4ELi4ELb1ELb0EN7cutlass6half_tE19Flash_kernel_traitsILi96ELi64ELi128ELi8ES3_EELb1ELb0ELb1ELb1ELb0ELb0ELb0EEEvNS_16Flash_bwd_paramsE:
        /* <DEDUP_REMOVED lines=32> */
[----:B------:R-:W-:Y:S01]  /*0200*/  UIMAD.WIDE UR36, UR47, UR36, URZ ;  /* 0x000000242f2472a5 */ /* 0x000fe2000f8e023f */
[CC--:B------:R-:W-:Y:S01]  /*0210*/  LEA.HI R5, R0.reuse, R8.reuse, RZ, 0x5 ;  /* 0x0000000800057211 */ /* 0x0c0fe200078f28ff */
[----:B------:R-:W-:Y:S01]  /*0220*/  UIMAD UR57, UR5, UR4, UR57 ;  /* 0x00000004053972a4 */ /* 0x000fe2000f8e0239 */
[CC--:B------:R-:W-:Y:S01]  /*0230*/  LEA.HI R15, R0.reuse, R8.reuse, RZ, 0x3 ;  /* 0x00000008000f7211 */ /* 0x0c0fe200078f18ff */
[----:B---3--:R-:W-:Y:S01]  /*0240*/  UIMAD UR48, UR34, UR47, URZ ;  /* 0x0000002f223072a4 */ /* 0x008fe2000f8e023f */
[CC--:B------:R-:W-:Y:S01]  /*0250*/  LEA.HI R3, R0.reuse, R8.reuse, RZ, 0x4 ;  /* 0x0000000800037211 */ /* 0x0c0fe200078f20ff */
[----:B------:R-:W-:Y:S01]  /*0260*/  UIMAD UR47, UR47, UR12, URZ ;  /* 0x0000000c2f2f72a4 */ /* 0x000fe2000f8e023f */
[CC--:B------:R-:W-:Y:S01]  /*0270*/  LEA.HI R14, R0.reuse, R8.reuse, RZ, 0x6 ;  /* 0x00000008000e7211 */ /* 0x0c0fe200078f30ff */
[----:B------:R-:W-:Y:S01]  /*0280*/  UIMAD UR4, UR31, UR13, UR34 ;  /* 0x0000000d1f0472a4 */ /* 0x000fe2000f8e0222 */
[----:B------:R-:W-:Y:S01]  /*0290*/  LEA.HI R20, R0, R8, RZ, 0x7 ;  /* 0x0000000800147211 */ /* 0x000fe200078f38ff */
[----:B------:R-:W-:Y:S01]  /*02a0*/  ULDC UR14, c[0x0][0x1c0] ;  /* 0x00007000000e7ab9 */ /* 0x000fe20000000800 */
[----:B------:R-:W-:Y:S01]  /*02b0*/  LOP3.LUT R6, R5, 0xffffffe0, RZ, 0xc0, !PT ;  /* 0xffffffe005067812 */ /* 0x000fe200078ec0ff */
[----:B------:R-:W-:Y:S01]  /*02c0*/  ULDC UR9, c[0x0][0x1c0] ;  /* 0x0000700000097ab9 */ /* 0x000fe20000000800 */
[----:B------:R-:W-:Y:S01]  /*02d0*/  LOP3.LUT R0, R15, 0xfffffff8, RZ, 0xc0, !PT ;  /* 0xfffffff80f007812 */ /* 0x000fe200078ec0ff */
[----:B------:R-:W-:Y:S01]  /*02e0*/  UIMAD UR54, UR6, UR31, URZ ;  /* 0x0000001f063672a4 */ /* 0x000fe2000f8e023f */
        /* <DEDUP_REMOVED lines=11> */
[----:B------:R-:W-:Y:S01]  /*03a0*/  UIMAD UR5, UR31, UR9, UR34 ;  /* 0x000000091f0572a4 */ /* 0x000fe2000f8e0222 */
[----:B------:R-:W-:Y:S01]  /*03b0*/  LEA.HI R2, R4, R0, RZ, 0x3 ;  /* 0x0000000004027211 */ /* 0x000fe200078f18ff */
[----:B------:R-:W-:Y:S01]  /*03c0*/  @!UP5 UIMAD UR6, UR31, UR14, UR34 ;  /* 0x0000000e1f06d2a4 */ /* 0x000fe2000f8e0222 */
[----:B------:R-:W-:Y:S01]  /*03d0*/  LEA.HI R3, R3, R6, RZ, 0x1 ;  /* 0x0000000603037211 */ /* 0x000fe200078f08ff */
[----:B------:R-:W-:Y:S01]  /*03e0*/  USHF.L.U32 UR46, UR47, 0x6, URZ ;  /* 0x000000062f2e7899 */ /* 0x000fe2000800063f */
[----:B------:R-:W-:Y:S01]  /*03f0*/  LOP3.LUT R4, R7, 0x7fffffe, RZ, 0xc0, !PT ;  /* 0x07fffffe07047812 */ /* 0x000fe200078ec0ff */
[----:B------:R-:W-:Y:S01]  /*0400*/  USHF.L.U32 UR41, UR4, 0x5, URZ ;  /* 0x0000000504297899 */ /* 0x000fe2000800063f */
[----:B------:R-:W-:Y:S01]  /*0410*/  LOP3.LUT R2, R2, 0xfffffff8, RZ, 0xc0, !PT ;  /* 0xfffffff802027812 */ /* 0x000fe200078ec0ff */
[----:B------:R-:W-:Y:S01]  /*0420*/  ULDC UR51, c[0x0][0x214] ;  /* 0x0000850000337ab9 */ /* 0x000fe20000000800 */
[----:B------:R-:W-:Y:S01]  /*0430*/  LOP3.LUT R3, R3, 0xfffffffe, RZ, 0xc0, !PT ;  /* 0xfffffffe03037812 */ /* 0x000fe200078ec0ff */
[C---:B------:R-:W-:Y:S01]  /*0440*/  IMAD.IADD R7, R0.reuse, 0x1, -R4 ;  /* 0x0000000100077824 */ /* 0x040fe200078e0a04 */
[----:B------:R-:W-:Y:S01]  /*0450*/  ULDC UR58, c[0x0][0x1c8] ;  /* 0x00007200003a7ab9 */ /* 0x000fe20000000800 */
[----:B------:R-:W-:Y:S01]  /*0460*/  IMAD.IADD R9, R0, 0x1, -R2 ;  /* 0x0000000100097824 */ /* 0x000fe200078e0a02 */
[----:B------:R-:W-:Y:S01]  /*0470*/  SHF.R.S32.HI R0, RZ, 0x5, R5 ;  /* 0x00000005ff007819 */ /* 0x000fe20000011405 */
[----:B------:R-:W-:Y:S01]  /*0480*/  IMAD.IADD R16, R6, 0x1, -R3 ;  /* 0x0000000106107824 */ /* 0x000fe200078e0a03 */
[----:B------:R-:W-:Y:S01]  /*0490*/  SHF.R.S32.HI R2, RZ, 0x1f, R5 ;  /* 0x0000001fff027819 */ /* 0x000fe20000011405 */
[----:B------:R-:W-:Y:S01]  /*04a0*/  ULDC.U8 UR8, c[0x0][0x3d0] ;  /* 0x0000f40000087ab9 */ /* 0x000fe20000000000 */
        /* <DEDUP_REMOVED lines=19> */
[----:B------:R-:W-:Y:S01]  /*05e0*/  ULOP3.LUT UR58, UR34, UR58, URZ, 0x3c, !UPT ;  /* 0x0000003a223a7292 */ /* 0x000fe2000f8e3c3f */
[----:B------:R-:W-:Y:S01]  /*05f0*/  LOP3.LUT R0, R0, R3, RZ, 0x3c, !PT ;  /* 0x0000000300007212 */ /* 0x000fe200078e3cff */
[----:B------:R-:W-:Y:S01]  /*0600*/  USHF.R.S32.HI UR59, URZ, 0x1f, UR34 ;  /* 0x0000001f3f3b7899 */ /* 0x000fe20008011422 */
[----:B------:R-:W-:Y:S01]  /*0610*/  LEA.HI R249, R2, R10, RZ, 0x2 ;  /* 0x0000000a02f97211 */ /* 0x000fe200078f10ff */
[----:B------:R-:W-:Y:S01]  /*0620*/  UISETP.NE.AND UP6, UPT, UR8, URZ, UPT ;  /* 0x0000003f0800728c */ /* 0x000fe2000bfc5270 */
[----:B------:R-:W-:Y:S01]  /*0630*/  SHF.R.S32.HI R2, RZ, 0x1f, R8 ;  /* 0x0000001fff027819 */ /* 0x000fe20000011408 */
[----:B------:R-:W-:Y:S01]  /*0640*/  IMAD.U32 R3, R4, 0x20, R0 ;  /* 0x0000002004037824 */ /* 0x000fe200078e0000 */
[-C--:B------:R-:W-:Y:S01]  /*0650*/  LEA.HI R0, R8, R8.reuse, RZ, 0x1 ;  /* 0x0000000808007211 */ /* 0x080fe200078f08ff */
[----:B------:R-:W-:Y:S01]  /*0660*/  USHF.R.S32.HI UR61, URZ, 0x1f, UR31 ;  /* 0x0000001f3f3d7899 */ /* 0x000fe2000801141f */
[----:B------:R-:W-:Y:S01]  /*0670*/  LEA.HI R11, R2, R8, RZ, 0x3 ;  /* 0x00000008020b7211 */ /* 0x000fe200078f18ff */
[----:B------:R-:W-:Y:S01]  /*0680*/  USHF.R.S32.HI UR60, URZ, 0x1f, UR34 ;  /* 0x0000001f3f3c7899 */ /* 0x000fe20008011422 */
[----:B------:R1:W-:Y:S01]  /*0690*/  STL [R1+0x28], R3 ;  /* 0x0000280301007387 */ /* 0x0003e20000100800 */
[----:B------:R-:W-:Y:S01]  /*06a0*/  LOP3.LUT R4, R0, 0x7fffffe, RZ, 0xc0, !PT ;  /* 0x07fffffe00047812 */ /* 0x000fe200078ec0ff */
[----:B------:R-:W-:Y:S01]  /*06b0*/  UIMAD.WIDE.U32 UR42, UR36, UR44, URZ ;  /* 0x0000002c242a72a5 */ /* 0x000fe2000f8e003f */
[----:B------:R-:W-:Y:S01]  /*06c0*/  LOP3.LUT R2, R11, 0xfffffff8, RZ, 0xc0, !PT ;  /* 0xfffffff80b027812 */ /* 0x000fe200078ec0ff */
[----:B------:R-:W-:Y:S01]  /*06d0*/  UIMAD UR53, UR37, UR44, URZ ;  /* 0x0000002c253572a4 */ /* 0x000fe2000f8e023f */
[----:B------:R-:W-:Y:S01]  /*06e0*/  SHF.R.S32.HI R10, RZ, 0x6, R14 ;  /* 0x00000006ff0a7819 */ /* 0x000fe2000001140e */
[C---:B------:R-:W-:Y:S01]  /*06f0*/  IMAD.IADD R17, R8.reuse, 0x1, -R4 ;  /* 0x0000000108117824 */ /* 0x040fe200078e0a04 */
[C---:B------:R-:W-:Y:S01]  /*0700*/  LEA.HI R7, R9.reuse, R9, RZ, 0x1 ;  /* 0x0000000909077211 */ /* 0x040fe200078f08ff */
[----:B------:R-:W-:Y:S01]  /*0710*/  IMAD.IADD R14, R8, 0x1, -R2 ;  /* 0x00000001080e7824 */ /* 0x000fe200078e0a02 */
[----:B------:R-:W-:Y:S01]  /*0720*/  LOP3.LUT P2, RZ, R9, 0x2, RZ, 0xc0, !PT ;  /* 0x0000000209ff7812 */ /* 0x000fe2000784c0ff */
[----:B------:R-:W-:Y:S01]  /*0730*/  IMAD R2, R10, 0x4, R16 ;  /* 0x000000040a027824 */ /* 0x000fe200078e0210 */
[----:B------:R-:W-:Y:S01]  /*0740*/  SHF.R.S32.HI R249, RZ, 0x2, R249 ;  /* 0x00000002fff97819 */ /* 0x000fe200000114f9 */
[----:B------:R-:W-:Y:S01]  /*0750*/  USHF.R.S32.HI UR55, URZ, 0x1f, UR48 ;  /* 0x0000001f3f377899 */ /* 0x000fe20008011430 */
[C---:B------:R-:W-:Y:S01]  /*0760*/  LOP3.LUT P5, RZ, R14.reuse, 0x2, RZ, 0xc0, !PT ;  /* 0x000000020eff7812 */ /* 0x040fe200078ac0ff */
[----:B------:R-:W-:Y:S01]  /*0770*/  UIMAD UR52, UR5, UR52, URZ ;  /* 0x00000034053472a4 */ /* 0x000fe2000f8e023f */
[----:B------:R-:W-:Y:S01]  /*0780*/  LOP3.LUT P6, RZ, R14, 0x4, RZ, 0xc0, !PT ;  /* 0x000000040eff7812 */ /* 0x000fe200078cc0ff */
[----:B------:R-:W-:Y:S01]  /*0790*/  IMAD R249, R21, 0x10, R249 ;  /* 0x0000001015f97824 */ /* 0x000fe200078e02f9 */
[----:B------:R-:W-:Y:S01]  /*07a0*/  SEL R202, R206, 0xffffffe0, !P5 ;  /* 0xffffffe0ceca7807 */ /* 0x000fe20006800000 */
[----:B------:R-:W-:Y:S01]  /*07b0*/  @!UP5 UIMAD UR51, UR6, UR51, URZ ;  /* 0x000000330633d2a4 */ /* 0x000fe2000f8e023f */
[----:B------:R-:W-:Y:S01]  /*07c0*/  SEL R203, R203, 0xffffffc0, !P6 ;  /* 0xffffffc0cbcb7807 */ /* 0x000fe20007000000 */
[----:B------:R-:W-:-:S02]  /*07d0*/  USHF.R.S32.HI UR50, URZ, 0x1f, UR46 ;  /* 0x0000001f3f327899 */ /* 0x000fc4000801142e */
[----:B------:R-:W-:Y:S02]  /*07e0*/  USHF.R.S32.HI UR49, URZ, 0x1f, UR41 ;  /* 0x0000001f3f317899 */ /* 0x000fe40008011429 */
[----:B------:R-:W-:Y:S01]  /*07f0*/  UMOV UR39, 0xffffd000 ;  /* 0xffffd00000277882 */ /* 0x000fe20000000000 */
        /* <DEDUP_REMOVED lines=27> */
[----:B------:R-:W-:Y:S01]  /*09b0*/  LOP3.LUT P0, RZ, R12, 0x2, RZ, 0xc0, !PT ;  /* 0x000000020cff7812 */ /* 0x000fe2000780c0ff */
[C---:B------:R-:W-:Y:S01]  /*09c0*/  IMAD.IADD R6, R9.reuse, 0x1, -R0 ;  /* 0x0000000109067824 */ /* 0x040fe200078e0a00 */
[----:B------:R-:W-:Y:S01]  /*09d0*/  LOP3.LUT R15, R4, R2, RZ, 0x3c, !PT ;  /* 0x00000002040f7212 */ /* 0x000fe200078e3cff */
[----:B------:R-:W-:Y:S01]  /*09e0*/  IMAD.SHL.U32 R0, R9, 0x40, RZ ;  /* 0x0000004009007824 */ /* 0x000fe200078e00ff */
[----:B------:R-:W-:Y:S01]  /*09f0*/  SHF.R.S32.HI R2, RZ, 0x3, R11 ;  /* 0x00000003ff027819 */ /* 0x000fe2000001140b */
[----:B------:R-:W-:Y:S01]  /*0a00*/  IMAD.U32 R197, R18, 0x20, R197 ;  /* 0x0000002012c57824 */ /* 0x000fe200078e00c5 */
[----:B------:R-:W-:-:S02]  /*0a10*/  SEL R238, R238, 0x10, !P3 ;  /* 0x00000010eeee7807 */ /* 0x000fc40005800000 */
        /* <DEDUP_REMOVED lines=11> */
[----:B------:R-:W-:Y:S01]  /*0ad0*/  IMAD R9, R6, 0x20, R0 ;  /* 0x0000002006097824 */ /* 0x000fe200078e0200 */
[----:B------:R-:W-:Y:S01]  /*0ae0*/  SHF.R.S32.HI R0, RZ, 0x1, R7 ;  /* 0x00000001ff007819 */ /* 0x000fe20000011407 */
[----:B------:R-:W-:-:S02]  /*0af0*/  IMAD.U32 R3, RZ, RZ, UR15 ;  /* 0x0000000fff037e24 */ /* 0x000fc4000f8e00ff */
[----:B------:R-:W-:Y:S01]  /*0b00*/  IMAD R3, R2, 0x1000, R5 ;  /* 0x0000100002037824 */ /* 0x000fe200078e0205 */
[C---:B------:R-:W-:Y:S01]  /*0b10*/  LOP3.LUT P1, RZ, R0.reuse, 0x2, RZ, 0xc0, !PT ;  /* 0x0000000200ff7812 */ /* 0x040fe2000782c0ff */
[----:B------:R-:W-:Y:S02]  /*0b20*/  IMAD.SHL.U32 R0, R0, 0x40, RZ ;  /* 0x0000004000007824 */ /* 0x000fe400078e00ff */
[----:B------:R-:W-:Y:S02]  /*0b30*/  IMAD.SHL.U32 R2, R2, 0x8, RZ ;  /* 0x0000000802027824 */ /* 0x000fe400078e00ff */
        /* <DEDUP_REMOVED lines=28> */
[----:B------:R-:W-:Y:S01]  /*0d00*/  @P2 IADD3 R241, R240, -0x20, RZ ;  /* 0xffffffe0f0f12810 */ /* 0x000fe20007ffe0ff */
[----:B------:R-:W-:Y:S01]  /*0d10*/  IMAD.IADD R205, R0, 0x1, R2 ;  /* 0x0000000100cd7824 */ /* 0x000fe200078e0202 */
[C---:B------:R-:W-:Y:S01]  /*0d20*/  IADD3 R2, R250.reuse, 0x20, RZ ;  /* 0x00000020fa027810 */ /* 0x040fe20007ffe0ff */
[----:B------:R-:W-:Y:S01]  /*0d30*/  IMAD.IADD R207, R207, 0x1, R5 ;  /* 0x00000001cfcf7824 */ /* 0x000fe200078e0205 */
[----:B------:R-:W-:Y:S01]  /*0d40*/  IADD3 R0, R250, 0x40, RZ ;  /* 0x00000040fa007810 */ /* 0x000fe20007ffe0ff */
[----:B------:R-:W-:Y:S01]  /*0d50*/  IMAD.IADD R238, R238, 0x1, R241 ;  /* 0x00000001eeee7824 */ /* 0x000fe200078e02f1 */
[----:B------:R-:W-:Y:S01]  /*0d60*/  LEA R201, R201, 0xf000, 0x1 ;  /* 0x0000f000c9c97811 */ /* 0x000fe200078e08ff */
[----:B------:R1:W-:Y:S01]  /*0d70*/  STL [R1+0xc], R2 ;  /* 0x00000c0201007387 */ /* 0x0003e20000100800 */
[----:B------:R-:W-:-:S03]  /*0d80*/  IMAD.SHL.U32 R199, R207, 0x2, RZ ;  /* 0x00000002cfc77824 */ /* 0x000fc600078e00ff */
[----:B------:R2:W-:Y:S01]  /*0d90*/  STL [R1+0x10], R0 ;  /* 0x0000100001007387 */ /* 0x0005e20000100800 */
[C---:B------:R-:W-:Y:S02]  /*0da0*/  IMAD.IADD R202, R201.reuse, 0x1, R202 ;  /* 0x00000001c9ca7824 */ /* 0x040fe400078e02ca */
[--C-:B------:R-:W-:Y:S01]  /*0db0*/  IMAD.IADD R204, R201, 0x1, R203.reuse ;  /* 0x00000001c9cc7824 */ /* 0x100fe200078e02cb */
[----:B------:R3:W-:Y:S01]  /*0dc0*/  STL [R1+0x2c], R4 ;  /* 0x00002c0401007387 */ /* 0x0007e20000100800 */
[----:B------:R-:W-:Y:S02]  /*0dd0*/  IMAD.IADD R203, R202, 0x1, R203 ;  /* 0x00000001cacb7824 */ /* 0x000fe400078e02cb */
[----:B------:R-:W-:Y:S02]  /*0de0*/  IMAD.IADD R200, R199, 0x1, R206 ;  /* 0x00000001c7c87824 */ /* 0x000fe400078e02ce */
[----:B-1----:R-:W-:Y:S01]  /*0df0*/  IMAD.SHL.U32 R2, R3, 0x2, RZ ;  /* 0x0000000203027824 */ /* 0x002fe200078e00ff */
[----:B--2---:R-:W-:-:S02]  /*0e00*/  IADD3 R0, R4, 0x20, RZ ;  /* 0x0000002004007810 */ /* 0x004fc40007ffe0ff */
[----:B------:R-:W-:-:S05]  /*0e10*/  @P1 IADD3 R0, R4, -0x20, RZ ;  /* 0xffffffe004001810 */ /* 0x000fca0007ffe0ff */
[----:B------:R3:W-:Y:S02]  /*0e20*/  STL [R1+0x30], R0 ;  /* 0x0000300001007387 */ /* 0x0007e40000100800 */
.L_x_700:
        /* <DEDUP_REMOVED lines=53> */
.L_x_657:
        /* <DEDUP_REMOVED lines=21> */
[----:B------:R-:W-:Y:S02]  /*12d0*/  UIADD3 UR6, UR19, 0x3f, URZ ;  /* 0x0000003f13067890 */ /* 0x000fe4000fffe03f */
[----:B------:R-:W-:Y:S02]  /*12e0*/  ULDC.64 UR12, c[0x0][0x178] ;  /* 0x00005e00000c7ab9 */ /* 0x000fe40000000a00 */
[----:B------:R-:W-:Y:S02]  /*12f0*/  UIMAD UR7, UR38, UR12, URZ ;  /* 0x0000000c260772a4 */ /* 0x000fe4000f8e023f */
[----:B------:R-:W-:Y:S02]  /*1300*/  USHF.R.S32.HI UR9, URZ, 0x1f, UR6 ;  /* 0x0000001f3f097899 */ /* 0x000fe40008011406 */
[----:B------:R-:W-:Y:S02]  /*1310*/  UIMAD.WIDE.U32 UR4, UR31, UR12, URZ ;  /* 0x0000000c1f0472a5 */ /* 0x000fe4000f8e003f */
[----:B------:R-:W-:-:S02]  /*1320*/  UIMAD UR14, UR31, UR13, UR7 ;  /* 0x0000000d1f0e72a4 */ /* 0x000fc4000f8e0207 */
[----:B------:R-:W-:Y:S02]  /*1330*/  ULEA.HI UR9, UR9, UR6, URZ, 0x6 ;  /* 0x0000000609097291 */ /* 0x000fe4000f8f303f */
[----:B------:R-:W-:Y:S02]  /*1340*/  ULDC.64 UR12, c[0x0][0x190] ;  /* 0x00006400000c7ab9 */ /* 0x000fe40000000a00 */
[----:B------:R-:W-:Y:S02]  /*1350*/  UISETP.NE.AND UP3, UPT, UR15, -0x1, UPT ;  /* 0xffffffff0f00788c */ /* 0x000fe4000bf65270 */
[----:B------:R-:W-:Y:S02]  /*1360*/  UIMAD.WIDE.U32 UR6, UR15, UR12, URZ ;  /* 0x0000000c0f0672a5 */ /* 0x000fe4000f8e003f */
[----:B------:R-:W-:Y:S02]  /*1370*/  ULDC UR16, c[0x0][0x2e4] ;  /* 0x0000b90000107ab9 */ /* 0x000fe40000000800 */
[----:B------:R-:W-:-:S02]  /*1380*/  USEL UR35, UR4, UR6, !UP3 ;  /* 0x0000000604237287 */ /* 0x000fc4000d800000 */
[----:B------:R-:W-:Y:S02]  /*1390*/  UIADD3 UR4, UR19, 0x80, UR25 ;  /* 0x0000008013047890 */ /* 0x000fe4000fffe019 */
[----:B------:R-:W-:Y:S02]  /*13a0*/  UIADD3 UR33, UR5, UR14, URZ ;  /* 0x0000000e05217290 */ /* 0x000fe4000fffe03f */
[----:B------:R-:W-:Y:S02]  /*13b0*/  UIADD3 UR4, UR4, UR16, -UR8 ;  /* 0x0000001004047290 */ /* 0x000fe4000fffe808 */
[----:B-1----:R-:W-:Y:S02]  /*13c0*/  UISETP.NE.AND UP0, UPT, UR26, -0x1, UPT ;  /* 0xffffffff1a00788c */ /* 0x002fe4000bf05270 */
[----:B------:R-:W-:Y:S02]  /*13d0*/  UIADD3 UR4, UR4, 0x3f, URZ ;  /* 0x0000003f04047890 */ /* 0x000fe4000fffe03f */
[----:B------:R-:W-:-:S02]  /*13e0*/  UIMAD UR6, UR15, UR13, URZ ;  /* 0x0000000d0f0672a4 */ /* 0x000fc4000f8e023f */
[----:B------:R-:W-:Y:S01]  /*13f0*/  USHF.R.S32.HI UR5, URZ, 0x1f, UR4 ;  /* 0x0000001f3f057899 */ /* 0x000fe20008011404 */
[----:B------:R-:W-:Y:S01]  /*1400*/  PLOP3.LUT P0, PT, PT, PT, UP0, 0x80, 0x0 ;  /* 0x000000000000781c */ /* 0x000fe20003f0f008 */
[----:B------:R-:W-:Y:S02]  /*1410*/  @UP3 UIADD3 UR33, UR7, UR6, URZ ;  /* 0x0000000607213290 */ /* 0x000fe4000fffe03f */
[----:B------:R-:W-:Y:S02]  /*1420*/  ULEA.HI UR4, UR5, UR4, URZ, 0x6 ;  /* 0x0000000405047291 */ /* 0x000fe4000f8f303f */
[----:B------:R-:W-:Y:S02]  /*1430*/  USHF.R.S32.HI UR5, URZ, 0x6, UR9 ;  /* 0x000000063f057899 */ /* 0x000fe40008011409 */
[----:B------:R-:W-:Y:S02]  /*1440*/  USHF.R.S32.HI UR4, URZ, 0x6, UR4 ;  /* 0x000000063f047899 */ /* 0x000fe40008011404 */
[----:B------:R-:W-:-:S02]  /*1450*/  @UP0 UIADD3 UR6, UR24, UR26, URZ ;  /* 0x0000001a18060290 */ /* 0x000fc4000fffe03f */
[----:B------:R-:W-:Y:S02]  /*1460*/  UISETP.LT.AND UP2, UPT, UR5, UR4, UPT ;  /* 0x000000040500728c */ /* 0x000fe4000bf41270 */
[----:B------:R-:W-:Y:S02]  /*1470*/  ULDC.64 UR12, c[0x0][0x198] ;  /* 0x00006600000c7ab9 */ /* 0x000fe40000000a00 */
        /* <DEDUP_REMOVED lines=9> */
[----:B------:R-:W-:-:S04]  /*1510*/  UIMAD UR6, UR6, UR4, URZ ;  /* 0x00000004060672a4 */ /* 0x000fc8000f8e023f */
[----:B------:R-:W-:-:S03]  /*1520*/  UIMAD UR9, UR24, UR5, UR6 ;  /* 0x00000005180972a4 */ /* 0x000fc6000f8e0206 */
[----:B------:R-:W-:Y:S02]  /*1530*/  ULDC.64 UR6, c[0x0][0x180] ;  /* 0x0000600000067ab9 */ /* 0x000fe40000000a00 */
[----:B------:R-:W-:-:S04]  /*1540*/  UIMAD UR5, UR38, UR6, URZ ;  /* 0x00000006260572a4 */ /* 0x000fc8000f8e023f */
[----:B------:R-:W-:Y:S02]  /*1550*/  UIMAD UR7, UR31, UR7, UR5 ;  /* 0x000000071f0772a4 */ /* 0x000fe4000f8e0205 */
[----:B------:R-:W-:-:S04]  /*1560*/  UIMAD.WIDE.U32 UR4, UR24, UR4, URZ ;  /* 0x00000004180472a5 */ /* 0x000fc8000f8e003f */
[----:B------:R-:W-:-:S04]  /*1570*/  UIADD3 UR5, UR5, UR9, URZ ;  /* 0x0000000905057290 */ /* 0x000fc8000fffe03f */
[----:B------:R-:W-:-:S04]  /*1580*/  UIMAD.WIDE.U32 UR4, UR31, UR6, UR4 ;  /* 0x000000061f0472a5 */ /* 0x000fc8000f8e0004 */
[----:B------:R-:W-:-:S03]  /*1590*/  UIADD3 UR22, UR5, UR7, URZ ;  /* 0x0000000705167290 */ /* 0x000fc6000fffe03f */
[----:B------:R-:W-:Y:S02]  /*15a0*/  UMOV UR21, UR4 ;  /* 0x0000000400157c82 */ /* 0x000fe40008000000 */
.L_x_659:
        /* <DEDUP_REMOVED lines=18> */
.L_x_660:
        /* <DEDUP_REMOVED lines=71> */
.L_x_661:
[----:B------:R-:W-:Y:S02]  /*1b40*/  UMOV UR6, UR52 ;  /* 0x0000003400067c82 */ /* 0x000fe40008000000 */
.L_x_662:
[----:B------:R-:W1:Y:S01]  /*1b50*/  S2R R18, SR_TID.X ;  /* 0x0000000000127919 */ /* 0x000e620000002100 */
[----:B------:R-:W-:Y:S01]  /*1b60*/  UIADD3 UR4, UP4, UP3, UR4, UR46, UR48 ;  /* 0x0000002e04047290 */ /* 0x000fe2000fb9e030 */
[----:B------:R-:W-:Y:S01]  /*1b70*/  SHF.R.S32.HI R251, RZ, 0x1f, R250 ;  /* 0x0000001ffffb7819 */ /* 0x000fe200000114fa */
[----:B------:R-:W-:Y:S01]  /*1b80*/  IMAD.U32 R10, RZ, RZ, UR11 ;  /* 0x0000000bff0a7e24 */ /* 0x000fe2000f8e00ff */
[----:B------:R-:W-:Y:S01]  /*1b90*/  UIADD3 UR14, UR17, UR14, URZ ;  /* 0x0000000e110e7290 */ /* 0x000fe2000fffe03f */
[----:B------:R-:W-:Y:S01]  /*1ba0*/  IMAD.U32 R8, RZ, RZ, UR10 ;  /* 0x0000000aff087e24 */ /* 0x000fe2000f8e00ff */
[----:B------:R-:W-:Y:S01]  /*1bb0*/  UIADD3 UR15, UP2, UP1, UR13, UR4, UR18 ;  /* 0x000000040d0f7290 */ /* 0x000fe2000f95e012 */
[----:B------:R-:W-:Y:S01]  /*1bc0*/  IMAD.U32 R9, RZ, RZ, UR17 ;  /* 0x00000011ff097e24 */ /* 0x000fe2000f8e00ff */
[----:B------:R-:W-:Y:S01]  /*1bd0*/  UIADD3.X UR4, UR7, UR50, UR55, UP4, UP3 ;  /* 0x0000003207047290 */ /* 0x000fe2000a7e6437 */
[----:B------:R-:W-:Y:S01]  /*1be0*/  BSSY B1, `(.L_x_658) ;  /* 0x0000928000017945 */ /* 0x000fe20003800000 */
[----:B------:R-:W-:-:S02]  /*1bf0*/  ULDC.64 UR10, c[0x0][0x3c8] ;  /* 0x0000f200000a7ab9 */ /* 0x000fc40000000a00 */
[----:B------:R-:W-:-:S03]  /*1c00*/  UIADD3.X UR13, UR9, UR4, UR12, UP2, UP1 ;  /* 0x00000004090d7290 */ /* 0x000fc600097e240c */
[----:B------:R-:W-:Y:S02]  /*1c10*/  ULDC.64 UR4, c[0x0][0x1a8] ;  /* 0x00006a0000047ab9 */ /* 0x000fe40000000a00 */
[----:B------:R-:W-:-:S04]  /*1c20*/  UIMAD UR4, UR59, UR4, URZ ;  /* 0x000000043b0472a4 */ /* 0x000fc8000f8e023f */
[----:B------:R-:W-:-:S03]  /*1c30*/  UIMAD UR12, UR34, UR5, UR4 ;  /* 0x00000005220c72a4 */ /* 0x000fc6000f8e0204 */
[----:B------:R-:W-:Y:S01]  /*1c40*/  ULDC.64 UR4, c[0x0][0x378] ;  /* 0x0000de0000047ab9 */ /* 0x000fe20000000a00 */
[----:B-1----:R-:W-:Y:S01]  /*1c50*/  SHF.R.S32.HI R19, RZ, 0x1f, R18 ;  /* 0x0000001fff137819 */ /* 0x002fe20000011412 */
[----:B------:R-:W-:-:S03]  /*1c60*/  UIMAD UR4, UR59, UR4, URZ ;  /* 0x000000043b0472a4 */ /* 0x000fc6000f8e023f */
[----:B------:R-:W-:Y:S01]  /*1c70*/  LEA.HI R3, R19, R18, RZ, 0x2 ;  /* 0x0000001213037211 */ /* 0x000fe200078f10ff */
[----:B------:R-:W-:-:S03]  /*1c80*/  UIMAD UR9, UR34, UR5, UR4 ;  /* 0x00000005220972a4 */ /* 0x000fc6000f8e0204 */
[----:B------:R-:W-:Y:S01]  /*1c90*/  SHF.R.S32.HI R3, RZ, 0x2, R3 ;  /* 0x00000002ff037819 */ /* 0x000fe20000011403 */
[----:B------:R-:W-:Y:S02]  /*1ca0*/  ULDC.64 UR4, c[0x0][0x370] ;  /* 0x0000dc0000047ab9 */ /* 0x000fe40000000a00 */
[----:B------:R-:W-:Y:S01]  /*1cb0*/  UIMAD UR4, UR27, UR4, URZ ;  /* 0x000000041b0472a4 */ /* 0x000fe2000f8e023f */
[----:B------:R-:W-:Y:S02]  /*1cc0*/  SHF.R.S32.HI R17, RZ, 0x1f, R3 ;  /* 0x0000001fff117819 */ /* 0x000fe40000011403 */
[----:B------:R-:W-:Y:S01]  /*1cd0*/  IADD3 R0, P1, R3, UR17, RZ ;  /* 0x0000001103007c10 */ /* 0x000fe2000ff3e0ff */
[----:B------:R-:W-:Y:S02]  /*1ce0*/  UIMAD UR7, UR17, UR5, UR4 ;  /* 0x00000005110772a4 */ /* 0x000fe4000f8e0204 */
[----:B------:R-:W-:Y:S01]  /*1cf0*/  UIADD3 UR4, UR17, UR6, URZ ;  /* 0x0000000611047290 */ /* 0x000fe2000fffe03f */
[----:B------:R-:W-:Y:S01]  /*1d00*/  IADD3.X R7, R17, UR27, RZ, P1, !PT ;  /* 0x0000001b11077c10 */ /* 0x000fe20008ffe4ff */
[----:B------:R-:W-:Y:S01]  /*1d10*/  UMOV UR27, 0x4 ;  /* 0x00000004001b7882 */ /* 0x000fe20000000000 */
[----:B------:R-:W-:Y:S01]  /*1d20*/  IMAD.WIDE.U32 R4, R0, c[0x0][0x190], R250 ;  /* 0x0000640000047a25 */ /* 0x000fe200078e00fa */
[----:B------:R-:W-:Y:S01]  /*1d30*/  UIMAD.WIDE UR4, UR4, UR27, UR10 ;  /* 0x0000001b040472a5 */ /* 0x000fe2000f8e020a */
[----:B------:R1:W2:Y:S02]  /*1d40*/  R2UR UR10, R8 ;  /* 0x00000000080a73c2 */ /* 0x0002a400000e0000 */
[----:B------:R-:W-:Y:S01]  /*1d50*/  IMAD R7, R7, c[0x0][0x190], RZ ;  /* 0x0000640007077a24 */ /* 0x000fe200078e02ff */
[----:B------:R-:W-:Y:S01]  /*1d60*/  IADD3 R6, P1, R4, UR35, RZ ;  /* 0x0000002304067c10 */ /* 0x000fe2000ff3e0ff */
[----:B------:R-:W-:-:S02]  /*1d70*/  ULDC UR35, c[0x0][0x2e8] ;  /* 0x0000ba0000237ab9 */ /* 0x000fc40000000800 */
[----:B------:R-:W-:Y:S01]  /*1d80*/  IMAD R0, R0, c[0x0][0x194], R7 ;  /* 0x0000650000007a24 */ /* 0x000fe200078e0207 */
[----:B------:R-:W-:Y:S01]  /*1d90*/  UMOV UR18, UR4 ;  /* 0x0000000400127c82 */ /* 0x000fe20008000000 */
[----:B------:R3:W4:Y:S01]  /*1da0*/  R2UR UR11, R10 ;  /* 0x000000000a0b73c2 */ /* 0x00072200000e0000 */
[----:B------:R-:W-:Y:S02]  /*1db0*/  UIADD3 UR4, -UR8, UR19, UR25 ;  /* 0x0000001308047290 */ /* 0x000fe4000fffe119 */
[----:B------:R-:W-:Y:S01]  /*1dc0*/  IADD3.X R7, R5, UR33, R0, P1, !PT ;  /* 0x0000002105077c10 */ /* 0x000fe20008ffe400 */
[----:B------:R-:W-:Y:S01]  /*1dd0*/  UMOV UR17, UR5 ;  /* 0x0000000500117c82 */ /* 0x000fe20008000000 */
[----:B------:R-:W-:Y:S01]  /*1de0*/  LEA.HI R0, R19, R18, RZ, 0x5 ;  /* 0x0000001213007211 */ /* 0x000fe200078f28ff */
[----:B------:R-:W-:Y:S01]  /*1df0*/  UIADD3 UR4, UR4, -UR35, URZ ;  /* 0x8000002304047290 */ /* 0x000fe2000fffe03f */
[----:B------:R-:W-:-:S03]  /*1e00*/  IADD3 R4, P1, R250, UR20, RZ ;  /* 0x00000014fa047c10 */ /* 0x000fc6000ff3e0ff */
[----:B------:R-:W-:Y:S01]  /*1e10*/  USHF.R.S32.HI UR20, URZ, 0x1f, UR4 ;  /* 0x0000001f3f147899 */ /* 0x000fe20008011404 */
[----:B------:R-:W-:-:S03]  /*1e20*/  IADD3.X R5, R251, UR23, RZ, P1, !PT ;  /* 0x00000017fb057c10 */ /* 0x000fc60008ffe4ff */
[----:B------:R-:W-:Y:S01]  /*1e30*/  ULEA.HI UR20, UR20, UR4, URZ, 0x6 ;  /* 0x0000000414147291 */ /* 0x000fe2000f8f303f */
[----:B-1----:R-:W-:Y:S01]  /*1e40*/  LOP3.LUT R8, R0, 0xffffffe0, RZ, 0xc0, !PT ;  /* 0xffffffe000087812 */ /* 0x002fe200078ec0ff */
[----:B------:R-:W-:Y:S01]  /*1e50*/  IMAD.WIDE.U32 R4, R9, c[0x0][0x370], R4 ;  /* 0x0000dc0009047a25 */ /* 0x000fe200078e0004 */
[----:B------:R-:W-:Y:S01]  /*1e60*/  SHF.R.S32.HI R0, RZ, 0x5, R0 ;  /* 0x00000005ff007819 */ /* 0x000fe20000011400 */
[----:B------:R-:W-:Y:S02]  /*1e70*/  USHF.R.S32.HI UR20, URZ, 0x6, UR20 ;  /* 0x000000063f147899 */ /* 0x000fe40008011414 */
[----:B------:R-:W-:Y:S01]  /*1e80*/  IMAD.IADD R15, R18, 0x1, -R8 ;  /* 0x00000001120f7824 */ /* 0x000fe200078e0a08 */
[----:B------:R-:W-:Y:S01]  /*1e90*/  IADD3 R5, R5, UR7, RZ ;  /* 0x0000000705057c10 */ /* 0x000fe2000fffe0ff */
[----:B------:R-:W-:Y:S02]  /*1ea0*/  UISETP.LT.AND UP1, UPT, URZ, UR20, UPT ;  /* 0x000000143f00728c */ /* 0x000fe4000bf21270 */
[----:B------:R-:W-:Y:S01]  /*1eb0*/  IMAD R0, R0, UR47, R15 ;  /* 0x0000002f00007c24 */ /* 0x000fe2000f8e020f */
[----:B------:R-:W-:-:S02]  /*1ec0*/  ULDC.64 UR4, c[0x0][0x200] ;  /* 0x0000800000047ab9 */ /* 0x000fc40000000a00 */
[----:B------:R-:W-:Y:S02]  /*1ed0*/  USEL UR20, URZ, UR20, !UP1 ;  /* 0x000000143f147287 */ /* 0x000fe4000c800000 */
[C---:B------:R-:W-:Y:S01]  /*1ee0*/  IADD3 R8, P1, R0.reuse, UR15, RZ ;  /* 0x0000000f00087c10 */ /* 0x040fe2000ff3e0ff */
[----:B------:R-:W-:Y:S02]  /*1ef0*/  UIMAD.WIDE UR14, UR14, UR27, UR4 ;  /* 0x0000001b0e0e72a5 */ /* 0x000fe4000f8e0204 */
[----:B------:R-:W-:Y:S01]  /*1f00*/  UISETP.GT.AND UP1, UPT, UR29, UR20, UPT ;  /* 0x000000141d00728c */ /* 0x000fe2000bf24270 */
[----:B------:R-:W-:Y:S01]  /*1f10*/  LEA.HI.X.SX32 R208, R0, UR13, 0x1, P1 ;  /* 0x0000000d00d07c11 */ /* 0x000fe200088f0eff */
[----:B------:R-:W-:Y:S01]  /*1f20*/  IMAD.U32 R0, RZ, RZ, UR34 ;  /* 0x00000022ff007e24 */ /* 0x000fe2000f8e00ff */
[----:B------:R-:W-:-:S03]  /*1f30*/  LEA R209, P1, R8, c[0x0][0x350], 0x2 ;  /* 0x0000d40008d17a11 */ /* 0x000fc600078210ff */
[----:B------:R-:W-:Y:S01]  /*1f40*/  IMAD.WIDE.U32 R4, R0, c[0x0][0x378], R4 ;  /* 0x0000de0000047a25 */ /* 0x000fe200078e0004 */
[----:B------:R-:W-:Y:S02]  /*1f50*/  LEA.HI.X R208, R8, c[0x0][0x354], R208, 0x2, P1 ;  /* 0x0000d50008d07a11 */ /* 0x000fe400008f14d0 */
[----:B------:R-:W-:Y:S01]  /*1f60*/  PLOP3.LUT P1, PT, PT, PT, UP1, 0x80, 0x0 ;  /* 0x000000000000781c */ /* 0x000fe20003f2f018 */
[----:B------:R-:W-:Y:S01]  /*1f70*/  IMAD.WIDE.U32 R6, R0, c[0x0][0x1a8], R6 ;  /* 0x00006a0000067a25 */ /* 0x000fe200078e0006 */
[----:B------:R-:W-:Y:S01]  /*1f80*/  IADD3 R5, R5, UR9, RZ ;  /* 0x0000000905057c10 */ /* 0x000fe2000fffe0ff */
[----:B------:R-:W-:Y:S02]  /*1f90*/  UIADD3 UR9, UR29, -0x1, URZ ;  /* 0xffffffff1d097890 */ /* 0x000fe4000fffe03f */
        /* <DEDUP_REMOVED lines=28> */
.L_x_664:
        /* <DEDUP_REMOVED lines=16> */
[----:B------:R-:W-:-:S03]  /*2260*/  UIADD3 UR13, UR5, UR6, URZ ;  /* 0x00000006050d7290 */ /* 0x000fc6000fffe03f */
[----:B------:R-:W-:Y:S02]  /*2270*/  UMOV UR6, UR4 ;  /* 0x0000000400067c82 */ /* 0x000fe40008000000 */
.L_x_665:
        /* <DEDUP_REMOVED lines=8> */
[----:B------:R-:W-:-:S03]  /*2300*/  IMAD.WIDE.U32 R4, R4, c[0x0][0x3a0], R250 ;  /* 0x0000e80004047a25 */ /* 0x000fc600078e00fa */
[----:B------:R-:W-:Y:S02]  /*2310*/  ISETP.GE.AND P4, PT, R3, UR8, PT ;  /* 0x0000000803007c0c */ /* 0x000fe4000bf86270 */
[----:B------:R-:W-:Y:S02]  /*2320*/  IADD3 R6, P0, R4, UR14, RZ ;  /* 0x0000000e04067c10 */ /* 0x000fe4000ff1e0ff */
[----:B------:R-:W-:Y:S01]  /*2330*/  MOV R0, UR4 ;  /* 0x0000000400007c02 */ /* 0x000fe20008000f00 */
[----:B------:R-:W-:Y:S02]  /*2340*/  ULDC.64 UR4, c[0x0][0x3b8] ;  /* 0x0000ee0000047ab9 */ /* 0x000fe40000000a00 */
[----:B------:R-:W-:Y:S01]  /*2350*/  UIMAD UR4, UR59, UR4, URZ ;  /* 0x000000043b0472a4 */ /* 0x000fe2000f8e023f */
[----:B------:R-:W-:Y:S01]  /*2360*/  IADD3.X R7, R5, UR15, R0, P0, !PT ;  /* 0x0000000f05077c10 */ /* 0x000fe200087fe400 */
[----:B------:R-:W-:Y:S02]  /*2370*/  IMAD.U32 R0, RZ, RZ, UR34 ;  /* 0x00000022ff007e24 */ /* 0x000fe4000f8e00ff */
[----:B------:R-:W-:-:S02]  /*2380*/  UIMAD UR4, UR34, UR5, UR4 ;  /* 0x00000005220472a4 */ /* 0x000fc4000f8e0204 */
        /* <DEDUP_REMOVED lines=17> */
.L_x_667:
[----:B-1----:R-:W-:Y:S05]  /*24a0*/  BSYNC B0 ;  /* 0x0000000000007941 */ /* 0x002fea0003800000 */
.L_x_666:
        /* <DEDUP_REMOVED lines=19> */
.L_x_669:
[----:B------:R-:W-:Y:S05]  /*25e0*/  BSYNC B0 ;  /* 0x0000000000007941 */ /* 0x000fea0003800000 */
.L_x_668:
        /* <DEDUP_REMOVED lines=30> */
.L_x_671:
[----:B------:R-:W-:Y:S05]  /*27d0*/  BSYNC B0 ;  /* 0x0000000000007941 */ /* 0x000fea0003800000 */
.L_x_670:
        /* <DEDUP_REMOVED lines=18> */
.L_x_663:
        /* <DEDUP_REMOVED lines=64> */
.L_x_674:
[----:B------:R-:W-:Y:S05]  /*2d00*/  BSYNC B0 ;  /* 0x0000000000007941 */ /* 0x000fea0003800000 */
.L_x_673:
        /* <DEDUP_REMOVED lines=41> */
.L_x_676:
[----:B------:R-:W-:Y:S05]  /*2fa0*/  BSYNC B0 ;  /* 0x0000000000007941 */ /* 0x000fea0003800000 */
.L_x_675:
        /* <DEDUP_REMOVED lines=39> */
.L_x_678:
[----:B------:R-:W-:Y:S05]  /*3220*/  BSYNC B0 ;  /* 0x0000000000007941 */ /* 0x000fea0003800000 */
.L_x_677:
        /* <DEDUP_REMOVED lines=19> */
.L_x_680:
        /* <DEDUP_REMOVED lines=36> */
.L_x_681:
[----:B------:R-:W-:Y:S05]  /*35a0*/  BSYNC B0 ;  /* 0x0000000000007941 */ /* 0x000fea0003800000 */
.L_x_679:
        /* <DEDUP_REMOVED lines=76> */
.L_x_683:
[----:B------:R-:W-:Y:S05]  /*3a70*/  BSYNC B0 ;  /* 0x0000000000007941 */ /* 0x000fea0003800000 */
.L_x_682:
        /* <DEDUP_REMOVED lines=38> */
.L_x_685:
[----:B------:R-:W-:Y:S05]  /*3ce0*/  BSYNC B0 ;  /* 0x0000000000007941 */ /* 0x000fea0003800000 */
.L_x_684:
        /* <DEDUP_REMOVED lines=19> */
[----:B------:R-:W-:-:S05]  /*3e20*/  MOV R5, UR7 ;  /* 0x0000000700057c02 */ /* 0x000fca0008000f00 */
[----:B------:R1:W3:Y:S04]  /*3e30*/  @P1 LDG.E R7, [R4.64] ;  /* 0x0000000a04071981 */ /* 0x0002e8000c1e1900 */
[----:B------:R-:W4:Y:S01]  /*3e40*/  S2R R12, SR_TID.X ;  /* 0x00000000000c7919 */ /* 0x000f220000002100 */
[----:B--2---:R-:W-:Y:S01]  /*3e50*/  LEA.HI R0, R19, R18, RZ, 0x6 ;  /* 0x0000001213007211 */ /* 0x004fe200078f30ff */
[----:B------:R-:W3:Y:S01]  /*3e60*/  @P1 MUFU.RCP R8, c[0x0][0x238] ;  /* 0x00008e0000081b08 */ /* 0x000ee20000001000 */
[----:B------:R-:W-:Y:S01]  /*3e70*/  IMAD.U32 R3, RZ, RZ, UR32 ;  /* 0x00000020ff037e24 */ /* 0x000fe2000f8e00ff */
[----:B------:R-:W2:Y:S01]  /*3e80*/  LDSM.16.M88.4 R148, [R197+0xf000] ;  /* 0x00f00000c594783b */ /* 0x000ea20000000200 */
[----:B------:R-:W-:-:S03]  /*3e90*/  IMAD.U32 R236, RZ, RZ, UR32 ;  /* 0x00000020ffec7e24 */ /* 0x000fc6000f8e00ff */
[----:B------:R-:W2:Y:S04]  /*3ea0*/  LDSM.16.M88.4 R152, [R197+0xf400] ;  /* 0x00f40000c598783b */ /* 0x000ea80000000200 */
[----:B------:R-:W2:Y:S04]  /*3eb0*/  LDSM.16.M88.4 R156, [R198+0xf000] ;  /* 0x00f00000c69c783b */ /* 0x000ea80000000200 */
[----:B------:R-:W2:Y:S04]  /*3ec0*/  LDSM.16.M88.4 R160, [R198+0xf400] ;  /* 0x00f40000c6a0783b */ /* 0x000ea80000000200 */
[----:B------:R-:W2:Y:S04]  /*3ed0*/  LDSM.16.M88.4 R164, [R197+0x11000] ;  /* 0x01100000c5a4783b */ /* 0x000ea80000000200 */
[----:B-1----:R1:W2:Y:S04]  /*3ee0*/  LDG.E.64 R4, [R10.64+0x8] ;  /* 0x0000080a0a047981 */ /* 0x0022a8000c1e1b00 */
        /* <DEDUP_REMOVED lines=9> */
[----:B------:R-:W-:Y:S01]  /*3f80*/  UIADD3 UR21, UR25, UR19, URZ ;  /* 0x0000001319157290 */ /* 0x000fe2000fffe03f */
[----:B------:R-:W1:Y:S01]  /*3f90*/  LDSM.16.M88.4 R192, [R198+0x13400] ;  /* 0x01340000c6c0783b */ /* 0x000e620000000200 */
[----:B------:R-:W-:Y:S01]  /*3fa0*/  LEA R9, R3, R0, 0x2 ;  /* 0x0000000003097211 */ /* 0x000fe200078e10ff */
[----:B------:R-:W-:Y:S01]  /*3fb0*/  IMAD.SHL.U32 R6, R0, 0x20, RZ ;  /* 0x0000002000067824 */ /* 0x000fe200078e00ff */
[----:B------:R-:W-:Y:S01]  /*3fc0*/  UIADD3 UR22, -UR8, 0x80, UR21 ;  /* 0x0000008008167890 */ /* 0x000fe2000fffe115 */
[----:B------:R-:W-:Y:S01]  /*3fd0*/  IMAD.MOV.U32 R248, RZ, RZ, R237 ;  /* 0x000000fffff87224 */ /* 0x000fe200078e00ed */
[----:B------:R-:W-:Y:S01]  /*3fe0*/  CS2R R126, SRZ ;  /* 0x00000000007e7805 */ /* 0x000fe2000001ff00 */
[----:B------:R-:W-:Y:S01]  /*3ff0*/  CS2R R124, SRZ ;  /* 0x00000000007c7805 */ /* 0x000fe2000001ff00 */
[----:B------:R-:W-:Y:S01]  /*4000*/  LOP3.LUT R0, R6, 0x6, R12, 0xf8, !PT ;  /* 0x0000000606007812 */ /* 0x000fe200078ef80c */
[----:B------:R-:W-:Y:S01]  /*4010*/  CS2R R130, SRZ ;  /* 0x0000000000827805 */ /* 0x000fe2000001ff00 */
[----:B------:R-:W-:Y:S01]  /*4020*/  SHF.R.S32.HI R6, RZ, 0x1f, R15 ;  /* 0x0000001fff067819 */ /* 0x000fe2000001140f */
[----:B------:R-:W-:Y:S01]  /*4030*/  CS2R R128, SRZ ;  /* 0x0000000000807805 */ /* 0x000fe2000001ff00 */
[----:B------:R-:W-:Y:S01]  /*4040*/  CS2R R122, SRZ ;  /* 0x00000000007a7805 */ /* 0x000fe2000001ff00 */
[----:B------:R-:W-:Y:S01]  /*4050*/  IMAD R236, R236, 0x80, R0 ;  /* 0x00000080ecec7824 */ /* 0x000fe200078e0200 */
[----:B------:R-:W-:Y:S01]  /*4060*/  IADD3 R0, R205, 0x1800, RZ ;  /* 0x00001800cd007810 */ /* 0x000fe20007ffe0ff */
[----:B------:R-:W-:Y:S01]  /*4070*/  CS2R R120, SRZ ;  /* 0x0000000000787805 */ /* 0x000fe2000001ff00 */
[----:B------:R-:W-:Y:S01]  /*4080*/  CS2R R118, SRZ ;  /* 0x0000000000767805 */ /* 0x000fe2000001ff00 */
[----:B------:R-:W-:Y:S01]  /*4090*/  CS2R R116, SRZ ;  /* 0x0000000000747805 */ /* 0x000fe2000001ff00 */
[----:B------:R-:W-:Y:S01]  /*40a0*/  SEL R0, R0, R205, !P0 ;  /* 0x000000cd00007207 */ /* 0x000fe20004000000 */
        /* <DEDUP_REMOVED lines=41> */
[----:B------:R-:W-:Y:S02]  /*4340*/  UMOV UR6, URZ ;  /* 0x0000003f00067c82 */ /* 0x000fe40008000000 */
[----:B------:R-:W-:Y:S02]  /*4350*/  UIADD3 UR22, UR22, -UR23, URZ ;  /* 0x8000001716167290 */ /* 0x000fe4000fffe03f */
[----:B------:R-:W-:Y:S02]  /*4360*/  UIADD3 UR23, UR25, 0x80, URZ ;  /* 0x0000008019177890 */ /* 0x000fe4000fffe03f */
[----:B------:R-:W-:Y:S01]  /*4370*/  ULDC UR16, c[0x0][0x2e4] ;  /* 0x0000b90000107ab9 */ /* 0x000fe20000000800 */
[----:B---3--:R-:W-:-:S04]  /*4380*/  @P1 FMUL.FTZ R3, R7, R8 ;  /* 0x0000000807031220 */ /* 0x008fc80000410000 */
[----:B------:R3:W4:Y:S02]  /*4390*/  @P1 R2UR UR4, R3 ;  /* 0x00000000030413c2 */ /* 0x00072400000e0000 */
[----:B---3--:R-:W-:Y:S01]  /*43a0*/  IADD3 R3, R207, 0x1800, RZ ;  /* 0x00001800cf037810 */ /* 0x008fe20007ffe0ff */
[----:B----4-:R-:W-:Y:S01]  /*43b0*/  @UP1 UMOV UR6, UR4 ;  /* 0x0000000400061c82 */ /* 0x010fe20008000000 */
[----:B--2---:R-:W-:Y:S02]  /*43c0*/  IADD3 R15, P3, P2, R4, UR41, R15 ;  /* 0x00000029040f7c10 */ /* 0x004fe4000fa7e00f */
[----:B------:R-:W-:Y:S02]  /*43d0*/  SEL R196, R3, R207, !P0 ;  /* 0x000000cf03c47207 */ /* 0x000fe40004000000 */
[----:B------:R-:W-:Y:S02]  /*43e0*/  SHF.L.U32 R3, R0, 0x1, RZ ;  /* 0x0000000100037819 */ /* 0x000fe400000006ff */
[----:B------:R-:W-:Y:S01]  /*43f0*/  IADD3 R0, R249, -UR19, -R236 ;  /* 0x80000013f9007c10 */ /* 0x000fe2000fffe8ec */
[----:B------:R-:W-:Y:S01]  /*4400*/  IMAD.SHL.U32 R196, R196, 0x2, RZ ;  /* 0x00000002c4c47824 */ /* 0x000fe200078e00ff */
[----:B------:R-:W-:-:S02]  /*4410*/  IADD3.X R6, R5, UR49, R6, P3, P2 ;  /* 0x0000003105067c10 */ /* 0x000fc40009fe4406 */
[----:B------:R-:W-:-:S05]  /*4420*/  IADD3 R5, R0, UR8, RZ ;  /* 0x0000000800057c10 */ /* 0x000fca000fffe0ff */
[----:B------:R-:W-:Y:S01]  /*4430*/  STL [R1+0x44], R5 ;  /* 0x0000440501007387 */ /* 0x000fe20000100800 */
[----:B------:R-:W2:Y:S08]  /*4440*/  R2UR UR13, R10 ;  /* 0x000000000a0d73c2 */ /* 0x000eb000000e0000 */
[----:B------:R-:W3:Y:S01]  /*4450*/  R2UR UR12, R11 ;  /* 0x000000000b0c73c2 */ /* 0x000ee200000e0000 */
[----:B--2---:R-:W-:-:S05]  /*4460*/  LOP3.LUT R0, R6, UR13, RZ, 0x3c, !PT ;  /* 0x0000000d06007c12 */ /* 0x004fca000f8e3cff */
[----:B------:R2:W-:Y:S01]  /*4470*/  STL [R1+0x24], R0 ;  /* 0x0000240001007387 */ /* 0x0005e20000100800 */
[----:B---3--:R-:W-:Y:S01]  /*4480*/  LOP3.LUT R4, R9, UR12, RZ, 0x3c, !PT ;  /* 0x0000000c09047c12 */ /* 0x008fe2000f8e3cff */
[----:B--2---:R-:W-:-:S04]  /*4490*/  IMAD.MOV.U32 R0, RZ, RZ, c[0x0][0x22c] ;  /* 0x00008b00ff007624 */ /* 0x004fc800078e00ff */
[----:B------:R-:W-:-:S04]  /*44a0*/  IMAD R0, R0, c[0x0][0x1c0], RZ ;  /* 0x0000700000007a24 */ /* 0x000fc800078e02ff */
[C---:B------:R-:W-:Y:S01]  /*44b0*/  IMAD.SHL.U32 R8, R0.reuse, 0x10, RZ ;  /* 0x0000001000087824 */ /* 0x040fe200078e00ff */
[----:B------:R-:W-:-:S04]  /*44c0*/  SHF.L.U32 R5, R0, 0x3, RZ ;  /* 0x0000000300057819 */ /* 0x000fc800000006ff */
[C---:B------:R-:W-:Y:S02]  /*44d0*/  IADD3 R7, R8.reuse, 0x20, RZ ;  /* 0x0000002008077810 */ /* 0x040fe40007ffe0ff */
[----:B------:R-:W-:Y:S01]  /*44e0*/  IADD3 R0, R8, 0x40, RZ ;  /* 0x0000004008007810 */ /* 0x000fe20007ffe0ff */
[----:B------:R-:W-:-:S04]  /*44f0*/  IMAD.WIDE.U32 R8, R15, -0x2daee0ad, RZ ;  /* 0xd2511f530f087825 */ /* 0x000fc800078e00ff */
[----:B------:R-:W-:Y:S01]  /*4500*/  IMAD.IADD R6, R5, 0x1, R7 ;  /* 0x0000000105067824 */ /* 0x000fe200078e0207 */
[----:B------:R-:W-:Y:S01]  /*4510*/  LOP3.LUT R4, R9, R4, RZ, 0x3c, !PT ;  /* 0x0000000409047212 */ /* 0x000fe200078e3cff */
[C---:B------:R-:W-:Y:S01]  /*4520*/  IMAD.IADD R0, R5.reuse, 0x1, R0 ;  /* 0x0000000105007824 */ /* 0x040fe200078e0200 */
[----:B------:R-:W-:Y:S02]  /*4530*/  STL.64 [R1+0x38], R8 ;  /* 0x0000380801007387 */ /* 0x000fe40000100a00 */
[C---:B------:R-:W-:Y:S02]  /*4540*/  IADD3 R6, R5.reuse, R6, RZ ;  /* 0x0000000605067210 */ /* 0x040fe40007ffe0ff */
[----:B------:R2:W-:Y:S03]  /*4550*/  STL [R1+0x40], R4 ;  /* 0x0000400401007387 */ /* 0x0005e60000100800 */
[----:B------:R-:W-:-:S04]  /*4560*/  IMAD.IADD R6, R5, 0x1, R6 ;  /* 0x0000000105067824 */ /* 0x000fc800078e0206 */
[----:B------:R-:W-:-:S05]  /*4570*/  IMAD.IADD R6, R5, 0x1, R6 ;  /* 0x0000000105067824 */ /* 0x000fca00078e0206 */
[----:B------:R3:W-:Y:S01]  /*4580*/  STL [R1+0x18], R6 ;  /* 0x0000180601007387 */ /* 0x0007e20000100800 */
[----:B--2---:R-:W-:-:S05]  /*4590*/  IMAD.IADD R4, R5, 0x1, R0 ;  /* 0x0000000105047824 */ /* 0x004fca00078e0200 */
[----:B------:R-:W-:-:S05]  /*45a0*/  IADD3 R4, R5, R4, RZ ;  /* 0x0000000405047210 */ /* 0x000fca0007ffe0ff */
[C---:B------:R-:W-:Y:S01]  /*45b0*/  IMAD.IADD R4, R5.reuse, 0x1, R4 ;  /* 0x0000000105047824 */ /* 0x040fe200078e0204 */
[----:B---3--:R-:W-:-:S03]  /*45c0*/  IADD3 R6, R5, R6, RZ ;  /* 0x0000000605067210 */ /* 0x008fc60007ffe0ff */
[----:B------:R-:W-:Y:S01]  /*45d0*/  IMAD.IADD R0, R5, 0x1, R4 ;  /* 0x0000000105007824 */ /* 0x000fe200078e0204 */
[----:B------:R2:W-:Y:S04]  /*45e0*/  STL [R1+0x14], R4 ;  /* 0x0000140401007387 */ /* 0x0005e80000100800 */
[----:B------:R2:W-:Y:S04]  /*45f0*/  STL [R1+0x20], R6 ;  /* 0x0000200601007387 */ /* 0x0005e80000100800 */
[----:B-1----:R2:W-:Y:S02]  /*4600*/  STL [R1+0x1c], R0 ;  /* 0x00001c0001007387 */ /* 0x0025e40000100800 */
.L_x_690:
[----:B------:R-:W0:Y:S01]  /*4610*/  LDGDEPBAR ;  /* 0x00000000000079af */ /* 0x000e220000000000 */
[----:B--2---:R-:W-:Y:S01]  /*4620*/  IMAD.IADD R0, R206, 0x1, R196 ;  /* 0x00000001ce007824 */ /* 0x004fe200078e02c4 */
[----:B------:R-:W-:Y:S01]  /*4630*/  USHF.L.U32 UR4, UR9, 0x6, URZ ;  /* 0x0000000609047899 */ /* 0x000fe2000800063f */
[----:B------:R-:W-:Y:S01]  /*4640*/  IMAD.MOV.U32 R246, RZ, RZ, R209 ;  /* 0x000000fffff67224 */ /* 0x000fe200078e00d1 */
[----:B------:R-:W-:Y:S01]  /*4650*/  ULDC UR7, c[0x0][0x2e4] ;  /* 0x0000b90000077ab9 */ /* 0x000fe20000000800 */
[----:B------:R-:W-:Y:S01]  /*4660*/  IMAD.MOV.U32 R247, RZ, RZ, R208 ;  /* 0x000000fffff77224 */ /* 0x000fe200078e00d0 */
[----:B------:R-:W-:Y:S02]  /*4670*/  UISETP.GE.AND UP0, UPT, UR4, UR22, UPT ;  /* 0x000000160400728c */ /* 0x000fe4000bf06270 */
[----:B-----5:R-:W2:Y:S01]  /*4680*/  LDL R210, [R1+0x44] ;  /* 0x0000440001d27983 */ /* 0x020ea20000100800 */
[----:B------:R-:W-:Y:S04]  /*4690*/  DEPBAR.LE SB0, 0x0 ;  /* 0x000080000000791a */ /* 0x000fe80000000000 */
[----:B------:R-:W-:Y:S08]  /*46a0*/  BAR.SYNC.DEFER_BLOCKING 0x0 ;  /* 0x0000000000007b1d */ /* 0x000ff00000010000 */
[----:B------:R-:W-:Y:S08]  /*46b0*/  LDSM.16.M88.4 R32, [R196] ;  /* 0x00000000c420783b */ /* 0x000ff00000000200 */
[----:B------:R-:W1:Y:S08]  /*46c0*/  LDSM.16.M88.4 R16, [R197+0x9000] ;  /* 0x00900000c510783b */ /* 0x000e700000000200 */
[----:B------:R-:W3:Y:S08]  /*46d0*/  LDSM.16.M88.4 R28, [R196+0x800] ;  /* 0x00080000c41c783b */ /* 0x000ef00000000200 */
[----:B------:R-:W4:Y:S08]  /*46e0*/  LDSM.16.M88.4 R132, [R197+0x9400] ;  /* 0x00940000c584783b */ /* 0x000f300000000200 */
[----:B------:R-:W-:Y:S08]  /*46f0*/  LDSM.16.M88.4 R136, [R0] ;  /* 0x000000000088783b */ /* 0x000ff00000000200 */
[----:B------:R-:W4:Y:S01]  /*4700*/  LDSM.16.M88.4 R140, [R198+0x9000] ;  /* 0x00900000c68c783b */ /* 0x000f220000000200 */
[-C--:B-1----:R-:W-:Y:S07]  /*4710*/  HMMA.16816.F32 R4, R32, R16.reuse, RZ ;  /* 0x000000102004723c */ /* 0x082fee00000018ff */
[----:B------:R-:W-:Y:S01]  /*4720*/  LDSM.16.M88.4 R144, [R198+0xd400] ;  /* 0x00d40000c690783b */ /* 0x000fe20000000200 */
[C---:B---3--:R-:W-:Y:S08]  /*4730*/  HMMA.16816.F32 R8, R28.reuse, R16, RZ ;  /* 0x000000101c08723c */ /* 0x048ff000000018ff */
[-C--:B------:R-:W-:Y:S08]  /*4740*/  HMMA.16816.F32 R12, R28, R18.reuse, RZ ;  /* 0x000000121c0c723c */ /* 0x080ff000000018ff */
[C---:B------:R-:W-:Y:S08]  /*4750*/  HMMA.16816.F32 R16, R32.reuse, R18, RZ ;  /* 0x000000122010723c */ /* 0x040ff000000018ff */
[-C--:B----4-:R-:W-:Y:S08]  /*4760*/  HMMA.16816.F32 R20, R32, R132.reuse, RZ ;  /* 0x000000842014723c */ /* 0x090ff000000018ff */
        /* <DEDUP_REMOVED lines=15> */
[----:B------:R-:W3:Y:S01]  /*4860*/  LDSM.16.M88.4 R140, [R196+0x1800] ;  /* 0x00180000c48c783b */ /* 0x000ee20000000200 */
[-C--:B-1----:R-:W-:Y:S08]  /*4870*/  HMMA.16816.F32 R4, R132, R136.reuse, R4 ;  /* 0x000000888404723c */ /* 0x082ff00000001804 */
[C---:B---3--:R-:W-:Y:S08]  /*4880*/  HMMA.16816.F32 R8, R140.reuse, R136, R8 ;  /* 0x000000888c08723c */ /* 0x048ff00000001808 */
        /* <DEDUP_REMOVED lines=52> */
[----:B------:R-:W-:Y:S02]  /*4bd0*/  ISETP.GE.AND P0, PT, R132, RZ, PT ;  /* 0x000000ff8400720c */ /* 0x000fe40003f06270 */
[C---:B------:R-:W-:Y:S02]  /*4be0*/  IADD3 R145, R0.reuse, -0x11, RZ ;  /* 0xffffffef00917810 */ /* 0x040fe40007ffe0ff */
[C---:B------:R-:W-:Y:S01]  /*4bf0*/  @!P2 IADD3 R134, -R0.reuse, -0x20, RZ ;  /* 0xffffffe00086a810 */ /* 0x040fe20007ffe1ff */
[----:B------:R-:W-:Y:S04]  /*4c00*/  HMMA.16816.F32 R32, R140, R146, R32 ;  /* 0x000000928c20723c */ /* 0x000fe80000001820 */
[----:B------:R-:W2:Y:S01]  /*4c10*/  I2F R135, R134 ;  /* 0x0000008600877306 */ /* 0x000ea20000201400 */
[C---:B------:R-:W-:Y:S02]  /*4c20*/  IADD3 R139, R0.reuse, -0x8, RZ ;  /* 0xfffffff8008b7810 */ /* 0x040fe40007ffe0ff */
[----:B------:R-:W-:Y:S02]  /*4c30*/  IABS R137, R0 ;  /* 0x0000000000897213 */ /* 0x000fe40000000000 */
[C---:B------:R-:W-:Y:S02]  /*4c40*/  @!P0 IADD3 R132, -R0.reuse, 0x1, RZ ;  /* 0x0000000100848810 */ /* 0x040fe40007ffe1ff */
[----:B------:R-:W-:Y:S02]  /*4c50*/  ISETP.GE.AND P2, PT, R139, RZ, PT ;  /* 0x000000ff8b00720c */ /* 0x000fe40003f46270 */
[C---:B------:R-:W-:Y:S01]  /*4c60*/  IADD3 R138, R0.reuse, 0x8, RZ ;  /* 0x00000008008a7810 */ /* 0x040fe20007ffe0ff */
[----:B------:R-:W3:Y:S01]  /*4c70*/  I2F R133, R133 ;  /* 0x0000008500857306 */ /* 0x000ee20000201400 */
[----:B------:R-:W-:Y:S02]  /*4c80*/  IADD3 R146, R0, -0x10, RZ ;  /* 0xfffffff000927810 */ /* 0x000fe40007ffe0ff */
[----:B------:R-:W-:Y:S01]  /*4c90*/  ISETP.GE.AND P4, PT, R138, RZ, PT ;  /* 0x000000ff8a00720c */ /* 0x000fe20003f86270 */
[----:B-1----:R-:W-:Y:S01]  /*4ca0*/  FFMA.FTZ R10, R136, -UR6, R10 ;  /* 0x80000006880a7c23 */ /* 0x002fe2000801000a */
[C---:B------:R-:W-:Y:S02]  /*4cb0*/  IADD3 R136, R0.reuse, 0x17, RZ ;  /* 0x0000001700887810 */ /* 0x040fe40007ffe0ff */
[----:B------:R-:W-:Y:S02]  /*4cc0*/  IADD3 R144, R0, -0x18, RZ ;  /* 0xffffffe800907810 */ /* 0x000fe40007ffe0ff */
[----:B------:R-:W-:Y:S01]  /*4cd0*/  ISETP.GE.AND P6, PT, R146, RZ, PT ;  /* 0x000000ff9200720c */ /* 0x000fe20003fc6270 */
[----:B------:R-:W1:Y:S01]  /*4ce0*/  I2F R132, R132 ;  /* 0x0000008400847306 */ /* 0x000e620000201400 */
[----:B------:R-:W-:Y:S02]  /*4cf0*/  @!P2 IADD3 R139, -R0, 0x8, RZ ;  /* 0x00000008008ba810 */ /* 0x000fe40007ffe1ff */
[----:B------:R-:W-:Y:S01]  /*4d00*/  ISETP.GE.AND P2, PT, R136, RZ, PT ;  /* 0x000000ff8800720c */ /* 0x000fe20003f46270 */
[C---:B--2---:R-:W-:Y:S01]  /*4d10*/  FFMA.FTZ R8, R135.reuse, -UR6, R8 ;  /* 0x8000000687087c23 */ /* 0x044fe20008010008 */
[C---:B------:R-:W-:Y:S01]  /*4d20*/  IADD3 R134, R0.reuse, 0x27, RZ ;  /* 0x0000002700867810 */ /* 0x040fe20007ffe0ff */
[----:B------:R-:W-:Y:S01]  /*4d30*/  FFMA.FTZ R14, R135, -UR6, R14 ;  /* 0x80000006870e7c23 */ /* 0x000fe2000801000e */
[----:B------:R-:W-:Y:S02]  /*4d40*/  IADD3 R135, R0, 0x10, RZ ;  /* 0x0000001000877810 */ /* 0x000fe40007ffe0ff */
[----:B------:R-:W-:Y:S01]  /*4d50*/  ISETP.GE.AND P0, PT, R134, RZ, PT ;  /* 0x000000ff8600720c */ /* 0x000fe20003f06270 */
[----:B------:R-:W2:Y:S01]  /*4d60*/  I2F R141, R139 ;  /* 0x0000008b008d7306 */ /* 0x000ea20000201400 */
[----:B------:R-:W-:Y:S02]  /*4d70*/  ISETP.GE.AND P5, PT, R145, RZ, PT ;  /* 0x000000ff9100720c */ /* 0x000fe40003fa6270 */
[----:B------:R-:W-:Y:S01]  /*4d80*/  @!P4 IADD3 R138, -R0, -0x8, RZ ;  /* 0xfffffff8008ac810 */ /* 0x000fe20007ffe1ff */
[C---:B---3--:R-:W-:Y:S01]  /*4d90*/  FFMA.FTZ R9, R133.reuse, -UR6, R9 ;  /* 0x8000000685097c23 */ /* 0x048fe20008010009 */
[----:B------:R-:W-:Y:S01]  /*4da0*/  ISETP.GE.AND P4, PT, R144, RZ, PT ;  /* 0x000000ff9000720c */ /* 0x000fe20003f86270 */
[----:B------:R-:W-:Y:S01]  /*4db0*/  FFMA.FTZ R15, R133, -UR6, R15 ;  /* 0x80000006850f7c23 */ /* 0x000fe2000801000f */
[C---:B------:R-:W-:Y:S02]  /*4dc0*/  IADD3 R133, R0.reuse, -0x9, RZ ;  /* 0xfffffff700857810 */ /* 0x040fe40007ffe0ff */
[C---:B------:R-:W-:Y:S01]  /*4dd0*/  @!P2 IADD3 R136, -R0.reuse, -0x17, RZ ;  /* 0xffffffe90088a810 */ /* 0x040fe20007ffe1ff */
[----:B------:R-:W3:Y:S01]  /*4de0*/  I2F R137, R137 ;  /* 0x0000008900897306 */ /* 0x000ee20000201400 */
[----:B------:R-:W-:Y:S02]  /*4df0*/  ISETP.GE.AND P1, PT, R133, RZ, PT ;  /* 0x000000ff8500720c */ /* 0x000fe40003f26270 */
[----:B------:R-:W-:Y:S01]  /*4e00*/  @!P0 IADD3 R134, -R0, -0x27, RZ ;  /* 0xffffffd900868810 */ /* 0x000fe20007ffe1ff */
[----:B-1----:R-:W-:Y:S01]  /*4e10*/  FFMA.FTZ R5, R132, -UR6, R5 ;  /* 0x8000000684057c23 */ /* 0x002fe20008010005 */
[----:B------:R-:W-:Y:S01]  /*4e20*/  @!P6 IADD3 R146, -R0, 0x10, RZ ;  /* 0x000000100092e810 */ /* 0x000fe20007ffe1ff */
[----:B------:R-:W-:Y:S01]  /*4e30*/  FFMA.FTZ R19, R132, -UR6, R19 ;  /* 0x8000000684137c23 */ /* 0x000fe20008010013 */
[C---:B------:R-:W-:Y:S02]  /*4e40*/  IADD3 R132, R0.reuse, 0x18, RZ ;  /* 0x0000001800847810 */ /* 0x040fe40007ffe0ff */
[----:B------:R-:W-:Y:S01]  /*4e50*/  @!P5 IADD3 R145, -R0, 0x11, RZ ;  /* 0x000000110091d810 */ /* 0x000fe20007ffe1ff */
[----:B------:R1:W4:Y:S01]  /*4e60*/  I2F R143, R134 ;  /* 0x00000086008f7306 */ /* 0x0003220000201400 */
[----:B------:R-:W-:Y:S02]  /*4e70*/  ISETP.GE.AND P0, PT, R132, RZ, PT ;  /* 0x000000ff8400720c */ /* 0x000fe40003f06270 */
[C---:B------:R-:W-:Y:S01]  /*4e80*/  @!P4 IADD3 R144, -R0.reuse, 0x18, RZ ;  /* 0x000000180090c810 */ /* 0x040fe20007ffe1ff */
[C---:B--2---:R-:W-:Y:S01]  /*4e90*/  FFMA.FTZ R16, R141.reuse, -UR6, R16 ;  /* 0x800000068d107c23 */ /* 0x044fe20008010010 */
[C---:B------:R-:W-:Y:S01]  /*4ea0*/  @!P1 IADD3 R133, -R0.reuse, 0x9, RZ ;  /* 0x0000000900859810 */ /* 0x040fe20007ffe1ff */
[----:B------:R-:W-:Y:S01]  /*4eb0*/  FFMA.FTZ R22, R141, -UR6, R22 ;  /* 0x800000068d167c23 */ /* 0x000fe20008010016 */
[C---:B------:R-:W-:Y:S02]  /*4ec0*/  IADD3 R139, R0.reuse, -0x19, RZ ;  /* 0xffffffe7008b7810 */ /* 0x040fe40007ffe0ff */
[----:B------:R-:W-:Y:S01]  /*4ed0*/  ISETP.GE.AND P1, PT, R135, RZ, PT ;  /* 0x000000ff8700720c */ /* 0x000fe20003f26270 */
[----:B------:R2:W2:Y:S04]  /*4ee0*/  I2F R142, R133 ;  /* 0x00000085008e7306 */ /* 0x0004a80000201400 */
[C---:B------:R-:W-:Y:S01]  /*4ef0*/  @!P0 IADD3 R132, -R0.reuse, -0x18, RZ ;  /* 0xffffffe800848810 */ /* 0x040fe20007ffe1ff */
[C---:B---3--:R-:W-:Y:S02]  /*4f00*/  FFMA.FTZ R4, R137.reuse, -UR6, R4 ;  /* 0x8000000689047c23 */ /* 0x048fe40008010004 */
[----:B------:R-:W-:Y:S01]  /*4f10*/  FFMA.FTZ R18, R137, -UR6, R18 ;  /* 0x8000000689127c23 */ /* 0x000fe20008010012 */
[C---:B------:R-:W-:Y:S02]  /*4f20*/  IADD3 R137, R0.reuse, 0x7, RZ ;  /* 0x0000000700897810 */ /* 0x040fe40007ffe0ff */
[----:B------:R3:W3:Y:S02]  /*4f30*/  I2F R140, R132 ;  /* 0x00000084008c7306 */ /* 0x0006e40000201400 */
[----:B------:R-:W-:Y:S02]  /*4f40*/  ISETP.GE.AND P3, PT, R137, RZ, PT ;  /* 0x000000ff8900720c */ /* 0x000fe40003f66270 */
[C---:B-1----:R-:W-:Y:S01]  /*4f50*/  IADD3 R134, R0.reuse, 0xf, RZ ;  /* 0x0000000f00867810 */ /* 0x042fe20007ffe0ff */
[----:B----4-:R-:W-:Y:S01]  /*4f60*/  FFMA.FTZ R11, R143, -UR6, R11 ;  /* 0x800000068f0b7c23 */ /* 0x010fe2000801000b */
[----:B------:R-:W-:Y:S02]  /*4f70*/  @!P1 IADD3 R135, -R0, -0x10, RZ ;  /* 0xfffffff000879810 */ /* 0x000fe40007ffe1ff */
[----:B------:R-:W-:Y:S02]  /*4f80*/  ISETP.GE.AND P0, PT, R134, RZ, PT ;  /* 0x000000ff8600720c */ /* 0x000fe40003f06270 */
[----:B------:R-:W1:Y:S01]  /*4f90*/  I2F R138, R138 ;  /* 0x0000008a008a7306 */ /* 0x000e620000201400 */
[----:B--2---:R-:W-:Y:S04]  /*4fa0*/  IMAD.U32 R133, RZ, RZ, UR17 ;  /* 0x00000011ff857e24 */ /* 0x004fe8000f8e00ff */
[----:B------:R-:W-:Y:S01]  /*4fb0*/  @!P3 IADD3 R137, -R0, -0x7, RZ ;  /* 0xfffffff90089b810 */ /* 0x000fe20007ffe1ff */
[C---:B------:R-:W-:Y:S01]  /*4fc0*/  FFMA.FTZ R17, R142.reuse, -UR6, R17 ;  /* 0x800000068e117c23 */ /* 0x040fe20008010011 */
[----:B------:R-:W-:Y:S01]  /*4fd0*/  ISETP.GE.AND P3, PT, R139, RZ, PT ;  /* 0x000000ff8b00720c */ /* 0x000fe20003f66270 */
[----:B------:R-:W-:Y:S02]  /*4fe0*/  FFMA.FTZ R23, R142, -UR6, R23 ;  /* 0x800000068e177c23 */ /* 0x000fe40008010017 */
[----:B------:R-:W2:Y:S01]  /*4ff0*/  I2F R136, R136 ;  /* 0x0000008800887306 */ /* 0x000ea20000201400 */
[----:B------:R-:W-:Y:S01]  /*5000*/  @!P0 IADD3 R134, -R0, -0xf, RZ ;  /* 0xfffffff100868810 */ /* 0x000fe20007ffe1ff */
[----:B---3--:R-:W-:Y:S02]  /*5010*/  IMAD.U32 R132, RZ, RZ, UR18 ;  /* 0x00000012ff847e24 */ /* 0x008fe4000f8e00ff */
[C---:B------:R-:W-:Y:S02]  /*5020*/  FFMA.FTZ R12, R140.reuse, -UR6, R12 ;  /* 0x800000068c0c7c23 */ /* 0x040fe4000801000c */
[----:B------:R-:W-:Y:S01]  /*5030*/  FFMA.FTZ R26, R140, -UR6, R26 ;  /* 0x800000068c1a7c23 */ /* 0x000fe2000801001a */
[C---:B------:R-:W-:Y:S03]  /*5040*/  LEA R132, P0, R249.reuse, R132, 0x2 ;  /* 0x00000084f9847211 */ /* 0x040fe600078010ff */
[----:B------:R-:W3:Y:S01]  /*5050*/  I2F R137, R137 ;  /* 0x0000008900897306 */ /* 0x000ee20000201400 */
[----:B------:R-:W-:Y:S02]  /*5060*/  @!P3 IADD3 R139, -R0, 0x19, RZ ;  /* 0x00000019008bb810 */ /* 0x000fe40007ffe1ff */
[----:B------:R-:W-:Y:S01]  /*5070*/  LEA.HI.X.SX32 R133, R249, R133, 0x2, P0 ;  /* 0x00000085f9857211 */ /* 0x000fe200000f16ff */
[C---:B-1----:R-:W-:Y:S01]  /*5080*/  FFMA.FTZ R6, R138.reuse, -UR6, R6 ;  /* 0x800000068a067c23 */ /* 0x042fe20008010006 */
[----:B------:R-:W-:Y:S01]  /*5090*/  PLOP3.LUT P0, PT, PT, PT, UP0, 0x80, 0x0 ;  /* 0x000000000000781c */ /* 0x000fe20003f0f008 */
[----:B------:R-:W-:Y:S02]  /*50a0*/  FFMA.FTZ R28, R138, -UR6, R28 ;  /* 0x800000068a1c7c23 */ /* 0x000fe4000801001c */
[----:B-----5:R1:W5:Y:S02]  /*50b0*/  LDG.E R143, [R132.64] ;  /* 0x0000000a848f7981 */ /* 0x020364000c1e1900 */
[----:B------:R-:W4:Y:S02]  /*50c0*/  I2F R146, R146 ;  /* 0x0000009200927306 */ /* 0x000f240000201400 */
[----:B------:R1:W5:Y:S01]  /*50d0*/  LDG.E R142, [R132.64+0x20] ;  /* 0x0000200a848e7981 */ /* 0x000362000c1e1900 */
[C---:B--2---:R-:W-:Y:S03]  /*50e0*/  FFMA.FTZ R13, R136.reuse, -UR6, R13 ;  /* 0x80000006880d7c23 */ /* 0x044fe6000801000d */
[----:B------:R1:W5:Y:S01]  /*50f0*/  LDG.E R141, [R132.64+0x80] ;  /* 0x0000800a848d7981 */ /* 0x000362000c1e1900 */
[----:B------:R-:W-:Y:S03]  /*5100*/  FFMA.FTZ R27, R136, -UR6, R27 ;  /* 0x80000006881b7c23 */ /* 0x000fe6000801001b */
[----:B------:R-:W2:Y:S01]  /*5110*/  I2F R145, R145 ;  /* 0x0000009100917306 */ /* 0x000ea20000201400 */
[----:B------:R1:W5:Y:S01]  /*5120*/  LDG.E R140, [R132.64+0xa0] ;  /* 0x0000a00a848c7981 */ /* 0x000362000c1e1900 */
[C---:B---3--:R-:W-:Y:S02]  /*5130*/  FFMA.FTZ R7, R137.reuse, -UR6, R7 ;  /* 0x8000000689077c23 */ /* 0x048fe40008010007 */
[----:B------:R-:W-:Y:S06]  /*5140*/  FFMA.FTZ R29, R137, -UR6, R29 ;  /* 0x80000006891d7c23 */ /* 0x000fec000801001d */
[----:B------:R-:W3:Y:S01]  /*5150*/  I2F R135, R135 ;  /* 0x0000008700877306 */ /* 0x000ee20000201400 */
[C---:B----4-:R-:W-:Y:S02]  /*5160*/  FFMA.FTZ R20, R146.reuse, -UR6, R20 ;  /* 0x8000000692147c23 */ /* 0x050fe40008010014 */
[----:B------:R-:W-:Y:S07]  /*5170*/  FFMA.FTZ R34, R146, -UR6, R34 ;  /* 0x8000000692227c23 */ /* 0x000fee0008010022 */
[----:B------:R-:W4:Y:S01]  /*5180*/  I2F R134, R134 ;  /* 0x0000008600867306 */ /* 0x000f220000201400 */
[C---:B--2---:R-:W-:Y:S02]  /*5190*/  FFMA.FTZ R21, R145.reuse, -UR6, R21 ;  /* 0x8000000691157c23 */ /* 0x044fe40008010015 */
[----:B------:R-:W-:Y:S07]  /*51a0*/  FFMA.FTZ R35, R145, -UR6, R35 ;  /* 0x8000000691237c23 */ /* 0x000fee0008010023 */
[----:B------:R-:W2:Y:S01]  /*51b0*/  I2F R144, R144 ;  /* 0x0000009000907306 */ /* 0x000ea20000201400 */
[C---:B---3--:R-:W-:Y:S02]  /*51c0*/  FFMA.FTZ R24, R135.reuse, -UR6, R24 ;  /* 0x8000000687187c23 */ /* 0x048fe40008010018 */
[----:B------:R-:W-:Y:S07]  /*51d0*/  FFMA.FTZ R30, R135, -UR6, R30 ;  /* 0x80000006871e7c23 */ /* 0x000fee000801001e */
[----:B------:R-:W3:Y:S01]  /*51e0*/  I2F R139, R139 ;  /* 0x0000008b008b7306 */ /* 0x000ee20000201400 */
[C---:B----4-:R-:W-:Y:S02]  /*51f0*/  FFMA.FTZ R25, R134.reuse, -UR6, R25 ;  /* 0x8000000686197c23 */ /* 0x050fe40008010019 */
[----:B------:R-:W-:Y:S02]  /*5200*/  FFMA.FTZ R31, R134, -UR6, R31 ;  /* 0x80000006861f7c23 */ /* 0x000fe4000801001f */
[----:B--2---:R-:W-:Y:S02]  /*5210*/  FFMA.FTZ R32, R144, -UR6, R32 ;  /* 0x8000000690207c23 */ /* 0x004fe40008010020 */
[----:B---3--:R-:W-:Y:S01]  /*5220*/  FFMA.FTZ R33, R139, -UR6, R33 ;  /* 0x800000068b217c23 */ /* 0x008fe20008010021 */
[----:B------:R-:W-:-:S05]  /*5230*/  @!P0 BRA `(.L_x_686) ;  /* 0x0000009000008947 */ /* 0x000fca0003800000 */
[----:B-1----:R-:W-:Y:S01]  /*5240*/  UIADD3 UR7, UR16, UR21, -UR8 ;  /* 0x0000001510077290 */ /* 0x002fe2000fffe808 */
        /* <DEDUP_REMOVED lines=8> */
.L_x_686:
[----:B-1----:R-:W-:Y:S01]  /*52d0*/  IADD3 R133, R249, UR4, RZ ;  /* 0x00000004f9857c10 */ /* 0x002fe2000fffe0ff */
[----:B------:R-:W-:Y:S01]  /*52e0*/  UIADD3 UR4, UR8, 0x1, -UR19 ;  /* 0x0000000108047890 */ /* 0x000fe2000fffe813 */
[C---:B------:R-:W-:Y:S01]  /*52f0*/  IADD3 R144, R236.reuse, 0x1, RZ ;  /* 0x00000001ec907810 */ /* 0x040fe20007ffe0ff */
[----:B------:R-:W-:Y:S01]  /*5300*/  UIADD3 UR5, -UR7, UR8, -UR19 ;  /* 0x0000000807057290 */ /* 0x000fe2000fffe913 */
[C---:B------:R-:W-:Y:S01]  /*5310*/  IADD3 R139, R236.reuse, 0x8, RZ ;  /* 0x00000008ec8b7810 */ /* 0x040fe20007ffe0ff */
[----:B------:R-:W-:Y:S01]  /*5320*/  UIADD3 UR4, UR4, UR40, URZ ;  /* 0x0000002804047290 */ /* 0x000fe2000fffe03f */
[C---:B------:R-:W-:Y:S01]  /*5330*/  IADD3 R138, R236.reuse, 0x9, RZ ;  /* 0x00000009ec8a7810 */ /* 0x040fe20007ffe0ff */
[----:B------:R-:W-:Y:S01]  /*5340*/  UMOV UR16, UR7 ;  /* 0x0000000700107c82 */ /* 0x000fe20008000000 */
[----:B------:R-:W-:Y:S02]  /*5350*/  IADD3 R137, R236, 0x10, RZ ;  /* 0x00000010ec897810 */ /* 0x000fe40007ffe0ff */
[C---:B------:R-:W-:Y:S02]  /*5360*/  IADD3 R132, R133.reuse, UR5, RZ ;  /* 0x0000000585847c10 */ /* 0x040fe4000fffe0ff */
[----:B------:R-:W-:Y:S02]  /*5370*/  IADD3 R0, R133, UR4, RZ ;  /* 0x0000000485007c10 */ /* 0x000fe4000fffe0ff */
[----:B------:R-:W-:Y:S02]  /*5380*/  IMNMX R132, RZ, R132, !PT ;  /* 0x00000084ff847217 */ /* 0x000fe40007800200 */
[----:B------:R-:W-:Y:S02]  /*5390*/  IMNMX R0, R0, UR8, PT ;  /* 0x0000000800007c17 */ /* 0x000fe4000b800200 */
[C---:B------:R-:W-:Y:S02]  /*53a0*/  ISETP.GE.AND P2, PT, R236.reuse, R132, PT ;  /* 0x00000084ec00720c */ /* 0x040fe40003f46270 */
[C---:B------:R-:W-:Y:S02]  /*53b0*/  IADD3 R136, R236.reuse, 0x11, RZ ;  /* 0x00000011ec887810 */ /* 0x040fe40007ffe0ff */
[C---:B------:R-:W-:Y:S02]  /*53c0*/  IADD3 R135, R236.reuse, 0x18, RZ ;  /* 0x00000018ec877810 */ /* 0x040fe40007ffe0ff */
[C---:B------:R-:W-:Y:S02]  /*53d0*/  IADD3 R134, R236.reuse, 0x19, RZ ;  /* 0x00000019ec867810 */ /* 0x040fe40007ffe0ff */
[----:B------:R-:W-:Y:S02]  /*53e0*/  ISETP.GE.OR P2, PT, R236, R0, !P2 ;  /* 0x00000000ec00720c */ /* 0x000fe40005746670 */
        /* <DEDUP_REMOVED lines=109> */
.L_x_687:
[----:B------:R-:W2:Y:S01]  /*5ac0*/  LDL R0, [R1+0x48] ;  /* 0x0000480001007983 */ /* 0x000ea20000100800 */
[----:B------:R-:W-:Y:S01]  /*5ad0*/  IMAD.U32 R136, RZ, RZ, UR9 ;  /* 0x00000009ff887e24 */ /* 0x000fe2000f8e00ff */
[----:B------:R-:W-:Y:S02]  /*5ae0*/  UIADD3 UR4, UR13, 0x3c6ef372, URZ ;  /* 0x3c6ef3720d047890 */ /* 0x000fe4000fffe03f */
[----:B------:R-:W3:Y:S01]  /*5af0*/  LDL R132, [R1+0x40] ;  /* 0x0000400001847983 */ /* 0x000ee20000100800 */
[----:B------:R-:W-:Y:S03]  /*5b00*/  UISETP.GT.AND UP2, UPT, UR9, UR20, UPT ;  /* 0x000000140900728c */ /* 0x000fe6000bf44270 */
[----:B------:R-:W4:Y:S04]  /*5b10*/  LDL R139, [R1+0x24] ;  /* 0x00002400018b7983 */ /* 0x000f280000100800 */
[----:B------:R-:W2:Y:S06]  /*5b20*/  LDL.64 R144, [R1+0x38] ;  /* 0x0000380001907983 */ /* 0x000eac0000100a00 */
[----:B------:R-:W2:Y:S04]  /*5b30*/  LDL R211, [R1+0x8] ;  /* 0x0000080001d37983 */ /* 0x000ea80000100800 */
[----:B------:R-:W4:Y:S01]  /*5b40*/  LDL R210, [R1+0x4] ;  /* 0x0000040001d27983 */ /* 0x000f220000100800 */
[----:B--2---:R-:W-:Y:S01]  /*5b50*/  FSETP.NEU.FTZ.AND P0, PT, R211, -INF , PT ;  /* 0xff800000d300780b */ /* 0x004fe20003f1d000 */
[----:B------:R-:W-:Y:S02]  /*5b60*/  IMAD R136, R136, 0x4, R0 ;  /* 0x0000000488887824 */ /* 0x000fe400078e0200 */
[----:B---3--:R-:W-:Y:S03]  /*5b70*/  IMAD.WIDE.U32 R132, R132, -0x326172a9, RZ ;  /* 0xcd9e8d5784847825 */ /* 0x008fe600078e00ff */
[C---:B------:R-:W-:Y:S01]  /*5b80*/  IADD3 R134, R136.reuse, 0x2, RZ ;  /* 0x0000000288867810 */ /* 0x040fe20007ffe0ff */
[----:B------:R-:W-:Y:S01]  /*5b90*/  IMAD.WIDE.U32 R136, R136, -0x326172a9, RZ ;  /* 0xcd9e8d5788887825 */ /* 0x000fe200078e00ff */
[----:B------:R-:W-:Y:S01]  /*5ba0*/  LOP3.LUT R208, R132, UR4, RZ, 0x3c, !PT ;  /* 0x0000000484d07c12 */ /* 0x000fe2000f8e3cff */
[----:B------:R-:W-:Y:S02]  /*5bb0*/  UIADD3 UR4, UR13, -0x61c88647, URZ ;  /* 0x9e3779b90d047890 */ /* 0x000fe4000fffe03f */
[----:B------:R-:W-:Y:S04]  /*5bc0*/  IMAD.WIDE.U32 R134, R134, -0x326172a9, RZ ;  /* 0xcd9e8d5786867825 */ /* 0x000fe800078e00ff */
[C---:B------:R-:W-:Y:S02]  /*5bd0*/  LOP3.LUT R138, R133.reuse, UR4, R136, 0x96, !PT ;  /* 0x00000004858a7c12 */ /* 0x040fe4000f8e9688 */
[----:B------:R-:W-:Y:S01]  /*5be0*/  LOP3.LUT R136, R133, UR4, R134, 0x96, !PT ;  /* 0x0000000485887c12 */ /* 0x000fe2000f8e9686 */
[----:B------:R-:W-:Y:S01]  /*5bf0*/  UIADD3 UR4, UR12, -0x4498517b, URZ ;  /* 0xbb67ae850c047890 */ /* 0x000fe2000fffe03f */
[-C--:B----4-:R-:W-:Y:S02]  /*5c00*/  LOP3.LUT R134, R137, R139.reuse, RZ, 0x3c, !PT ;  /* 0x0000008b89867212 */ /* 0x090fe400078e3cff */
[----:B------:R-:W-:Y:S01]  /*5c10*/  LOP3.LUT R132, R135, R139, RZ, 0x3c, !PT ;  /* 0x0000008b87847212 */ /* 0x000fe200078e3cff */
[----:B------:R-:W-:Y:S02]  /*5c20*/  IMAD.WIDE.U32 R138, R138, -0x2daee0ad, RZ ;  /* 0xd2511f538a8a7825 */ /* 0x000fe400078e00ff */
[----:B------:R-:W-:Y:S01]  /*5c30*/  LOP3.LUT R0, R144, UR4, RZ, 0x3c, !PT ;  /* 0x0000000490007c12 */ /* 0x000fe2000f8e3cff */
[----:B------:R-:W-:Y:S01]  /*5c40*/  UIADD3 UR4, UR12, 0x76cf5d0a, URZ ;  /* 0x76cf5d0a0c047890 */ /* 0x000fe2000fffe03f */
[----:B------:R-:W-:Y:S04]  /*5c50*/  IMAD.WIDE.U32 R136, R136, -0x2daee0ad, RZ ;  /* 0xd2511f5388887825 */ /* 0x000fe800078e00ff */
[----:B------:R-:W-:Y:S04]  /*5c60*/  IMAD.WIDE.U32 R134, R134, -0x2daee0ad, RZ ;  /* 0xd2511f5386867825 */ /* 0x000fe800078e00ff */
[----:B------:R-:W-:Y:S01]  /*5c70*/  IMAD.WIDE.U32 R132, R132, -0x2daee0ad, RZ ;  /* 0xd2511f5384847825 */ /* 0x000fe200078e00ff */
[----:B------:R-:W-:Y:S02]  /*5c80*/  LOP3.LUT R146, R139, UR4, R134, 0x96, !PT ;  /* 0x000000048b927c12 */ /* 0x000fe4000f8e9686 */
[C---:B------:R-:W-:Y:S02]  /*5c90*/  LOP3.LUT R134, R0.reuse, R135, RZ, 0x3c, !PT ;  /* 0x0000008700867212 */ /* 0x040fe400078e3cff */
[----:B------:R-:W-:Y:S01]  /*5ca0*/  LOP3.LUT R144, R137, UR4, R132, 0x96, !PT ;  /* 0x0000000489907c12 */ /* 0x000fe2000f8e9684 */
[----:B------:R-:W-:Y:S01]  /*5cb0*/  UIADD3 UR4, UR13, -0x255992d5, URZ ;  /* 0xdaa66d2b0d047890 */ /* 0x000fe2000fffe03f */
[----:B------:R-:W-:Y:S01]  /*5cc0*/  LOP3.LUT R132, R0, R133, RZ, 0x3c, !PT ;  /* 0x0000008500847212 */ /* 0x000fe200078e3cff */
[----:B------:R-:W-:Y:S04]  /*5cd0*/  IMAD.WIDE.U32 R146, R146, -0x326172a9, RZ ;  /* 0xcd9e8d5792927825 */ /* 0x000fe800078e00ff */
[----:B------:R-:W-:Y:S04]  /*5ce0*/  IMAD.WIDE.U32 R144, R144, -0x326172a9, RZ ;  /* 0xcd9e8d5790907825 */ /* 0x000fe800078e00ff */
[----:B------:R-:W-:Y:S04]  /*5cf0*/  IMAD.WIDE.U32 R134, R134, -0x326172a9, RZ ;  /* 0xcd9e8d5786867825 */ /* 0x000fe800078e00ff */
[----:B------:R-:W-:Y:S01]  /*5d00*/  IMAD.WIDE.U32 R132, R132, -0x326172a9, RZ ;  /* 0xcd9e8d5784847825 */ /* 0x000fe200078e00ff */
[----:B------:R-:W-:Y:S02]  /*5d10*/  LOP3.LUT R139, R147, UR4, R134, 0x96, !PT ;  /* 0x00000004938b7c12 */ /* 0x000fe4000f8e9686 */
[C---:B------:R-:W-:Y:S02]  /*5d20*/  LOP3.LUT R134, R208.reuse, R135, RZ, 0x3c, !PT ;  /* 0x00000087d0867212 */ /* 0x040fe400078e3cff */
[----:B------:R-:W-:Y:S01]  /*5d30*/  LOP3.LUT R137, R145, UR4, R132, 0x96, !PT ;  /* 0x0000000491897c12 */ /* 0x000fe2000f8e9684 */
[----:B------:R-:W-:Y:S01]  /*5d40*/  UIADD3 UR4, UR12, 0x32370b8f, URZ ;  /* 0x32370b8f0c047890 */ /* 0x000fe2000fffe03f */
[----:B------:R-:W-:Y:S01]  /*5d50*/  LOP3.LUT R132, R208, R133, RZ, 0x3c, !PT ;  /* 0x00000085d0847212 */ /* 0x000fe200078e3cff */
[----:B------:R-:W-:Y:S04]  /*5d60*/  IMAD.WIDE.U32 R134, R134, -0x2daee0ad, RZ ;  /* 0xd2511f5386867825 */ /* 0x000fe800078e00ff */
[----:B------:R-:W-:Y:S01]  /*5d70*/  IMAD.WIDE.U32 R132, R132, -0x2daee0ad, RZ ;  /* 0xd2511f5384847825 */ /* 0x000fe200078e00ff */
[----:B------:R-:W-:Y:S03]  /*5d80*/  LOP3.LUT R135, R135, UR4, R138, 0x96, !PT ;  /* 0x0000000487877c12 */ /* 0x000fe6000f8e968a */
[----:B------:R-:W-:Y:S01]  /*5d90*/  IMAD.WIDE.U32 R138, R139, -0x2daee0ad, RZ ;  /* 0xd2511f538b8a7825 */ /* 0x000fe200078e00ff */
[----:B------:R-:W-:Y:S01]  /*5da0*/  LOP3.LUT R133, R133, UR4, R136, 0x96, !PT ;  /* 0x0000000485857c12 */ /* 0x000fe2000f8e9688 */
[----:B------:R-:W-:Y:S02]  /*5db0*/  UIADD3 UR4, UR12, -0x126145ec, URZ ;  /* 0xed9eba140c047890 */ /* 0x000fe4000fffe03f */
[----:B------:R-:W-:Y:S04]  /*5dc0*/  IMAD.WIDE.U32 R136, R137, -0x2daee0ad, RZ ;  /* 0xd2511f5389887825 */ /* 0x000fe800078e00ff */
[----:B------:R-:W-:Y:S01]  /*5dd0*/  LOP3.LUT R208, R139, UR4, R134, 0x96, !PT ;  /* 0x000000048bd07c12 */ /* 0x000fe2000f8e9686 */
[----:B------:R-:W-:Y:S01]  /*5de0*/  IMAD.WIDE.U32 R134, R135, -0x326172a9, RZ ;  /* 0xcd9e8d5787867825 */ /* 0x000fe200078e00ff */
[----:B------:R-:W-:Y:S01]  /*5df0*/  LOP3.LUT R147, R137, UR4, R132, 0x96, !PT ;  /* 0x0000000489937c12 */ /* 0x000fe2000f8e9684 */
[----:B------:R-:W-:Y:S02]  /*5e00*/  UIADD3 UR4, UR13, 0x78dde6e4, URZ ;  /* 0x78dde6e40d047890 */ /* 0x000fe4000fffe03f */
        /* <DEDUP_REMOVED lines=15> */
[----:B------:R-:W-:Y:S02]  /*5f00*/  FMUL.FTZ R0, R210, 1.4426950216293334961 ;  /* 0x3fb8aa3bd2007820 */ /* 0x000fe40000410000 */
[----:B------:R-:W-:Y:S02]  /*5f10*/  IMAD.WIDE.U32 R136, R137, -0x2daee0ad, RZ ;  /* 0xd2511f5389887825 */ /* 0x000fe400078e00ff */
[----:B------:R-:W-:Y:S02]  /*5f20*/  LOP3.LUT R147, R145, UR4, R132, 0x96, !PT ;  /* 0x0000000491937c12 */ /* 0x000fe4000f8e9684 */
[----:B------:R-:W-:Y:S01]  /*5f30*/  FMUL.FTZ R132, R211, 1.4426950216293334961 ;  /* 0x3fb8aa3bd3847820 */ /* 0x000fe20000410000 */
[----:B------:R-:W-:Y:S01]  /*5f40*/  LOP3.LUT R133, R137, UR4, R134, 0x96, !PT ;  /* 0x0000000489857c12 */ /* 0x000fe2000f8e9686 */
[----:B------:R-:W-:Y:S01]  /*5f50*/  UIADD3 UR4, UR13, -0x4ab325aa, URZ ;  /* 0xb54cda560d047890 */ /* 0x000fe2000fffe03f */
[----:B------:R-:W-:Y:S02]  /*5f60*/  IMAD.WIDE.U32 R138, R138, -0x326172a9, RZ ;  /* 0xcd9e8d578a8a7825 */ /* 0x000fe400078e00ff */
[----:B------:R-:W-:Y:S02]  /*5f70*/  FSEL R132, R132, RZ, P0 ;  /* 0x000000ff84847208 */ /* 0x000fe40000000000 */
[----:B------:R-:W-:Y:S01]  /*5f80*/  FSETP.NEU.FTZ.AND P0, PT, R210, -INF , PT ;  /* 0xff800000d200780b */ /* 0x000fe20003f1d000 */
[----:B------:R-:W-:Y:S01]  /*5f90*/  IMAD.WIDE.U32 R134, R135, -0x326172a9, RZ ;  /* 0xcd9e8d5787867825 */ /* 0x000fe200078e00ff */
[----:B------:R-:W2:Y:S01]  /*5fa0*/  LDL R210, [R1] ;  /* 0x0000000001d27983 */ /* 0x000ea20000100800 */
[----:B------:R-:W-:Y:S02]  /*5fb0*/  LOP3.LUT R208, R139, UR4, R208, 0x96, !PT ;  /* 0x000000048bd07c12 */ /* 0x000fe4000f8e96d0 */
[----:B------:R-:W-:Y:S01]  /*5fc0*/  FFMA.FTZ R20, R20, c[0x0][0x23c], -R132 ;  /* 0x00008f0014147a23 */ /* 0x000fe20000010884 */
[----:B------:R-:W-:Y:S01]  /*5fd0*/  LOP3.LUT R146, R135, UR4, R146, 0x96, !PT ;  /* 0x0000000487927c12 */ /* 0x000fe2000f8e9692 */
[--C-:B------:R-:W-:Y:S01]  /*5fe0*/  FFMA.FTZ R32, R32, c[0x0][0x23c], -R132.reuse ;  /* 0x00008f0020207a23 */ /* 0x100fe20000010884 */
[----:B------:R-:W-:Y:S01]  /*5ff0*/  ULDC.U8 UR4, c[0x0][0x2d8] ;  /* 0x0000b60000047ab9 */ /* 0x000fe20000000000 */
[----:B------:R1:W-:Y:S01]  /*6000*/  MUFU.EX2 R233, R20 ;  /* 0x0000001400e97308 */ /* 0x0003e20000000800 */
[--C-:B------:R-:W-:Y:S02]  /*6010*/  FFMA.FTZ R4, R4, c[0x0][0x23c], -R132.reuse ;  /* 0x00008f0004047a23 */ /* 0x100fe40000010884 */
[--C-:B------:R-:W-:Y:S02]  /*6020*/  FFMA.FTZ R33, R33, c[0x0][0x23c], -R132.reuse ;  /* 0x00008f0021217a23 */ /* 0x100fe40000010884 */
[--C-:B------:R-:W-:Y:S02]  /*6030*/  FFMA.FTZ R16, R16, c[0x0][0x23c], -R132.reuse ;  /* 0x00008f0010107a23 */ /* 0x100fe40000010884 */
[--C-:B------:R-:W-:Y:S02]  /*6040*/  FFMA.FTZ R21, R21, c[0x0][0x23c], -R132.reuse ;  /* 0x00008f0015157a23 */ /* 0x100fe40000010884 */
[--C-:B------:R-:W-:Y:S01]  /*6050*/  FFMA.FTZ R17, R17, c[0x0][0x23c], -R132.reuse ;  /* 0x00008f0011117a23 */ /* 0x100fe20000010884 */
[----:B------:R3:W4:Y:S01]  /*6060*/  MUFU.EX2 R235, R32 ;  /* 0x0000002000eb7308 */ /* 0x0007220000000800 */
[----:B------:R-:W-:Y:S01]  /*6070*/  FFMA.FTZ R132, R5, c[0x0][0x23c], -R132 ;  /* 0x00008f0005847a23 */ /* 0x000fe20000010884 */
[----:B------:R-:W-:Y:S04]  /*6080*/  LOP3.LUT R5, R144, 0xff, RZ, 0xc0, !PT ;  /* 0x000000ff90057812 */ /* 0x000fe800078ec0ff */
[----:B------:R-:W-:Y:S02]  /*6090*/  ISETP.LE.U32.AND P3, PT, R5, UR4, PT ;  /* 0x0000000405007c0c */ /* 0x000fe4000bf63070 */
[--C-:B------:R-:W-:Y:S02]  /*60a0*/  SHF.R.U32.HI R5, RZ, 0x18, R147.reuse ;  /* 0x00000018ff057819 */ /* 0x100fe40000011693 */
[----:B------:R4:W-:Y:S02]  /*60b0*/  MUFU.EX2 R209, R4 ;  /* 0x0000000400d17308 */ /* 0x0009e40000000800 */
[----:B------:R-:W-:Y:S01]  /*60c0*/  ISETP.LE.U32.AND P1, PT, R5, UR4, PT ;  /* 0x0000000405007c0c */ /* 0x000fe2000bf23070 */
[----:B-1----:R-:W-:Y:S01]  /*60d0*/  FMUL.FTZ R20, R252, 1.4426950216293334961 ;  /* 0x3fb8aa3bfc147820 */ /* 0x002fe20000410000 */
[----:B------:R-:W-:Y:S04]  /*60e0*/  SHF.R.U32.HI R5, RZ, 0x10, R147 ;  /* 0x00000010ff057819 */ /* 0x000fe80000011693 */
[----:B------:R-:W-:Y:S02]  /*60f0*/  LOP3.LUT R5, R5, 0xff, RZ, 0xc0, !PT ;  /* 0x000000ff05057812 */ /* 0x000fe400078ec0ff */
[----:B------:R1:W-:Y:S01]  /*6100*/  MUFU.EX2 R227, R16 ;  /* 0x0000001000e37308 */ /* 0x0003e20000000800 */
[----:B---3--:R-:W-:Y:S01]  /*6110*/  FSEL R32, R0, RZ, P0 ;  /* 0x000000ff00207208 */ /* 0x008fe20000000000 */
[----:B----4-:R-:W-:Y:S01]  /*6120*/  @!P3 FADD.FTZ R235, -R235, -RZ ;  /* 0x800000ffebebb221 */ /* 0x010fe20000010100 */
[----:B------:R-:W-:Y:S03]  /*6130*/  FSETP.NEU.FTZ.AND P0, PT, R252, -INF , PT ;  /* 0xff800000fc00780b */ /* 0x000fe60003f1d000 */
[--C-:B------:R-:W-:Y:S01]  /*6140*/  FFMA.FTZ R7, R7, c[0x0][0x23c], -R32.reuse ;  /* 0x00008f0007077a23 */ /* 0x100fe20000010820 */
[----:B------:R-:W-:Y:S01]  /*6150*/  FSEL R20, R20, RZ, P0 ;  /* 0x000000ff14147208 */ /* 0x000fe20000000000 */
[--C-:B------:R-:W-:Y:S02]  /*6160*/  FFMA.FTZ R35, R35, c[0x0][0x23c], -R32.reuse ;  /* 0x00008f0023237a23 */ /* 0x100fe40000010820 */
[----:B------:R-:W-:Y:S01]  /*6170*/  MUFU.EX2 R228, R33 ;  /* 0x0000002100e47308 */ /* 0x000fe20000000800 */
[----:B------:R-:W-:Y:S01]  /*6180*/  FFMA.FTZ R23, R23, c[0x0][0x23c], -R32 ;  /* 0x00008f0017177a23 */ /* 0x000fe20000010820 */
[----:B------:R-:W-:Y:S01]  /*6190*/  SHF.R.U32.HI R4, RZ, 0x18, R144 ;  /* 0x00000018ff047819 */ /* 0x000fe20000011690 */
[----:B------:R-:W-:Y:S02]  /*61a0*/  FFMA.FTZ R34, R34, c[0x0][0x23c], -R32 ;  /* 0x00008f0022227a23 */ /* 0x000fe40000010820 */
[----:B------:R-:W-:Y:S01]  /*61b0*/  FFMA.FTZ R28, R28, c[0x0][0x23c], -R20 ;  /* 0x00008f001c1c7a23 */ /* 0x000fe20000010814 */
[----:B------:R-:W-:Y:S01]  /*61c0*/  ISETP.LE.U32.AND P2, PT, R4, UR4, PT ;  /* 0x0000000404007c0c */ /* 0x000fe2000bf43070 */
[--C-:B------:R-:W-:Y:S02]  /*61d0*/  FFMA.FTZ R19, R19, c[0x0][0x23c], -R32.reuse ;  /* 0x00008f0013137a23 */ /* 0x100fe40000010820 */
[--C-:B------:R-:W-:Y:S01]  /*61e0*/  FFMA.FTZ R22, R22, c[0x0][0x23c], -R32.reuse ;  /* 0x00008f0016167a23 */ /* 0x100fe20000010820 */
[----:B------:R3:W-:Y:S01]  /*61f0*/  MUFU.EX2 R215, R7 ;  /* 0x0000000700d77308 */ /* 0x0007e20000000800 */
[----:B------:R-:W-:Y:S01]  /*6200*/  FFMA.FTZ R18, R18, c[0x0][0x23c], -R32 ;  /* 0x00008f0012127a23 */ /* 0x000fe20000010820 */
[----:B-1----:R-:W-:Y:S01]  /*6210*/  SHF.R.U32.HI R16, RZ, 0x10, R136 ;  /* 0x00000010ff107819 */ /* 0x002fe20000011688 */
[----:B------:R-:W-:Y:S01]  /*6220*/  FFMA.FTZ R32, R6, c[0x0][0x23c], -R32 ;  /* 0x00008f0006207a23 */ /* 0x000fe20000010820 */
[C---:B------:R-:W-:Y:S01]  /*6230*/  LOP3.LUT R6, R147.reuse, 0xff, RZ, 0xc0, !PT ;  /* 0x000000ff93067812 */ /* 0x040fe200078ec0ff */
[--C-:B------:R-:W-:Y:S01]  /*6240*/  FFMA.FTZ R12, R12, c[0x0][0x23c], -R20.reuse ;  /* 0x00008f000c0c7a23 */ /* 0x100fe20000010814 */
[----:B------:R-:W-:Y:S01]  /*6250*/  LOP3.LUT R147, R147, 0xffff, RZ, 0xc0, !PT ;  /* 0x0000ffff93937812 */ /* 0x000fe200078ec0ff */
[--C-:B------:R-:W-:Y:S01]  /*6260*/  FFMA.FTZ R8, R8, c[0x0][0x23c], -R20.reuse ;  /* 0x00008f0008087a23 */ /* 0x100fe20000010814 */
[----:B------:R-:W-:Y:S01]  /*6270*/  ISETP.LE.U32.AND P6, PT, R6, UR4, PT ;  /* 0x0000000406007c0c */ /* 0x000fe2000bfc3070 */
[----:B------:R-:W-:Y:S01]  /*6280*/  FFMA.FTZ R9, R9, c[0x0][0x23c], -R20 ;  /* 0x00008f0009097a23 */ /* 0x000fe20000010814 */
[----:B------:R-:W1:Y:S01]  /*6290*/  MUFU.EX2 R234, R35 ;  /* 0x0000002300ea7308 */ /* 0x000e620000000800 */
[----:B------:R-:W-:Y:S01]  /*62a0*/  SHF.R.U32.HI R6, RZ, 0x18, R138 ;  /* 0x00000018ff067819 */ /* 0x000fe2000001168a */
[--C-:B------:R-:W-:Y:S02]  /*62b0*/  FFMA.FTZ R13, R13, c[0x0][0x23c], -R20.reuse ;  /* 0x00008f000d0d7a23 */ /* 0x100fe40000010814 */
[--C-:B------:R-:W-:Y:S02]  /*62c0*/  FFMA.FTZ R24, R24, c[0x0][0x23c], -R20.reuse ;  /* 0x00008f0018187a23 */ /* 0x100fe40000010814 */
[--C-:B------:R-:W-:Y:S02]  /*62d0*/  FFMA.FTZ R25, R25, c[0x0][0x23c], -R20.reuse ;  /* 0x00008f0019197a23 */ /* 0x100fe40000010814 */
[----:B------:R-:W-:Y:S02]  /*62e0*/  FFMA.FTZ R20, R29, c[0x0][0x23c], -R20 ;  /* 0x00008f001d147a23 */ /* 0x000fe40000010814 */
[----:B------:R-:W4:Y:S01]  /*62f0*/  MUFU.EX2 R232, R23 ;  /* 0x0000001700e87308 */ /* 0x000f220000000800 */
[----:B------:R-:W-:Y:S01]  /*6300*/  @!P6 FADD.FTZ R233, -R233, -RZ ;  /* 0x800000ffe9e9e221 */ /* 0x000fe20000010100 */
[----:B------:R-:W-:Y:S02]  /*6310*/  ISETP.LE.U32.AND P6, PT, R5, UR4, PT ;  /* 0x0000000405007c0c */ /* 0x000fe4000bfc3070 */
[----:B---3--:R-:W-:Y:S02]  /*6320*/  LOP3.LUT R7, R136, 0xff, RZ, 0xc0, !PT ;  /* 0x000000ff88077812 */ /* 0x008fe400078ec0ff */
[----:B------:R-:W-:Y:S02]  /*6330*/  SHF.R.U32.HI R5, RZ, 0x18, R208 ;  /* 0x00000018ff057819 */ /* 0x000fe400000116d0 */
[----:B------:R-:W-:Y:S02]  /*6340*/  ISETP.LE.U32.AND P4, PT, R7, UR4, PT ;  /* 0x0000000407007c0c */ /* 0x000fe4000bf83070 */
[----:B------:R-:W-:Y:S01]  /*6350*/  MUFU.EX2 R231, R34 ;  /* 0x0000002200e77308 */ /* 0x000fe20000000800 */
[----:B------:R-:W-:Y:S01]  /*6360*/  SHF.R.U32.HI R7, RZ, 0x18, R134 ;  /* 0x00000018ff077819 */ /* 0x000fe20000011686 */
[----:B-1----:R-:W-:Y:S01]  /*6370*/  @!P2 FADD.FTZ R234, -R234, -RZ ;  /* 0x800000ffeaeaa221 */ /* 0x002fe20000010100 */
[----:B------:R-:W-:Y:S02]  /*6380*/  ISETP.LE.U32.AND P2, PT, R6, UR4, PT ;  /* 0x0000000406007c0c */ /* 0x000fe4000bf43070 */
[----:B------:R-:W-:Y:S05]  /*6390*/  LOP3.LUT R6, R134, 0xff, RZ, 0xc0, !PT ;  /* 0x000000ff86067812 */ /* 0x000fea00078ec0ff */
[----:B------:R-:W1:Y:S01]  /*63a0*/  MUFU.EX2 R230, R28 ;  /* 0x0000001c00e67308 */ /* 0x000e620000000800 */
[----:B----4-:R-:W-:Y:S09]  /*63b0*/  @!P1 FADD.FTZ R232, -R232, -RZ ;  /* 0x800000ffe8e89221 */ /* 0x010ff20000010100 */
[----:B------:R-:W3:Y:S10]  /*63c0*/  MUFU.EX2 R226, R19 ;  /* 0x0000001300e27308 */ /* 0x000ef40000000800 */
[----:B------:R-:W4:Y:S01]  /*63d0*/  MUFU.EX2 R229, R22 ;  /* 0x0000001600e57308 */ /* 0x000f220000000800 */
[----:B-1----:R-:W-:Y:S01]  /*63e0*/  @!P4 FADD.FTZ R230, -R230, -RZ ;  /* 0x800000ffe6e6c221 */ /* 0x002fe20000010100 */
[----:B------:R-:W-:Y:S02]  /*63f0*/  ISETP.LE.U32.AND P4, PT, R5, UR4, PT ;  /* 0x0000000405007c0c */ /* 0x000fe4000bf83070 */
[----:B------:R-:W-:Y:S06]  /*6400*/  LOP3.LUT R5, R208, 0xff, RZ, 0xc0, !PT ;  /* 0x000000ffd0057812 */ /* 0x000fec00078ec0ff */
[----:B------:R-:W-:Y:S01]  /*6410*/  MUFU.EX2 R225, R18 ;  /* 0x0000001200e17308 */ /* 0x000fe20000000800 */
[----:B---3--:R-:W-:Y:S01]  /*6420*/  @!P2 FADD.FTZ R226, -R226, -RZ ;  /* 0x800000ffe2e2a221 */ /* 0x008fe20000010100 */
[----:B------:R-:W-:Y:S03]  /*6430*/  ISETP.LE.U32.AND P2, PT, R5, UR4, PT ;  /* 0x0000000405007c0c */ /* 0x000fe6000bf43070 */
[----:B------:R-:W-:Y:S01]  /*6440*/  @!P4 FADD.FTZ R215, -R215, -RZ ;  /* 0x800000ffd7d7c221 */ /* 0x000fe20000010100 */
[----:B------:R-:W-:Y:S04]  /*6450*/  ISETP.LE.U32.AND P4, PT, R7, UR4, PT ;  /* 0x0000000407007c0c */ /* 0x000fe8000bf83070 */
[----:B------:R1:W-:Y:S01]  /*6460*/  MUFU.EX2 R223, R12 ;  /* 0x0000000c00df7308 */ /* 0x0003e20000000800 */
[----:B----4-:R-:W-:Y:S04]  /*6470*/  @!P6 FADD.FTZ R229, -R229, -RZ ;  /* 0x800000ffe5e5e221 */ /* 0x010fe80000010100 */
[----:B------:R-:W-:Y:S05]  /*6480*/  @!P2 FADD.FTZ R209, -R209, -RZ ;  /* 0x800000ffd1d1a221 */ /* 0x000fea0000010100 */
[----:B------:R3:W-:Y:S10]  /*6490*/  MUFU.EX2 R211, R8 ;  /* 0x0000000800d37308 */ /* 0x0007f40000000800 */
[----:B------:R-:W-:Y:S01]  /*64a0*/  MUFU.EX2 R224, R21 ;  /* 0x0000001500e07308 */ /* 0x000fe20000000800 */
[----:B-1----:R-:W-:Y:S02]  /*64b0*/  SHF.R.U32.HI R12, RZ, 0x18, R136 ;  /* 0x00000018ff0c7819 */ /* 0x002fe40000011688 */
[----:B------:R-:W-:Y:S07]  /*64c0*/  LOP3.LUT R136, R136, 0xffff, RZ, 0xc0, !PT ;  /* 0x0000ffff88887812 */ /* 0x000fee00078ec0ff */
[----:B------:R-:W-:Y:S01]  /*64d0*/  MUFU.EX2 R221, R17 ;  /* 0x0000001100dd7308 */ /* 0x000fe20000000800 */
[----:B---3--:R-:W-:Y:S02]  /*64e0*/  SHF.R.U32.HI R8, RZ, 0x10, R134 ;  /* 0x00000010ff087819 */ /* 0x008fe40000011686 */
[----:B------:R-:W-:Y:S07]  /*64f0*/  LOP3.LUT R134, R134, 0xffff, RZ, 0xc0, !PT ;  /* 0x0000ffff86867812 */ /* 0x000fee00078ec0ff */
[----:B------:R-:W-:Y:S10]  /*6500*/  MUFU.EX2 R220, R24 ;  /* 0x0000001800dc7308 */ /* 0x000ff40000000800 */
[----:B------:R-:W-:Y:S10]  /*6510*/  MUFU.EX2 R219, R25 ;  /* 0x0000001900db7308 */ /* 0x000ff40000000800 */
[----:B------:R-:W-:Y:S01]  /*6520*/  MUFU.EX2 R214, R20 ;  /* 0x0000001400d67308 */ /* 0x000fe20000000800 */
[C---:B--2---:R-:W-:Y:S01]  /*6530*/  FMUL.FTZ R0, R210.reuse, 1.4426950216293334961 ;  /* 0x3fb8aa3bd2007820 */ /* 0x044fe20000410000 */
[----:B------:R-:W-:Y:S04]  /*6540*/  FSETP.NEU.FTZ.AND P0, PT, R210, -INF , PT ;  /* 0xff800000d200780b */ /* 0x000fe80003f1d000 */
[----:B------:R-:W-:Y:S02]  /*6550*/  FSEL R0, R0, RZ, P0 ;  /* 0x000000ff00007208 */ /* 0x000fe40000000000 */
[----:B------:R-:W-:Y:S03]  /*6560*/  ISETP.LE.U32.AND P0, PT, R12, UR4, PT ;  /* 0x000000040c007c0c */ /* 0x000fe6000bf03070 */
[--C-:B------:R-:W-:Y:S02]  /*6570*/  FFMA.FTZ R15, R15, c[0x0][0x23c], -R0.reuse ;  /* 0x00008f000f0f7a23 */ /* 0x100fe40000010800 */
[--C-:B------:R-:W-:Y:S02]  /*6580*/  FFMA.FTZ R14, R14, c[0x0][0x23c], -R0.reuse ;  /* 0x00008f000e0e7a23 */ /* 0x100fe40000010800 */
[----:B------:R1:W2:Y:S01]  /*6590*/  MUFU.EX2 R222, R15 ;  /* 0x0000000f00de7308 */ /* 0x0002a20000000800 */
        /* <DEDUP_REMOVED lines=8> */
[----:B-1----:R-:W-:Y:S01]  /*6620*/  SHF.R.U32.HI R15, RZ, 0x10, R144 ;  /* 0x00000010ff0f7819 */ /* 0x002fe20000011690 */
[----:B--2---:R-:W-:Y:S01]  /*6630*/  @!P4 FADD.FTZ R222, -R222, -RZ ;  /* 0x800000ffdedec221 */ /* 0x004fe20000010100 */
[----:B------:R-:W-:Y:S02]  /*6640*/  LOP3.LUT R144, R144, 0xffff, RZ, 0xc0, !PT ;  /* 0x0000ffff90907812 */ /* 0x000fe400078ec0ff */
[----:B------:R-:W-:Y:S02]  /*6650*/  LOP3.LUT R4, R15, 0xff, RZ, 0xc0, !PT ;  /* 0x000000ff0f047812 */ /* 0x000fe400078ec0ff */
[----:B------:R-:W-:Y:S03]  /*6660*/  SHF.R.U32.HI R15, RZ, 0x10, R138 ;  /* 0x00000010ff0f7819 */ /* 0x000fe6000001168a */
[----:B------:R-:W-:Y:S01]  /*6670*/  MUFU.EX2 R145, R32 ;  /* 0x0000002000917308 */ /* 0x000fe20000000800 */
[----:B------:R-:W-:Y:S02]  /*6680*/  ISETP.LE.U32.AND P5, PT, R4, UR4, PT ;  /* 0x0000000404007c0c */ /* 0x000fe4000bfa3070 */
[C---:B------:R-:W-:Y:S02]  /*6690*/  LOP3.LUT R4, R138.reuse, 0xff, RZ, 0xc0, !PT ;  /* 0x000000ff8a047812 */ /* 0x040fe400078ec0ff */
[----:B------:R-:W-:Y:S02]  /*66a0*/  LOP3.LUT R138, R138, 0xffff, RZ, 0xc0, !PT ;  /* 0x0000ffff8a8a7812 */ /* 0x000fe400078ec0ff */
[----:B------:R-:W-:Y:S02]  /*66b0*/  ISETP.LE.U32.AND P3, PT, R4, UR4, PT ;  /* 0x0000000404007c0c */ /* 0x000fe4000bf63070 */
[----:B------:R-:W-:Y:S01]  /*66c0*/  SHF.R.U32.HI R4, RZ, 0x8, R144 ;  /* 0x00000008ff047819 */ /* 0x000fe20000011690 */
[----:B------:R-:W-:Y:S01]  /*66d0*/  MUFU.EX2 R212, R0 ;  /* 0x0000000000d47308 */ /* 0x000fe20000000800 */
[----:B------:R-:W-:Y:S02]  /*66e0*/  SHF.R.U32.HI R5, RZ, 0x8, R138 ;  /* 0x00000008ff057819 */ /* 0x000fe4000001168a */
[----:B------:R-:W-:Y:S01]  /*66f0*/  LOP3.LUT R4, R4, 0xffff, RZ, 0xc0, !PT ;  /* 0x0000ffff04047812 */ /* 0x000fe200078ec0ff */
[----:B------:R-:W-:Y:S03]  /*6700*/  @!P5 FADD.FTZ R231, -R231, -RZ ;  /* 0x800000ffe7e7d221 */ /* 0x000fe60000010100 */
[----:B------:R-:W-:Y:S02]  /*6710*/  ISETP.LE.U32.AND P1, PT, R4, UR4, PT ;  /* 0x0000000404007c0c */ /* 0x000fe4000bf23070 */
[----:B------:R-:W-:Y:S01]  /*6720*/  LOP3.LUT R4, R133, 0xff, RZ, 0xc0, !PT ;  /* 0x000000ff85047812 */ /* 0x000fe200078ec0ff */
[----:B------:R-:W-:Y:S01]  /*6730*/  @!P3 FADD.FTZ R227, -R227, -RZ ;  /* 0x800000ffe3e3b221 */ /* 0x000fe20000010100 */
[----:B------:R-:W-:Y:S02]  /*6740*/  MUFU.EX2 R144, R132 ;  /* 0x0000008400907308 */ /* 0x000fe40000000800 */
[----:B------:R-:W-:Y:S02]  /*6750*/  ISETP.LE.U32.AND P5, PT, R4, UR4, PT ;  /* 0x0000000404007c0c */ /* 0x000fe4000bfa3070 */
[----:B------:R-:W-:Y:S04]  /*6760*/  SHF.R.U32.HI R4, RZ, 0x18, R133 ;  /* 0x00000018ff047819 */ /* 0x000fe80000011685 */
[----:B------:R-:W-:Y:S01]  /*6770*/  ISETP.LE.U32.AND P3, PT, R4, UR4, PT ;  /* 0x0000000404007c0c */ /* 0x000fe2000bf63070 */
[----:B------:R-:W-:Y:S01]  /*6780*/  @!P1 FADD.FTZ R228, -R228, -RZ ;  /* 0x800000ffe4e49221 */ /* 0x000fe20000010100 */
[----:B------:R-:W-:Y:S01]  /*6790*/  LOP3.LUT R4, R15, 0xff, RZ, 0xc0, !PT ;  /* 0x000000ff0f047812 */ /* 0x000fe200078ec0ff */
[----:B------:R-:W1:Y:S01]  /*67a0*/  MUFU.EX2 R217, R27 ;  /* 0x0000001b00d97308 */ /* 0x000e620000000800 */
[----:B------:R-:W-:Y:S02]  /*67b0*/  ISETP.LE.U32.AND P1, PT, R6, UR4, PT ;  /* 0x0000000406007c0c */ /* 0x000fe4000bf23070 */
[----:B------:R-:W-:Y:S01]  /*67c0*/  ISETP.LE.U32.AND P6, PT, R4, UR4, PT ;  /* 0x0000000404007c0c */ /* 0x000fe2000bfc3070 */
[----:B------:R-:W-:Y:S01]  /*67d0*/  @!P5 FADD.FTZ R220, -R220, -RZ ;  /* 0x800000ffdcdcd221 */ /* 0x000fe20000010100 */
[----:B------:R-:W-:Y:S02]  /*67e0*/  SHF.R.U32.HI R4, RZ, 0x8, R147 ;  /* 0x00000008ff047819 */ /* 0x000fe40000011693 */
[----:B------:R-:W-:Y:S02]  /*67f0*/  SHF.R.U32.HI R6, RZ, 0x10, R208 ;  /* 0x00000010ff067819 */ /* 0x000fe400000116d0 */
[----:B------:R-:W-:Y:S01]  /*6800*/  LOP3.LUT R4, R4, 0xffff, RZ, 0xc0, !PT ;  /* 0x0000ffff04047812 */ /* 0x000fe200078ec0ff */
[----:B------:R-:W2:Y:S01]  /*6810*/  MUFU.EX2 R147, R10 ;  /* 0x0000000a00937308 */ /* 0x000ea20000000800 */
[----:B------:R-:W-:Y:S02]  /*6820*/  LOP3.LUT R6, R6, 0xff, RZ, 0xc0, !PT ;  /* 0x000000ff06067812 */ /* 0x000fe400078ec0ff */
[----:B------:R-:W-:Y:S01]  /*6830*/  ISETP.LE.U32.AND P2, PT, R4, UR4, PT ;  /* 0x0000000404007c0c */ /* 0x000fe2000bf43070 */
[----:B------:R-:W-:Y:S01]  /*6840*/  @!P1 FADD.FTZ R223, -R223, -RZ ;  /* 0x800000ffdfdf9221 */ /* 0x000fe20000010100 */
[----:B------:R-:W-:Y:S01]  /*6850*/  LOP3.LUT R4, R5, 0xffff, RZ, 0xc0, !PT ;  /* 0x0000ffff05047812 */ /* 0x000fe200078ec0ff */
[----:B------:R-:W-:Y:S01]  /*6860*/  @!P6 FADD.FTZ R225, -R225, -RZ ;  /* 0x800000ffe1e1e221 */ /* 0x000fe20000010100 */
[----:B------:R-:W-:Y:S02]  /*6870*/  ISETP.LE.U32.AND P6, PT, R6, UR4, PT ;  /* 0x0000000406007c0c */ /* 0x000fe4000bfc3070 */
[----:B------:R-:W-:Y:S01]  /*6880*/  ISETP.LE.U32.AND P1, PT, R4, UR4, PT ;  /* 0x0000000404007c0c */ /* 0x000fe2000bf23070 */
[----:B------:R-:W-:Y:S01]  /*6890*/  MUFU.EX2 R218, R26 ;  /* 0x0000001a00da7308 */ /* 0x000fe20000000800 */
[----:B------:R-:W-:Y:S02]  /*68a0*/  LOP3.LUT R4, R146, 0xff, RZ, 0xc0, !PT ;  /* 0x000000ff92047812 */ /* 0x000fe400078ec0ff */
[----:B------:R-:W-:Y:S01]  /*68b0*/  LOP3.LUT R208, R208, 0xffff, RZ, 0xc0, !PT ;  /* 0x0000ffffd0d07812 */ /* 0x000fe200078ec0ff */
[----:B-1----:R-:W-:Y:S01]  /*68c0*/  @!P3 FADD.FTZ R217, -R217, -RZ ;  /* 0x800000ffd9d9b221 */ /* 0x002fe20000010100 */
[----:B------:R-:W-:Y:S01]  /*68d0*/  ISETP.LE.U32.AND P4, PT, R4, UR4, PT ;  /* 0x0000000404007c0c */ /* 0x000fe2000bf83070 */
[----:B------:R-:W-:Y:S01]  /*68e0*/  @!P2 FADD.FTZ R224, -R224, -RZ ;  /* 0x800000ffe0e0a221 */ /* 0x000fe20000010100 */
[----:B------:R-:W-:Y:S02]  /*68f0*/  SHF.R.U32.HI R4, RZ, 0x18, R146 ;  /* 0x00000018ff047819 */ /* 0x000fe40000011692 */
[----:B------:R-:W-:Y:S01]  /*6900*/  SHF.R.U32.HI R6, RZ, 0x8, R208 ;  /* 0x00000008ff067819 */ /* 0x000fe200000116d0 */
[----:B------:R-:W-:Y:S01]  /*6910*/  @!P6 FADD.FTZ R145, -R145, -RZ ;  /* 0x800000ff9191e221 */ /* 0x000fe20000010100 */
[----:B------:R-:W-:Y:S01]  /*6920*/  ISETP.LE.U32.AND P2, PT, R4, UR4, PT ;  /* 0x0000000404007c0c */ /* 0x000fe2000bf43070 */
[----:B------:R-:W-:Y:S01]  /*6930*/  @!P1 FADD.FTZ R221, -R221, -RZ ;  /* 0x800000ffdddd9221 */ /* 0x000fe20000010100 */
[----:B------:R-:W-:Y:S01]  /*6940*/  LOP3.LUT R5, R8, 0xff, RZ, 0xc0, !PT ;  /* 0x000000ff08057812 */ /* 0x000fe200078ec0ff */
[----:B------:R-:W-:Y:S01]  /*6950*/  MUFU.EX2 R208, R13 ;  /* 0x0000000d00d07308 */ /* 0x000fe20000000800 */
[----:B------:R-:W-:Y:S02]  /*6960*/  LOP3.LUT R4, R6, 0xffff, RZ, 0xc0, !PT ;  /* 0x0000ffff06047812 */ /* 0x000fe400078ec0ff */
[----:B------:R-:W-:Y:S01]  /*6970*/  ISETP.LE.U32.AND P6, PT, R5, UR4, PT ;  /* 0x0000000405007c0c */ /* 0x000fe2000bfc3070 */
[----:B------:R-:W-:Y:S01]  /*6980*/  @!P4 FADD.FTZ R211, -R211, -RZ ;  /* 0x800000ffd3d3c221 */ /* 0x000fe20000010100 */
[----:B------:R-:W-:Y:S02]  /*6990*/  ISETP.LE.U32.AND P1, PT, R4, UR4, PT ;  /* 0x0000000404007c0c */ /* 0x000fe4000bf23070 */
[----:B------:R-:W-:Y:S02]  /*69a0*/  SHF.R.U32.HI R6, RZ, 0x10, R146 ;  /* 0x00000010ff067819 */ /* 0x000fe40000011692 */
[----:B------:R-:W-:Y:S01]  /*69b0*/  LOP3.LUT R4, R146, 0xffff, RZ, 0xc0, !PT ;  /* 0x0000ffff92047812 */ /* 0x000fe200078ec0ff */
[----:B------:R-:W-:Y:S01]  /*69c0*/  @!P2 FADD.FTZ R210, -R210, -RZ ;  /* 0x800000ffd2d2a221 */ /* 0x000fe20000010100 */
[----:B------:R-:W1:Y:S01]  /*69d0*/  MUFU.EX2 R146, R9 ;  /* 0x0000000900927308 */ /* 0x000e620000000800 */
[----:B------:R-:W-:Y:S02]  /*69e0*/  LOP3.LUT R6, R6, 0xff, RZ, 0xc0, !PT ;  /* 0x000000ff06067812 */ /* 0x000fe400078ec0ff */
[----:B------:R-:W-:Y:S02]  /*69f0*/  SHF.R.U32.HI R4, RZ, 0x8, R4 ;  /* 0x00000008ff047819 */ /* 0x000fe40000011604 */
[----:B------:R-:W-:Y:S01]  /*6a00*/  @!P6 FADD.FTZ R213, -R213, -RZ ;  /* 0x800000ffd5d5e221 */ /* 0x000fe20000010100 */
[----:B------:R-:W-:Y:S01]  /*6a10*/  ISETP.LE.U32.AND P4, PT, R6, UR4, PT ;  /* 0x0000000406007c0c */ /* 0x000fe2000bf83070 */
[----:B------:R-:W-:Y:S01]  /*6a20*/  @!P1 FADD.FTZ R144, -R144, -RZ ;  /* 0x800000ff90909221 */ /* 0x000fe20000010100 */
[----:B------:R-:W-:Y:S02]  /*6a30*/  LOP3.LUT R4, R4, 0xffff, RZ, 0xc0, !PT ;  /* 0x0000ffff04047812 */ /* 0x000fe400078ec0ff */
[----:B------:R-:W-:Y:S01]  /*6a40*/  SHF.R.U32.HI R6, RZ, 0x10, R133 ;  /* 0x00000010ff067819 */ /* 0x000fe20000011685 */
[----:B------:R-:W3:Y:S01]  /*6a50*/  MUFU.EX2 R216, R31 ;  /* 0x0000001f00d87308 */ /* 0x000ee20000000800 */
[----:B------:R-:W-:Y:S02]  /*6a60*/  ISETP.LE.U32.AND P6, PT, R4, UR4, PT ;  /* 0x0000000404007c0c */ /* 0x000fe4000bfc3070 */
[----:B------:R-:W-:Y:S02]  /*6a70*/  LOP3.LUT R133, R133, 0xffff, RZ, 0xc0, !PT ;  /* 0x0000ffff85857812 */ /* 0x000fe400078ec0ff */
[----:B------:R-:W-:Y:S02]  /*6a80*/  LOP3.LUT R4, R16, 0xff, RZ, 0xc0, !PT ;  /* 0x000000ff10047812 */ /* 0x000fe400078ec0ff */
[----:B------:R-:W-:Y:S01]  /*6a90*/  SHF.R.U32.HI R5, RZ, 0x8, R134 ;  /* 0x00000008ff057819 */ /* 0x000fe20000011686 */
[----:B--2---:R-:W-:Y:S01]  /*6aa0*/  @!P4 FADD.FTZ R147, -R147, -RZ ;  /* 0x800000ff9393c221 */ /* 0x004fe20000010100 */
[----:B------:R-:W-:Y:S02]  /*6ab0*/  ISETP.LE.U32.AND P1, PT, R4, UR4, PT ;  /* 0x0000000404007c0c */ /* 0x000fe4000bf23070 */
[----:B------:R-:W-:Y:S02]  /*6ac0*/  SHF.R.U32.HI R4, RZ, 0x8, R133 ;  /* 0x00000008ff047819 */ /* 0x000fe40000011685 */
[----:B------:R-:W-:Y:S01]  /*6ad0*/  LOP3.LUT R5, R5, 0xffff, RZ, 0xc0, !PT ;  /* 0x0000ffff05057812 */ /* 0x000fe200078ec0ff */
[----:B-1----:R-:W-:Y:S01]  /*6ae0*/  @!P6 FADD.FTZ R146, -R146, -RZ ;  /* 0x800000ff9292e221 */ /* 0x002fe20000010100 */
[----:B------:R-:W-:Y:S02]  /*6af0*/  LOP3.LUT R4, R4, 0xffff, RZ, 0xc0, !PT ;  /* 0x0000ffff04047812 */ /* 0x000fe400078ec0ff */
[----:B------:R-:W-:Y:S02]  /*6b00*/  ISETP.LE.U32.AND P2, PT, R5, UR4, PT ;  /* 0x0000000405007c0c */ /* 0x000fe4000bf43070 */
[----:B------:R-:W-:Y:S02]  /*6b10*/  ISETP.LE.U32.AND P6, PT, R4, UR4, PT ;  /* 0x0000000404007c0c */ /* 0x000fe4000bfc3070 */
[----:B------:R-:W-:Y:S01]  /*6b20*/  F2FP.RELU.PACK_AB R4, R215, R145 ;  /* 0x00000091d704723e */ /* 0x000fe200000008ff */
[----:B------:R-:W-:Y:S01]  /*6b30*/  @!P1 FADD.FTZ R212, -R212, -RZ ;  /* 0x800000ffd4d49221 */ /* 0x000fe20000010100 */
[----:B------:R-:W-:Y:S01]  /*6b40*/  F2FP.RELU.PACK_AB R7, R144, R209 ;  /* 0x000000d19007723e */ /* 0x000fe200000008ff */
[----:B---3--:R-:W-:Y:S01]  /*6b50*/  @!P0 FADD.FTZ R216, -R216, -RZ ;  /* 0x800000ffd8d88221 */ /* 0x008fe20000010100 */
[----:B------:R-:W-:Y:S01]  /*6b60*/  SHF.R.U32.HI R5, RZ, 0x8, R136 ;  /* 0x00000008ff057819 */ /* 0x000fe20000011688 */
[----:B------:R1:W-:Y:S01]  /*6b70*/  STS [R240+0x13400], R4 ;  /* 0x01340004f0007388 */ /* 0x0003e20000000800 */
[----:B------:R-:W-:Y:S02]  /*6b80*/  F2FP.RELU.PACK_AB R0, R226, R225 ;  /* 0x000000e1e200723e */ /* 0x000fe400000008ff */
[----:B------:R-:W-:Y:S01]  /*6b90*/  LOP3.LUT R6, R6, 0xff, RZ, 0xc0, !PT ;  /* 0x000000ff06067812 */ /* 0x000fe200078ec0ff */
[----:B------:R2:W-:Y:S01]  /*6ba0*/  STS [R240+0x13000], R7 ;  /* 0x01300007f0007388 */ /* 0x0005e20000000800 */
[----:B------:R-:W-:Y:S01]  /*6bb0*/  LOP3.LUT R5, R5, 0xffff, RZ, 0xc0, !PT ;  /* 0x0000ffff05057812 */ /* 0x000fe200078ec0ff */
[----:B------:R-:W-:Y:S01]  /*6bc0*/  @!P2 FADD.FTZ R208, -R208, -RZ ;  /* 0x800000ffd0d0a221 */ /* 0x000fe20000010100 */
[----:B------:R-:W-:Y:S01]  /*6bd0*/  ISETP.LE.U32.AND P4, PT, R6, UR4, PT ;  /* 0x0000000406007c0c */ /* 0x000fe2000bf83070 */
[----:B------:R3:W-:Y:S01]  /*6be0*/  STS [R239+0x13400], R0 ;  /* 0x01340000ef007388 */ /* 0x0007e20000000800 */
[----:B------:R-:W-:Y:S01]  /*6bf0*/  F2FP.RELU.PACK_AB R6, R146, R211 ;  /* 0x000000d39206723e */ /* 0x000fe200000008ff */
[----:B------:R-:W-:Y:S01]  /*6c00*/  @!P6 FADD.FTZ R219, -R219, -RZ ;  /* 0x800000ffdbdbe221 */ /* 0x000fe20000010100 */
[----:B------:R-:W-:Y:S02]  /*6c10*/  ISETP.LE.U32.AND P2, PT, R5, UR4, PT ;  /* 0x0000000405007c0c */ /* 0x000fe4000bf43070 */
[----:B------:R-:W-:Y:S02]  /*6c20*/  F2FP.RELU.PACK_AB R5, R210, R147 ;  /* 0x00000093d205723e */ /* 0x000fe400000008ff */
[----:B------:R-:W-:Y:S02]  /*6c30*/  FSETP.GE.FTZ.AND P0, PT, R145, RZ, PT ;  /* 0x000000ff9100720b */ /* 0x000fe40003f16000 */
[----:B------:R-:W-:Y:S02]  /*6c40*/  FSETP.GE.FTZ.AND P1, PT, R144, RZ, PT ;  /* 0x000000ff9000720b */ /* 0x000fe40003f36000 */
[----:B------:R-:W-:Y:S01]  /*6c50*/  FSETP.GE.FTZ.AND P3, PT, R211, RZ, PT ;  /* 0x000000ffd300720b */ /* 0x000fe20003f76000 */
[----:B------:R-:W-:Y:S04]  /*6c60*/  @!P4 FADD.FTZ R218, -R218, -RZ ;  /* 0x800000ffdadac221 */ /* 0x000fe80000010100 */
[----:B------:R-:W-:Y:S01]  /*6c70*/  @!P2 FADD.FTZ R214, -R214, -RZ ;  /* 0x800000ffd6d6a221 */ /* 0x000fe20000010100 */
[----:B-1----:R-:W-:Y:S02]  /*6c80*/  F2FP.RELU.PACK_AB R4, R221, R227 ;  /* 0x000000e3dd04723e */ /* 0x002fe400000008ff */
[----:B------:R-:W-:Y:S02]  /*6c90*/  FSETP.GE.FTZ.AND P2, PT, R209, RZ, PT ;  /* 0x000000ffd100720b */ /* 0x000fe40003f56000 */
[----:B--2---:R-:W-:Y:S01]  /*6ca0*/  F2FP.RELU.PACK_AB R7, R208, R223 ;  /* 0x000000dfd007723e */ /* 0x004fe200000008ff */
[----:B------:R1:W-:Y:S01]  /*6cb0*/  STS [R239+0x13000], R4 ;  /* 0x01300004ef007388 */ /* 0x0003e20000000800 */
[----:B---3--:R-:W-:Y:S03]  /*6cc0*/  F2FP.RELU.PACK_AB R0, R228, R235 ;  /* 0x000000ebe400723e */ /* 0x008fe600000008ff */
[----:B------:R2:W-:Y:S04]  /*6cd0*/  STS [R240+0x14000], R6 ;  /* 0x01400006f0007388 */ /* 0x0005e80000000800 */
[----:B------:R3:W-:Y:S04]  /*6ce0*/  STS [R240+0x14400], R5 ;  /* 0x01440005f0007388 */ /* 0x0007e80000000800 */
[----:B------:R4:W-:Y:S01]  /*6cf0*/  STS [R239+0x14000], R7 ;  /* 0x01400007ef007388 */ /* 0x0009e20000000800 */
        /* <DEDUP_REMOVED lines=73> */
[----:B------:R-:W-:Y:S01]  /*7190*/  FADD.FTZ R0, -R142, R6 ;  /* 0x000000068e007221 */ /* 0x000fe20000010100 */
[----:B------:R-:W-:Y:S01]  /*71a0*/  FSEL R5, R136, R143, P2 ;  /* 0x0000008f88057208 */ /* 0x000fe20001000000 */
[----:B------:R-:W-:Y:S01]  /*71b0*/  FADD.FTZ R7, -R142, R7 ;  /* 0x000000078e077221 */ /* 0x000fe20000010100 */
[----:B------:R-:W1:Y:S01]  /*71c0*/  LDSM.16.M88.4 R136, [R200+0x8800] ;  /* 0x00880000c888783b */ /* 0x000e620000000200 */
[----:B------:R-:W-:Y:S02]  /*71d0*/  FSETP.GE.FTZ.AND P2, PT, R146, RZ, PT ;  /* 0x000000ff9200720b */ /* 0x000fe40003f56000 */
[----:B------:R-:W-:Y:S01]  /*71e0*/  FMUL.FTZ R209, R209, R5 ;  /* 0x00000005d1d17220 */ /* 0x000fe20000410000 */
[----:B------:R-:W-:Y:S02]  /*71f0*/  FSEL R0, R0, R142, P0 ;  /* 0x0000008e00007208 */ /* 0x000fe40000000000 */
        /* <DEDUP_REMOVED lines=11> */
[C---:B------:R-:W-:Y:S01]  /*72b0*/  FADD.FTZ R11, -R140.reuse, R11 ;  /* 0x0000000b8c0b7221 */ /* 0x040fe20000010100 */
[-C--:B------:R-:W-:Y:S03]  /*72c0*/  HMMA.16816.F32 R20, R132, R192.reuse, R20 ;  /* 0x000000c08414723c */ /* 0x080fe60000001814 */
[----:B------:R-:W-:Y:S01]  /*72d0*/  FADD.FTZ R9, -R141, R9 ;  /* 0x000000098d097221 */ /* 0x000fe20000010100 */
[-C--:B------:R-:W-:Y:S01]  /*72e0*/  FSEL R11, R11, R140.reuse, P0 ;  /* 0x0000008c0b0b7208 */ /* 0x080fe20000000000 */
[----:B------:R-:W-:Y:S01]  /*72f0*/  FADD.FTZ R10, -R140, R10 ;  /* 0x0000000a8c0a7221 */ /* 0x000fe20000010100 */
[----:B------:R-:W-:Y:S01]  /*7300*/  FSETP.GE.FTZ.AND P0, PT, R222, RZ, PT ;  /* 0x000000ffde00720b */ /* 0x000fe20003f16000 */
[----:B------:R-:W-:Y:S01]  /*7310*/  FADD.FTZ R15, -R140, R15 ;  /* 0x0000000f8c0f7221 */ /* 0x000fe20000010100 */
[----:B------:R-:W-:Y:S01]  /*7320*/  FSEL R9, R9, R141, P2 ;  /* 0x0000008d09097208 */ /* 0x000fe20001000000 */
[----:B------:R-:W-:Y:S01]  /*7330*/  FADD.FTZ R5, -R141, R13 ;  /* 0x0000000d8d057221 */ /* 0x000fe20000010100 */
[C---:B------:R-:W-:Y:S01]  /*7340*/  HMMA.16816.F32 R24, R136.reuse, R192, R24 ;  /* 0x000000c08818723c */ /* 0x040fe20000001818 */
[----:B------:R-:W-:Y:S01]  /*7350*/  FSETP.GE.FTZ.AND P2, PT, R208, RZ, PT ;  /* 0x000000ffd000720b */ /* 0x000fe20003f56000 */
[----:B------:R-:W-:Y:S01]  /*7360*/  FMUL.FTZ R13, R210, R11 ;  /* 0x0000000bd20d7220 */ /* 0x000fe20000410000 */
[-C--:B------:R-:W-:Y:S01]  /*7370*/  FSEL R15, R15, R140.reuse, P0 ;  /* 0x0000008c0f0f7208 */ /* 0x080fe20000000000 */
[----:B------:R-:W-:Y:S01]  /*7380*/  FMUL.FTZ R146, R146, R9 ;  /* 0x0000000992927220 */ /* 0x000fe20000410000 */
[----:B------:R1:W5:Y:S01]  /*7390*/  LDL R210, [R1+0x10] ;  /* 0x0000100001d27983 */ /* 0x0003620000100800 */
[----:B------:R-:W-:Y:S01]  /*73a0*/  FADD.FTZ R8, -R141, R8 ;  /* 0x000000088d087221 */ /* 0x000fe20000010100 */
[-C--:B------:R-:W-:Y:S01]  /*73b0*/  FSEL R10, R10, R140.reuse, P1 ;  /* 0x0000008c0a0a7208 */ /* 0x080fe20000800000 */
[----:B------:R-:W-:Y:S01]  /*73c0*/  FMUL.FTZ R9, R222, R15 ;  /* 0x0000000fde097220 */ /* 0x000fe20000410000 */
[-C--:B------:R-:W-:Y:S01]  /*73d0*/  HMMA.16816.F32 R28, R136, R194.reuse, R28 ;  /* 0x000000c2881c723c */ /* 0x080fe2000000181c */
[----:B------:R1:W5:Y:S01]  /*73e0*/  LDL R222, [R1+0xc] ;  /* 0x00000c0001de7983 */ /* 0x0003620000100800 */
[----:B------:R-:W-:Y:S01]  /*73f0*/  FSETP.GE.FTZ.AND P1, PT, R213, RZ, PT ;  /* 0x000000ffd500720b */ /* 0x000fe20003f36000 */
[----:B------:R-:W-:Y:S01]  /*7400*/  FADD.FTZ R14, -R140, R14 ;  /* 0x0000000e8c0e7221 */ /* 0x000fe20000010100 */
[----:B------:R-:W-:Y:S01]  /*7410*/  FSETP.GE.FTZ.AND P0, PT, R226, RZ, PT ;  /* 0x000000ffe200720b */ /* 0x000fe20003f16000 */
[----:B------:R-:W-:Y:S01]  /*7420*/  FADD.FTZ R0, -R142, R19 ;  /* 0x000000138e007221 */ /* 0x000fe20000010100 */
[-C--:B------:R-:W-:Y:S01]  /*7430*/  FSEL R8, R8, R141.reuse, P3 ;  /* 0x0000008d08087208 */ /* 0x080fe20001800000 */
[----:B------:R-:W-:Y:S01]  /*7440*/  FADD.FTZ R6, -R141, R12 ;  /* 0x0000000c8d067221 */ /* 0x000fe20000010100 */
[----:B------:R-:W-:Y:S01]  /*7450*/  FSETP.GE.FTZ.AND P3, PT, R223, RZ, PT ;  /* 0x000000ffdf00720b */ /* 0x000fe20003f76000 */
[----:B------:R-:W-:Y:S01]  /*7460*/  FADD.FTZ R4, -R142, R18 ;  /* 0x000000128e047221 */ /* 0x000fe20000010100 */
[----:B------:R-:W-:Y:S02]  /*7470*/  HMMA.16816.F32 R32, R132, R194, R32 ;  /* 0x000000c28420723c */ /* 0x000fe40000001820 */
[----:B------:R-:W-:Y:S01]  /*7480*/  FADD.FTZ R17, -R143, R17 ;  /* 0x000000118f117221 */ /* 0x000fe20000010100 */
[----:B------:R-:W-:Y:S01]  /*7490*/  FSEL R14, R14, R140, P1 ;  /* 0x0000008c0e0e7208 */ /* 0x000fe20000800000 */
[C---:B------:R-:W-:Y:S01]  /*74a0*/  FADD.FTZ R23, -R142.reuse, R23 ;  /* 0x000000178e177221 */ /* 0x040fe20000010100 */
[----:B------:R-:W-:Y:S01]  /*74b0*/  FSETP.GE.FTZ.AND P1, PT, R225, RZ, PT ;  /* 0x000000ffe100720b */ /* 0x000fe20003f36000 */
[----:B------:R-:W-:Y:S01]  /*74c0*/  FADD.FTZ R16, -R143, R16 ;  /* 0x000000108f107221 */ /* 0x000fe20000010100 */
[----:B------:R-:W-:Y:S01]  /*74d0*/  FSEL R5, R5, R141, P2 ;  /* 0x0000008d05057208 */ /* 0x000fe20001000000 */
[----:B------:R-:W-:Y:S01]  /*74e0*/  FADD.FTZ R22, -R142, R22 ;  /* 0x000000168e167221 */ /* 0x000fe20000010100 */
[----:B------:R-:W-:Y:S03]  /*74f0*/  FSETP.GE.FTZ.AND P2, PT, R221, RZ, PT ;  /* 0x000000ffdd00720b */ /* 0x000fe60003f56000 */
[----:B------:R-:W-:Y:S01]  /*7500*/  FMUL.FTZ R147, R147, R10 ;  /* 0x0000000a93937220 */ /* 0x000fe20000410000 */
[-C--:B------:R-:W-:Y:S01]  /*7510*/  FSEL R0, R0, R142.reuse, P0 ;  /* 0x0000008e00007208 */ /* 0x080fe20000000000 */
[----:B------:R-:W-:Y:S01]  /*7520*/  FMUL.FTZ R10, R208, R5 ;  /* 0x00000005d00a7220 */ /* 0x000fe20000410000 */
[----:B------:R-:W-:Y:S01]  /*7530*/  FSEL R6, R6, R141, P3 ;  /* 0x0000008d06067208 */ /* 0x000fe20001800000 */
[----:B------:R-:W-:Y:S01]  /*7540*/  FADD.FTZ R21, -R143, R21 ;  /* 0x000000158f157221 */ /* 0x000fe20000010100 */
[----:B------:R-:W-:Y:S01]  /*7550*/  FSEL R4, R4, R142, P1 ;  /* 0x0000008e04047208 */ /* 0x000fe20000800000 */
[----:B------:R-:W-:Y:S01]  /*7560*/  FMUL.FTZ R11, R226, R0 ;  /* 0x00000000e20b7220 */ /* 0x000fe20000410000 */
[----:B------:R-:W-:Y:S01]  /*7570*/  FSETP.GE.FTZ.AND P0, PT, R232, RZ, PT ;  /* 0x000000ffe800720b */ /* 0x000fe20003f16000 */
[----:B------:R-:W-:Y:S01]  /*7580*/  FADD.FTZ R24, -R141, R24 ;  /* 0x000000188d187221 */ /* 0x000fe20000010100 */
        /* <DEDUP_REMOVED lines=8> */
[-C--:B------:R-:W-:Y:S01]  /*7610*/  FSEL R0, R23, R142.reuse, P0 ;  /* 0x0000008e17007208 */ /* 0x080fe20000000000 */
[----:B------:R-:W-:Y:S01]  /*7620*/  FMUL.FTZ R12, R221, R5 ;  /* 0x00000005dd0c7220 */ /* 0x000fe20000410000 */
[-C--:B------:R-:W-:Y:S01]  /*7630*/  FSEL R6, R16, R143.reuse, P3 ;  /* 0x0000008f10067208 */ /* 0x080fe20001800000 */
        /* <DEDUP_REMOVED lines=8> */
[----:B------:R-:W-:Y:S01]  /*76c0*/  FADD.FTZ R27, -R140, R27 ;  /* 0x0000001b8c1b7221 */ /* 0x000fe20000010100 */
[----:B------:R-:W-:Y:S01]  /*76d0*/  FSETP.GE.FTZ.AND P0, PT, R218, RZ, PT ;  /* 0x000000ffda00720b */ /* 0x000fe20003f16000 */
[----:B------:R-:W-:Y:S01]  /*76e0*/  FADD.FTZ R30, -R140, R30 ;  /* 0x0000001e8c1e7221 */ /* 0x000fe20000010100 */
        /* <DEDUP_REMOVED lines=92> */
.L_x_688:
        /* <DEDUP_REMOVED lines=77> */
[----:B------:R-:W-:Y:S04]  /*8180*/  LDSM.16.MT88.4 R8, [R2+0x14800] ;  /* 0x014800000208783b */ /* 0x000fe80000004200 */
[----:B------:R-:W2:Y:S03]  /*8190*/  LDSM.16.MT88.4 R24, [R0+0x6c00] ;  /* 0x006c00000018783b */ /* 0x000ea60000004200 */
[-C--:B-1----:R-:W-:Y:S01]  /*81a0*/  HMMA.16816.F32 R36, R12, R16.reuse, R36 ;  /* 0x000000100c24723c */ /* 0x082fe20000001824 */
        /* <DEDUP_REMOVED lines=58> */
.L_x_689:
[----:B------:R-:W-:Y:S01]  /*8550*/  LDSM.16.M88.4 R24, [R201] ;  /* 0x00000000c918783b */ /* 0x000fe20000000200 */
[----:B-1----:R-:W-:Y:S01]  /*8560*/  @P0 IADD3 R4, R249, -0x40, RZ ;  /* 0xffffffc0f9040810 */ /* 0x002fe20007ffe0ff */
[----:B------:R-:W-:Y:S01]  /*8570*/  IMAD.MOV.U32 R5, RZ, RZ, 0x4 ;  /* 0x00000004ff057424 */ /* 0x000fe200078e00ff */
[----:B------:R-:W-:Y:S01]  /*8580*/  @UP2 UIADD3 UR5, UP0, UR14, -0x100, URZ ;  /* 0xffffff000e052890 */ /* 0x000fe2000ff1e03f */
[----:B------:R-:W1:Y:S01]  /*8590*/  LDSM.16.MT88.4 R8, [R0+0x9000] ;  /* 0x009000000008783b */ /* 0x000e620000004200 */
[----:B------:R-:W-:Y:S01]  /*85a0*/  IMAD.MOV.U32 R142, RZ, RZ, c[0x0][0x22c] ;  /* 0x00008b00ff8e7624 */ /* 0x000fe200078e00ff */
[----:B------:R-:W-:Y:S01]  /*85b0*/  UISETP.GT.AND UP1, UPT, UR9, UR20, UPT ;  /* 0x000000140900728c */ /* 0x000fe2000bf24270 */
[----:B------:R-:W-:Y:S01]  /*85c0*/  @P0 IMAD.WIDE R140, R4, R5, UR14 ;  /* 0x0000000e048c0e25 */ /* 0x000fe2000f8e0205 */
[----:B------:R-:W2:Y:S01]  /*85d0*/  LDSM.16.MT88.4 R16, [R0+0xb000] ;  /* 0x00b000000010783b */ /* 0x000ea20000004200 */
[----:B------:R-:W-:Y:S02]  /*85e0*/  @UP2 UIADD3.X UR4, UR15, -0x1, URZ, UP0, !UPT ;  /* 0xffffffff0f042890 */ /* 0x000fe400087fe43f */
[----:B------:R-:W-:Y:S01]  /*85f0*/  IMAD R142, R142, c[0x0][0x1c0], RZ ;  /* 0x000070008e8e7a24 */ /* 0x000fe200078e02ff */
[----:B------:R-:W3:Y:S01]  /*8600*/  LDSM.16.MT88.4 R28, [R0+0xd000] ;  /* 0x00d00000001c783b */ /* 0x000ee20000004200 */
[----:B------:R-:W-:Y:S01]  /*8610*/  IMAD.MOV.U32 R146, RZ, RZ, c[0x0][0x22c] ;  /* 0x00008b00ff927624 */ /* 0x000fe200078e00ff */
[----:B------:R-:W-:Y:S01]  /*8620*/  @UP2 UMOV UR14, UR5 ;  /* 0x00000005000e2c82 */ /* 0x000fe20008000000 */
[----:B------:R-:W-:Y:S01]  /*8630*/  IMAD.U32 R142, R142, -0x40, RZ ;  /* 0xffffffc08e8e7824 */ /* 0x000fe200078e00ff */
[----:B------:R4:W4:Y:S01]  /*8640*/  LDL R143, [R1+0x4] ;  /* 0x00000400018f7983 */ /* 0x0009220000100800 */
[----:B------:R-:W-:Y:S01]  /*8650*/  IMAD R146, R146, c[0x0][0x1c0], RZ ;  /* 0x0000700092927a24 */ /* 0x000fe200078e02ff */
[----:B------:R-:W-:Y:S01]  /*8660*/  @UP2 UMOV UR15, UR4 ;  /* 0x00000004000f2c82 */ /* 0x000fe20008000000 */
[----:B------:R-:W-:Y:S01]  /*8670*/  IMAD.MOV.U32 R147, RZ, RZ, c[0x0][0x22c] ;  /* 0x00008b00ff937624 */ /* 0x000fe200078e00ff */
[----:B------:R-:W-:Y:S01]  /*8680*/  LDSM.16.M88.4 R32, [R202] ;  /* 0x00000000ca20783b */ /* 0x000fe20000000200 */
[----:B------:R-:W-:Y:S01]  /*8690*/  LEA R209, P1, R142, R246, 0x2 ;  /* 0x000000f68ed17211 */ /* 0x000fe200078210ff */
[----:B------:R-:W-:Y:S01]  /*86a0*/  IMAD R146, R146, 0x18, RZ ;  /* 0x0000001892927824 */ /* 0x000fe200078e02ff */
[----:B------:R-:W-:Y:S01]  /*86b0*/  ULOP3.LUT UR4, UR9, 0x1, URZ, 0xc0, !UPT ;  /* 0x0000000109047892 */ /* 0x000fe2000f8ec03f */
[----:B------:R2:W4:Y:S01]  /*86c0*/  LDL R144, [R1] ;  /* 0x0000000001907983 */ /* 0x0005220000100800 */
[----:B------:R-:W-:Y:S01]  /*86d0*/  LEA.HI.X.SX32 R208, R142, R247, 0x2, P1 ;  /* 0x000000f78ed07211 */ /* 0x000fe200008f16ff */
[----:B------:R-:W-:Y:S01]  /*86e0*/  IMAD.MOV.U32 R142, RZ, RZ, c[0x0][0x22c] ;  /* 0x00008b00ff8e7624 */ /* 0x000fe200078e00ff */
[----:B------:R-:W-:Y:S01]  /*86f0*/  UISETP.NE.U32.AND UP0, UPT, UR4, 0x1, UPT ;  /* 0x000000010400788c */ /* 0x000fe2000bf05070 */
[----:B------:R-:W3:Y:S01]  /*8700*/  LDSM.16.MT88.4 R132, [R0+0x9400] ;  /* 0x009400000084783b */ /* 0x000ee20000004200 */
[----:B------:R-:W-:Y:S01]  /*8710*/  IMAD R147, R147, c[0x0][0x1c0], RZ ;  /* 0x0000700093937a24 */ /* 0x000fe200078e02ff */
[----:B------:R-:W-:Y:S01]  /*8720*/  UIADD3 UR4, UR9, -0x1, URZ ;  /* 0xffffffff09047890 */ /* 0x000fe2000fffe03f */
[----:B------:R-:W-:Y:S01]  /*8730*/  IMAD R142, R142, c[0x0][0x1c0], RZ ;  /* 0x000070008e8e7a24 */ /* 0x000fe200078e02ff */
[----:B------:R2:W4:Y:S01]  /*8740*/  LDL R145, [R1+0x8] ;  /* 0x0000080001917983 */ /* 0x0005220000100800 */
[----:B------:R-:W-:Y:S02]  /*8750*/  IMAD.SHL.U32 R147, R147, 0x8, RZ ;  /* 0x0000000893937824 */ /* 0x000fe400078e00ff */
[----:B------:R-:W-:Y:S01]  /*8760*/  IMAD.SHL.U32 R142, R142, 0x8, RZ ;  /* 0x000000088e8e7824 */ /* 0x000fe200078e00ff */
[----:B------:R-:W-:Y:S01]  /*8770*/  LDSM.16.MT88.4 R136, [R0+0xec00] ;  /* 0x00ec00000088783b */ /* 0x000fe20000004200 */
[----:B------:R-:W-:Y:S03]  /*8780*/  UMOV UR9, UR4 ;  /* 0x0000000400097c82 */ /* 0x000fe60008000000 */
[----:B------:R3:W5:Y:S01]  /*8790*/  @P0 LDG.E R252, [R140.64+0x80] ;  /* 0x0000800a8cfc0981 */ /* 0x000762000c1e1900 */
        /* <DEDUP_REMOVED lines=9> */
[----:B------:R-:W2:Y:S07]  /*8830*/  LDSM.16.MT88.4 R132, [R0+0xd400] ;  /* 0x00d400000084783b */ /* 0x000eae0000004200 */
[C---:B-1----:R-:W-:Y:S08]  /*8840*/  HMMA.16816.F32 R12, R32.reuse, R28, R12 ;  /* 0x0000001c200c723c */ /* 0x042ff0000000180c */
[C---:B------:R-:W-:Y:S01]  /*8850*/  HMMA.16816.F32 R16, R32.reuse, R30, R16 ;  /* 0x0000001e2010723c */ /* 0x040fe20000001810 */
[----:B------:R-:W-:Y:S07]  /*8860*/  LDSM.16.M88.4 R28, [R204] ;  /* 0x00000000cc1c783b */ /* 0x000fee0000000200 */
[C---:B--2---:R-:W-:Y:S08]  /*8870*/  HMMA.16816.F32 R20, R32.reuse, R132, R20 ;  /* 0x000000842014723c */ /* 0x044ff00000001814 */
[----:B------:R-:W-:Y:S01]  /*8880*/  HMMA.16816.F32 R24, R32, R134, R24 ;  /* 0x000000862018723c */ /* 0x000fe20000001818 */
[----:B------:R-:W1:Y:S04]  /*8890*/  LDSM.16.MT88.4 R32, [R0+0x9800] ;  /* 0x009800000020783b */ /* 0x000e680000004200 */
[----:B------:R-:W2:Y:S03]  /*88a0*/  LDSM.16.MT88.4 R132, [R0+0xb800] ;  /* 0x00b800000084783b */ /* 0x000ea60000004200 */
[C---:B-1----:R-:W-:Y:S08]  /*88b0*/  HMMA.16816.F32 R4, R28.reuse, R32, R4 ;  /* 0x000000201c04723c */ /* 0x042ff00000001804 */
[C---:B------:R-:W-:Y:S01]  /*88c0*/  HMMA.16816.F32 R8, R28.reuse, R34, R8 ;  /* 0x000000221c08723c */ /* 0x040fe20000001808 */
[----:B------:R-:W1:Y:S07]  /*88d0*/  LDSM.16.MT88.4 R32, [R0+0xd800] ;  /* 0x00d800000020783b */ /* 0x000e6e0000004200 */
[C---:B--2---:R-:W-:Y:S08]  /*88e0*/  HMMA.16816.F32 R12, R28.reuse, R132, R12 ;  /* 0x000000841c0c723c */ /* 0x044ff0000000180c */
[C---:B------:R-:W-:Y:S01]  /*88f0*/  HMMA.16816.F32 R16, R28.reuse, R134, R16 ;  /* 0x000000861c10723c */ /* 0x040fe20000001810 */
[----:B------:R-:W-:Y:S07]  /*8900*/  LDSM.16.MT88.4 R132, [R0+0xbc00] ;  /* 0x00bc00000084783b */ /* 0x000fee0000004200 */
[C---:B-1----:R-:W-:Y:S08]  /*8910*/  HMMA.16816.F32 R20, R28.reuse, R32, R20 ;  /* 0x000000201c14723c */ /* 0x042ff00000001814 */
[----:B------:R-:W-:Y:S01]  /*8920*/  HMMA.16816.F32 R24, R28, R34, R24 ;  /* 0x000000221c18723c */ /* 0x000fe20000001818 */
[----:B------:R-:W-:Y:S04]  /*8930*/  LDSM.16.M88.4 R28, [R203] ;  /* 0x00000000cb1c783b */ /* 0x000fe80000000200 */
[----:B------:R-:W1:Y:S03]  /*8940*/  LDSM.16.MT88.4 R32, [R0+0x9c00] ;  /* 0x009c00000020783b */ /* 0x000e660000004200 */
[C---:B-1----:R-:W-:Y:S08]  /*8950*/  HMMA.16816.F32 R4, R28.reuse, R32, R4 ;  /* 0x000000201c04723c */ /* 0x042ff00000001804 */
[C---:B------:R-:W-:Y:S01]  /*8960*/  HMMA.16816.F32 R8, R28.reuse, R34, R8 ;  /* 0x000000221c08723c */ /* 0x040fe20000001808 */
[----:B------:R-:W1:Y:S07]  /*8970*/  LDSM.16.MT88.4 R32, [R0+0xdc00] ;  /* 0x00dc00000020783b */ /* 0x000e6e0000004200 */
[C---:B------:R-:W-:Y:S08]  /*8980*/  HMMA.16816.F32 R12, R28.reuse, R132, R12 ;  /* 0x000000841c0c723c */ /* 0x040ff0000000180c */
[C---:B------:R-:W-:Y:S01]  /*8990*/  HMMA.16816.F32 R16, R28.reuse, R134, R16 ;  /* 0x000000861c10723c */ /* 0x040fe20000001810 */
[----:B----4-:R-:W2:Y:S04]  /*89a0*/  @P0 LDG.E R143, [R140.64+0x20] ;  /* 0x0000200a8c8f0981 */ /* 0x010ea8000c1e1900 */
[----:B------:R-:W-:Y:S04]  /*89b0*/  LDSM.16.MT88.4 R132, [R0+0xc000] ;  /* 0x00c000000084783b */ /* 0x000fe80000004200 */
[----:B------:R-:W3:Y:S04]  /*89c0*/  @P0 LDG.E R144, [R140.64+0xa0] ;  /* 0x0000a00a8c900981 */ /* 0x000ee8000c1e1900 */
[----:B------:R-:W4:Y:S01]  /*89d0*/  @P0 LDG.E R145, [R140.64] ;  /* 0x0000000a8c910981 */ /* 0x000f22000c1e1900 */
[C---:B-1----:R-:W-:Y:S08]  /*89e0*/  HMMA.16816.F32 R20, R28.reuse, R32, R20 ;  /* 0x000000201c14723c */ /* 0x042ff00000001814 */
[----:B------:R-:W-:Y:S01]  /*89f0*/  HMMA.16816.F32 R24, R28, R34, R24 ;  /* 0x000000221c18723c */ /* 0x000fe20000001818 */
[----:B------:R-:W-:Y:S04]  /*8a00*/  LDSM.16.M88.4 R28, [R201+0x2000] ;  /* 0x00200000c91c783b */ /* 0x000fe80000000200 */
[----:B------:R-:W1:Y:S03]  /*8a10*/  LDSM.16.MT88.4 R32, [R0+0xa000] ;  /* 0x00a000000020783b */ /* 0x000e660000004200 */
[C---:B-1----:R-:W-:Y:S08]  /*8a20*/  HMMA.16816.F32 R4, R28.reuse, R32, R4 ;  /* 0x000000201c04723c */ /* 0x042ff00000001804 */
[C---:B------:R-:W-:Y:S01]  /*8a30*/  HMMA.16816.F32 R8, R28.reuse, R34, R8 ;  /* 0x000000221c08723c */ /* 0x040fe20000001808 */
[----:B------:R-:W1:Y:S07]  /*8a40*/  LDSM.16.MT88.4 R32, [R0+0xe000] ;  /* 0x00e000000020783b */ /* 0x000e6e0000004200 */
[C---:B------:R-:W-:Y:S08]  /*8a50*/  HMMA.16816.F32 R12, R28.reuse, R132, R12 ;  /* 0x000000841c0c723c */ /* 0x040ff0000000180c */
[C---:B------:R-:W-:Y:S01]  /*8a60*/  HMMA.16816.F32 R16, R28.reuse, R134, R16 ;  /* 0x000000861c10723c */ /* 0x040fe20000001810 */
[----:B------:R-:W-:Y:S07]  /*8a70*/  LDSM.16.MT88.4 R132, [R0+0xc400] ;  /* 0x00c400000084783b */ /* 0x000fee0000004200 */
        /* <DEDUP_REMOVED lines=17> */
[C---:B------:R-:W-:Y:S01]  /*8b90*/  HMMA.16816.F32 R12, R28.reuse, R132, R12 ;  /* 0x000000841c0c723c */ /* 0x040fe2000000180c */
[----:B--2---:R2:W-:Y:S07]  /*8ba0*/  @P0 STL [R1+0x4], R143 ;  /* 0x0000048f01000387 */ /* 0x0045ee0000100800 */
[C---:B------:R-:W-:Y:S01]  /*8bb0*/  HMMA.16816.F32 R16, R28.reuse, R134, R16 ;  /* 0x000000861c10723c */ /* 0x040fe20000001810 */
[----:B------:R-:W-:Y:S03]  /*8bc0*/  LDSM.16.MT88.4 R132, [R0+0xcc00] ;  /* 0x00cc00000084783b */ /* 0x000fe60000004200 */
[----:B--2---:R-:W-:Y:S04]  /*8bd0*/  IMAD.MOV.U32 R143, RZ, RZ, c[0x0][0x22c] ;  /* 0x00008b00ff8f7624 */ /* 0x004fe800078e00ff */
[----:B------:R-:W-:Y:S01]  /*8be0*/  IMAD R143, R143, c[0x0][0x1c0], RZ ;  /* 0x000070008f8f7a24 */ /* 0x000fe200078e02ff */
[C---:B-1----:R-:W-:Y:S03]  /*8bf0*/  HMMA.16816.F32 R20, R28.reuse, R32, R20 ;  /* 0x000000201c14723c */ /* 0x042fe60000001814 */
[----:B------:R-:W-:Y:S05]  /*8c00*/  IMAD.SHL.U32 R143, R143, 0x10, RZ ;  /* 0x000000108f8f7824 */ /* 0x000fea00078e00ff */
[----:B------:R-:W-:Y:S01]  /*8c10*/  HMMA.16816.F32 R24, R28, R34, R24 ;  /* 0x000000221c18723c */ /* 0x000fe20000001818 */
[----:B------:R-:W-:Y:S04]  /*8c20*/  LDSM.16.M88.4 R28, [R203+0x2000] ;  /* 0x00200000cb1c783b */ /* 0x000fe80000000200 */
[----:B------:R1:W2:Y:S02]  /*8c30*/  LDSM.16.MT88.4 R32, [R0+0xac00] ;  /* 0x00ac00000020783b */ /* 0x0002a40000004200 */
[----:B-1----:R-:W-:Y:S05]  /*8c40*/  IMAD.MOV.U32 R0, RZ, RZ, c[0x0][0x22c] ;  /* 0x00008b00ff007624 */ /* 0x002fea00078e00ff */
[----:B------:R-:W-:Y:S04]  /*8c50*/  IMAD R0, R0, c[0x0][0x1c0], RZ ;  /* 0x0000700000007a24 */ /* 0x000fe800078e02ff */
[----:B------:R-:W-:Y:S01]  /*8c60*/  IMAD R0, R0, 0x30, RZ ;  /* 0x0000003000007824 */ /* 0x000fe200078e02ff */
[C---:B--2---:R-:W-:Y:S07]  /*8c70*/  HMMA.16816.F32 R4, R28.reuse, R32, R4 ;  /* 0x000000201c04723c */ /* 0x044fee0000001804 */
[----:B------:R-:W-:Y:S01]  /*8c80*/  IMAD.MOV.U32 R32, RZ, RZ, R209 ;  /* 0x000000ffff207224 */ /* 0x000fe200078e00d1 */
[C---:B------:R-:W-:Y:S04]  /*8c90*/  HMMA.16816.F32 R8, R28.reuse, R34, R8 ;  /* 0x000000221c08723c */ /* 0x040fe80000001808 */
[----:B------:R-:W-:Y:S03]  /*8ca0*/  IMAD.MOV.U32 R33, RZ, RZ, R208 ;  /* 0x000000ffff217224 */ /* 0x000fe600078e00d0 */
[CC--:B------:R-:W-:Y:S01]  /*8cb0*/  LEA R34, P1, R142.reuse, R32.reuse, 0x2 ;  /* 0x000000208e227211 */ /* 0x0c0fe200078210ff */
[C---:B------:R-:W-:Y:S04]  /*8cc0*/  HMMA.16816.F32 R12, R28.reuse, R132, R12 ;  /* 0x000000841c0c723c */ /* 0x040fe8000000180c */
[-C--:B------:R-:W-:Y:S03]  /*8cd0*/  LEA.HI.X.SX32 R35, R142, R33.reuse, 0x2, P1 ;  /* 0x000000218e237211 */ /* 0x080fe600008f16ff */
[----:B------:R1:W-:Y:S01]  /*8ce0*/  RED.E.ADD.F32.FTZ.RN.STRONG.GPU [R32.64], R4 ;  /* 0x000000042000798e */ /* 0x0003e2000c10e78a */
[C---:B------:R-:W-:Y:S03]  /*8cf0*/  HMMA.16816.F32 R16, R28.reuse, R134, R16 ;  /* 0x000000861c10723c */ /* 0x040fe60000001810 */
[----:B------:R4:W-:Y:S01]  /*8d00*/  RED.E.ADD.F32.FTZ.RN.STRONG.GPU [R34.64], R5 ;  /* 0x000000052200798e */ /* 0x0009e2000c10e78a */
[CC--:B------:R-:W-:Y:S04]  /*8d10*/  LEA R132, P1, R146.reuse, R32.reuse, 0x2 ;  /* 0x0000002092847211 */ /* 0x0c0fe800078210ff */
[C---:B------:R-:W-:Y:S01]  /*8d20*/  HMMA.16816.F32 R20, R28.reuse, R136, R20 ;  /* 0x000000881c14723c */ /* 0x040fe20000001814 */
[----:B------:R-:W2:Y:S03]  /*8d30*/  LDL R137, [R1+0x18] ;  /* 0x0000180001897983 */ /* 0x000ea60000100800 */
[-C--:B------:R-:W-:Y:S01]  /*8d40*/  LEA.HI.X.SX32 R133, R146, R33.reuse, 0x2, P1 ;  /* 0x0000002192857211 */ /* 0x080fe200008f16ff */
[----:B------:R-:W2:Y:S01]  /*8d50*/  LDL R136, [R1+0x20] ;  /* 0x0000200001887983 */ /* 0x000ea20000100800 */
[----:B------:R-:W-:Y:S02]  /*8d60*/  IMAD.MOV.U32 R146, RZ, RZ, c[0x0][0x22c] ;  /* 0x00008b00ff927624 */ /* 0x000fe400078e00ff */
[----:B------:R-:W-:Y:S01]  /*8d70*/  HMMA.16816.F32 R24, R28, R138, R24 ;  /* 0x0000008a1c18723c */ /* 0x000fe20000001818 */
[----:B---3--:R3:W-:Y:S03]  /*8d80*/  @P0 STL [R1], R144 ;  /* 0x0000009001000387 */ /* 0x0087e60000100800 */
[----:B------:R-:W-:Y:S01]  /*8d90*/  IMAD R146, R146, c[0x0][0x1c0], RZ ;  /* 0x0000700092927a24 */ /* 0x000fe200078e02ff */
[----:B----4-:R4:W-:Y:S01]  /*8da0*/  @P0 STL [R1+0x8], R145 ;  /* 0x0000089101000387 */ /* 0x0109e20000100800 */
[CC--:B------:R-:W-:Y:S02]  /*8db0*/  LEA R134, P0, R143.reuse, R32.reuse, 0x2 ;  /* 0x000000208f867211 */ /* 0x0c0fe400078010ff */
[----:B------:R-:W-:Y:S04]  /*8dc0*/  IMAD R146, R146, 0x38, RZ ;  /* 0x0000003892927824 */ /* 0x000fe800078e02ff */
[-C--:B------:R-:W-:Y:S02]  /*8dd0*/  LEA.HI.X.SX32 R135, R143, R33.reuse, 0x2, P0 ;  /* 0x000000218f877211 */ /* 0x080fe400000f16ff */
[CC--:B-1----:R-:W-:Y:S03]  /*8de0*/  LEA R4, P1, R0.reuse, R32.reuse, 0x2 ;  /* 0x0000002000047211 */ /* 0x0c2fe600078210ff */
[----:B------:R-:W-:Y:S01]  /*8df0*/  RED.E.ADD.F32.FTZ.RN.STRONG.GPU [R134.64], R6 ;  /* 0x000000068600798e */ /* 0x000fe2000c10e78a */
[-C--:B------:R-:W-:Y:S03]  /*8e00*/  LEA.HI.X.SX32 R5, R0, R33.reuse, 0x2, P1 ;  /* 0x0000002100057211 */ /* 0x080fe600008f16ff */
[----:B------:R1:W-:Y:S04]  /*8e10*/  RED.E.ADD.F32.FTZ.RN.STRONG.GPU [R132.64], R7 ;  /* 0x000000078400798e */ /* 0x0003e8000c10e78a */
[----:B------:R-:W2:Y:S01]  /*8e20*/  LDL R0, [R1+0x1c] ;  /* 0x00001c0001007983 */ /* 0x000ea20000100800 */
[----:B---3--:R-:W-:Y:S02]  /*8e30*/  IMAD.MOV.U32 R144, RZ, RZ, c[0x0][0x22c] ;  /* 0x00008b00ff907624 */ /* 0x008fe400078e00ff */
[----:B----4-:R-:W-:Y:S02]  /*8e40*/  IMAD.MOV.U32 R145, RZ, RZ, c[0x0][0x22c] ;  /* 0x00008b00ff917624 */ /* 0x010fe400078e00ff */
[----:B------:R-:W-:Y:S02]  /*8e50*/  IMAD R144, R144, c[0x0][0x1c0], RZ ;  /* 0x0000700090907a24 */ /* 0x000fe400078e02ff */
[----:B------:R-:W-:Y:S02]  /*8e60*/  IMAD R145, R145, c[0x0][0x1c0], RZ ;  /* 0x0000700091917a24 */ /* 0x000fe400078e02ff */
[----:B------:R-:W-:Y:S02]  /*8e70*/  IMAD R144, R144, 0x28, RZ ;  /* 0x0000002890907824 */ /* 0x000fe400078e02ff */
[----:B------:R-:W-:Y:S03]  /*8e80*/  IMAD.SHL.U32 R145, R145, 0x20, RZ ;  /* 0x0000002091917824 */ /* 0x000fe600078e00ff */
[CC--:B------:R-:W-:Y:S02]  /*8e90*/  LEA R28, P2, R144.reuse, R32.reuse, 0x2 ;  /* 0x00000020901c7211 */ /* 0x0c0fe400078410ff */
[CC--:B------:R-:W-:Y:S02]  /*8ea0*/  LEA R30, P0, R145.reuse, R32.reuse, 0x2 ;  /* 0x00000020911e7211 */ /* 0x0c0fe400078010ff */
[-C--:B------:R-:W-:Y:S01]  /*8eb0*/  LEA.HI.X.SX32 R29, R144, R33.reuse, 0x2, P2 ;  /* 0x00000021901d7211 */ /* 0x080fe200010f16ff */
[----:B------:R-:W-:Y:S01]  /*8ec0*/  IMAD.MOV.U32 R144, RZ, RZ, c[0x0][0x22c] ;  /* 0x00008b00ff907624 */ /* 0x000fe200078e00ff */
[-C--:B------:R-:W-:Y:S01]  /*8ed0*/  LEA.HI.X.SX32 R31, R145, R33.reuse, 0x2, P0 ;  /* 0x00000021911f7211 */ /* 0x080fe200000f16ff */
[----:B-1----:R-:W3:Y:S01]  /*8ee0*/  LDL R132, [R1+0x14] ;  /* 0x0000140001847983 */ /* 0x002ee20000100800 */
[-C--:B------:R-:W-:Y:S01]  /*8ef0*/  LEA R6, P0, R146, R32.reuse, 0x2 ;  /* 0x0000002092067211 */ /* 0x080fe200078010ff */
[----:B------:R-:W-:Y:S01]  /*8f00*/  IMAD R144, R144, c[0x0][0x1c0], RZ ;  /* 0x0000700090907a24 */ /* 0x000fe200078e02ff */
[C---:B------:R-:W-:Y:S01]  /*8f10*/  IADD3 R133, R143.reuse, 0x40, RZ ;  /* 0x000000408f857810 */ /* 0x040fe20007ffe0ff */
[----:B------:R1:W-:Y:S01]  /*8f20*/  RED.E.ADD.F32.FTZ.RN.STRONG.GPU [R30.64], R8 ;  /* 0x000000081e00798e */ /* 0x0003e2000c10e78a */
[-C--:B------:R-:W-:Y:S01]  /*8f30*/  LEA.HI.X.SX32 R7, R146, R33.reuse, 0x2, P0 ;  /* 0x0000002192077211 */ /* 0x080fe200000f16ff */
[----:B------:R-:W-:Y:S01]  /*8f40*/  IMAD.SHL.U32 R144, R144, 0x10, RZ ;  /* 0x0000001090907824 */ /* 0x000fe200078e00ff */
[----:B------:R-:W-:Y:S01]  /*8f50*/  IADD3 R134, R143, 0x40, RZ ;  /* 0x000000408f867810 */ /* 0x000fe20007ffe0ff */
[----:B------:R4:W-:Y:S01]  /*8f60*/  RED.E.ADD.F32.FTZ.RN.STRONG.GPU [R28.64], R9 ;  /* 0x000000091c00798e */ /* 0x0009e2000c10e78a */
[----:B------:R-:W-:Y:S02]  /*8f70*/  IMAD.MOV.U32 R145, RZ, RZ, c[0x0][0x22c] ;  /* 0x00008b00ff917624 */ /* 0x000fe400078e00ff */
[----:B------:R-:W-:Y:S01]  /*8f80*/  IADD3 R144, R144, 0x20, RZ ;  /* 0x0000002090907810 */ /* 0x000fe20007ffe0ff */
[----:B------:R4:W-:Y:S01]  /*8f90*/  RED.E.ADD.F32.FTZ.RN.STRONG.GPU [R4.64], R10 ;  /* 0x0000000a0400798e */ /* 0x0009e2000c10e78a */
[----:B------:R-:W-:Y:S02]  /*8fa0*/  IMAD R145, R145, c[0x0][0x1c0], RZ ;  /* 0x0000700091917a24 */ /* 0x000fe400078e02ff */
[C---:B------:R-:W-:Y:S01]  /*8fb0*/  IMAD.IADD R133, R142.reuse, 0x1, R133 ;  /* 0x000000018e857824 */ /* 0x040fe200078e0285 */
[----:B------:R-:W-:Y:S01]  /*8fc0*/  RED.E.ADD.F32.FTZ.RN.STRONG.GPU [R6.64], R11 ;  /* 0x0000000b0600798e */ /* 0x000fe2000c10e78a */
[----:B------:R-:W-:Y:S02]  /*8fd0*/  IMAD.SHL.U32 R145, R145, 0x10, RZ ;  /* 0x0000001091917824 */ /* 0x000fe400078e00ff */
[C---:B------:R-:W-:Y:S01]  /*8fe0*/  IMAD.IADD R133, R142.reuse, 0x1, R133 ;  /* 0x000000018e857824 */ /* 0x040fe200078e0285 */
[----:B------:R4:W-:Y:S02]  /*8ff0*/  RED.E.ADD.F32.FTZ.RN.STRONG.GPU [R32.64+0x80], R12 ;  /* 0x0000800c2000798e */ /* 0x0009e4000c10e78a */
[----:B------:R-:W-:Y:S01]  /*9000*/  IADD3 R146, R145, 0x20, RZ ;  /* 0x0000002091927810 */ /* 0x000fe20007ffe0ff */
[----:B------:R-:W-:Y:S01]  /*9010*/  IMAD.IADD R133, R142, 0x1, R133 ;  /* 0x000000018e857824 */ /* 0x000fe200078e0285 */
[----:B------:R4:W-:Y:S03]  /*9020*/  RED.E.ADD.F32.FTZ.RN.STRONG.GPU [R34.64+0x80], R13 ;  /* 0x0000800d2200798e */ /* 0x0009e6000c10e78a */
[----:B------:R-:W-:Y:S01]  /*9030*/  IMAD.IADD R146, R147, 0x1, R146 ;  /* 0x0000000193927824 */ /* 0x000fe200078e0292 */
[C---:B-1----:R-:W-:Y:S02]  /*9040*/  IADD3 R31, R143.reuse, 0x40, RZ ;  /* 0x000000408f1f7810 */ /* 0x042fe40007ffe0ff */
[----:B------:R-:W-:Y:S02]  /*9050*/  IADD3 R30, R143, 0x40, RZ ;  /* 0x000000408f1e7810 */ /* 0x000fe40007ffe0ff */
[-C--:B----4-:R-:W-:Y:S01]  /*9060*/  LEA R28, P1, R146, R32.reuse, 0x2 ;  /* 0x00000020921c7211 */ /* 0x090fe200078210ff */
[C---:B------:R-:W-:Y:S02]  /*9070*/  IMAD.IADD R31, R142.reuse, 0x1, R31 ;  /* 0x000000018e1f7824 */ /* 0x040fe400078e021f */
[----:B------:R-:W-:Y:S01]  /*9080*/  IMAD.IADD R30, R142, 0x1, R30 ;  /* 0x000000018e1e7824 */ /* 0x000fe200078e021e */
[-C--:B------:R-:W-:Y:S02]  /*9090*/  LEA R4, P0, R144, R32.reuse, 0x2 ;  /* 0x0000002090047211 */ /* 0x080fe400078010ff */
[-C--:B------:R-:W-:Y:S01]  /*90a0*/  LEA.HI.X.SX32 R29, R146, R33.reuse, 0x2, P1 ;  /* 0x00000021921d7211 */ /* 0x080fe200008f16ff */
[----:B------:R-:W-:Y:S01]  /*90b0*/  IMAD.IADD R30, R142, 0x1, R30 ;  /* 0x000000018e1e7824 */ /* 0x000fe200078e021e */
[-C--:B------:R-:W-:Y:S02]  /*90c0*/  LEA.HI.X.SX32 R5, R144, R33.reuse, 0x2, P0 ;  /* 0x0000002190057211 */ /* 0x080fe400000f16ff */
[C---:B------:R-:W-:Y:S02]  /*90d0*/  IADD3 R144, R145.reuse, 0x20, RZ ;  /* 0x0000002091907810 */ /* 0x040fe40007ffe0ff */
[----:B------:R-:W-:Y:S01]  /*90e0*/  IADD3 R145, R145, 0x20, RZ ;  /* 0x0000002091917810 */ /* 0x000fe20007ffe0ff */
[----:B------:R1:W-:Y:S01]  /*90f0*/  RED.E.ADD.F32.FTZ.RN.STRONG.GPU [R4.64], R14 ;  /* 0x0000000e0400798e */ /* 0x0003e2000c10e78a */
[-C--:B------:R-:W-:Y:S01]  /*9100*/  LEA R12, P4, R31, R32.reuse, 0x2 ;  /* 0x000000201f0c7211 */ /* 0x080fe200078810ff */
[C---:B------:R-:W-:Y:S02]  /*9110*/  IMAD.IADD R144, R147.reuse, 0x1, R144 ;  /* 0x0000000193907824 */ /* 0x040fe400078e0290 */
[C---:B------:R-:W-:Y:S01]  /*9120*/  IMAD.IADD R145, R147.reuse, 0x1, R145 ;  /* 0x0000000193917824 */ /* 0x040fe200078e0291 */
[----:B------:R4:W-:Y:S01]  /*9130*/  RED.E.ADD.F32.FTZ.RN.STRONG.GPU [R28.64], R15 ;  /* 0x0000000f1c00798e */ /* 0x0009e2000c10e78a */
[----:B------:R-:W-:Y:S01]  /*9140*/  IMAD.IADD R144, R147, 0x1, R144 ;  /* 0x0000000193907824 */ /* 0x000fe200078e0290 */
[-C--:B------:R-:W-:Y:S01]  /*9150*/  LEA.HI.X.SX32 R13, R31, R33.reuse, 0x2, P4 ;  /* 0x000000211f0d7211 */ /* 0x080fe200020f16ff */
[C---:B------:R-:W-:Y:S02]  /*9160*/  IMAD.IADD R145, R147.reuse, 0x1, R145 ;  /* 0x0000000193917824 */ /* 0x040fe400078e0291 */
[----:B------:R-:W-:Y:S03]  /*9170*/  IMAD.IADD R144, R147, 0x1, R144 ;  /* 0x0000000193907824 */ /* 0x000fe600078e0290 */
[CC--:B------:R-:W-:Y:S02]  /*9180*/  LEA R10, P0, R145.reuse, R32.reuse, 0x2 ;  /* 0x00000020910a7211 */ /* 0x0c0fe400078010ff */
[CC--:B------:R-:W-:Y:S02]  /*9190*/  LEA R8, P2, R144.reuse, R32.reuse, 0x2 ;  /* 0x0000002090087211 */ /* 0x0c0fe400078410ff */
[-C--:B------:R-:W-:Y:S02]  /*91a0*/  LEA.HI.X.SX32 R11, R145, R33.reuse, 0x2, P0 ;  /* 0x00000021910b7211 */ /* 0x080fe400000f16ff */
[-C--:B------:R-:W-:Y:S03]  /*91b0*/  LEA.HI.X.SX32 R9, R144, R33.reuse, 0x2, P2 ;  /* 0x0000002190097211 */ /* 0x080fe600010f16ff */
[----:B------:R4:W-:Y:S04]  /*91c0*/  RED.E.ADD.F32.FTZ.RN.STRONG.GPU [R10.64], R16 ;  /* 0x000000100a00798e */ /* 0x0009e8000c10e78a */
[----:B------:R4:W-:Y:S01]  /*91d0*/  RED.E.ADD.F32.FTZ.RN.STRONG.GPU [R8.64], R17 ;  /* 0x000000110800798e */ /* 0x0009e2000c10e78a */
[CC--:B-1----:R-:W-:Y:S04]  /*91e0*/  LEA R14, P5, R134.reuse, R32.reuse, 0x2 ;  /* 0x00000020860e7211 */ /* 0x0c2fe800078a10ff */
[-C--:B----4-:R-:W-:Y:S02]  /*91f0*/  LEA.HI.X.SX32 R15, R134, R33.reuse, 0x2, P5 ;  /* 0x00000021860f7211 */ /* 0x090fe400028f16ff */
[CC--:B------:R-:W-:Y:S02]  /*9200*/  LEA R10, P3, R30.reuse, R32.reuse, 0x2 ;  /* 0x000000201e0a7211 */ /* 0x0c0fe400078610ff */
        /* <DEDUP_REMOVED lines=23> */
[----:B------:R-:W-:Y:S01]  /*9380*/  LDSM.16.MT88.4 R16, [R3+0x1000] ;  /* 0x001000000310783b */ /* 0x000fe20000004200 */
[C---:B---3--:R-:W-:Y:S03]  /*9390*/  LEA R6, P1, R132.reuse, R32, 0x2 ;  /* 0x0000002084067211 */ /* 0x048fe600078210ff */
[----:B------:R-:W-:Y:S01]  /*93a0*/  LDSM.16.MT88.4 R20, [R3+0x400] ;  /* 0x000400000314783b */ /* 0x000fe20000004200 */
[----:B------:R-:W-:Y:S02]  /*93b0*/  LEA.HI.X.SX32 R7, R132, R33, 0x2, P1 ;  /* 0x0000002184077211 */ /* 0x000fe400008f16ff */
[----:B------:R-:W-:Y:S01]  /*93c0*/  PLOP3.LUT P1, PT, PT, PT, UP0, 0x80, 0x0 ;  /* 0x000000000000781c */ /* 0x000fe20003f2f008 */
[----:B------:R-:W-:Y:S01]  /*93d0*/  LDSM.16.MT88.4 R32, [R2+0xf800] ;  /* 0x00f800000220783b */ /* 0x000fe20000004200 */
[----:B------:R-:W-:Y:S03]  /*93e0*/  @UP2 UIADD3 UR18, UP0, UR18, -0x100, URZ ;  /* 0xffffff0012122890 */ /* 0x000fe6000ff1e03f */
[----:B------:R-:W-:Y:S01]  /*93f0*/  RED.E.ADD.F32.FTZ.RN.STRONG.GPU [R6.64], R26 ;  /* 0x0000001a0600798e */ /* 0x000fe2000c10e78a */
[----:B------:R-:W-:Y:S03]  /*9400*/  @UP2 UIADD3.X UR17, UR17, -0x1, URZ, UP0, !UPT ;  /* 0xffffffff11112890 */ /* 0x000fe600087fe43f */
[----:B------:R-:W-:Y:S04]  /*9410*/  RED.E.ADD.F32.FTZ.RN.STRONG.GPU [R4.64], R27 ;  /* 0x0000001b0400798e */ /* 0x000fe8000c10e78a */
[----:B------:R-:W1:Y:S01]  /*9420*/  LDSM.16.MT88.4 R4, [R2+0xf000] ;  /* 0x00f000000204783b */ /* 0x000e620000004200 */
[----:B------:R-:W-:Y:S03]  /*9430*/  @P1 IADD3 R0, R3, 0x3000, RZ ;  /* 0x0000300003001810 */ /* 0x000fe60007ffe0ff */
        /* <DEDUP_REMOVED lines=277> */
.L_x_691:
        /* <DEDUP_REMOVED lines=18> */
.L_x_692:
        /* <DEDUP_REMOVED lines=11> */
[----:B------:R-:W-:-:S03]  /*a760*/  IMAD.WIDE.U32 R4, R0, c[0x0][0x3a0], R6 ;  /* 0x0000e80000047a25 */ /* 0x000fc600078e0006 */
[----:B------:R-:W-:Y:S02]  /*a770*/  UIMAD UR4, UR25, UR5, UR4 ;  /* 0x00000005190472a4 */ /* 0x000fe4000f8e0204 */
[----:B------:R-:W-:-:S04]  /*a780*/  IADD3 R4, P0, R4, UR14, RZ ;  /* 0x0000000e04047c10 */ /* 0x000fc8000ff1e0ff */
[----:B------:R-:W-:Y:S01]  /*a790*/  IMAD.U32 R8, RZ, RZ, UR4 ;  /* 0x00000004ff087e24 */ /* 0x000fe2000f8e00ff */
[----:B------:R-:W-:Y:S02]  /*a7a0*/  ULDC.64 UR4, c[0x0][0x3b8] ;  /* 0x0000ee0000047ab9 */ /* 0x000fe40000000a00 */
[----:B------:R-:W-:Y:S01]  /*a7b0*/  UIMAD UR4, UR60, UR4, URZ ;  /* 0x000000043c0472a4 */ /* 0x000fe2000f8e023f */
[----:B------:R2:W3:Y:S01]  /*a7c0*/  LDS.128 R36, [R3+0xa000] ;  /* 0x00a0000003247984 */ /* 0x0004e20000000c00 */
        /* <DEDUP_REMOVED lines=36> */
.L_x_694:
[----:B------:R-:W-:Y:S05]  /*aa10*/  BSYNC B0 ;  /* 0x0000000000007941 */ /* 0x000fea0003800000 */
.L_x_693:
        /* <DEDUP_REMOVED lines=20> */
.L_x_696:
[----:B------:R-:W-:Y:S05]  /*ab60*/  BSYNC B0 ;  /* 0x0000000000007941 */ /* 0x000fea0003800000 */
.L_x_695:
        /* <DEDUP_REMOVED lines=30> */
.L_x_698:
[----:B------:R-:W-:Y:S05]  /*ad50*/  BSYNC B0 ;  /* 0x0000000000007941 */ /* 0x000fea0003800000 */
.L_x_697:
        /* <DEDUP_REMOVED lines=16> */
.L_x_672:
[----:B------:R-:W-:Y:S05]  /*ae60*/  BSYNC B1 ;  /* 0x0000000000017941 */ /* 0x000fea0003800000 */
.L_x_658:
        /* <DEDUP_REMOVED lines=11> */
.L_x_699:
[----:B------:R-:W-:Y:S05]  /*af20*/  EXIT ;  /* 0x000000000000794d */ /* 0x000fea0003800000 */
.L_x_701:
        /* <DEDUP_REMOVED lines=13> */
.L_x_1294:


//--------------------- .text._ZN5flash44flash_bwd_dq_dk_dv_loop_seqk_parallel_kernelI23Flash_bwd_kernel_traitsILi96ELi64ELi128ELi8ELi2ELi4ELi4ELb1ELb0EN7cutlass6half_tE19Flash_kernel_traitsILi96ELi64ELi128ELi8ES3_EELb0ELb0ELb1ELb1ELb0ELb0ELb1EEEvNS_16Flash_bwd_paramsE --------------------------
	.section	.text._ZN5flash44flash_bwd_dq_dk_dv_loop_seqk_parallel_kernelI23Flash_bwd_kernel_traitsILi96ELi64ELi128ELi8ELi2ELi4ELi4ELb1ELb0EN7cutlass6half_tE19Flash_kernel_traitsILi96ELi64ELi128ELi8ES3_EELb0ELb0ELb1ELb1ELb0ELb0ELb1EEEvNS_16Flash_bwd_paramsE,"ax",@progbits
	.sectioninfo	@"SHI_REGISTERS=255"
	.align	128
        .global         _ZN5flash44flash_bwd_dq_dk_dv_loop_seqk_parallel_kernelI23Flash_bwd_kernel_traitsILi96ELi64ELi128ELi8ELi2ELi4ELi4ELb1ELb0EN7cutlass6half_tE19Flash_kernel_traitsILi96ELi64ELi128ELi8ES3_EELb0ELb0ELb1ELb1ELb0ELb0ELb1EEEvNS_16Flash_bwd_paramsE
        .type           _ZN5flash44flash_bwd_dq_dk_dv_loop_seqk_parallel_kernelI23Flash_bwd_kernel_traitsILi96ELi64ELi128ELi8ELi2ELi4ELi4ELb1ELb0EN7cutlass6half_tE19Flash_kernel_traitsILi96ELi64ELi128ELi8ES3_EELb0ELb0ELb1ELb1ELb0ELb0ELb1EEEvNS_16Flash_bwd_paramsE,@function
        .size           _ZN5flash44flash_bwd_dq_dk_dv_loop_seqk_parallel_kernelI23Flash_bwd_kernel_traitsILi96ELi64ELi128ELi8ELi2ELi4ELi4ELb1ELb0EN7cutlass6half_tE19Flash_kernel_traitsILi96ELi64ELi128ELi8ES3_EELb0ELb0ELb1ELb1ELb0ELb0ELb1EEEvNS_16Flash_bwd_paramsE,(.L_x_1295 - _ZN5flash44flash_bwd_dq_dk_dv_loop_seqk_parallel_kernelI23Flash_bwd_kernel_traitsILi96ELi64ELi128ELi8ELi2ELi4ELi4ELb1ELb0EN7cutlass6half_tE19Flash_kernel_traitsILi96ELi64ELi128ELi8ES3_EELb0ELb0ELb1ELb1ELb0ELb0ELb1EEEvNS_16Flash_bwd_paramsE)
        .other          _ZN5flash44flash_bwd_dq_dk_dv_loop_seqk_parallel_kernelI23Flash_bwd_kernel_traitsILi96ELi64ELi128ELi8ELi2ELi4ELi4ELb1ELb0EN7cutlass6half_tE19Flash_kernel_traitsILi96ELi64ELi128ELi8ES3_EELb0ELb0ELb1ELb1ELb0ELb0ELb1EEEvNS_16Flash_bwd_paramsE,@"STO_CUDA_ENTRY STV_DEFAULT"
_ZN5flash44flash_bwd_dq_dk_dv_loop_seqk_parallel_kernelI23Flash_bwd_kernel_traitsILi96ELi64ELi128ELi8ELi2ELi4ELi4ELb1ELb0EN7cutlass6half_tE19Flash_kernel_traitsILi96ELi64ELi128ELi8ES3_EELb0ELb0ELb1ELb1ELb0ELb0ELb1EEEvNS_16Flash_bwd_paramsE:
.text._ZN5flash44flash_bwd_dq_dk_dv_loop_seqk_parallel_kernelI23Flash_bwd_kernel_traitsILi96ELi64ELi128ELi8ELi2ELi4ELi4ELb1ELb0EN7cutlass6half_tE19Flash_kernel_traitsILi96ELi64ELi128ELi8ES3_EELb0ELb0ELb1ELb1ELb0ELb0ELb1EEEvNS_16Flash_bwd_paramsE:
        /* <DEDUP_REMOVED lines=60> */
[----:B------:R-:W-:Y:S01]  /*03c0*/  STL [R1+0x10], R22 ;  /* 0x0000101601007387 */ /* 0x000fe20000100800 */
        /* <DEDUP_REMOVED lines=29> */
[----:B------:R-:W-:Y:S01]  /*05a0*/  ULDC UR44, c[0x0][0x2e8] ;  /* 0x0000ba00002c7ab9 */ /* 0x000fe20000000800 */
[----:B------:R-:W-:Y:S01]  /*05b0*/  LOP3.LUT R0, R0, R3, RZ, 0x3c, !PT ;  /* 0x0000000300007212 */ /* 0x000fe200078e3cff */
[----:B------:R-:W-:Y:S01]  /*05c0*/  ULOP3.LUT UR60, UR38, UR60, URZ, 0x3c, !UPT ;  /* 0x0000003c263c7292 */ /* 0x000fe2000f8e3c3f */
[----:B------:R-:W-:Y:S01]  /*05d0*/  LEA.HI R19, R2, R10, RZ, 0x2 ;  /* 0x0000000a02137211 */ /* 0x000fe200078f10ff */
[----:B------:R-:W-:Y:S01]  /*05e0*/  USHF.R.S32.HI UR61, URZ, 0x1f, UR38 ;  /* 0x0000001f3f3d7899 */ /* 0x000fe20008011426 */
[----:B------:R-:W-:Y:S01]  /*05f0*/  SHF.R.S32.HI R3, RZ, 0x1f, R6 ;  /* 0x0000001fff037819 */ /* 0x000fe20000011406 */
[----:B------:R-:W-:Y:S01]  /*0600*/  IMAD.U32 R0, R4, 0x20, R0 ;  /* 0x0000002004007824 */ /* 0x000fe200078e0000 */
[----:B------:R-:W-:Y:S01]  /*0610*/  LEA.HI R2, R11, R11, RZ, 0x1 ;  /* 0x0000000b0b027211 */ /* 0x000fe200078f08ff */
[----:B------:R-:W-:Y:S01]  /*0620*/  UISETP.NE.AND UP6, UPT, UR10, URZ, UPT ;  /* 0x0000003f0a00728c */ /* 0x000fe2000bfc5270 */
[----:B------:R-:W-:Y:S01]  /*0630*/  LEA.HI R10, R3, R6, RZ, 0x3 ;  /* 0x00000006030a7211 */ /* 0x000fe200078f18ff */
[----:B------:R-:W-:Y:S01]  /*0640*/  UIMAD.WIDE.U32 UR46, UR40, UR48, URZ ;  /* 0x00000030282e72a5 */ /* 0x000fe2000f8e003f */
[----:B------:R1:W-:Y:S01]  /*0650*/  STL [R1+0x44], R0 ;  /* 0x0000440001007387 */ /* 0x0003e20000100800 */
[----:B------:R-:W-:Y:S01]  /*0660*/  LOP3.LUT R3, R2, 0x3fffffe, RZ, 0xc0, !PT ;  /* 0x03fffffe02037812 */ /* 0x000fe200078ec0ff */
[----:B------:R-:W-:Y:S01]  /*0670*/  UIMAD UR55, UR41, UR48, URZ ;  /* 0x00000030293772a4 */ /* 0x000fe2000f8e023f */
[----:B------:R-:W-:Y:S01]  /*0680*/  SHF.R.S32.HI R9, RZ, 0x6, R13 ;  /* 0x00000006ff097819 */ /* 0x000fe2000001140d */
[----:B------:R-:W-:Y:S01]  /*0690*/  USHF.R.S32.HI UR57, URZ, 0x1f, UR51 ;  /* 0x0000001f3f397899 */ /* 0x000fe20008011433 */
[----:B------:R-:W-:Y:S01]  /*06a0*/  LOP3.LUT R5, R10, 0xfffffff8, RZ, 0xc0, !PT ;  /* 0xfffffff80a057812 */ /* 0x000fe200078ec0ff */
[----:B------:R-:W-:Y:S01]  /*06b0*/  IMAD.IADD R7, R11, 0x1, -R3 ;  /* 0x000000010b077824 */ /* 0x000fe200078e0a03 */
[----:B------:R-:W-:Y:S01]  /*06c0*/  SHF.R.S32.HI R2, RZ, 0x1, R2 ;  /* 0x00000001ff027819 */ /* 0x000fe20000011402 */
[----:B------:R-:W-:Y:S01]  /*06d0*/  IMAD R3, R9, 0x4, R15 ;  /* 0x0000000409037824 */ /* 0x000fe200078e020f */
[----:B------:R-:W-:Y:S01]  /*06e0*/  LOP3.LUT P2, RZ, R8, 0x2, RZ, 0xc0, !PT ;  /* 0x0000000208ff7812 */ /* 0x000fe2000784c0ff */
[----:B------:R-:W-:Y:S01]  /*06f0*/  IMAD.IADD R13, R6, 0x1, -R5 ;  /* 0x00000001060d7824 */ /* 0x000fe200078e0a05 */
[C---:B------:R-:W-:Y:S01]  /*0700*/  LOP3.LUT P4, RZ, R2.reuse, 0x2, RZ, 0xc0, !PT ;  /* 0x0000000202ff7812 */ /* 0x040fe2000788c0ff */
[----:B------:R-:W-:Y:S01]  /*0710*/  IMAD R17, R3, 0x8, R7 ;  /* 0x0000000803117824 */ /* 0x000fe200078e0207 */
[----:B------:R-:W-:Y:S01]  /*0720*/  UIMAD UR54, UR4, UR54, URZ ;  /* 0x00000036043672a4 */ /* 0x000fe2000f8e023f */
[----:B------:R-:W-:Y:S01]  /*0730*/  IMAD.SHL.U32 R3, R11, 0x40, RZ ;  /* 0x000000400b037824 */ /* 0x000fe200078e00ff */
[C---:B------:R-:W-:Y:S01]  /*0740*/  LOP3.LUT P5, RZ, R13.reuse, 0x2, RZ, 0xc0, !PT ;  /* 0x000000020dff7812 */ /* 0x040fe200078ac0ff */
[----:B------:R-:W-:Y:S01]  /*0750*/  @!UP5 UIMAD UR53, UR5, UR53, URZ ;  /* 0x000000350535d2a4 */ /* 0x000fe2000f8e023f */
[----:B------:R-:W-:Y:S01]  /*0760*/  LOP3.LUT P6, RZ, R13, 0x4, RZ, 0xc0, !PT ;  /* 0x000000040dff7812 */ /* 0x000fe200078cc0ff */
[----:B------:R-:W-:Y:S01]  /*0770*/  USHF.R.S32.HI UR52, URZ, 0x1f, UR45 ;  /* 0x0000001f3f347899 */ /* 0x000fe2000801142d */
[----:B------:R-:W-:Y:S01]  /*0780*/  LOP3.LUT R5, R3, 0x1c0, RZ, 0xc0, !PT ;  /* 0x000001c003057812 */ /* 0x000fe200078ec0ff */
[----:B------:R-:W-:Y:S01]  /*0790*/  IMAD.SHL.U32 R3, R2, 0x40, RZ ;  /* 0x0000004002037824 */ /* 0x000fe200078e00ff */
[C---:B------:R-:W-:Y:S01]  /*07a0*/  SEL R218, R222.reuse, 0xffffffe0, !P5 ;  /* 0xffffffe0deda7807 */ /* 0x040fe20006800000 */
[----:B------:R-:W-:Y:S01]  /*07b0*/  UMOV UR43, 0xffffd000 ;  /* 0xffffd000002b7882 */ /* 0x000fe20000000000 */
[----:B------:R-:W-:-:S02]  /*07c0*/  SEL R213, R222, 0xffffffe0, !P4 ;  /* 0xffffffe0ded57807 */ /* 0x000fc40006000000 */
[----:B-1----:R-:W-:Y:S02]  /*07d0*/  LEA.HI R0, R6, R6, RZ, 0x1 ;  /* 0x0000000606007211 */ /* 0x002fe400078f08ff */
[----:B------:R-:W-:Y:S02]  /*07e0*/  SEL R219, R219, 0x40, P6 ;  /* 0x00000040dbdb7807 */ /* 0x000fe40003000000 */
[----:B------:R-:W-:-:S05]  /*07f0*/  LOP3.LUT R4, R0, 0x7fffffe, RZ, 0xc0, !PT ;  /* 0x07fffffe00047812 */ /* 0x000fca00078ec0ff */
[----:B------:R-:W-:Y:S01]  /*0800*/  IMAD.IADD R16, R6, 0x1, -R4 ;  /* 0x0000000106107824 */ /* 0x000fe200078e0a04 */
[----:B------:R-:W-:Y:S02]  /*0810*/  LOP3.LUT R4, R8, 0x1, RZ, 0xc0, !PT ;  /* 0x0000000108047812 */ /* 0x000fe400078ec0ff */
[--C-:B------:R-:W-:Y:S02]  /*0820*/  SHF.R.S32.HI R6, RZ, 0x1, R0.reuse ;  /* 0x00000001ff067819 */ /* 0x100fe40000011400 */
[----:B------:R-:W-:Y:S02]  /*0830*/  ISETP.NE.U32.AND P3, PT, R4, 0x1, PT ;  /* 0x000000010400780c */ /* 0x000fe40003f65070 */
[----:B------:R-:W-:Y:S01]  /*0840*/  SHF.R.S32.HI R4, RZ, 0x1f, R0 ;  /* 0x0000001fff047819 */ /* 0x000fe20000011400 */
[----:B------:R-:W-:Y:S01]  /*0850*/  IMAD.SHL.U32 R0, R12, 0x10, RZ ;  /* 0x000000100c007824 */ /* 0x000fe200078e00ff */
[----:B------:R-:W-:Y:S02]  /*0860*/  SEL R243, R243, 0x10, !P3 ;  /* 0x00000010f3f37807 */ /* 0x000fe40005800000 */
[----:B------:R-:W-:-:S02]  /*0870*/  LEA.HI R4, R4, R6, RZ, 0x2 ;  /* 0x0000000604047211 */ /* 0x000fc400078f10ff */
[----:B------:R-:W-:Y:S02]  /*0880*/  LOP3.LUT R2, R5, 0x30, R0, 0xf8, !PT ;  /* 0x0000003005027812 */ /* 0x000fe400078ef800 */
[----:B------:R-:W-:Y:S02]  /*0890*/  LOP3.LUT R0, R3, 0xc0, RZ, 0xc0, !PT ;  /* 0x000000c003007812 */ /* 0x000fe400078ec0ff */
[----:B------:R-:W-:Y:S02]  /*08a0*/  LOP3.LUT R3, R4, 0xfffffffc, RZ, 0xc0, !PT ;  /* 0xfffffffc04037812 */ /* 0x000fe400078ec0ff */
[--C-:B------:R-:W-:Y:S02]  /*08b0*/  LOP3.LUT R4, R2, 0x8, R14.reuse, 0xf8, !PT ;  /* 0x0000000802047812 */ /* 0x100fe400078ef80e */
[----:B------:R-:W-:Y:S01]  /*08c0*/  LOP3.LUT R2, R0, 0x8, R14, 0xf8, !PT ;  /* 0x0000000800027812 */ /* 0x000fe200078ef80e */
[----:B------:R-:W-:Y:S01]  /*08d0*/  IMAD.IADD R11, R6, 0x1, -R3 ;  /* 0x00000001060b7824 */ /* 0x000fe200078e0a03 */
[----:B------:R-:W-:Y:S01]  /*08e0*/  SHF.R.U32.HI R0, RZ, 0x3, R0 ;  /* 0x00000003ff007819 */ /* 0x000fe20000011600 */
[----:B------:R-:W-:-:S02]  /*08f0*/  IMAD.SHL.U32 R3, R9, 0x20, RZ ;  /* 0x0000002009037824 */ /* 0x000fc400078e00ff */
[----:B------:R-:W-:Y:S01]  /*0900*/  IMAD.SHL.U32 R6, R18, 0x2, RZ ;  /* 0x0000000212067824 */ /* 0x000fe200078e00ff */
[----:B------:R-:W-:Y:S02]  /*0910*/  LOP3.LUT R214, R2, R0, RZ, 0x3c, !PT ;  /* 0x0000000002d67212 */ /* 0x000fe400078e3cff */
[----:B------:R-:W-:Y:S02]  /*0920*/  SHF.R.U32.HI R0, RZ, 0x3, R5 ;  /* 0x00000003ff007819 */ /* 0x000fe40000011605 */
[----:B------:R-:W-:Y:S01]  /*0930*/  LEA.HI R5, R8, R8, RZ, 0x1 ;  /* 0x0000000808057211 */ /* 0x000fe200078f08ff */
[----:B------:R-:W-:Y:S01]  /*0940*/  IMAD.U32 R214, R17, 0x20, R214 ;  /* 0x0000002011d67824 */ /* 0x000fe200078e00d6 */
[----:B------:R-:W-:Y:S02]  /*0950*/  LOP3.LUT R14, R4, R0, RZ, 0x3c, !PT ;  /* 0x00000000040e7212 */ /* 0x000fe400078e3cff */
[----:B------:R-:W-:Y:S01]  /*0960*/  LOP3.LUT R0, R5, 0x3fffffe, RZ, 0xc0, !PT ;  /* 0x03fffffe05007812 */ /* 0x000fe200078ec0ff */
[C---:B------:R-:W-:Y:S01]  /*0970*/  IMAD R213, R214.reuse, 0x2, R213 ;  /* 0x00000002d6d57824 */ /* 0x040fe200078e02d5 */
[----:B------:R-:W-:Y:S01]  /*0980*/  SHF.R.S32.HI R2, RZ, 0x3, R10 ;  /* 0x00000003ff027819 */ /* 0x000fe2000001140a */
[----:B------:R-:W-:Y:S01]  /*0990*/  IMAD.SHL.U32 R214, R214, 0x2, RZ ;  /* 0x00000002d6d67824 */ /* 0x000fe200078e00ff */
[----:B------:R-:W-:Y:S01]  /*09a0*/  LOP3.LUT P0, RZ, R11, 0x2, RZ, 0xc0, !PT ;  /* 0x000000020bff7812 */ /* 0x000fe2000780c0ff */
[----:B------:R-:W-:-:S02]  /*09b0*/  IMAD.IADD R7, R8, 0x1, -R0 ;  /* 0x0000000108077824 */ /* 0x000fc400078e0a00 */
[----:B------:R-:W-:Y:S01]  /*09c0*/  IMAD.SHL.U32 R0, R8, 0x40, RZ ;  /* 0x0000004008007824 */ /* 0x000fe200078e00ff */
[----:B------:R-:W-:Y:S01]  /*09d0*/  SEL R222, R222, 0xffffffe0, !P0 ;  /* 0xffffffe0dede7807 */ /* 0x000fe20004000000 */
[----:B------:R-:W-:Y:S02]  /*09e0*/  IMAD R16, R2, 0x8, R16 ;  /* 0x0000000802107824 */ /* 0x000fe400078e0210 */
[----:B------:R-:W-:Y:S01]  /*09f0*/  IMAD R217, R12, 0x2, R2 ;  /* 0x000000020cd97824 */ /* 0x000fe200078e0202 */
[----:B------:R-:W-:Y:S02]  /*0a00*/  LOP3.LUT R0, R0, 0x1c0, RZ, 0xc0, !PT ;  /* 0x000001c000007812 */ /* 0x000fe400078ec0ff */
[----:B------:R-:W-:Y:S02]  /*0a10*/  SHF.R.S32.HI R2, RZ, 0x7, R20 ;  /* 0x00000007ff027819 */ /* 0x000fe40000011414 */
        /* <DEDUP_REMOVED lines=70> */
.L_x_745:
        /* <DEDUP_REMOVED lines=53> */
.L_x_702:
        /* <DEDUP_REMOVED lines=67> */
.L_x_704:
        /* <DEDUP_REMOVED lines=18> */
.L_x_705:
        /* <DEDUP_REMOVED lines=71> */
.L_x_706:
[----:B------:R-:W-:Y:S02]  /*1b90*/  UMOV UR11, UR54 ;  /* 0x00000036000b7c82 */ /* 0x000fe40008000000 */
.L_x_707:
[----:B------:R-:W2:Y:S04]  /*1ba0*/  LDL.64 R4, [R1+0x10] ;  /* 0x0000100001047983 */ /* 0x000ea80000100a00 */
[----:B------:R1:W2:Y:S01]  /*1bb0*/  LDL.64 R22, [R1+0x10] ;  /* 0x0000100001167983 */ /* 0x0002a20000100a00 */
[----:B------:R-:W-:Y:S01]  /*1bc0*/  UIADD3 UR8, UP4, UP3, UR8, UR45, UR51 ;  /* 0x0000002d08087290 */ /* 0x000fe2000fb9e033 */
[----:B------:R-:W-:Y:S01]  /*1bd0*/  IMAD.U32 R9, RZ, RZ, UR20 ;  /* 0x00000014ff097e24 */ /* 0x000fe2000f8e00ff */
[----:B------:R-:W-:Y:S01]  /*1be0*/  UMOV UR18, 0x4 ;  /* 0x0000000400127882 */ /* 0x000fe20000000000 */
[----:B------:R-:W3:Y:S01]  /*1bf0*/  S2R R18, SR_TID.X ;  /* 0x0000000000127919 */ /* 0x000ee20000002100 */
[----:B------:R-:W-:Y:S01]  /*1c00*/  UIADD3 UR28, UP2, UP1, UR16, UR8, UR17 ;  /* 0x00000008101c7290 */ /* 0x000fe2000f95e011 */
[----:B------:R-:W-:Y:S01]  /*1c10*/  BSSY B1, `(.L_x_703) ;  /* 0x00008d5000017945 */ /* 0x000fe20003800000 */
[----:B------:R-:W-:-:S02]  /*1c20*/  UIADD3.X UR4, UR10, UR52, UR57, UP4, UP3 ;  /* 0x000000340a047290 */ /* 0x000fc4000a7e6439 */
[----:B------:R-:W-:Y:S02]  /*1c30*/  ULDC.64 UR8, c[0x0][0x1a8] ;  /* 0x00006a0000087ab9 */ /* 0x000fe40000000a00 */
[----:B------:R-:W-:Y:S02]  /*1c40*/  UIADD3.X UR23, UR12, UR4, UR14, UP2, UP1 ;  /* 0x000000040c177290 */ /* 0x000fe400097e240e */
[----:B------:R-:W-:Y:S02]  /*1c50*/  UIMAD UR4, UR61, UR8, URZ ;  /* 0x000000083d0472a4 */ /* 0x000fe4000f8e023f */
[----:B------:R-:W-:Y:S02]  /*1c60*/  ULDC.64 UR16, c[0x0][0x3c8] ;  /* 0x0000f20000107ab9 */ /* 0x000fe40000000a00 */
[----:B------:R-:W-:-:S03]  /*1c70*/  UIMAD UR21, UR38, UR9, UR4 ;  /* 0x00000009261572a4 */ /* 0x000fc6000f8e0204 */
[----:B------:R-:W-:Y:S02]  /*1c80*/  ULDC.64 UR8, c[0x0][0x378] ;  /* 0x0000de0000087ab9 */ /* 0x000fe40000000a00 */
[----:B------:R-:W-:-:S04]  /*1c90*/  UIMAD UR4, UR61, UR8, URZ ;  /* 0x000000083d0472a4 */ /* 0x000fc8000f8e023f */
[----:B------:R-:W-:Y:S01]  /*1ca0*/  UIMAD UR12, UR38, UR9, UR4 ;  /* 0x00000009260c72a4 */ /* 0x000fe2000f8e0204 */
[----:B---3--:R-:W-:Y:S02]  /*1cb0*/  SHF.R.S32.HI R19, RZ, 0x1f, R18 ;  /* 0x0000001fff137819 */ /* 0x008fe40000011412 */
[----:B------:R-:W-:Y:S02]  /*1cc0*/  ULDC.64 UR8, c[0x0][0x370] ;  /* 0x0000dc0000087ab9 */ /* 0x000fe40000000a00 */
[----:B------:R-:W-:Y:S01]  /*1cd0*/  UIMAD UR4, UR31, UR8, URZ ;  /* 0x000000081f0472a4 */ /* 0x000fe2000f8e023f */
[CC--:B------:R-:W-:Y:S01]  /*1ce0*/  LEA.HI R3, R19.reuse, R18.reuse, RZ, 0x2 ;  /* 0x0000001213037211 */ /* 0x0c0fe200078f10ff */
[----:B------:R-:W-:Y:S01]  /*1cf0*/  UIADD3 UR8, UR20, UR11, URZ ;  /* 0x0000000b14087290 */ /* 0x000fe2000fffe03f */
[----:B------:R-:W-:Y:S01]  /*1d00*/  LEA.HI R8, R19, R18, RZ, 0x5 ;  /* 0x0000001213087211 */ /* 0x000fe200078f28ff */
[----:B------:R-:W-:Y:S01]  /*1d10*/  UIMAD UR10, UR20, UR9, UR4 ;  /* 0x00000009140a72a4 */ /* 0x000fe2000f8e0204 */
[----:B------:R-:W-:Y:S01]  /*1d20*/  SHF.R.S32.HI R3, RZ, 0x2, R3 ;  /* 0x00000002ff037819 */ /* 0x000fe20000011403 */
[----:B------:R-:W-:-:S02]  /*1d30*/  UIMAD.WIDE UR8, UR8, UR18, UR16 ;  /* 0x00000012080872a5 */ /* 0x000fc4000f8e0210 */
[----:B------:R-:W-:Y:S01]  /*1d40*/  UIADD3 UR4, -UR5, UR13, UR25 ;  /* 0x0000000d05047290 */ /* 0x000fe2000fffe119 */
[----:B------:R-:W-:Y:S02]  /*1d50*/  SHF.R.S32.HI R17, RZ, 0x1f, R3 ;  /* 0x0000001fff117819 */ /* 0x000fe40000011403 */
[----:B------:R-:W-:Y:S02]  /*1d60*/  IADD3 R0, P0, R3, UR20, RZ ;  /* 0x0000001403007c10 */ /* 0x000fe4000ff1e0ff */
[----:B------:R-:W-:Y:S02]  /*1d70*/  UMOV UR17, UR8 ;  /* 0x0000000800117c82 */ /* 0x000fe40008000000 */
[----:B------:R-:W-:Y:S01]  /*1d80*/  IADD3.X R7, R17, UR31, RZ, P0, !PT ;  /* 0x0000001f11077c10 */ /* 0x000fe200087fe4ff */
[----:B------:R-:W-:Y:S02]  /*1d90*/  UIADD3 UR8, UR20, UR15, URZ ;  /* 0x0000000f14087290 */ /* 0x000fe4000fffe03f */
[----:B------:R-:W-:-:S02]  /*1da0*/  UMOV UR16, UR9 ;  /* 0x0000000900107c82 */ /* 0x000fc40008000000 */
[----:B------:R-:W-:Y:S01]  /*1db0*/  IMAD R7, R7, c[0x0][0x190], RZ ;  /* 0x0000640007077a24 */ /* 0x000fe200078e02ff */
[----:B------:R-:W-:Y:S02]  /*1dc0*/  ULDC.64 UR14, c[0x0][0x200] ;  /* 0x00008000000e7ab9 */ /* 0x000fe40000000a00 */
[----:B------:R-:W-:-:S03]  /*1dd0*/  UIMAD.WIDE UR8, UR8, UR18, UR14 ;  /* 0x00000012080872a5 */ /* 0x000fc6000f8e020e */
[----:B------:R-:W-:Y:S02]  /*1de0*/  ULDC UR18, c[0x0][0x2e8] ;  /* 0x0000ba0000127ab9 */ /* 0x000fe40000000800 */
[----:B------:R-:W-:Y:S02]  /*1df0*/  UIADD3 UR4, UR4, -UR18, URZ ;  /* 0x8000001204047290 */ /* 0x000fe4000fffe03f */
[----:B------:R-:W-:Y:S02]  /*1e00*/  UMOV UR15, UR8 ;  /* 0x00000008000f7c82 */ /* 0x000fe40008000000 */
[----:B------:R-:W-:Y:S02]  /*1e10*/  USHF.R.S32.HI UR18, URZ, 0x1f, UR4 ;  /* 0x0000001f3f127899 */ /* 0x000fe40008011404 */
[----:B------:R-:W-:Y:S02]  /*1e20*/  UMOV UR14, UR9 ;  /* 0x00000009000e7c82 */ /* 0x000fe40008000000 */
[----:B------:R-:W-:-:S02]  /*1e30*/  ULEA.HI UR18, UR18, UR4, URZ, 0x6 ;  /* 0x0000000412127291 */ /* 0x000fc4000f8f303f */
        /* <DEDUP_REMOVED lines=12> */
[----:B------:R-:W-:Y:S02]  /*1f00*/  LOP3.LUT R0, R8, 0xffffffe0, RZ, 0xc0, !PT ;  /* 0xffffffe008007812 */ /* 0x000fe400078ec0ff */
[----:B------:R-:W-:Y:S02]  /*1f10*/  IADD3 R4, P0, R22, UR29, RZ ;  /* 0x0000001d16047c10 */ /* 0x000fe4000ff1e0ff */
[----:B------:R-:W-:Y:S01]  /*1f20*/  SHF.R.S32.HI R8, RZ, 0x5, R8 ;  /* 0x00000005ff087819 */ /* 0x000fe20000011408 */
[----:B------:R-:W-:Y:S01]  /*1f30*/  IMAD.IADD R0, R18, 0x1, -R0 ;  /* 0x0000000112007824 */ /* 0x000fe200078e0a00 */
[----:B------:R-:W-:-:S03]  /*1f40*/  IADD3.X R5, R23, UR30, RZ, P0, !PT ;  /* 0x0000001e17057c10 */ /* 0x000fc600087fe4ff */
        /* <DEDUP_REMOVED lines=13> */
[----:B------:R-:W-:Y:S01]  /*2020*/  LEA R16, P4, R6, c[0x0][0x160], 0x1 ;  /* 0x0000580006107a11 */ /* 0x000fe200078808ff */
[----:B------:R-:W-:Y:S01]  /*2030*/  IMAD.WIDE.U32 R4, R3, c[0x0][0x370], R4 ;  /* 0x0000dc0003047a25 */ /* 0x000fe200078e0004 */
[----:B------:R-:W-:-:S03]  /*2040*/  IADD3 R7, R7, UR21, RZ ;  /* 0x0000001507077c10 */ /* 0x000fc6000fffe0ff */
[----:B------:R-:W-:Y:S01]  /*2050*/  IMAD R0, R3, c[0x0][0x374], R0 ;  /* 0x0000dd0003007a24 */ /* 0x000fe200078e0200 */
[----:B------:R-:W-:Y:S02]  /*2060*/  LEA R21, P3, R4, c[0x0][0x330], 0x1 ;  /* 0x0000cc0004157a11 */ /* 0x000fe400078608ff */
[----:B------:R-:W-:Y:S01]  /*2070*/  LEA.HI.X R251, R6, c[0x0][0x164], R7, 0x1, P4 ;  /* 0x0000590006fb7a11 */ /* 0x000fe200020f0c07 */
[----:B------:R-:W-:Y:S02]  /*2080*/  IMAD.IADD R0, R5, 0x1, R0 ;  /* 0x0000000105007824 */ /* 0x000fe400078e0200 */
[----:B------:R1:W-:Y:S03]  /*2090*/  STL [R1+0x4], R21 ;  /* 0x0000041501007387 */ /* 0x0003e60000100800 */
[----:B------:R-:W-:Y:S01]  /*20a0*/  LEA.HI.X R252, R4, c[0x0][0x334], R0, 0x1, P3 ;  /* 0x0000cd0004fc7a11 */ /* 0x000fe200018f0c00 */
[----:B------:R1:W-:Y:S01]  /*20b0*/  STL [R1], R16 ;  /* 0x0000001001007387 */ /* 0x0003e20000100800 */
[----:B------:R-:W-:Y:S05]  /*20c0*/  @P0 BRA `(.L_x_708) ;  /* 0x000008c000000947 */ /* 0x000fea0003800000 */
        /* <DEDUP_REMOVED lines=18> */
.L_x_709:
        /* <DEDUP_REMOVED lines=18> */
.L_x_710:
        /* <DEDUP_REMOVED lines=20> */
[----:B--2---:R-:W-:Y:S01]  /*2450*/  MOV R5, R10 ;  /* 0x0000000a00057202 */ /* 0x004fe20000000f00 */
        /* <DEDUP_REMOVED lines=13> */
.L_x_712:
[----:B--2---:R-:W-:Y:S05]  /*2530*/  BSYNC B0 ;  /* 0x0000000000007941 */ /* 0x004fea0003800000 */
.L_x_711:
        /* <DEDUP_REMOVED lines=19> */
.L_x_714:
[----:B------:R-:W-:Y:S05]  /*2670*/  BSYNC B0 ;  /* 0x0000000000007941 */ /* 0x000fea0003800000 */
.L_x_713:
[----:B------:R-:W-:Y:S01]  /*2680*/  ULDC.64 UR4, c[0x0][0x3a8] ;  /* 0x0000ea0000047ab9 */ /* 0x000fe20000000a00 */
[----:B--2---:R-:W-:Y:S01]  /*2690*/  IMAD.U32 R4, RZ, RZ, UR25 ;  /* 0x00000019ff047e24 */ /* 0x004fe2000f8e00ff */
        /* <DEDUP_REMOVED lines=28> */
.L_x_716:
[----:B------:R-:W-:Y:S05]  /*2860*/  BSYNC B0 ;  /* 0x0000000000007941 */ /* 0x000fea0003800000 */
.L_x_715:
[----:B------:R-:W-:Y:S05]  /*2870*/  @P3 BRA `(.L_x_717) ;  /* 0x000080e000003947 */ /* 0x000fea0003800000 */
[----:B------:R-:W-:Y:S01]  /*2880*/  IADD3 R3, P0, R3, 0x40, RZ ;  /* 0x0000004003037810 */ /* 0x000fe20007f1e0ff */
[----:B------:R-:W-:Y:S01]  /*2890*/  IMAD.MOV.U32 R7, RZ, RZ, R0 ;  /* 0x000000ffff077224 */ /* 0x000fe200078e0000 */
[----:B------:R-:W-:-:S03]  /*28a0*/  ISETP.GE.AND P1, PT, R22, c[0x0][0x220], PT ;  /* 0x0000880016007a0c */ /* 0x000fc60003f26270 */
[----:B--2---:R-:W-:Y:S01]  /*28b0*/  IMAD.X R4, RZ, RZ, R17, P0 ;  /* 0x000000ffff047224 */ /* 0x004fe200000e0611 */
        /* <DEDUP_REMOVED lines=13> */
.L_x_708:
        /* <DEDUP_REMOVED lines=64> */
.L_x_719:
[----:B------:R-:W-:Y:S05]  /*2d90*/  BSYNC B0 ;  /* 0x0000000000007941 */ /* 0x000fea0003800000 */
.L_x_718:
        /* <DEDUP_REMOVED lines=41> */
.L_x_721:
[----:B------:R-:W-:Y:S05]  /*3030*/  BSYNC B0 ;  /* 0x0000000000007941 */ /* 0x000fea0003800000 */
.L_x_720:
        /* <DEDUP_REMOVED lines=39> */
.L_x_723:
[----:B------:R-:W-:Y:S05]  /*32b0*/  BSYNC B0 ;  /* 0x0000000000007941 */ /* 0x000fea0003800000 */
.L_x_722:
        /* <DEDUP_REMOVED lines=19> */
.L_x_725:
        /* <DEDUP_REMOVED lines=36> */
.L_x_726:
[----:B------:R-:W-:Y:S05]  /*3630*/  BSYNC B0 ;  /* 0x0000000000007941 */ /* 0x000fea0003800000 */
.L_x_724:
[----:B------:R-:W5:Y:S01]  /*3640*/  LDL R20, [R1+0x40] ;  /* 0x0000400001147983 */ /* 0x000f620000100800 */
[----:B------:R-:W-:Y:S01]  /*3650*/  IMAD.MOV.U32 R11, RZ, RZ, 0x7f800000 ;  /* 0x7f800000ff0b7424 */ /* 0x000fe200078e00ff */
[----:B------:R-:W-:Y:S01]  /*3660*/  ULDC.64 UR10, c[0x0][0x198] ;  /* 0x00006600000a7ab9 */ /* 0x000fe20000000a00 */
[----:B------:R-:W-:Y:S02]  /*3670*/  IMAD.MOV.U32 R12, RZ, RZ, 0x7f800000 ;  /* 0x7f800000ff0c7424 */ /* 0x000fe400078e00ff */
        /* <DEDUP_REMOVED lines=16> */
[----:B------:R1:W5:Y:S01]  /*3780*/  @!P4 LDG.E R11, [R6.64] ;  /* 0x00000006060bc981 */ /* 0x000362000c1e1900 */
[----:B------:R-:W-:Y:S01]  /*3790*/  ISETP.GE.AND P2, PT, R20, UR4, PT ;  /* 0x0000000414007c0c */ /* 0x000fe2000bf46270 */
[----:B------:R-:W-:Y:S02]  /*37a0*/  UIMAD UR4, UR19, UR10, URZ ;  /* 0x0000000a130472a4 */ /* 0x000fe4000f8e023f */
[----:B---3--:R2:W3:Y:S08]  /*37b0*/  @!P6 LDG.E R13, [R4.64+0x20] ;  /* 0x00002006040de981 */ /* 0x0084f0000c1e1900 */
[----:B----4-:R2:W4:Y:S04]  /*37c0*/  @!P3 LDG.E R12, [R4.64+0x80] ;  /* 0x00008006040cb981 */ /* 0x010528000c1e1900 */
[----:B------:R2:W3:Y:S01]  /*37d0*/  @!P2 LDG.E R21, [R4.64] ;  /* 0x000000060415a981 */ /* 0x0004e2000c1e1900 */
[----:B------:R-:W-:-:S03]  /*37e0*/  UIMAD UR4, UR25, UR11, UR4 ;  /* 0x0000000b190472a4 */ /* 0x000fc6000f8e0204 */
[----:B------:R1:W-:Y:S04]  /*37f0*/  @P1 STS [R0+0x9000], RZ ;  /* 0x009000ff00001388 */ /* 0x0003e80000000800 */
[----:B------:R1:W-:Y:S04]  /*3800*/  @P1 STS [R0+0x9004], RZ ;  /* 0x009004ff00001388 */ /* 0x0003e80000000800 */
[----:B------:R3:W-:Y:S04]  /*3810*/  @P1 STS.64 [R0+0x9008], RZ ;  /* 0x009008ff00001388 */ /* 0x0007e80000000a00 */
[----:B------:R3:W-:Y:S04]  /*3820*/  @P1 STS.128 [R0+0xb000], RZ ;  /* 0x00b000ff00001388 */ /* 0x0007e80000000c00 */
[----:B------:R3:W-:Y:S01]  /*3830*/  @P1 STS.128 [R0+0xd000], RZ ;  /* 0x00d000ff00001388 */ /* 0x0007e20000000c00 */
        /* <DEDUP_REMOVED lines=10> */
[----:B-----5:R1:W-:Y:S04]  /*38e0*/  STL [R1+0x1c], R11 ;  /* 0x00001c0b01007387 */ /* 0x0203e80000100800 */
        /* <DEDUP_REMOVED lines=39> */
.L_x_728:
[----:B------:R-:W-:Y:S05]  /*3b60*/  BSYNC B0 ;  /* 0x0000000000007941 */ /* 0x000fea0003800000 */
.L_x_727:
        /* <DEDUP_REMOVED lines=39> */
.L_x_730:
[----:B------:R-:W-:Y:S05]  /*3de0*/  BSYNC B0 ;  /* 0x0000000000007941 */ /* 0x000fea0003800000 */
.L_x_729:
        /* <DEDUP_REMOVED lines=24> */
[----:B------:R-:W-:Y:S01]  /*3f70*/  STL [R1+0x8], R225 ;  /* 0x000008e101007387 */ /* 0x000fe20000100800 */
[----:B------:R-:W-:Y:S01]  /*3f80*/  UIADD3 UR20, -UR5, 0x80, UR19 ;  /* 0x0000008005147890 */ /* 0x000fe2000fffe113 */
[----:B------:R-:W-:Y:S01]  /*3f90*/  CS2R R126, SRZ ;  /* 0x00000000007e7805 */ /* 0x000fe2000001ff00 */
[----:B------:R-:W-:Y:S01]  /*3fa0*/  SHF.L.U32 R0, R0, 0x5, RZ ;  /* 0x0000000500007819 */ /* 0x000fe200000006ff */
[----:B------:R-:W2:Y:S01]  /*3fb0*/  LDSM.16.M88.4 R164, [R214+0xf000] ;  /* 0x00f00000d6a4783b */ /* 0x000ea20000000200 */
[----:B------:R-:W-:Y:S01]  /*3fc0*/  CS2R R124, SRZ ;  /* 0x00000000007c7805 */ /* 0x000fe2000001ff00 */
[----:B------:R-:W-:Y:S01]  /*3fd0*/  CS2R R130, SRZ ;  /* 0x0000000000827805 */ /* 0x000fe2000001ff00 */
[----:B------:R-:W-:Y:S01]  /*3fe0*/  LOP3.LUT R0, R0, 0x6, R18, 0xf8, !PT ;  /* 0x0000000600007812 */ /* 0x000fe200078ef812 */
[----:B------:R-:W4:Y:S01]  /*3ff0*/  LDSM.16.M88.4 R168, [R214+0xf400] ;  /* 0x00f40000d6a8783b */ /* 0x000f220000000200 */
        /* <DEDUP_REMOVED lines=9> */
[----:B------:R-:W2:Y:S01]  /*4090*/  LDSM.16.M88.4 R176, [R213+0xf400] ;  /* 0x00f40000d5b0783b */ /* 0x000ea20000000200 */
[----:B-1----:R-:W3:Y:S01]  /*40a0*/  @P1 MUFU.RCP R4, c[0x0][0x238] ;  /* 0x00008e0000041b08 */ /* 0x002ee20000001000 */
        /* <DEDUP_REMOVED lines=55> */
[----:B------:R3:W5:Y:S02]  /*4420*/  @P1 R2UR UR9, R3 ;  /* 0x00000000030913c2 */ /* 0x00076400000e0000 */
[----:B---3--:R-:W-:Y:S01]  /*4430*/  IADD3 R3, R223, 0x1800, RZ ;  /* 0x00001800df037810 */ /* 0x008fe20007ffe0ff */
[----:B-----5:R-:W-:-:S03]  /*4440*/  @UP1 UMOV UR4, UR9 ;  /* 0x0000000900041c82 */ /* 0x020fc60008000000 */
[----:B------:R-:W-:Y:S02]  /*4450*/  SEL R212, R3, R223, !P0 ;  /* 0x000000df03d47207 */ /* 0x000fe40004000000 */
[----:B------:R-:W-:Y:S02]  /*4460*/  SHF.L.U32 R3, R0, 0x1, RZ ;  /* 0x0000000100037819 */ /* 0x000fe400000006ff */
[----:B------:R-:W-:Y:S01]  /*4470*/  IADD3 R0, R4, UR5, RZ ;  /* 0x0000000504007c10 */ /* 0x000fe2000fffe0ff */
[----:B------:R-:W-:-:S04]  /*4480*/  IMAD.SHL.U32 R212, R212, 0x2, RZ ;  /* 0x00000002d4d47824 */ /* 0x000fc800078e00ff */
[----:B------:R3:W-:Y:S02]  /*4490*/  STL [R1+0x58], R0 ;  /* 0x0000580001007387 */ /* 0x0007e40000100800 */
[----:B---3--:R-:W-:-:S04]  /*44a0*/  IMAD.MOV.U32 R0, RZ, RZ, c[0x0][0x22c] ;  /* 0x00008b00ff007624 */ /* 0x008fc800078e00ff */
[----:B------:R-:W-:-:S04]  /*44b0*/  IMAD R0, R0, c[0x0][0x1c0], RZ ;  /* 0x0000700000007a24 */ /* 0x000fc800078e02ff */
[C---:B------:R-:W-:Y:S01]  /*44c0*/  IMAD.SHL.U32 R5, R0.reuse, 0x8, RZ ;  /* 0x0000000800057824 */ /* 0x040fe200078e00ff */
[----:B------:R-:W-:-:S04]  /*44d0*/  SHF.L.U32 R7, R0, 0x4, RZ ;  /* 0x0000000400077819 */ /* 0x000fc800000006ff */
[C---:B------:R-:W-:Y:S02]  /*44e0*/  IADD3 R6, R7.reuse, 0x20, RZ ;  /* 0x0000002007067810 */ /* 0x040fe40007ffe0ff */
[----:B------:R-:W-:Y:S01]  /*44f0*/  IADD3 R0, R7, 0x40, RZ ;  /* 0x0000004007007810 */ /* 0x000fe20007ffe0ff */
[C---:B------:R-:W-:Y:S02]  /*4500*/  IMAD.SHL.U32 R7, R20.reuse, 0x4, RZ ;  /* 0x0000000414077824 */ /* 0x040fe400078e00ff */
[C---:B------:R-:W-:Y:S01]  /*4510*/  IMAD.IADD R4, R5.reuse, 0x1, R6 ;  /* 0x0000000105047824 */ /* 0x040fe200078e0206 */
[----:B------:R-:W-:Y:S02]  /*4520*/  SHF.L.U64.HI R6, R20, 0x2, R16 ;  /* 0x0000000214067819 */ /* 0x000fe40000010210 */
[----:B------:R-:W-:-:S03]  /*4530*/  IADD3 R0, R5, R0, RZ ;  /* 0x0000000005007210 */ /* 0x000fc60007ffe0ff */
[----:B------:R3:W-:Y:S04]  /*4540*/  STL [R1+0x50], R6 ;  /* 0x0000500601007387 */ /* 0x0007e80000100800 */
[----:B------:R-:W-:Y:S01]  /*4550*/  STL [R1+0x54], R7 ;  /* 0x0000540701007387 */ /* 0x000fe20000100800 */
[C---:B---3--:R-:W-:Y:S01]  /*4560*/  IMAD.IADD R6, R5.reuse, 0x1, R4 ;  /* 0x0000000105067824 */ /* 0x048fe200078e0204 */
        /* <DEDUP_REMOVED lines=8> */
[----:B---3--:R-:W-:-:S05]  /*45f0*/  IMAD.IADD R6, R5, 0x1, R6 ;  /* 0x0000000105067824 */ /* 0x008fca00078e0206 */
[----:B------:R3:W-:Y:S04]  /*4600*/  STL [R1+0x3c], R6 ;  /* 0x00003c0601007387 */ /* 0x0007e80000100800 */
[----:B-12-4-:R3:W-:Y:S02]  /*4610*/  STL [R1+0x38], R0 ;  /* 0x0000380001007387 */ /* 0x0167e40000100800 */
.L_x_735:
[----:B------:R-:W2:Y:S01]  /*4620*/  LDL R226, [R1+0x58] ;  /* 0x0000580001e27983 */ /* 0x000ea20000100800 */
[----:B---3--:R-:W-:Y:S01]  /*4630*/  IADD3 R0, R222, R212, RZ ;  /* 0x000000d4de007210 */ /* 0x008fe20007ffe0ff */
[----:B------:R-:W-:Y:S02]  /*4640*/  USHF.L.U32 UR9, UR8, 0x6, URZ ;  /* 0x0000000608097899 */ /* 0x000fe4000800063f */
[----:B------:R-:W0:Y:S01]  /*4650*/  LDGDEPBAR ;  /* 0x00000000000079af */ /* 0x000e220000000000 */
[----:B------:R-:W-:Y:S02]  /*4660*/  ULDC UR11, c[0x0][0x2e4] ;  /* 0x0000b900000b7ab9 */ /* 0x000fe40000000800 */
[----:B------:R-:W-:Y:S05]  /*4670*/  UISETP.GE.AND UP0, UPT, UR9, UR20, UPT ;  /* 0x000000140900728c */ /* 0x000fea000bf06270 */
        /* <DEDUP_REMOVED lines=36> */
[----:B------:R-:W1:Y:S07]  /*48c0*/  LDSM.16.M88.4 R148, [R213+0xb400] ;  /* 0x00b40000d594783b */ /* 0x000e6e0000000200 */
[C---:B------:R-:W-:Y:S08]  /*48d0*/  HMMA.16816.F32 R8, R156.reuse, R152, R8 ;  /* 0x000000989c08723c */ /* 0x040ff00000001808 */
[-C--:B------:R-:W-:Y:S08]  /*48e0*/  HMMA.16816.F32 R12, R156, R154.reuse, R12 ;  /* 0x0000009a9c0c723c */ /* 0x080ff0000000180c */
[C---:B------:R-:W-:Y:S01]  /*48f0*/  HMMA.16816.F32 R16, R132.reuse, R154, R16 ;  /* 0x0000009a8410723c */ /* 0x040fe20000001810 */
[----:B------:R-:W-:Y:S07]  /*4900*/  LDSM.16.M88.4 R152, [R212+0x2800] ;  /* 0x00280000d498783b */ /* 0x000fee0000000200 */
[-C--:B------:R-:W-:Y:S08]  /*4910*/  HMMA.16816.F32 R20, R132, R160.reuse, R20 ;  /* 0x000000a08414723c */ /* 0x080ff00000001814 */
[C---:B------:R-:W-:Y:S08]  /*4920*/  HMMA.16816.F32 R24, R156.reuse, R160, R24 ;  /* 0x000000a09c18723c */ /* 0x040ff00000001818 */
[-C--:B------:R-:W-:Y:S08]  /*4930*/  HMMA.16816.F32 R28, R156, R162.reuse, R28 ;  /* 0x000000a29c1c723c */ /* 0x080ff0000000181c */
[----:B------:R-:W-:Y:S08]  /*4940*/  HMMA.16816.F32 R32, R132, R162, R32 ;  /* 0x000000a28420723c */ /* 0x000ff00000001820 */
[-C--:B-1----:R-:W-:Y:S05]  /*4950*/  HMMA.16816.F32 R4, R140, R144.reuse, R4 ;  /* 0x000000908c04723c */ /* 0x082fea0000001804 */
[----:B--2---:R-:W-:Y:S03]  /*4960*/  IADD3 R156, R226, UR9, RZ ;  /* 0x00000009e29c7c10 */ /* 0x004fe6000fffe0ff */
[C---:B------:R-:W-:Y:S04]  /*4970*/  HMMA.16816.F32 R8, R136.reuse, R144, R8 ;  /* 0x000000908808723c */ /* 0x040fe80000001808 */
[----:B------:R-:W-:Y:S02]  /*4980*/  IABS R133, R156 ;  /* 0x0000009c00857213 */ /* 0x000fe40000000000 */
[----:B------:R-:W-:Y:S02]  /*4990*/  IADD3 R132, R156, -0x1, RZ ;  /* 0xffffffff9c847810 */ /* 0x000fe40007ffe0ff */
[----:B------:R-:W-:Y:S01]  /*49a0*/  I2F R247, R133 ;  /* 0x0000008500f77306 */ /* 0x000fe20000201400 */
[-C--:B------:R-:W-:Y:S03]  /*49b0*/  HMMA.16816.F32 R12, R136, R146.reuse, R12 ;  /* 0x00000092880c723c */ /* 0x080fe6000000180c */
[----:B------:R-:W-:Y:S02]  /*49c0*/  ISETP.GE.AND P1, PT, R132, RZ, PT ;  /* 0x000000ff8400720c */ /* 0x000fe40003f26270 */
[C---:B------:R-:W-:Y:S02]  /*49d0*/  IADD3 R159, R156.reuse, 0x8, RZ ;  /* 0x000000089c9f7810 */ /* 0x040fe40007ffe0ff */
[C---:B------:R-:W-:Y:S01]  /*49e0*/  IADD3 R158, R156.reuse, 0x28, RZ ;  /* 0x000000289c9e7810 */ /* 0x040fe20007ffe0ff */
[C---:B------:R-:W-:Y:S01]  /*49f0*/  HMMA.16816.F32 R16, R140.reuse, R146, R16 ;  /* 0x000000928c10723c */ /* 0x040fe20000001810 */
[----:B------:R-:W-:Y:S03]  /*4a00*/  LDSM.16.M88.4 R144, [R214+0xd000] ;  /* 0x00d00000d690783b */ /* 0x000fe60000000200 */
[----:B------:R-:W-:Y:S02]  /*4a10*/  ISETP.GE.AND P0, PT, R159, RZ, PT ;  /* 0x000000ff9f00720c */ /* 0x000fe40003f06270 */
[C---:B------:R-:W-:Y:S02]  /*4a20*/  IADD3 R157, R156.reuse, 0x7, RZ ;  /* 0x000000079c9d7810 */ /* 0x040fe40007ffe0ff */
[C---:B------:R-:W-:Y:S01]  /*4a30*/  @!P1 IADD3 R132, -R156.reuse, 0x1, RZ ;  /* 0x000000019c849810 */ /* 0x040fe20007ffe1ff */
[-C--:B------:R-:W-:Y:S03]  /*4a40*/  HMMA.16816.F32 R20, R140, R148.reuse, R20 ;  /* 0x000000948c14723c */ /* 0x080fe60000001814 */
[----:B------:R1:W-:Y:S01]  /*4a50*/  I2F R162, R132 ;  /* 0x0000008400a27306 */ /* 0x0003e20000201400 */
[----:B------:R-:W-:Y:S04]  /*4a60*/  ISETP.GE.AND P1, PT, R157, RZ, PT ;  /* 0x000000ff9d00720c */ /* 0x000fe80003f26270 */
[C---:B------:R-:W-:Y:S04]  /*4a70*/  HMMA.16816.F32 R24, R136.reuse, R148, R24 ;  /* 0x000000948818723c */ /* 0x040fe80000001818 */
[----:B------:R-:W-:Y:S02]  /*4a80*/  @!P0 IADD3 R159, -R156, -0x8, RZ ;  /* 0xfffffff89c9f8810 */ /* 0x000fe40007ffe1ff */
[----:B------:R-:W-:Y:S02]  /*4a90*/  ISETP.GE.AND P0, PT, R158, RZ, PT ;  /* 0x000000ff9e00720c */ /* 0x000fe40003f06270 */
[----:B------:R-:W-:Y:S01]  /*4aa0*/  I2F R226, R159 ;  /* 0x0000009f00e27306 */ /* 0x000fe20000201400 */
[-C--:B------:R-:W-:Y:S01]  /*4ab0*/  HMMA.16816.F32 R28, R136, R150.reuse, R28 ;  /* 0x00000096881c723c */ /* 0x080fe2000000181c */
[----:B------:R-:W-:Y:S02]  /*4ac0*/  LDSM.16.M88.4 R136, [R214+0xd400] ;  /* 0x00d40000d688783b */ /* 0x000fe40000000200 */
[C---:B------:R-:W-:Y:S02]  /*4ad0*/  IADD3 R149, R156.reuse, 0x27, RZ ;  /* 0x000000279c957810 */ /* 0x040fe40007ffe0ff */
[C---:B------:R-:W-:Y:S02]  /*4ae0*/  @!P1 IADD3 R157, -R156.reuse, -0x7, RZ ;  /* 0xfffffff99c9d9810 */ /* 0x040fe40007ffe1ff */
[----:B------:R-:W-:Y:S01]  /*4af0*/  ISETP.GE.AND P1, PT, R149, RZ, PT ;  /* 0x000000ff9500720c */ /* 0x000fe20003f26270 */
[----:B------:R-:W-:Y:S01]  /*4b00*/  HMMA.16816.F32 R32, R140, R150, R32 ;  /* 0x000000968c20723c */ /* 0x000fe20000001820 */
[----:B------:R-:W-:Y:S01]  /*4b10*/  I2F R163, R157 ;  /* 0x0000009d00a37306 */ /* 0x000fe20000201400 */
[----:B-1----:R-:W1:Y:S02]  /*4b20*/  LDSM.16.M88.4 R132, [R212+0x2000] ;  /* 0x00200000d484783b */ /* 0x002e640000000200 */
[C---:B------:R-:W-:Y:S02]  /*4b30*/  @!P0 IADD3 R158, -R156.reuse, -0x28, RZ ;  /* 0xffffffd89c9e8810 */ /* 0x040fe40007ffe1ff */
[C---:B------:R-:W-:Y:S02]  /*4b40*/  IADD3 R148, R156.reuse, 0x20, RZ ;  /* 0x000000209c947810 */ /* 0x040fe40007ffe0ff */
[----:B------:R-:W-:Y:S02]  /*4b50*/  IADD3 R141, R156, 0x18, RZ ;  /* 0x000000189c8d7810 */ /* 0x000fe40007ffe0ff */
[----:B------:R-:W-:Y:S01]  /*4b60*/  ISETP.GE.AND P0, PT, R148, RZ, PT ;  /* 0x000000ff9400720c */ /* 0x000fe20003f06270 */
[----:B------:R-:W-:Y:S01]  /*4b70*/  I2F R229, R158 ;  /* 0x0000009e00e57306 */ /* 0x000fe20000201400 */
[C---:B------:R-:W-:Y:S02]  /*4b80*/  IADD3 R142, R156.reuse, 0x1f, RZ ;  /* 0x0000001f9c8e7810 */ /* 0x040fe40007ffe0ff */
[C---:B------:R-:W-:Y:S02]  /*4b90*/  IADD3 R140, R156.reuse, 0x17, RZ ;  /* 0x000000179c8c7810 */ /* 0x040fe40007ffe0ff */
[----:B------:R-:W-:Y:S02]  /*4ba0*/  @!P1 IADD3 R149, -R156, -0x27, RZ ;  /* 0xffffffd99c959810 */ /* 0x000fe40007ffe1ff */
[----:B------:R-:W-:Y:S02]  /*4bb0*/  ISETP.GE.AND P1, PT, R142, RZ, PT ;  /* 0x000000ff8e00720c */ /* 0x000fe40003f26270 */
[C---:B------:R-:W-:Y:S01]  /*4bc0*/  IADD3 R150, R156.reuse, -0x10, RZ ;  /* 0xfffffff09c967810 */ /* 0x040fe20007ffe0ff */
[----:B------:R2:W-:Y:S02]  /*4bd0*/  I2F R228, R149 ;  /* 0x0000009500e47306 */ /* 0x0005e40000201400 */
[C---:B------:R-:W-:Y:S02]  /*4be0*/  @!P0 IADD3 R148, -R156.reuse, -0x20, RZ ;  /* 0xffffffe09c948810 */ /* 0x040fe40007ffe1ff */
[----:B------:R-:W-:Y:S06]  /*4bf0*/  ISETP.GE.AND P0, PT, R141, RZ, PT ;  /* 0x000000ff8d00720c */ /* 0x000fec0003f06270 */
[----:B------:R3:W-:Y:S01]  /*4c00*/  I2F R161, R148 ;  /* 0x0000009400a17306 */ /* 0x0007e20000201400 */
[----:B------:R-:W-:Y:S02]  /*4c10*/  @!P1 IADD3 R142, -R156, -0x1f, RZ ;  /* 0xffffffe19c8e9810 */ /* 0x000fe40007ffe1ff */
[----:B------:R-:W-:Y:S04]  /*4c20*/  ISETP.GE.AND P1, PT, R140, RZ, PT ;  /* 0x000000ff8c00720c */ /* 0x000fe80003f26270 */
[C---:B------:R-:W-:Y:S03]  /*4c30*/  @!P0 IADD3 R141, -R156.reuse, -0x18, RZ ;  /* 0xffffffe89c8d8810 */ /* 0x040fe60007ffe1ff */
[----:B------:R-:W-:Y:S01]  /*4c40*/  I2F R159, R142 ;  /* 0x0000008e009f7306 */ /* 0x000fe20000201400 */
[-C--:B-1----:R-:W-:Y:S05]  /*4c50*/  HMMA.16816.F32 R4, R132, R144.reuse, R4 ;  /* 0x000000908404723c */ /* 0x082fea0000001804 */
[C---:B------:R-:W-:Y:S02]  /*4c60*/  @!P1 IADD3 R140, -R156.reuse, -0x17, RZ ;  /* 0xffffffe99c8c9810 */ /* 0x040fe40007ffe1ff */
[C---:B--2---:R-:W-:Y:S01]  /*4c70*/  IADD3 R149, R156.reuse, -0x8, RZ ;  /* 0xfffffff89c957810 */ /* 0x044fe20007ffe0ff */
[C---:B------:R-:W-:Y:S01]  /*4c80*/  HMMA.16816.F32 R8, R152.reuse, R144, R8 ;  /* 0x000000909808723c */ /* 0x040fe20000001808 */
[----:B------:R-:W-:Y:S03]  /*4c90*/  I2F R160, R141 ;  /* 0x0000008d00a07306 */ /* 0x000fe60000201400 */
[----:B------:R-:W-:Y:S02]  /*4ca0*/  ISETP.GE.AND P0, PT, R149, RZ, PT ;  /* 0x000000ff9500720c */ /* 0x000fe40003f06270 */
[----:B---3--:R-:W-:Y:S02]  /*4cb0*/  IADD3 R148, R156, -0x9, RZ ;  /* 0xfffffff79c947810 */ /* 0x008fe40007ffe0ff */
[-C--:B------:R-:W-:Y:S03]  /*4cc0*/  HMMA.16816.F32 R12, R152, R146.reuse, R12 ;  /* 0x00000092980c723c */ /* 0x080fe6000000180c */
[----:B------:R1:W-:Y:S01]  /*4cd0*/  I2F R158, R140 ;  /* 0x0000008c009e7306 */ /* 0x0003e20000201400 */
[----:B------:R-:W-:Y:S02]  /*4ce0*/  ISETP.GE.AND P2, PT, R148, RZ, PT ;  /* 0x000000ff9400720c */ /* 0x000fe40003f46270 */
[----:B------:R-:W-:Y:S02]  /*4cf0*/  ISETP.GE.AND P1, PT, R150, RZ, PT ;  /* 0x000000ff9600720c */ /* 0x000fe40003f26270 */
[C---:B------:R-:W-:Y:S01]  /*4d00*/  HMMA.16816.F32 R16, R132.reuse, R146, R16 ;  /* 0x000000928410723c */ /* 0x040fe20000001810 */
[----:B------:R-:W-:Y:S03]  /*4d10*/  LDSM.16.M88.4 R144, [R213+0xd000] ;  /* 0x00d00000d590783b */ /* 0x000fe60000000200 */
[C---:B------:R-:W-:Y:S04]  /*4d20*/  @!P0 IADD3 R149, -R156.reuse, 0x8, RZ ;  /* 0x000000089c958810 */ /* 0x040fe80007ffe1ff */
[----:B------:R2:W-:Y:S01]  /*4d30*/  I2F R157, R149 ;  /* 0x00000095009d7306 */ /* 0x0005e20000201400 */
[-C--:B------:R-:W-:Y:S03]  /*4d40*/  HMMA.16816.F32 R20, R132, R136.reuse, R20 ;  /* 0x000000888414723c */ /* 0x080fe60000001814 */
[C---:B------:R-:W-:Y:S02]  /*4d50*/  @!P2 IADD3 R148, -R156.reuse, 0x9, RZ ;  /* 0x000000099c94a810 */ /* 0x040fe40007ffe1ff */
[----:B------:R-:W-:Y:S03]  /*4d60*/  @!P1 IADD3 R150, -R156, 0x10, RZ ;  /* 0x000000109c969810 */ /* 0x000fe60007ffe1ff */
[C---:B------:R-:W-:Y:S01]  /*4d70*/  HMMA.16816.F32 R24, R152.reuse, R136, R24 ;  /* 0x000000889818723c */ /* 0x040fe20000001818 */
[----:B-1----:R-:W1:Y:S02]  /*4d80*/  LDSM.16.M88.4 R140, [R0+0x2000] ;  /* 0x00200000008c783b */ /* 0x002e640000000200 */
[----:B------:R-:W-:Y:S04]  /*4d90*/  I2F R150, R150 ;  /* 0x0000009600967306 */ /* 0x000fe80000201400 */
[----:B------:R-:W-:Y:S01]  /*4da0*/  IADD3 R136, P0, R230, UR17, RZ ;  /* 0x00000011e6887c10 */ /* 0x000fe2000ff1e0ff */
[-C--:B------:R-:W-:Y:S04]  /*4db0*/  HMMA.16816.F32 R28, R152, R138.reuse, R28 ;  /* 0x0000008a981c723c */ /* 0x080fe8000000181c */
[----:B----4-:R-:W-:Y:S01]  /*4dc0*/  IADD3.X R137, R227, UR16, RZ, P0, !PT ;  /* 0x00000010e3897c10 */ /* 0x010fe200087fe4ff */
[----:B------:R3:W-:Y:S01]  /*4dd0*/  I2F R155, R148 ;  /* 0x00000094009b7306 */ /* 0x0007e20000201400 */
[C---:B--2---:R-:W-:Y:S02]  /*4de0*/  IADD3 R149, R156.reuse, -0x11, RZ ;  /* 0xffffffef9c957810 */ /* 0x044fe40007ffe0ff */
[----:B------:R-:W-:Y:S01]  /*4df0*/  HMMA.16816.F32 R32, R132, R138, R32 ;  /* 0x0000008a8420723c */ /* 0x000fe20000001820 */
[----:B------:R2:W4:Y:S03]  /*4e00*/  LDSM.16.M88.4 R132, [R0+0x2800] ;  /* 0x002800000084783b */ /* 0x0005260000000200 */
[----:B------:R-:W-:Y:S05]  /*4e10*/  ISETP.GE.AND P0, PT, R149, RZ, PT ;  /* 0x000000ff9500720c */ /* 0x000fea0003f06270 */
[----:B------:R4:W5:Y:S04]  /*4e20*/  LDG.E R154, [R136.64] ;  /* 0x00000006889a7981 */ /* 0x000968000c1e1900 */
[----:B------:R4:W5:Y:S04]  /*4e30*/  LDG.E R153, [R136.64+0x20] ;  /* 0x0000200688997981 */ /* 0x000968000c1e1900 */
[----:B------:R4:W5:Y:S01]  /*4e40*/  LDG.E R152, [R136.64+0x80] ;  /* 0x0000800688987981 */ /* 0x000962000c1e1900 */
[C---:B------:R-:W-:Y:S03]  /*4e50*/  @!P0 IADD3 R149, -R156.reuse, 0x11, RZ ;  /* 0x000000119c958810 */ /* 0x040fe60007ffe1ff */
[----:B------:R4:W5:Y:S01]  /*4e60*/  LDG.E R151, [R136.64+0xa0] ;  /* 0x0000a00688977981 */ /* 0x000962000c1e1900 */
[C---:B---3--:R-:W-:Y:S02]  /*4e70*/  IADD3 R148, R156.reuse, 0x10, RZ ;  /* 0x000000109c947810 */ /* 0x048fe40007ffe0ff */
[----:B------:R-:W-:Y:S01]  /*4e80*/  I2F R149, R149 ;  /* 0x0000009500957306 */ /* 0x000fe20000201400 */
[----:B--2---:R-:W-:Y:S01]  /*4e90*/  IADD3 R0, R156, 0xf, RZ ;  /* 0x0000000f9c007810 */ /* 0x004fe20007ffe0ff */
[-C--:B-1----:R-:W-:Y:S05]  /*4ea0*/  HMMA.16816.F32 R4, R140, R144.reuse, R4 ;  /* 0x000000908c04723c */ /* 0x082fea0000001804 */
[----:B------:R-:W-:Y:S02]  /*4eb0*/  ISETP.GE.AND P1, PT, R148, RZ, PT ;  /* 0x000000ff9400720c */ /* 0x000fe40003f26270 */
[----:B------:R-:W-:Y:S01]  /*4ec0*/  ISETP.GE.AND P0, PT, R0, RZ, PT ;  /* 0x000000ff0000720c */ /* 0x000fe20003f06270 */
[C---:B----4-:R-:W-:Y:S11]  /*4ed0*/  HMMA.16816.F32 R8, R132.reuse, R144, R8 ;  /* 0x000000908408723c */ /* 0x050ff60000001808 */
[----:B------:R-:W-:Y:S01]  /*4ee0*/  @!UPT UIADD3 URZ, URZ, URZ, URZ ;  /* 0x0000003f3f3ff290 */ /* 0x000fe2000fffe03f */
[C---:B------:R-:W-:Y:S02]  /*4ef0*/  @!P1 IADD3 R148, -R156.reuse, -0x10, RZ ;  /* 0xfffffff09c949810 */ /* 0x040fe40007ffe1ff */
[C---:B------:R-:W-:Y:S02]  /*4f00*/  IADD3 R137, R156.reuse, -0x18, RZ ;  /* 0xffffffe89c897810 */ /* 0x040fe40007ffe0ff */
[----:B------:R-:W-:Y:S01]  /*4f10*/  IADD3 R136, R156, -0x19, RZ ;  /* 0xffffffe79c887810 */ /* 0x000fe20007ffe0ff */
[----:B------:R-:W-:Y:S01]  /*4f20*/  FMUL.FTZ R4, R4, c[0x0][0x2ec] ;  /* 0x0000bb0004047a20 */ /* 0x000fe20000410000 */
[----:B------:R-:W-:Y:S01]  /*4f30*/  I2F R148, R148 ;  /* 0x0000009400947306 */ /* 0x000fe20000201400 */
[----:B------:R-:W-:Y:S01]  /*4f40*/  ISETP.GE.AND P2, PT, R137, RZ, PT ;  /* 0x000000ff8900720c */ /* 0x000fe20003f46270 */
[----:B------:R-:W-:Y:S01]  /*4f50*/  FMUL.FTZ R5, R5, c[0x0][0x2ec] ;  /* 0x0000bb0005057a20 */ /* 0x000fe20000410000 */
[----:B------:R-:W-:Y:S01]  /*4f60*/  ISETP.GE.AND P1, PT, R136, RZ, PT ;  /* 0x000000ff8800720c */ /* 0x000fe20003f26270 */
[----:B------:R-:W-:Y:S01]  /*4f70*/  FMUL.FTZ R6, R6, c[0x0][0x2ec] ;  /* 0x0000bb0006067a20 */ /* 0x000fe20000410000 */
[-C--:B------:R-:W-:Y:S03]  /*4f80*/  HMMA.16816.F32 R12, R132, R146.reuse, R12 ;  /* 0x00000092840c723c */ /* 0x080fe6000000180c */
[----:B------:R-:W-:Y:S01]  /*4f90*/  FMUL.FTZ R7, R7, c[0x0][0x2ec] ;  /* 0x0000bb0007077a20 */ /* 0x000fe20000410000 */
[C---:B------:R-:W-:Y:S01]  /*4fa0*/  @!P0 IADD3 R0, -R156.reuse, -0xf, RZ ;  /* 0xfffffff19c008810 */ /* 0x040fe20007ffe1ff */
[----:B------:R-:W-:Y:S01]  /*4fb0*/  MUFU.TANH R240, R4 ;  /* 0x0000000400f07308 */ /* 0x000fe20000002400 */
[----:B------:R-:W-:Y:S02]  /*4fc0*/  PLOP3.LUT P0, PT, PT, PT, UP0, 0x80, 0x0 ;  /* 0x000000000000781c */ /* 0x000fe40003f0f008 */
[C---:B------:R-:W-:Y:S04]  /*4fd0*/  HMMA.16816.F32 R16, R140.reuse, R146, R16 ;  /* 0x000000928c10723c */ /* 0x040fe80000001810 */
[----:B------:R-:W-:Y:S01]  /*4fe0*/  @!P2 IADD3 R137, -R156, 0x18, RZ ;  /* 0x000000189c89a810 */ /* 0x000fe20007ffe1ff */
[----:B------:R-:W-:Y:S01]  /*4ff0*/  FMUL.FTZ R10, R10, c[0x0][0x2ec] ;  /* 0x0000bb000a0a7a20 */ /* 0x000fe20000410000 */
[----:B------:R-:W-:Y:S01]  /*5000*/  @!P1 IADD3 R136, -R156, 0x19, RZ ;  /* 0x000000199c889810 */ /* 0x000fe20007ffe1ff */
[----:B------:R-:W-:Y:S01]  /*5010*/  MUFU.TANH R239, R5 ;  /* 0x0000000500ef7308 */ /* 0x000fe20000002400 */
[----:B------:R-:W-:Y:S04]  /*5020*/  FMUL.FTZ R11, R11, c[0x0][0x2ec] ;  /* 0x0000bb000b0b7a20 */ /* 0x000fe80000410000 */
[----:B------:R-:W-:Y:S02]  /*5030*/  FMUL.FTZ R8, R8, c[0x0][0x2ec] ;  /* 0x0000bb0008087a20 */ /* 0x000fe40000410000 */
[----:B------:R-:W-:Y:S02]  /*5040*/  FMUL.FTZ R9, R9, c[0x0][0x2ec] ;  /* 0x0000bb0009097a20 */ /* 0x000fe40000410000 */
[----:B------:R-:W-:Y:S01]  /*5050*/  FMUL.FTZ R13, R13, c[0x0][0x2ec] ;  /* 0x0000bb000d0d7a20 */ /* 0x000fe20000410000 */
[----:B------:R-:W-:Y:S01]  /*5060*/  I2F R227, R137 ;  /* 0x0000008900e37306 */ /* 0x000fe20000201400 */
[----:B------:R-:W-:Y:S02]  /*5070*/  FMUL.FTZ R14, R14, c[0x0][0x2ec] ;  /* 0x0000bb000e0e7a20 */ /* 0x000fe40000410000 */
[----:B------:R-:W-:Y:S02]  /*5080*/  FMUL.FTZ R15, R15, c[0x0][0x2ec] ;  /* 0x0000bb000f0f7a20 */ /* 0x000fe40000410000 */
[----:B------:R-:W-:Y:S02]  /*5090*/  FMUL.FTZ R12, R12, c[0x0][0x2ec] ;  /* 0x0000bb000c0c7a20 */ /* 0x000fe40000410000 */
[----:B------:R-:W-:Y:S02]  /*50a0*/  FMUL.FTZ R18, R18, c[0x0][0x2ec] ;  /* 0x0000bb0012127a20 */ /* 0x000fe40000410000 */
[----:B------:R-:W-:Y:S01]  /*50b0*/  FMUL.FTZ R19, R19, c[0x0][0x2ec] ;  /* 0x0000bb0013137a20 */ /* 0x000fe20000410000 */
[----:B------:R-:W-:Y:S10]  /*50c0*/  MUFU.TANH R238, R6 ;  /* 0x0000000600ee7308 */ /* 0x000ff40000002400 */
[----:B------:R1:W-:Y:S10]  /*50d0*/  MUFU.TANH R137, R7 ;  /* 0x0000000700897308 */ /* 0x0003f40000002400 */
[----:B------:R2:W-:Y:S10]  /*50e0*/  MUFU.TANH R234, R13 ;  /* 0x0000000d00ea7308 */ /* 0x0005f40000002400 */
[----:B------:R3:W-:Y:S01]  /*50f0*/  MUFU.TANH R233, R14 ;  /* 0x0000000e00e97308 */ /* 0x0007e20000002400 */
[----:B-1----:R-:W1:Y:S09]  /*5100*/  LDSM.16.M88.4 R4, [R213+0xd400] ;  /* 0x00d40000d504783b */ /* 0x002e720000000200 */
[----:B------:R-:W-:Y:S01]  /*5110*/  MUFU.TANH R231, R18 ;  /* 0x0000001200e77308 */ /* 0x000fe20000002400 */
[----:B--2---:R-:W-:Y:S09]  /*5120*/  FMUL.FTZ R13, R17, c[0x0][0x2ec] ;  /* 0x0000bb00110d7a20 */ /* 0x004ff20000410000 */
[----:B------:R-:W-:Y:S01]  /*5130*/  I2F R156, R136 ;  /* 0x00000088009c7306 */ /* 0x000fe20000201400 */
[----:B---3--:R-:W-:Y:S09]  /*5140*/  FMUL.FTZ R14, R16, c[0x0][0x2ec] ;  /* 0x0000bb00100e7a20 */ /* 0x008ff20000410000 */
[----:B------:R-:W2:Y:S10]  /*5150*/  MUFU.TANH R136, R10 ;  /* 0x0000000a00887308 */ /* 0x000eb40000002400 */
[----:B------:R3:W4:Y:S01]  /*5160*/  MUFU.TANH R10, R11 ;  /* 0x0000000b000a7308 */ /* 0x0007220000002400 */
[-C--:B-1----:R-:W-:Y:S09]  /*5170*/  HMMA.16816.F32 R20, R140, R4.reuse, R20 ;  /* 0x000000048c14723c */ /* 0x082ff20000001814 */
[----:B------:R-:W-:Y:S01]  /*5180*/  MUFU.TANH R237, R8 ;  /* 0x0000000800ed7308 */ /* 0x000fe20000002400 */
[C---:B------:R-:W-:Y:S04]  /*5190*/  HMMA.16816.F32 R24, R132.reuse, R4, R24 ;  /* 0x000000048418723c */ /* 0x040fe80000001818 */
[----:B--2---:R-:W-:Y:S03]  /*51a0*/  FFMA.FTZ R18, -R136, R136, 1 ;  /* 0x3f80000088127423 */ /* 0x004fe60000010188 */
[----:B------:R-:W-:Y:S02]  /*51b0*/  FFMA.FTZ R5, -R239, R239, 1 ;  /* 0x3f800000ef057423 */ /* 0x000fe400000101ef */
[----:B------:R-:W-:Y:S01]  /*51c0*/  MUFU.TANH R232, R15 ;  /* 0x0000000f00e87308 */ /* 0x000fe20000002400 */
[-C--:B------:R-:W-:Y:S03]  /*51d0*/  HMMA.16816.F32 R28, R132, R6.reuse, R28 ;  /* 0x00000006841c723c */ /* 0x080fe6000000181c */
[----:B---3--:R-:W-:Y:S02]  /*51e0*/  FFMA.FTZ R11, R163, -UR4, R137 ;  /* 0x80000004a30b7c23 */ /* 0x008fe40008010089 */
[----:B------:R-:W-:Y:S02]  /*51f0*/  FFMA.FTZ R4, -R240, R240, 1 ;  /* 0x3f800000f0047423 */ /* 0x000fe400000101f0 */
[----:B------:R-:W-:Y:S01]  /*5200*/  FMUL.FTZ R20, R20, c[0x0][0x2ec] ;  /* 0x0000bb0014147a20 */ /* 0x000fe20000410000 */
[----:B------:R-:W-:Y:S01]  /*5210*/  HMMA.16816.F32 R32, R140, R6, R32 ;  /* 0x000000068c20723c */ /* 0x000fe20000001820 */
[----:B------:R-:W-:Y:S03]  /*5220*/  MUFU.TANH R236, R9 ;  /* 0x0000000900ec7308 */ /* 0x000fe60000002400 */
[----:B------:R-:W-:Y:S02]  /*5230*/  FMUL.FTZ R23, R23, c[0x0][0x2ec] ;  /* 0x0000bb0017177a20 */ /* 0x000fe40000410000 */
[----:B------:R-:W-:Y:S02]  /*5240*/  FMUL.FTZ R22, R22, c[0x0][0x2ec] ;  /* 0x0000bb0016167a20 */ /* 0x000fe40000410000 */
[----:B------:R-:W-:Y:S03]  /*5250*/  FMUL.FTZ R26, R26, c[0x0][0x2ec] ;  /* 0x0000bb001a1a7a20 */ /* 0x000fe60000410000 */
[----:B------:R1:W-:Y:S01]  /*5260*/  MUFU.TANH R146, R20 ;  /* 0x0000001400927308 */ /* 0x0003e20000002400 */
[----:B------:R-:W-:Y:S02]  /*5270*/  FMUL.FTZ R27, R27, c[0x0][0x2ec] ;  /* 0x0000bb001b1b7a20 */ /* 0x000fe40000410000 */
[----:B------:R-:W-:Y:S02]  /*5280*/  FMUL.FTZ R25, R25, c[0x0][0x2ec] ;  /* 0x0000bb0019197a20 */ /* 0x000fe40000410000 */
[----:B------:R-:W-:Y:S02]  /*5290*/  FMUL.FTZ R24, R24, c[0x0][0x2ec] ;  /* 0x0000bb0018187a20 */ /* 0x000fe40000410000 */
[----:B------:R-:W-:Y:S02]  /*52a0*/  FMUL.FTZ R21, R21, c[0x0][0x2ec] ;  /* 0x0000bb0015157a20 */ /* 0x000fe40000410000 */
[----:B------:R-:W-:Y:S01]  /*52b0*/  FMUL.FTZ R31, R31, c[0x0][0x2ec] ;  /* 0x0000bb001f1f7a20 */ /* 0x000fe20000410000 */
[----:B------:R-:W2:Y:S01]  /*52c0*/  MUFU.TANH R139, R26 ;  /* 0x0000001a008b7308 */ /* 0x000ea20000002400 */
[----:B------:R-:W-:Y:S02]  /*52d0*/  FMUL.FTZ R28, R28, c[0x0][0x2ec] ;  /* 0x0000bb001c1c7a20 */ /* 0x000fe40000410000 */
[----:B------:R-:W-:Y:S02]  /*52e0*/  FMUL.FTZ R32, R32, c[0x0][0x2ec] ;  /* 0x0000bb0020207a20 */ /* 0x000fe40000410000 */
[----:B------:R-:W-:Y:S02]  /*52f0*/  FMUL.FTZ R140, R33, c[0x0][0x2ec] ;  /* 0x0000bb00218c7a20 */ /* 0x000fe40000410000 */
[----:B------:R-:W-:Y:S02]  /*5300*/  FMUL.FTZ R142, R35, c[0x0][0x2ec] ;  /* 0x0000bb00238e7a20 */ /* 0x000fe40000410000 */
[----:B------:R-:W-:Y:S01]  /*5310*/  FMUL.FTZ R30, R30, c[0x0][0x2ec] ;  /* 0x0000bb001e1e7a20 */ /* 0x000fe20000410000 */
[----:B------:R-:W-:Y:S01]  /*5320*/  MUFU.TANH R26, R27 ;  /* 0x0000001b001a7308 */ /* 0x000fe20000002400 */
[----:B------:R-:W-:Y:S02]  /*5330*/  FMUL.FTZ R29, R29, c[0x0][0x2ec] ;  /* 0x0000bb001d1d7a20 */ /* 0x000fe40000410000 */
[----:B------:R-:W-:Y:S02]  /*5340*/  FFMA.FTZ R7, R162, -UR4, R239 ;  /* 0x80000004a2077c23 */ /* 0x000fe400080100ef */
[----:B-1----:R-:W-:Y:S02]  /*5350*/  FFMA.FTZ R20, -R231, R231, 1 ;  /* 0x3f800000e7147423 */ /* 0x002fe400000101e7 */
[----:B------:R-:W-:Y:S02]  /*5360*/  FFMA.FTZ R6, -R137, R137, 1 ;  /* 0x3f80000089067423 */ /* 0x000fe40000010189 */
[----:B------:R-:W-:Y:S01]  /*5370*/  FMUL.FTZ R239, R20, c[0x0][0x2ec] ;  /* 0x0000bb0014ef7a20 */ /* 0x000fe20000410000 */
[----:B------:R1:W-:Y:S01]  /*5380*/  MUFU.TANH R27, R25 ;  /* 0x00000019001b7308 */ /* 0x0003e20000002400 */
[----:B----4-:R-:W-:Y:S02]  /*5390*/  FFMA.FTZ R17, -R10, R10, 1 ;  /* 0x3f8000000a117423 */ /* 0x010fe4000001010a */
[----:B------:R-:W-:Y:S02]  /*53a0*/  FMUL.FTZ R143, R4, c[0x0][0x2ec] ;  /* 0x0000bb00048f7a20 */ /* 0x000fe40000410000 */
[----:B--2---:R-:W-:Y:S02]  /*53b0*/  FFMA.FTZ R20, R160, -UR4, R139 ;  /* 0x80000004a0147c23 */ /* 0x004fe4000801008b */
[----:B------:R-:W-:Y:S02]  /*53c0*/  FFMA.FTZ R4, -R232, R232, 1 ;  /* 0x3f800000e8047423 */ /* 0x000fe400000101e8 */
[----:B------:R-:W-:Y:S01]  /*53d0*/  FFMA.FTZ R9, -R238, R238, 1 ;  /* 0x3f800000ee097423 */ /* 0x000fe200000101ee */
[----:B------:R2:W-:Y:S01]  /*53e0*/  MUFU.TANH R132, R24 ;  /* 0x0000001800847308 */ /* 0x0005e20000002400 */
[----:B------:R-:W-:Y:S02]  /*53f0*/  FFMA.FTZ R16, R161, -UR4, R237 ;  /* 0x80000004a1107c23 */ /* 0x000fe400080100ed */
[----:B------:R-:W-:Y:S02]  /*5400*/  FFMA.FTZ R15, R159, -UR4, R236 ;  /* 0x800000049f0f7c23 */ /* 0x000fe400080100ec */
[----:B------:R-:W-:Y:S01]  /*5410*/  FFMA.FTZ R8, R247, -UR4, R240 ;  /* 0x80000004f7087c23 */ /* 0x000fe200080100f0 */
[----:B------:R-:W-:Y:S01]  /*5420*/  MOV R240, R242 ;  /* 0x000000f200f07202 */ /* 0x000fe20000000f00 */
[----:B------:R-:W-:Y:S03]  /*5430*/  FFMA.FTZ R134, R150, -UR4, R146 ;  /* 0x8000000496867c23 */ /* 0x000fe60008010092 */
[----:B------:R3:W-:Y:S01]  /*5440*/  MUFU.TANH R141, R32 ;  /* 0x00000020008d7308 */ /* 0x0007e20000002400 */
[----:B-1----:R-:W-:Y:S09]  /*5450*/  FMUL.FTZ R25, R34, c[0x0][0x2ec] ;  /* 0x0000bb0022197a20 */ /* 0x002ff20000410000 */
[----:B------:R1:W4:Y:S01]  /*5460*/  MUFU.TANH R144, R23 ;  /* 0x0000001700907308 */ /* 0x0003220000002400 */
[----:B--2---:R-:W-:Y:S02]  /*5470*/  FFMA.FTZ R24, R229, -UR4, R136 ;  /* 0x80000004e5187c23 */ /* 0x004fe40008010088 */
[----:B------:R-:W-:Y:S07]  /*5480*/  FMUL.FTZ R229, R9, c[0x0][0x2ec] ;  /* 0x0000bb0009e57a20 */ /* 0x000fee0000410000 */
[----:B------:R-:W2:Y:S01]  /*5490*/  MUFU.TANH R13, R13 ;  /* 0x0000000d000d7308 */ /* 0x000ea20000002400 */
[----:B---3--:R-:W-:Y:S04]  /*54a0*/  FFMA.FTZ R32, -R139, R139, 1 ;  /* 0x3f8000008b207423 */ /* 0x008fe8000001018b */
[----:B------:R-:W-:Y:S05]  /*54b0*/  FMUL.FTZ R248, R32, c[0x0][0x2ec] ;  /* 0x0000bb0020f87a20 */ /* 0x000fea0000410000 */
[----:B------:R3:W2:Y:S01]  /*54c0*/  MUFU.TANH R145, R22 ;  /* 0x0000001600917308 */ /* 0x0006a20000002400 */
[----:B-1----:R-:W-:Y:S02]  /*54d0*/  FFMA.FTZ R23, R228, -UR4, R10 ;  /* 0x80000004e4177c23 */ /* 0x002fe4000801000a */
[----:B------:R-:W-:Y:S02]  /*54e0*/  FFMA.FTZ R10, -R237, R237, 1 ;  /* 0x3f800000ed0a7423 */ /* 0x000fe400000101ed */
[----:B------:R-:W-:Y:S02]  /*54f0*/  FMUL.FTZ R237, R5, c[0x0][0x2ec] ;  /* 0x0000bb0005ed7a20 */ /* 0x000fe40000410000 */
[----:B------:R-:W-:Y:S03]  /*5500*/  FFMA.FTZ R5, -R236, R236, 1 ;  /* 0x3f800000ec057423 */ /* 0x000fe600000101ec */
[----:B------:R1:W-:Y:S01]  /*5510*/  MUFU.TANH R235, R12 ;  /* 0x0000000c00eb7308 */ /* 0x0003e20000002400 */
[----:B------:R-:W-:Y:S02]  /*5520*/  FMUL.FTZ R228, R6, c[0x0][0x2ec] ;  /* 0x0000bb0006e47a20 */ /* 0x000fe40000410000 */
[----:B------:R-:W-:Y:S02]  /*5530*/  FFMA.FTZ R6, -R234, R234, 1 ;  /* 0x3f800000ea067423 */ /* 0x000fe400000101ea */
[----:B----4-:R-:W-:Y:S05]  /*5540*/  FFMA.FTZ R33, R155, -UR4, R144 ;  /* 0x800000049b217c23 */ /* 0x010fea0008010090 */
[----:B------:R4:W4:Y:S01]  /*5550*/  MUFU.TANH R230, R19 ;  /* 0x0000001300e67308 */ /* 0x0009220000002400 */
[----:B---3--:R-:W-:Y:S02]  /*5560*/  FFMA.FTZ R22, R161, -UR4, R233 ;  /* 0x80000004a1167c23 */ /* 0x008fe400080100e9 */
[----:B------:R-:W-:Y:S02]  /*5570*/  FMUL.FTZ R161, R10, c[0x0][0x2ec] ;  /* 0x0000bb000aa17a20 */ /* 0x000fe40000410000 */
[----:B------:R-:W-:Y:S02]  /*5580*/  FFMA.FTZ R10, R247, -UR4, R231 ;  /* 0x80000004f70a7c23 */ /* 0x000fe400080100e7 */
[----:B------:R-:W-:Y:S03]  /*5590*/  FMUL.FTZ R231, R4, c[0x0][0x2ec] ;  /* 0x0000bb0004e77a20 */ /* 0x000fe60000410000 */
[----:B------:R-:W3:Y:S01]  /*55a0*/  MUFU.TANH R14, R14 ;  /* 0x0000000e000e7308 */ /* 0x000ee20000002400 */
[----:B--2---:R-:W-:Y:S02]  /*55b0*/  FFMA.FTZ R4, -R13, R13, 1 ;  /* 0x3f8000000d047423 */ /* 0x004fe4000001010d */
[----:B------:R-:W-:Y:S02]  /*55c0*/  FFMA.FTZ R34, R157, -UR4, R145 ;  /* 0x800000049d227c23 */ /* 0x000fe40008010091 */
[----:B-1----:R-:W-:Y:S02]  /*55d0*/  FFMA.FTZ R12, R226, -UR4, R238 ;  /* 0x80000004e20c7c23 */ /* 0x002fe400080100ee */
[----:B------:R-:W-:Y:S03]  /*55e0*/  FFMA.FTZ R13, R155, -UR4, R13 ;  /* 0x800000049b0d7c23 */ /* 0x000fe6000801000d */
[----:B------:R1:W2:Y:S01]  /*55f0*/  MUFU.TANH R147, R21 ;  /* 0x0000001500937308 */ /* 0x0002a20000002400 */
[----:B----4-:R-:W-:Y:S02]  /*5600*/  FFMA.FTZ R19, -R233, R233, 1 ;  /* 0x3f800000e9137423 */ /* 0x010fe400000101e9 */
[----:B------:R-:W-:Y:S02]  /*5610*/  FMUL.FTZ R233, R17, c[0x0][0x2ec] ;  /* 0x0000bb0011e97a20 */ /* 0x000fe40000410000 */
[----:B------:R-:W-:Y:S02]  /*5620*/  FFMA.FTZ R9, R162, -UR4, R230 ;  /* 0x80000004a2097c23 */ /* 0x000fe400080100e6 */
[----:B------:R-:W-:Y:S03]  /*5630*/  FMUL.FTZ R162, R6, c[0x0][0x2ec] ;  /* 0x0000bb0006a27a20 */ /* 0x000fe60000410000 */
[----:B------:R4:W2:Y:S01]  /*5640*/  MUFU.TANH R35, R25 ;  /* 0x0000001900237308 */ /* 0x0008a20000002400 */
[----:B------:R-:W-:Y:S02]  /*5650*/  FFMA.FTZ R6, -R144, R144, 1 ;  /* 0x3f80000090067423 */ /* 0x000fe40000010190 */
[----:B---3--:R-:W-:Y:S02]  /*5660*/  FFMA.FTZ R17, -R14, R14, 1 ;  /* 0x3f8000000e117423 */ /* 0x008fe4000001010e */
[----:B------:R-:W-:Y:S02]  /*5670*/  FFMA.FTZ R14, R157, -UR4, R14 ;  /* 0x800000049d0e7c23 */ /* 0x000fe4000801000e */
[----:B------:R-:W-:Y:S02]  /*5680*/  FMUL.FTZ R157, R4, c[0x0][0x2ec] ;  /* 0x0000bb00049d7a20 */ /* 0x000fe40000410000 */
[----:B------:R-:W-:Y:S01]  /*5690*/  FFMA.FTZ R4, -R146, R146, 1 ;  /* 0x3f80000092047423 */ /* 0x000fe20000010192 */
[----:B------:R3:W-:Y:S01]  /*56a0*/  MUFU.TANH R135, R31 ;  /* 0x0000001f00877308 */ /* 0x0007e20000002400 */
[----:B------:R-:W-:Y:S02]  /*56b0*/  FMUL.FTZ R249, R6, c[0x0][0x2ec] ;  /* 0x0000bb0006f97a20 */ /* 0x000fe40000410000 */
[----:B-1----:R-:W-:Y:S02]  /*56c0*/  FFMA.FTZ R21, R159, -UR4, R232 ;  /* 0x800000049f157c23 */ /* 0x002fe400080100e8 */
[----:B------:R-:W-:Y:S02]  /*56d0*/  FMUL.FTZ R159, R5, c[0x0][0x2ec] ;  /* 0x0000bb00059f7a20 */ /* 0x000fe40000410000 */
[----:B------:R-:W-:Y:S02]  /*56e0*/  FFMA.FTZ R5, -R235, R235, 1 ;  /* 0x3f800000eb057423 */ /* 0x000fe400000101eb */
[----:B------:R-:W-:Y:S01]  /*56f0*/  FMUL.FTZ R232, R18, c[0x0][0x2ec] ;  /* 0x0000bb0012e87a20 */ /* 0x000fe20000410000 */
[----:B------:R-:W1:Y:S01]  /*5700*/  I2F R0, R0 ;  /* 0x0000000000007306 */ /* 0x000e620000201400 */
[----:B------:R-:W-:Y:S02]  /*5710*/  FFMA.FTZ R18, -R230, R230, 1 ;  /* 0x3f800000e6127423 */ /* 0x000fe400000101e6 */
[----:B------:R-:W-:Y:S02]  /*5720*/  FMUL.FTZ R230, R5, c[0x0][0x2ec] ;  /* 0x0000bb0005e67a20 */ /* 0x000fe40000410000 */
[----:B----4-:R-:W-:Y:S02]  /*5730*/  FFMA.FTZ R25, -R145, R145, 1 ;  /* 0x3f80000091197423 */ /* 0x010fe40000010191 */
[----:B--2---:R-:W-:Y:S02]  /*5740*/  FFMA.FTZ R5, -R147, R147, 1 ;  /* 0x3f80000093057423 */ /* 0x004fe40000010193 */
[----:B------:R-:W-:Y:S01]  /*5750*/  FMUL.FTZ R247, R4, c[0x0][0x2ec] ;  /* 0x0000bb0004f77a20 */ /* 0x000fe20000410000 */
[----:B------:R2:W-:Y:S01]  /*5760*/  MUFU.TANH R138, R28 ;  /* 0x0000001c008a7308 */ /* 0x0005e20000002400 */
[----:B------:R-:W-:Y:S02]  /*5770*/  FFMA.FTZ R6, -R132, R132, 1 ;  /* 0x3f80000084067423 */ /* 0x000fe40000010184 */
[----:B------:R-:W-:Y:S02]  /*5780*/  FFMA.FTZ R4, -R27, R27, 1 ;  /* 0x3f8000001b047423 */ /* 0x000fe4000001011b */
[----:B---3--:R-:W-:Y:S02]  /*5790*/  FFMA.FTZ R31, -R26, R26, 1 ;  /* 0x3f8000001a1f7423 */ /* 0x008fe4000001011a */
[----:B------:R-:W-:Y:S02]  /*57a0*/  FMUL.FTZ R238, R18, c[0x0][0x2ec] ;  /* 0x0000bb0012ee7a20 */ /* 0x000fe40000410000 */
[----:B------:R-:W-:Y:S01]  /*57b0*/  FMUL.FTZ R250, R25, c[0x0][0x2ec] ;  /* 0x0000bb0019fa7a20 */ /* 0x000fe20000410000 */
[----:B------:R3:W4:Y:S01]  /*57c0*/  MUFU.TANH R137, R30 ;  /* 0x0000001e00897308 */ /* 0x0007220000002400 */
[----:B------:R-:W-:Y:S02]  /*57d0*/  FMUL.FTZ R236, R5, c[0x0][0x2ec] ;  /* 0x0000bb0005ec7a20 */ /* 0x000fe40000410000 */
[----:B------:R-:W-:Y:S02]  /*57e0*/  FFMA.FTZ R5, -R35, R35, 1 ;  /* 0x3f80000023057423 */ /* 0x000fe40000010123 */
[----:B-1----:R-:W-:Y:S02]  /*57f0*/  FFMA.FTZ R27, R0, -UR4, R27 ;  /* 0x80000004001b7c23 */ /* 0x002fe4000801001b */
[----:B------:R-:W-:Y:S02]  /*5800*/  FFMA.FTZ R133, R149, -UR4, R147 ;  /* 0x8000000495857c23 */ /* 0x000fe40008010093 */
[----:B------:R-:W-:Y:S01]  /*5810*/  FFMA.FTZ R32, R150, -UR4, R35 ;  /* 0x8000000496207c23 */ /* 0x000fe20008010023 */
[----:B------:R1:W1:Y:S01]  /*5820*/  MUFU.TANH R136, R29 ;  /* 0x0000001d00887308 */ /* 0x0002620000002400 */
[----:B--2---:R-:W-:Y:S02]  /*5830*/  FFMA.FTZ R28, R148, -UR4, R132 ;  /* 0x80000004941c7c23 */ /* 0x004fe40008010084 */
[----:B------:R-:W-:Y:S07]  /*5840*/  FFMA.FTZ R132, R227, -UR4, R141 ;  /* 0x80000004e3847c23 */ /* 0x000fee000801008d */
[----:B------:R-:W2:Y:S01]  /*5850*/  MUFU.TANH R140, R140 ;  /* 0x0000008c008c7308 */ /* 0x000ea20000002400 */
[----:B---3--:R-:W-:Y:S02]  /*5860*/  FFMA.FTZ R30, R160, -UR4, R235 ;  /* 0x80000004a01e7c23 */ /* 0x008fe400080100eb */
[----:B------:R-:W-:Y:S02]  /*5870*/  FMUL.FTZ R235, R17, c[0x0][0x2ec] ;  /* 0x0000bb0011eb7a20 */ /* 0x000fe40000410000 */
[----:B----4-:R-:W-:Y:S02]  /*5880*/  FFMA.FTZ R18, R148, -UR4, R137 ;  /* 0x8000000494127c23 */ /* 0x010fe40008010089 */
[----:B------:R-:W-:Y:S03]  /*5890*/  FFMA.FTZ R137, -R137, R137, 1 ;  /* 0x3f80000089897423 */ /* 0x000fe60000010189 */
[----:B------:R-:W3:Y:S01]  /*58a0*/  MUFU.TANH R139, R142 ;  /* 0x0000008e008b7308 */ /* 0x000ee20000002400 */
[----:B------:R-:W-:Y:S02]  /*58b0*/  FFMA.FTZ R17, R0, -UR4, R135 ;  /* 0x8000000400117c23 */ /* 0x000fe40008010087 */
[C---:B-1----:R-:W-:Y:S02]  /*58c0*/  FFMA.FTZ R29, R158.reuse, -UR4, R234 ;  /* 0x800000049e1d7c23 */ /* 0x042fe400080100ea */
[----:B------:R-:W-:Y:S02]  /*58d0*/  FMUL.FTZ R234, R19, c[0x0][0x2ec] ;  /* 0x0000bb0013ea7a20 */ /* 0x000fe40000410000 */
[----:B------:R-:W-:Y:S02]  /*58e0*/  FFMA.FTZ R19, R158, -UR4, R26 ;  /* 0x800000049e137c23 */ /* 0x000fe4000801001a */
[----:B------:R-:W-:Y:S02]  /*58f0*/  FFMA.FTZ R26, R226, -UR4, R138 ;  /* 0x80000004e21a7c23 */ /* 0x000fe4000801008a */
[----:B------:R-:W-:Y:S02]  /*5900*/  FFMA.FTZ R138, -R138, R138, 1 ;  /* 0x3f8000008a8a7423 */ /* 0x000fe4000001018a */
[----:B------:R-:W-:Y:S02]  /*5910*/  FFMA.FTZ R25, R163, -UR4, R136 ;  /* 0x80000004a3197c23 */ /* 0x000fe40008010088 */
[----:B------:R-:W-:Y:S02]  /*5920*/  FFMA.FTZ R136, -R136, R136, 1 ;  /* 0x3f80000088887423 */ /* 0x000fe40000010188 */
[----:B------:R-:W-:Y:S02]  /*5930*/  FFMA.FTZ R135, -R135, R135, 1 ;  /* 0x3f80000087877423 */ /* 0x000fe40000010187 */
[----:B------:R-:W-:Y:S02]  /*5940*/  FMUL.FTZ R163, R6, c[0x0][0x2ec] ;  /* 0x0000bb0006a37a20 */ /* 0x000fe40000410000 */
[----:B------:R-:W-:Y:S02]  /*5950*/  FMUL.FTZ R160, R4, c[0x0][0x2ec] ;  /* 0x0000bb0004a07a20 */ /* 0x000fe40000410000 */
[----:B------:R-:W-:Y:S02]  /*5960*/  FFMA.FTZ R6, -R141, R141, 1 ;  /* 0x3f8000008d067423 */ /* 0x000fe4000001018d */
[----:B--2---:R-:W-:Y:S02]  /*5970*/  FFMA.FTZ R4, -R140, R140, 1 ;  /* 0x3f8000008c047423 */ /* 0x004fe4000001018c */
[----:B---3--:R-:W-:Y:S02]  /*5980*/  FFMA.FTZ R0, -R139, R139, 1 ;  /* 0x3f8000008b007423 */ /* 0x008fe4000001018b */
[----:B------:R-:W-:Y:S02]  /*5990*/  FMUL.FTZ R226, R31, c[0x0][0x2ec] ;  /* 0x0000bb001fe27a20 */ /* 0x000fe40000410000 */
[----:B------:R-:W-:Y:S02]  /*59a0*/  FFMA.FTZ R35, R156, -UR4, R140 ;  /* 0x800000049c237c23 */ /* 0x000fe4000801008c */
[----:B------:R-:W-:Y:S02]  /*59b0*/  FFMA.FTZ R31, R149, -UR4, R139 ;  /* 0x80000004951f7c23 */ /* 0x000fe4000801008b */
[----:B------:R-:W-:Y:S02]  /*59c0*/  FMUL.FTZ R150, R138, c[0x0][0x2ec] ;  /* 0x0000bb008a967a20 */ /* 0x000fe40000410000 */
[----:B------:R-:W-:Y:S02]  /*59d0*/  FMUL.FTZ R156, R137, c[0x0][0x2ec] ;  /* 0x0000bb00899c7a20 */ /* 0x000fe40000410000 */
[----:B------:R-:W-:Y:S02]  /*59e0*/  FMUL.FTZ R146, R136, c[0x0][0x2ec] ;  /* 0x0000bb0088927a20 */ /* 0x000fe40000410000 */
[----:B------:R-:W-:Y:S02]  /*59f0*/  FMUL.FTZ R148, R135, c[0x0][0x2ec] ;  /* 0x0000bb0087947a20 */ /* 0x000fe40000410000 */
[----:B------:R-:W-:Y:S02]  /*5a00*/  FMUL.FTZ R155, R6, c[0x0][0x2ec] ;  /* 0x0000bb00069b7a20 */ /* 0x000fe40000410000 */
[----:B------:R-:W-:Y:S02]  /*5a10*/  FMUL.FTZ R158, R5, c[0x0][0x2ec] ;  /* 0x0000bb00059e7a20 */ /* 0x000fe40000410000 */
[----:B------:R-:W-:Y:S02]  /*5a20*/  FMUL.FTZ R147, R4, c[0x0][0x2ec] ;  /* 0x0000bb0004937a20 */ /* 0x000fe40000410000 */
[----:B------:R-:W-:Y:S01]  /*5a30*/  FMUL.FTZ R149, R0, c[0x0][0x2ec] ;  /* 0x0000bb0000957a20 */ /* 0x000fe20000410000 */
        /* <DEDUP_REMOVED lines=10> */
.L_x_731:
        /* <DEDUP_REMOVED lines=10> */
[----:B--2---:R-:W-:Y:S01]  /*5b80*/  IADD3 R5, R0, UR9, RZ ;  /* 0x0000000900057c10 */ /* 0x004fe2000fffe0ff */
        /* <DEDUP_REMOVED lines=117> */
.L_x_732:
        /* <DEDUP_REMOVED lines=25> */
[----:B------:R-:W-:Y:S04]  /*6470*/  STL [R1+0x74], R38 ;  /* 0x0000742601007387 */ /* 0x000fe80000100800 */
[----:B------:R-:W-:Y:S04]  /*6480*/  STL [R1+0x70], R37 ;  /* 0x0000702501007387 */ /* 0x000fe80000100800 */
[----:B------:R-:W-:Y:S04]  /*6490*/  STL [R1+0x6c], R36 ;  /* 0x00006c2401007387 */ /* 0x000fe80000100800 */
[----:B------:R-:W-:Y:S04]  /*64a0*/  STL [R1+0x68], R3 ;  /* 0x0000680301007387 */ /* 0x000fe80000100800 */
[----:B------:R-:W-:Y:S01]  /*64b0*/  STL [R1+0x64], R2 ;  /* 0x0000640201007387 */ /* 0x000fe20000100800 */
[C---:B--2---:R-:W-:Y:S01]  /*64c0*/  FMUL.FTZ R6, R5.reuse, 1.4426950216293334961 ;  /* 0x3fb8aa3b05067820 */ /* 0x044fe20000410000 */
[----:B------:R-:W-:Y:S01]  /*64d0*/  FSETP.NEU.FTZ.AND P0, PT, R5, -INF , PT ;  /* 0xff8000000500780b */ /* 0x000fe20003f1d000 */
[----:B---3--:R-:W-:Y:S03]  /*64e0*/  FMUL.FTZ R5, R4, 1.4426950216293334961 ;  /* 0x3fb8aa3b04057820 */ /* 0x008fe60000410000 */
[----:B------:R-:W-:Y:S02]  /*64f0*/  FSEL R6, R6, RZ, P0 ;  /* 0x000000ff06067208 */ /* 0x000fe40000000000 */
[----:B------:R-:W-:Y:S01]  /*6500*/  FSETP.NEU.FTZ.AND P0, PT, R4, -INF , PT ;  /* 0xff8000000400780b */ /* 0x000fe20003f1d000 */
[----:B----4-:R-:W-:Y:S02]  /*6510*/  FMUL.FTZ R4, R0, 1.4426950216293334961 ;  /* 0x3fb8aa3b00047820 */ /* 0x010fe40000410000 */
[--C-:B------:R-:W-:Y:S01]  /*6520*/  FFMA.FTZ R8, R8, c[0x0][0x23c], -R6.reuse ;  /* 0x00008f0008087a23 */ /* 0x100fe20000010806 */
[----:B------:R-:W-:Y:S01]  /*6530*/  FSEL R5, R5, RZ, P0 ;  /* 0x000000ff05057208 */ /* 0x000fe20000000000 */
[----:B------:R-:W-:Y:S01]  /*6540*/  FFMA.FTZ R7, R7, c[0x0][0x23c], -R6 ;  /* 0x00008f0007077a23 */ /* 0x000fe20000010806 */
[----:B------:R-:W-:Y:S01]  /*6550*/  FSETP.NEU.FTZ.AND P0, PT, R0, -INF , PT ;  /* 0xff8000000000780b */ /* 0x000fe20003f1d000 */
[----:B------:R-:W-:Y:S01]  /*6560*/  MUFU.EX2 R142, R8 ;  /* 0x00000008008e7308 */ /* 0x000fe20000000800 */
[C---:B------:R-:W-:Y:S02]  /*6570*/  FMUL.FTZ R0, R135.reuse, 1.4426950216293334961 ;  /* 0x3fb8aa3b87007820 */ /* 0x040fe40000410000 */
[----:B------:R-:W-:Y:S01]  /*6580*/  FSEL R4, R4, RZ, P0 ;  /* 0x000000ff04047208 */ /* 0x000fe20000000000 */
[--C-:B------:R-:W-:Y:S01]  /*6590*/  FFMA.FTZ R12, R12, c[0x0][0x23c], -R5.reuse ;  /* 0x00008f000c0c7a23 */ /* 0x100fe20000010805 */
[----:B------:R-:W-:Y:S01]  /*65a0*/  FSETP.NEU.FTZ.AND P0, PT, R135, -INF , PT ;  /* 0xff8000008700780b */ /* 0x000fe20003f1d000 */
[--C-:B------:R-:W-:Y:S02]  /*65b0*/  FFMA.FTZ R11, R11, c[0x0][0x23c], -R5.reuse ;  /* 0x00008f000b0b7a23 */ /* 0x100fe40000010805 */
[--C-:B------:R-:W-:Y:S01]  /*65c0*/  FFMA.FTZ R30, R30, c[0x0][0x23c], -R4.reuse ;  /* 0x00008f001e1e7a23 */ /* 0x100fe20000010804 */
[----:B------:R-:W-:Y:S01]  /*65d0*/  FSEL R0, R0, RZ, P0 ;  /* 0x000000ff00007208 */ /* 0x000fe20000000000 */
[--C-:B------:R-:W-:Y:S01]  /*65e0*/  FFMA.FTZ R29, R29, c[0x0][0x23c], -R4.reuse ;  /* 0x00008f001d1d7a23 */ /* 0x100fe20000010804 */
[----:B------:R-:W2:Y:S01]  /*65f0*/  MUFU.EX2 R141, R7 ;  /* 0x00000007008d7308 */ /* 0x000ea20000000800 */
[--C-:B------:R-:W-:Y:S01]  /*6600*/  FFMA.FTZ R28, R28, c[0x0][0x23c], -R4.reuse ;  /* 0x00008f001c1c7a23 */ /* 0x100fe20000010804 */
[----:B------:R-:W-:Y:S01]  /*6610*/  PLOP3.LUT P0, PT, PT, PT, UP0, 0x80, 0x0 ;  /* 0x000000000000781c */ /* 0x000fe20003f0f008 */
[--C-:B------:R-:W-:Y:S02]  /*6620*/  FFMA.FTZ R27, R27, c[0x0][0x23c], -R4.reuse ;  /* 0x00008f001b1b7a23 */ /* 0x100fe40000010804 */
[--C-:B------:R-:W-:Y:S02]  /*6630*/  FFMA.FTZ R26, R26, c[0x0][0x23c], -R4.reuse ;  /* 0x00008f001a1a7a23 */ /* 0x100fe40000010804 */
[--C-:B------:R-:W-:Y:S02]  /*6640*/  FFMA.FTZ R16, R16, c[0x0][0x23c], -R4.reuse ;  /* 0x00008f0010107a23 */ /* 0x100fe40000010804 */
[--C-:B------:R-:W-:Y:S01]  /*6650*/  FFMA.FTZ R15, R15, c[0x0][0x23c], -R4.reuse ;  /* 0x00008f000f0f7a23 */ /* 0x100fe20000010804 */
[----:B-1----:R-:W-:Y:S01]  /*6660*/  MUFU.EX2 R58, R11 ;  /* 0x0000000b003a7308 */ /* 0x002fe20000000800 */
[----:B------:R-:W-:Y:S02]  /*6670*/  FFMA.FTZ R4, R25, c[0x0][0x23c], -R4 ;  /* 0x00008f0019047a23 */ /* 0x000fe40000010804 */
[--C-:B------:R-:W-:Y:S02]  /*6680*/  FFMA.FTZ R14, R14, c[0x0][0x23c], -R6.reuse ;  /* 0x00008f000e0e7a23 */ /* 0x100fe40000010806 */
[----:B------:R-:W-:Y:S02]  /*6690*/  FFMA.FTZ R13, R13, c[0x0][0x23c], -R6 ;  /* 0x00008f000d0d7a23 */ /* 0x000fe40000010806 */
[--C-:B------:R-:W-:Y:S02]  /*66a0*/  FFMA.FTZ R10, R10, c[0x0][0x23c], -R5.reuse ;  /* 0x00008f000a0a7a23 */ /* 0x100fe40000010805 */
[--C-:B------:R-:W-:Y:S01]  /*66b0*/  FFMA.FTZ R9, R9, c[0x0][0x23c], -R5.reuse ;  /* 0x00008f0009097a23 */ /* 0x100fe20000010805 */
[----:B------:R2:W-:Y:S01]  /*66c0*/  MUFU.EX2 R40, R4 ;  /* 0x0000000400287308 */ /* 0x0005e20000000800 */
[--C-:B------:R-:W-:Y:S02]  /*66d0*/  FFMA.FTZ R22, R22, c[0x0][0x23c], -R0.reuse ;  /* 0x00008f0016167a23 */ /* 0x100fe40000010800 */
[--C-:B------:R-:W-:Y:S02]  /*66e0*/  FFMA.FTZ R21, R21, c[0x0][0x23c], -R0.reuse ;  /* 0x00008f0015157a23 */ /* 0x100fe40000010800 */
[--C-:B------:R-:W-:Y:S02]  /*66f0*/  FFMA.FTZ R20, R20, c[0x0][0x23c], -R0.reuse ;  /* 0x00008f0014147a23 */ /* 0x100fe40000010800 */
[--C-:B------:R-:W-:Y:S02]  /*6700*/  FFMA.FTZ R19, R19, c[0x0][0x23c], -R0.reuse ;  /* 0x00008f0013137a23 */ /* 0x100fe40000010800 */
[--C-:B------:R-:W-:Y:S01]  /*6710*/  FFMA.FTZ R18, R18, c[0x0][0x23c], -R0.reuse ;  /* 0x00008f0012127a23 */ /* 0x100fe20000010800 */
[----:B------:R-:W1:Y:S01]  /*6720*/  MUFU.EX2 R140, R12 ;  /* 0x0000000c008c7308 */ /* 0x000e620000000800 */
[--C-:B------:R-:W-:Y:S02]  /*6730*/  FFMA.FTZ R24, R24, c[0x0][0x23c], -R0.reuse ;  /* 0x00008f0018187a23 */ /* 0x100fe40000010800 */
[--C-:B------:R-:W-:Y:S02]  /*6740*/  FFMA.FTZ R23, R23, c[0x0][0x23c], -R0.reuse ;  /* 0x00008f0017177a23 */ /* 0x100fe40000010800 */
[----:B------:R-:W-:Y:S02]  /*6750*/  FFMA.FTZ R0, R17, c[0x0][0x23c], -R0 ;  /* 0x00008f0011007a23 */ /* 0x000fe40000010800 */
[--C-:B------:R-:W-:Y:S02]  /*6760*/  FFMA.FTZ R134, R134, c[0x0][0x23c], -R6.reuse ;  /* 0x00008f0086867a23 */ /* 0x100fe40000010806 */
[--C-:B------:R-:W-:Y:S01]  /*6770*/  FFMA.FTZ R133, R133, c[0x0][0x23c], -R6.reuse ;  /* 0x00008f0085857a23 */ /* 0x100fe20000010806 */
[----:B------:R-:W-:Y:S01]  /*6780*/  MUFU.EX2 R53, R14 ;  /* 0x0000000e00357308 */ /* 0x000fe20000000800 */
[--C-:B------:R-:W-:Y:S02]  /*6790*/  FFMA.FTZ R132, R132, c[0x0][0x23c], -R6.reuse ;  /* 0x00008f0084847a23 */ /* 0x100fe40000010806 */
[----:B------:R-:W-:Y:S01]  /*67a0*/  FFMA.FTZ R6, R35, c[0x0][0x23c], -R6 ;  /* 0x00008f0023067a23 */ /* 0x000fe20000010806 */
[----:B--2---:R-:W-:Y:S01]  /*67b0*/  F2FP.PACK_AB R4, R141, R142 ;  /* 0x0000008e8d04723e */ /* 0x004fe200000000ff */
[--C-:B------:R-:W-:Y:S02]  /*67c0*/  FFMA.FTZ R34, R34, c[0x0][0x23c], -R5.reuse ;  /* 0x00008f0022227a23 */ /* 0x100fe40000010805 */
[--C-:B------:R-:W-:Y:S02]  /*67d0*/  FFMA.FTZ R33, R33, c[0x0][0x23c], -R5.reuse ;  /* 0x00008f0021217a23 */ /* 0x100fe40000010805 */
[----:B------:R2:W-:Y:S01]  /*67e0*/  STS [R245+0x13000], R4 ;  /* 0x01300004f5007388 */ /* 0x0005e20000000800 */
[----:B------:R-:W2:Y:S01]  /*67f0*/  MUFU.EX2 R52, R13 ;  /* 0x0000000d00347308 */ /* 0x000ea20000000800 */
[--C-:B------:R-:W-:Y:S02]  /*6800*/  FFMA.FTZ R32, R32, c[0x0][0x23c], -R5.reuse ;  /* 0x00008f0020207a23 */ /* 0x100fe40000010805 */
[----:B------:R-:W-:Y:S01]  /*6810*/  FFMA.FTZ R5, R31, c[0x0][0x23c], -R5 ;  /* 0x00008f001f057a23 */ /* 0x000fe20000010805 */
[----:B-1----:R-:W-:Y:S05]  /*6820*/  F2FP.PACK_AB R7, R58, R140 ;  /* 0x0000008c3a07723e */ /* 0x002fea00000000ff */
[----:B------:R1:W-:Y:S01]  /*6830*/  STS [R245+0x13400], R7 ;  /* 0x01340007f5007388 */ /* 0x0003e20000000800 */
[----:B------:R-:W-:Y:S10]  /*6840*/  MUFU.EX2 R51, R10 ;  /* 0x0000000a00337308 */ /* 0x000ff40000000800 */
[----:B------:R-:W3:Y:S01]  /*6850*/  MUFU.EX2 R50, R9 ;  /* 0x0000000900327308 */ /* 0x000ee20000000800 */
[----:B--2---:R-:W-:Y:S05]  /*6860*/  F2FP.PACK_AB R4, R52, R53 ;  /* 0x000000353404723e */ /* 0x004fea00000000ff */
[----:B------:R-:W-:Y:S04]  /*6870*/  STS [R244+0x13000], R4 ;  /* 0x01300004f4007388 */ /* 0x000fe80000000800 */
[----:B------:R3:W-:Y:S10]  /*6880*/  MUFU.EX2 R38, R0 ;  /* 0x0000000000267308 */ /* 0x0007f40000000800 */
[----:B------:R-:W-:Y:S10]  /*6890*/  MUFU.EX2 R36, R6 ;  /* 0x0000000600247308 */ /* 0x000ff40000000800 */
[----:B------:R-:W-:Y:S01]  /*68a0*/  MUFU.EX2 R242, R16 ;  /* 0x0000001000f27308 */ /* 0x000fe20000000800 */
[----:B---3--:R-:W-:Y:S05]  /*68b0*/  F2FP.PACK_AB R0, R50, R51 ;  /* 0x000000333200723e */ /* 0x008fea00000000ff */
[----:B------:R-:W-:Y:S04]  /*68c0*/  STS [R244+0x13400], R0 ;  /* 0x01340000f4007388 */ /* 0x000fe80000000800 */
[----:B------:R-:W2:Y:S10]  /*68d0*/  MUFU.EX2 R227, R15 ;  /* 0x0000000f00e37308 */ /* 0x000eb40000000800 */
[----:B------:R-:W-:Y:S10]  /*68e0*/  MUFU.EX2 R2, R5 ;  /* 0x0000000500027308 */ /* 0x000ff40000000800 */
[----:B------:R-:W-:Y:S01]  /*68f0*/  MUFU.EX2 R145, R24 ;  /* 0x0000001800917308 */ /* 0x000fe20000000800 */
[----:B--2---:R-:W-:Y:S05]  /*6900*/  F2FP.PACK_AB R6, R227, R242 ;  /* 0x000000f2e306723e */ /* 0x004fea00000000ff */
[----:B------:R2:W-:Y:S04]  /*6910*/  STS [R245+0x14000], R6 ;  /* 0x01400006f5007388 */ /* 0x0005e80000000800 */
[----:B------:R-:W3:Y:S10]  /*6920*/  MUFU.EX2 R144, R23 ;  /* 0x0000001700907308 */ /* 0x000ef40000000800 */
[----:B------:R-:W-:Y:S10]  /*6930*/  MUFU.EX2 R57, R30 ;  /* 0x0000001e00397308 */ /* 0x000ff40000000800 */
[----:B------:R-:W1:Y:S01]  /*6940*/  MUFU.EX2 R56, R29 ;  /* 0x0000001d00387308 */ /* 0x000e620000000800 */
[----:B---3--:R-:W-:Y:S05]  /*6950*/  F2FP.PACK_AB R5, R144, R145 ;  /* 0x000000919005723e */ /* 0x008fea00000000ff */
[----:B------:R3:W-:Y:S04]  /*6960*/  STS [R245+0x14400], R5 ;  /* 0x01440005f5007388 */ /* 0x0007e80000000800 */
[----:B------:R-:W-:Y:S10]  /*6970*/  MUFU.EX2 R55, R22 ;  /* 0x0000001600377308 */ /* 0x000ff40000000800 */
[----:B------:R-:W2:Y:S01]  /*6980*/  MUFU.EX2 R54, R21 ;  /* 0x0000001500367308 */ /* 0x000ea20000000800 */
[----:B-1----:R-:W-:Y:S05]  /*6990*/  F2FP.PACK_AB R7, R56, R57 ;  /* 0x000000393807723e */ /* 0x002fea00000000ff */
[----:B------:R-:W-:Y:S04]  /*69a0*/  STS [R244+0x14000], R7 ;  /* 0x01400007f4007388 */ /* 0x000fe80000000800 */
[----:B------:R-:W-:Y:S10]  /*69b0*/  MUFU.EX2 R49, R134 ;  /* 0x0000008600317308 */ /* 0x000ff40000000800 */
[----:B------:R-:W3:Y:S01]  /*69c0*/  MUFU.EX2 R48, R133 ;  /* 0x0000008500307308 */ /* 0x000ee20000000800 */
[----:B--2---:R-:W-:Y:S05]  /*69d0*/  F2FP.PACK_AB R6, R54, R55 ;  /* 0x000000373606723e */ /* 0x004fea00000000ff */
[----:B------:R-:W-:Y:S04]  /*69e0*/  STS [R244+0x14400], R6 ;  /* 0x01440006f4007388 */ /* 0x000fe80000000800 */
[----:B------:R-:W-:Y:S10]  /*69f0*/  MUFU.EX2 R47, R34 ;  /* 0x00000022002f7308 */ /* 0x000ff40000000800 */
[----:B------:R-:W1:Y:S01]  /*6a00*/  MUFU.EX2 R46, R33 ;  /* 0x00000021002e7308 */ /* 0x000e620000000800 */
[----:B---3--:R-:W-:Y:S05]  /*6a10*/  F2FP.PACK_AB R5, R48, R49 ;  /* 0x000000313005723e */ /* 0x008fea00000000ff */
[----:B------:R2:W-:Y:S04]  /*6a20*/  STS [R246+0x13000], R5 ;  /* 0x01300005f6007388 */ /* 0x0005e80000000800 */
[----:B------:R-:W3:Y:S10]  /*6a30*/  MUFU.EX2 R37, R132 ;  /* 0x0000008400257308 */ /* 0x000ef40000000800 */
[----:B------:R-:W2:Y:S01]  /*6a40*/  MUFU.EX2 R3, R32 ;  /* 0x0000002000037308 */ /* 0x000ea20000000800 */
[----:B-1----:R-:W-:Y:S05]  /*6a50*/  F2FP.PACK_AB R4, R46, R47 ;  /* 0x0000002f2e04723e */ /* 0x002fea00000000ff */
[----:B------:R1:W-:Y:S04]  /*6a60*/  STS [R246+0x13400], R4 ;  /* 0x01340004f6007388 */ /* 0x0003e80000000800 */
[----:B------:R-:W-:Y:S01]  /*6a70*/  MUFU.EX2 R45, R28 ;  /* 0x0000001c002d7308 */ /* 0x000fe20000000800 */
[----:B---3--:R-:W-:Y:S05]  /*6a80*/  F2FP.PACK_AB R0, R36, R37 ;  /* 0x000000252400723e */ /* 0x008fea00000000ff */
[----:B------:R3:W-:Y:S04]  /*6a90*/  STS [R243+0x13000], R0 ;  /* 0x01300000f3007388 */ /* 0x0007e80000000800 */
[----:B------:R-:W4:Y:S01]  /*6aa0*/  MUFU.EX2 R44, R27 ;  /* 0x0000001b002c7308 */ /* 0x000f220000000800 */
[----:B--2---:R-:W-:Y:S05]  /*6ab0*/  F2FP.PACK_AB R5, R2, R3 ;  /* 0x000000030205723e */ /* 0x004fea00000000ff */
[----:B------:R-:W-:Y:S04]  /*6ac0*/  STS [R243+0x13400], R5 ;  /* 0x01340005f3007388 */ /* 0x000fe80000000800 */
[----:B------:R-:W-:Y:S10]  /*6ad0*/  MUFU.EX2 R43, R20 ;  /* 0x00000014002b7308 */ /* 0x000ff40000000800 */
[----:B------:R-:W2:Y:S01]  /*6ae0*/  MUFU.EX2 R42, R19 ;  /* 0x00000013002a7308 */ /* 0x000ea20000000800 */
[----:B----4-:R-:W-:Y:S05]  /*6af0*/  F2FP.PACK_AB R7, R44, R45 ;  /* 0x0000002d2c07723e */ /* 0x010fea00000000ff */
[----:B------:R-:W-:Y:S04]  /*6b00*/  STS [R246+0x14000], R7 ;  /* 0x01400007f6007388 */ /* 0x000fe80000000800 */
[----:B------:R-:W1:Y:S10]  /*6b10*/  MUFU.EX2 R41, R26 ;  /* 0x0000001a00297308 */ /* 0x000e740000000800 */
[----:B------:R-:W3:Y:S01]  /*6b20*/  MUFU.EX2 R39, R18 ;  /* 0x0000001200277308 */ /* 0x000ee20000000800 */
[----:B--2---:R-:W-:Y:S05]  /*6b30*/  F2FP.PACK_AB R6, R42, R43 ;  /* 0x0000002b2a06723e */ /* 0x004fea00000000ff */
[----:B------:R-:W-:Y:S01]  /*6b40*/  STS [R246+0x14400], R6 ;  /* 0x01440006f6007388 */ /* 0x000fe20000000800 */
[----:B-1----:R-:W-:Y:S05]  /*6b50*/  F2FP.PACK_AB R4, R40, R41 ;  /* 0x000000292804723e */ /* 0x002fea00000000ff */
        /* <DEDUP_REMOVED lines=58> */
[----:B-----5:R-:W-:Y:S01]  /*6f00*/  FADD.FTZ R7, -R153, R7 ;  /* 0x0000000799077221 */ /* 0x020fe20000010100 */
[C---:B------:R-:W-:Y:S04]  /*6f10*/  HMMA.16816.F32 R16, R132.reuse, R206, R16 ;  /* 0x000000ce8410723c */ /* 0x040fe80000001810 */
[----:B------:R-:W-:Y:S02]  /*6f20*/  FADD.FTZ R4, -R154, R4 ;  /* 0x000000049a047221 */ /* 0x000fe40000010100 */
[----:B------:R-:W-:Y:S02]  /*6f30*/  FMUL.FTZ R7, R58, R7 ;  /* 0x000000073a077220 */ /* 0x000fe40000410000 */
[----:B------:R-:W-:Y:S01]  /*6f40*/  FMUL.FTZ R4, R142, R4 ;  /* 0x000000048e047220 */ /* 0x000fe20000410000 */
[----:B------:R1:W5:Y:S01]  /*6f50*/  LDL.LU R58, [R1+0xc4] ;  /* 0x0000c400013a7983 */ /* 0x0003620000300800 */
[-C--:B------:R-:W-:Y:S03]  /*6f60*/  HMMA.16816.F32 R20, R132, R208.reuse, R20 ;  /* 0x000000d08414723c */ /* 0x080fe60000001814 */
[----:B------:R-:W-:Y:S02]  /*6f70*/  FMUL.FTZ R143, R143, R4 ;  /* 0x000000048f8f7220 */ /* 0x000fe40000410000 */
[C---:B------:R-:W-:Y:S02]  /*6f80*/  FADD.FTZ R12, -R152.reuse, R12 ;  /* 0x0000000c980c7221 */ /* 0x040fe40000010100 */
[----:B------:R-:W-:Y:S01]  /*6f90*/  FADD.FTZ R13, -R152, R13 ;  /* 0x0000000d980d7221 */ /* 0x000fe20000010100 */
[C---:B------:R-:W-:Y:S04]  /*6fa0*/  HMMA.16816.F32 R24, R136.reuse, R208, R24 ;  /* 0x000000d08818723c */ /* 0x040fe80000001818 */
[----:B------:R-:W-:Y:S02]  /*6fb0*/  FMUL.FTZ R12, R57, R12 ;  /* 0x0000000c390c7220 */ /* 0x000fe40000410000 */
[C---:B------:R-:W-:Y:S01]  /*6fc0*/  FADD.FTZ R14, -R151.reuse, R14 ;  /* 0x0000000e970e7221 */ /* 0x040fe20000010100 */
[----:B------:R1:W5:Y:S01]  /*6fd0*/  LDL.LU R57, [R1+0xc0] ;  /* 0x0000c00001397983 */ /* 0x0003620000300800 */
[----:B------:R-:W-:Y:S01]  /*6fe0*/  FMUL.FTZ R4, R56, R13 ;  /* 0x0000000d38047220 */ /* 0x000fe20000410000 */
[-C--:B------:R-:W-:Y:S02]  /*6ff0*/  HMMA.16816.F32 R28, R136, R210.reuse, R28 ;  /* 0x000000d2881c723c */ /* 0x080fe4000000181c */
[----:B------:R1:W5:Y:S01]  /*7000*/  LDL.LU R56, [R1+0xbc] ;  /* 0x0000bc0001387983 */ /* 0x0003620000300800 */
[----:B------:R-:W-:Y:S02]  /*7010*/  FADD.FTZ R9, -R152, R9 ;  /* 0x0000000998097221 */ /* 0x000fe40000010100 */
[----:B------:R-:W-:Y:S02]  /*7020*/  FADD.FTZ R15, -R151, R15 ;  /* 0x0000000f970f7221 */ /* 0x000fe40000010100 */
[----:B------:R-:W-:Y:S01]  /*7030*/  FMUL.FTZ R0, R55, R14 ;  /* 0x0000000e37007220 */ /* 0x000fe20000410000 */
[----:B------:R-:W-:Y:S01]  /*7040*/  HMMA.16816.F32 R32, R132, R210, R32 ;  /* 0x000000d28420723c */ /* 0x000fe20000001820 */
[----:B------:R1:W5:Y:S03]  /*7050*/  LDL.LU R55, [R1+0xb8] ;  /* 0x0000b80001377983 */ /* 0x0003660000300800 */
[----:B------:R-:W-:Y:S02]  /*7060*/  FMUL.FTZ R9, R227, R9 ;  /* 0x00000009e3097220 */ /* 0x000fe40000410000 */
[----:B------:R-:W-:Y:S02]  /*7070*/  FMUL.FTZ R15, R54, R15 ;  /* 0x0000000f360f7220 */ /* 0x000fe40000410000 */
[C---:B------:R-:W-:Y:S01]  /*7080*/  FADD.FTZ R16, -R154.reuse, R16 ;  /* 0x000000109a107221 */ /* 0x040fe20000010100 */
[----:B------:R1:W5:Y:S03]  /*7090*/  LDL.LU R54, [R1+0xb4] ;  /* 0x0000b40001367983 */ /* 0x0003660000300800 */
[----:B------:R-:W-:Y:S02]  /*70a0*/  FADD.FTZ R10, -R151, R10 ;  /* 0x0000000a970a7221 */ /* 0x000fe40000010100 */
[----:B------:R-:W-:Y:S02]  /*70b0*/  FMUL.FTZ R14, R159, R9 ;  /* 0x000000099f0e7220 */ /* 0x000fe40000410000 */
[C---:B------:R-:W-:Y:S02]  /*70c0*/  FADD.FTZ R17, -R154.reuse, R17 ;  /* 0x000000119a117221 */ /* 0x040fe40000010100 */
[----:B------:R-:W-:Y:S02]  /*70d0*/  FMUL.FTZ R9, R53, R16 ;  /* 0x0000001035097220 */ /* 0x000fe40000410000 */
[----:B------:R-:W-:Y:S01]  /*70e0*/  FADD.FTZ R5, -R154, R5 ;  /* 0x000000059a057221 */ /* 0x000fe20000010100 */
[----:B------:R1:W5:Y:S01]  /*70f0*/  LDL.LU R53, [R1+0xb0] ;  /* 0x0000b00001357983 */ /* 0x0003620000300800 */
[----:B------:R-:W-:Y:S02]  /*7100*/  FADD.FTZ R11, -R151, R11 ;  /* 0x0000000b970b7221 */ /* 0x000fe40000010100 */
[----:B------:R-:W-:Y:S02]  /*7110*/  FMUL.FTZ R10, R145, R10 ;  /* 0x0000000a910a7220 */ /* 0x000fe40000410000 */
[----:B------:R-:W-:Y:S02]  /*7120*/  FADD.FTZ R18, -R153, R18 ;  /* 0x0000001299127221 */ /* 0x000fe40000010100 */
[----:B------:R-:W-:Y:S02]  /*7130*/  FMUL.FTZ R17, R52, R17 ;  /* 0x0000001134117220 */ /* 0x000fe40000410000 */
[----:B------:R-:W-:Y:S01]  /*7140*/  FMUL.FTZ R5, R141, R5 ;  /* 0x000000058d057220 */ /* 0x000fe20000410000 */
[----:B------:R1:W5:Y:S01]  /*7150*/  LDL.LU R52, [R1+0xac] ;  /* 0x0000ac0001347983 */ /* 0x0003620000300800 */
[----:B------:R-:W-:Y:S02]  /*7160*/  FMUL.FTZ R11, R144, R11 ;  /* 0x0000000b900b7220 */ /* 0x000fe40000410000 */
[----:B------:R-:W-:Y:S02]  /*7170*/  FMUL.FTZ R141, R232, R10 ;  /* 0x0000000ae88d7220 */ /* 0x000fe40000410000 */
[----:B------:R-:W-:Y:S02]  /*7180*/  FADD.FTZ R19, -R153, R19 ;  /* 0x0000001399137221 */ /* 0x000fe40000010100 */
[----:B------:R-:W-:Y:S02]  /*7190*/  FMUL.FTZ R10, R51, R18 ;  /* 0x00000012330a7220 */ /* 0x000fe40000410000 */
[----:B------:R-:W-:Y:S01]  /*71a0*/  FADD.FTZ R8, -R152, R8 ;  /* 0x0000000898087221 */ /* 0x000fe20000010100 */
[----:B------:R1:W5:Y:S01]  /*71b0*/  LDL.LU R51, [R1+0xa8] ;  /* 0x0000a80001337983 */ /* 0x0003620000300800 */
[----:B------:R-:W-:Y:S02]  /*71c0*/  FMUL.FTZ R13, R233, R11 ;  /* 0x0000000be90d7220 */ /* 0x000fe40000410000 */
        /* <DEDUP_REMOVED lines=10> */
[C---:B------:R-:W-:Y:S02]  /*7270*/  FADD.FTZ R22, -R153.reuse, R22 ;  /* 0x0000001699167221 */ /* 0x040fe40000010100 */
[----:B------:R-:W-:Y:S02]  /*7280*/  FMUL.FTZ R8, R48, R21 ;  /* 0x0000001530087220 */ /* 0x000fe40000410000 */
[----:B------:R-:W-:Y:S01]  /*7290*/  FADD.FTZ R23, -R153, R23 ;  /* 0x0000001799177221 */ /* 0x000fe20000010100 */
[----:B------:R1:W5:Y:S01]  /*72a0*/  LDL.LU R48, [R1+0x9c] ;  /* 0x00009c0001307983 */ /* 0x0003620000300800 */
[----:B------:R-:W-:Y:S02]  /*72b0*/  FMUL.FTZ R22, R47, R22 ;  /* 0x000000162f167220 */ /* 0x000fe40000410000 */
[----:B------:R-:W-:Y:S01]  /*72c0*/  FMUL.FTZ R23, R46, R23 ;  /* 0x000000172e177220 */ /* 0x000fe20000410000 */
[----:B------:R1:W5:Y:S01]  /*72d0*/  LDL.LU R47, [R1+0x98] ;  /* 0x00009800012f7983 */ /* 0x0003620000300800 */
[----:B------:R-:W-:Y:S02]  /*72e0*/  FADD.FTZ R24, -R152, R24 ;  /* 0x0000001898187221 */ /* 0x000fe40000010100 */
[----:B------:R-:W-:Y:S01]  /*72f0*/  FMUL.FTZ R136, R162, R4 ;  /* 0x00000004a2887220 */ /* 0x000fe20000410000 */
[----:B------:R1:W5:Y:S01]  /*7300*/  LDL.LU R46, [R1+0x94] ;  /* 0x00009400012e7983 */ /* 0x0003620000300800 */
[----:B------:R-:W-:Y:S02]  /*7310*/  FADD.FTZ R25, -R152, R25 ;  /* 0x0000001998197221 */ /* 0x000fe40000010100 */
[----:B------:R-:W-:Y:S02]  /*7320*/  FMUL.FTZ R4, R45, R24 ;  /* 0x000000182d047220 */ /* 0x000fe40000410000 */
[C---:B------:R-:W-:Y:S01]  /*7330*/  FADD.FTZ R26, -R151.reuse, R26 ;  /* 0x0000001a971a7221 */ /* 0x040fe20000010100 */
[----:B------:R1:W5:Y:S01]  /*7340*/  LDL.LU R45, [R1+0x90] ;  /* 0x00009000012d7983 */ /* 0x0003620000300800 */
[----:B------:R-:W-:Y:S02]  /*7350*/  FMUL.FTZ R25, R44, R25 ;  /* 0x000000192c197220 */ /* 0x000fe40000410000 */
[----:B------:R-:W-:Y:S01]  /*7360*/  FMUL.FTZ R139, R234, R0 ;  /* 0x00000000ea8b7220 */ /* 0x000fe20000410000 */
[----:B------:R1:W5:Y:S01]  /*7370*/  LDL.LU R44, [R1+0x8c] ;  /* 0x00008c00012c7983 */ /* 0x0003620000300800 */
[----:B------:R-:W-:Y:S02]  /*7380*/  FADD.FTZ R27, -R151, R27 ;  /* 0x0000001b971b7221 */ /* 0x000fe40000010100 */
[----:B------:R-:W-:Y:S02]  /*7390*/  FMUL.FTZ R0, R43, R26 ;  /* 0x0000001a2b007220 */ /* 0x000fe40000410000 */
[----:B------:R-:W-:Y:S01]  /*73a0*/  FADD.FTZ R28, -R152, R28 ;  /* 0x0000001c981c7221 */ /* 0x000fe20000010100 */
[----:B------:R1:W5:Y:S01]  /*73b0*/  LDL.LU R43, [R1+0x88] ;  /* 0x00008800012b7983 */ /* 0x0003620000300800 */
        /* <DEDUP_REMOVED lines=22> */
[----:B------:R-:W-:Y:S01]  /*7520*/  FADD.FTZ R34, -R153, R34 ;  /* 0x0000002299227221 */ /* 0x000fe20000010100 */
[----:B------:R1:W5:Y:S01]  /*7530*/  LDL.LU R36, [R1+0x6c] ;  /* 0x00006c0001247983 */ /* 0x0003620000300800 */
[----:B------:R-:W-:Y:S02]  /*7540*/  FMUL.FTZ R132, R247, R20 ;  /* 0x00000014f7847220 */ /* 0x000fe40000410000 */
[----:B------:R-:W-:Y:S01]  /*7550*/  FADD.FTZ R35, -R153, R35 ;  /* 0x0000002399237221 */ /* 0x000fe20000010100 */
[----:B------:R1:W5:Y:S01]  /*7560*/  LDL R152, [R1+0x28] ;  /* 0x0000280001987983 */ /* 0x0003620000100800 */
[----:B------:R-:W-:Y:S02]  /*7570*/  FMUL.FTZ R20, R3, R34 ;  /* 0x0000002203147220 */ /* 0x000fe40000410000 */
[----:B------:R-:W-:Y:S01]  /*7580*/  FMUL.FTZ R19, R2, R35 ;  /* 0x0000002302137220 */ /* 0x000fe20000410000 */
[----:B------:R1:W5:Y:S01]  /*7590*/  LDL R151, [R1+0x2c] ;  /* 0x00002c0001977983 */ /* 0x0003620000100800 */
[----:B------:R-:W-:Y:S02]  /*75a0*/  FMUL.FTZ R25, R160, R25 ;  /* 0x00000019a0197220 */ /* 0x000fe40000410000 */
[----:B------:R-:W-:Y:S01]  /*75b0*/  FMUL.FTZ R142, R237, R5 ;  /* 0x00000005ed8e7220 */ /* 0x000fe20000410000 */
[----:B------:R1:W5:Y:S01]  /*75c0*/  LDL.LU R3, [R1+0x68] ;  /* 0x0000680001037983 */ /* 0x0003620000300800 */
[----:B------:R-:W-:Y:S02]  /*75d0*/  FMUL.FTZ R145, R229, R6 ;  /* 0x00000006e5917220 */ /* 0x000fe40000410000 */
[----:B------:R-:W-:Y:S01]  /*75e0*/  FMUL.FTZ R144, R228, R7 ;  /* 0x00000007e4907220 */ /* 0x000fe20000410000 */
[----:B------:R1:W5:Y:S01]  /*75f0*/  LDL.LU R2, [R1+0x64] ;  /* 0x0000640001027983 */ /* 0x0003620000300800 */
[----:B------:R-:W-:Y:S02]  /*7600*/  FMUL.FTZ R138, R231, R15 ;  /* 0x0000000fe78a7220 */ /* 0x000fe40000410000 */
[----:B------:R-:W-:Y:S01]  /*7610*/  FMUL.FTZ R9, R235, R9 ;  /* 0x00000009eb097220 */ /* 0x000fe20000410000 */
[----:B------:R1:W5:Y:S01]  /*7620*/  LDL.64 R160, [R1+0x10] ;  /* 0x0000100001a07983 */ /* 0x0003620000100a00 */
        /* <DEDUP_REMOVED lines=15> */
[----:B-1----:R-:W2:Y:S01]  /*7720*/  LDL.LU R5, [R1+0x8] ;  /* 0x0000080001057983 */ /* 0x002ea20000300800 */
[----:B-----5:R-:W-:Y:S01]  /*7730*/  ISETP.GE.AND P2, PT, R152, c[0x0][0x220], PT ;  /* 0x0000880098007a0c */ /* 0x020fe20003f46270 */
[----:B------:R-:W-:Y:S01]  /*7740*/  ULOP3.LUT UR9, UR8, 0x1, URZ, 0xc0, !UPT ;  /* 0x0000000108097892 */ /* 0x000fe2000f8ec03f */
[----:B------:R-:W-:Y:S01]  /*7750*/  ISETP.GE.AND P1, PT, R151, c[0x0][0x220], PT ;  /* 0x0000880097007a0c */ /* 0x000fe20003f26270 */
[----:B------:R-:W3:Y:S01]  /*7760*/  LDL.LU R15, [R1] ;  /* 0x00000000010f7983 */ /* 0x000ee20000300800 */
[----:B------:R-:W-:Y:S01]  /*7770*/  IMAD.MOV.U32 R4, RZ, RZ, c[0x0][0x190] ;  /* 0x00006400ff047624 */ /* 0x000fe200078e00ff */
[----:B------:R-:W-:Y:S01]  /*7780*/  UISETP.NE.U32.AND UP1, UPT, UR9, 0x1, UPT ;  /* 0x000000010900788c */ /* 0x000fe2000bf25070 */
[----:B------:R-:W-:Y:S02]  /*7790*/  ISETP.GE.AND P3, PT, R160, c[0x0][0x220], PT ;  /* 0x00008800a0007a0c */ /* 0x000fe40003f66270 */
[----:B------:R-:W-:Y:S01]  /*77a0*/  IMAD.U32 R4, R4, -0x40, RZ ;  /* 0xffffffc004047824 */ /* 0x000fe200078e00ff */
[----:B------:R-:W-:Y:S06]  /*77b0*/  USEL UR9, UR43, 0x3000, !UP1 ;  /* 0x000030002b097887 */ /* 0x000fec000c800000 */
[----:B------:R-:W-:Y:S02]  /*77c0*/  IADD3 R225, R225, UR9, RZ ;  /* 0x00000009e1e17c10 */ /* 0x000fe4000fffe0ff */
[----:B------:R-:W-:Y:S03]  /*77d0*/  IADD3 R212, R212, UR9, RZ ;  /* 0x00000009d4d47c10 */ /* 0x000fe6000fffe0ff */
[----:B------:R1:W-:Y:S04]  /*77e0*/  @P3 STS [R225], RZ ;  /* 0x000000ffe1003388 */ /* 0x0003e80000000800 */
[----:B------:R1:W-:Y:S04]  /*77f0*/  @P3 STS [R225+0x4], RZ ;  /* 0x000004ffe1003388 */ /* 0x0003e80000000800 */
[----:B------:R1:W-:Y:S04]  /*7800*/  @P3 STS [R225+0x8], RZ ;  /* 0x000008ffe1003388 */ /* 0x0003e80000000800 */
[----:B------:R1:W-:Y:S01]  /*7810*/  @P3 STS [R225+0xc], RZ ;  /* 0x00000cffe1003388 */ /* 0x0003e20000000800 */
[C---:B---3--:R-:W-:Y:S02]  /*7820*/  LEA R15, P4, R4.reuse, R15, 0x1 ;  /* 0x0000000f040f7211 */ /* 0x048fe400078808ff */
[C---:B--2---:R-:W-:Y:S02]  /*7830*/  IADD3 R0, R5.reuse, UR9, RZ ;  /* 0x0000000905007c10 */ /* 0x044fe4000fffe0ff */
[C---:B------:R-:W-:Y:S01]  /*7840*/  @!P2 IADD3 R6, R5.reuse, UR9, RZ ;  /* 0x000000090506ac10 */ /* 0x040fe2000fffe0ff */
[----:B------:R1:W-:Y:S01]  /*7850*/  STL [R1], R15 ;  /* 0x0000000f01007387 */ /* 0x0003e20000100800 */
[----:B------:R-:W-:Y:S02]  /*7860*/  @!P1 IADD3 R7, R5, UR9, RZ ;  /* 0x0000000905079c10 */ /* 0x000fe4000fffe0ff */
[----:B------:R-:W-:Y:S01]  /*7870*/  SHF.R.S32.HI R5, RZ, 0x1f, R4 ;  /* 0x0000001fff057819 */ /* 0x000fe20000011404 */
[----:B------:R1:W-:Y:S03]  /*7880*/  STL [R1+0x8], R0 ;  /* 0x0000080001007387 */ /* 0x0003e60000100800 */
[----:B------:R-:W-:Y:S01]  /*7890*/  LEA.HI.X R251, R4, R251, R5, 0x1, P4 ;  /* 0x000000fb04fb7211 */ /* 0x000fe200020f0c05 */
[----:B------:R-:W-:Y:S04]  /*78a0*/  @!P3 IMAD.MOV.U32 R4, RZ, RZ, R15 ;  /* 0x000000ffff04b224 */ /* 0x000fe800078e000f */
[----:B------:R-:W-:Y:S05]  /*78b0*/  @!P3 IMAD.MOV.U32 R5, RZ, RZ, R251 ;  /* 0x000000ffff05b224 */ /* 0x000fea00078e00fb */
        /* <DEDUP_REMOVED lines=25> */
.L_x_733:
        /* <DEDUP_REMOVED lines=118> */
[----:B------:R1:W-:Y:S01]  /*81b0*/  STL [R1+0x4], R147 ;  /* 0x0000049301007387 */ /* 0x0003e20000100800 */
        /* <DEDUP_REMOVED lines=21> */
.L_x_734:
        /* <DEDUP_REMOVED lines=95> */
[C---:B------:R-:W-:Y:S04]  /*8900*/  HMMA.16816.F32 R8, R28.reuse, R138, R8 ;  /* 0x0000008a1c08723c */ /* 0x040fe80000001808 */
[----:B------:R-:W-:Y:S04]  /*8910*/  IMAD R0, R0, 0x30, RZ ;  /* 0x0000003000007824 */ /* 0x000fe800078e02ff */
[C---:B--2---:R-:W-:Y:S07]  /*8920*/  HMMA.16816.F32 R12, R28.reuse, R32, R12 ;  /* 0x000000201c0c723c */ /* 0x044fee000000180c */
[----:B------:R-:W-:Y:S01]  /*8930*/  IMAD.MOV.U32 R32, RZ, RZ, R242 ;  /* 0x000000ffff207224 */ /* 0x000fe200078e00f2 */
[C---:B------:R-:W-:Y:S04]  /*8940*/  HMMA.16816.F32 R16, R28.reuse, R34, R16 ;  /* 0x000000221c10723c */ /* 0x040fe80000001810 */
[----:B------:R-:W-:Y:S03]  /*8950*/  IMAD.MOV.U32 R33, RZ, RZ, R241 ;  /* 0x000000ffff217224 */ /* 0x000fe600078e00f1 */
[----:B----4-:R-:W-:Y:S01]  /*8960*/  @P0 IADD3 R34, P2, R147, UR15, RZ ;  /* 0x0000000f93220c10 */ /* 0x010fe2000ff5e0ff */
[C---:B------:R-:W-:Y:S01]  /*8970*/  HMMA.16816.F32 R20, R28.reuse, R132, R20 ;  /* 0x000000841c14723c */ /* 0x040fe20000001814 */
[----:B------:R-:W-:Y:S03]  /*8980*/  @UP0 UIADD3 UR15, UP2, UR15, -0x100, URZ ;  /* 0xffffff000f0f0890 */ /* 0x000fe6000ff5e03f */
[----:B-----5:R-:W-:Y:S01]  /*8990*/  @P0 IADD3.X R35, R145, UR14, RZ, P2, !PT ;  /* 0x0000000e91230c10 */ /* 0x020fe200097fe4ff */
[----:B------:R-:W-:Y:S01]  /*89a0*/  IMAD.MOV.U32 R145, RZ, RZ, c[0x0][0x22c] ;  /* 0x00008b00ff917624 */ /* 0x000fe200078e00ff */
[----:B------:R-:W-:Y:S01]  /*89b0*/  @UP0 UIADD3.X UR14, UR14, -0x1, URZ, UP2, !UPT ;  /* 0xffffffff0e0e0890 */ /* 0x000fe200097fe43f */
[CC--:B------:R-:W-:Y:S01]  /*89c0*/  LEA R132, P1, R140.reuse, R32.reuse, 0x2 ;  /* 0x000000208c847211 */ /* 0x0c0fe200078210ff */
[----:B------:R-:W-:Y:S01]  /*89d0*/  HMMA.16816.F32 R24, R28, R134, R24 ;  /* 0x000000861c18723c */ /* 0x000fe20000001818 */
[----:B------:R-:W2:Y:S03]  /*89e0*/  @P0 LDG.E R141, [R34.64+0x20] ;  /* 0x00002006228d0981 */ /* 0x000ea6000c1e1900 */
[-C--:B------:R-:W-:Y:S01]  /*89f0*/  LEA.HI.X.SX32 R133, R140, R33.reuse, 0x2, P1 ;  /* 0x000000218c857211 */ /* 0x080fe200008f16ff */
[----:B------:R-:W3:Y:S01]  /*8a00*/  @P0 LDG.E R142, [R34.64+0xa0] ;  /* 0x0000a006228e0981 */ /* 0x000ee2000c1e1900 */
[----:B------:R-:W-:Y:S03]  /*8a10*/  IMAD R145, R145, c[0x0][0x1c0], RZ ;  /* 0x0000700091917a24 */ /* 0x000fe600078e02ff */
[----:B------:R-:W4:Y:S03]  /*8a20*/  @P0 LDG.E R143, [R34.64+0x80] ;  /* 0x00008006228f0981 */ /* 0x000f26000c1e1900 */
[----:B------:R-:W-:Y:S01]  /*8a30*/  IMAD.SHL.U32 R145, R145, 0x8, RZ ;  /* 0x0000000891917824 */ /* 0x000fe200078e00ff */
[----:B------:R-:W5:Y:S04]  /*8a40*/  @P0 LDG.E R144, [R34.64] ;  /* 0x0000000622900981 */ /* 0x000f68000c1e1900 */
[----:B------:R-:W-:Y:S04]  /*8a50*/  RED.E.ADD.F32.FTZ.RN.STRONG.GPU [R32.64], R4 ;  /* 0x000000042000798e */ /* 0x000fe8000c10e786 */
        /* <DEDUP_REMOVED lines=84> */
[CC--:B-1----:R-:W-:Y:S04]  /*8fa0*/  LEA R14, P5, R134.reuse, R32.reuse, 0x2 ;  /* 0x00000020860e7211 */ /* 0x0c2fe800078a10ff */
        /* <DEDUP_REMOVED lines=60> */
[----:B------:R-:W5:Y:S07]  /*9370*/  LDSM.16.MT88.4 R20, [R3+0x2800] ;  /* 0x002800000314783b */ /* 0x000f6e0000004200 */
        /* <DEDUP_REMOVED lines=21> */
[-C--:B-----5:R-:W-:Y:S08]  /*94d0*/  HMMA.16816.F32 R116, R4, R20.reuse, R116 ;  /* 0x000000140474723c */ /* 0x0a0ff00000001874 */
        /* <DEDUP_REMOVED lines=184> */
.L_x_736:
        /* <DEDUP_REMOVED lines=19> */
.L_x_737:
        /* <DEDUP_REMOVED lines=55> */
.L_x_739:
[----:B------:R-:W-:Y:S05]  /*a500*/  BSYNC B0 ;  /* 0x0000000000007941 */ /* 0x000fea0003800000 */
.L_x_738:
        /* <DEDUP_REMOVED lines=20> */
.L_x_741:
[----:B------:R-:W-:Y:S05]  /*a650*/  BSYNC B0 ;  /* 0x0000000000007941 */ /* 0x000fea0003800000 */
.L_x_740:
        /* <DEDUP_REMOVED lines=31> */
.L_x_743:
[----:B------:R-:W-:Y:S05]  /*a850*/  BSYNC B0 ;  /* 0x0000000000007941 */ /* 0x000fea0003800000 */
.L_x_742:
        /* <DEDUP_REMOVED lines=16> */
.L_x_717:
[----:B------:R-:W-:Y:S05]  /*a960*/  BSYNC B1 ;  /* 0x0000000000017941 */ /* 0x000fea0003800000 */
.L_x_703:
        /* <DEDUP_REMOVED lines=11> */
.L_x_744:
[----:B------:R-:W-:Y:S05]  /*aa20*/  EXIT ;  /* 0x000000000000794d */ /* 0x000fea0003800000 */
.L_x_746:
        /* <DEDUP_REMOVED lines=13> */
.L_x_1295:


//--------------------- .text._ZN5flash25flash_bwd_dot_do_o_kernelILb0E23Flash_bwd_kernel_traitsILi96ELi64ELi128ELi8ELi2ELi4ELi4ELb1ELb0EN7cutlass6half_tE19Flash_kernel_traitsILi96ELi64ELi128ELi8ES3_EEEEvNS_16Flash_bwd_paramsE --------------------------
	.section	.text._ZN5flash25flash_bwd_dot_do_o_kernelILb0E23Flash_bwd_kernel_traitsILi96ELi64ELi128ELi8ELi2ELi4ELi4ELb1ELb0EN7cutlass6half_tE19Flash_kernel_traitsILi96ELi64ELi128ELi8ES3_EEEEvNS_16Flash_bwd_paramsE,"ax",@progbits
	.sectioninfo	@"SHI_REGISTERS=43"
	.align	128
        .global         _ZN5flash25flash_bwd_dot_do_o_kernelILb0E23Flash_bwd_kernel_traitsILi96ELi64ELi128ELi8ELi2ELi4ELi4ELb1ELb0EN7cutlass6half_tE19Flash_kernel_traitsILi96ELi64ELi128ELi8ES3_EEEEvNS_16Flash_bwd_paramsE
        .type           _ZN5flash25flash_bwd_dot_do_o_kernelILb0E23Flash_bwd_kernel_traitsILi96ELi64ELi128ELi8ELi2ELi4ELi4ELb1ELb0EN7cutlass6half_tE19Flash_kernel_traitsILi96ELi64ELi128ELi8ES3_EEEEvNS_16Flash_bwd_paramsE,@function
        .size           _ZN5flash25flash_bwd_dot_do_o_kernelILb0E23Flash_bwd_kernel_traitsILi96ELi64ELi128ELi8ELi2ELi4ELi4ELb1ELb0EN7cutlass6half_tE19Flash_kernel_traitsILi96ELi64ELi128ELi8ES3_EEEEvNS_16Flash_bwd_paramsE,(.L_x_1296 - _ZN5flash25flash_bwd_dot_do_o_kernelILb0E23Flash_bwd_kernel_traitsILi96ELi64ELi128ELi8ELi2ELi4ELi4ELb1ELb0EN7cutlass6half_tE19Flash_kernel_traitsILi96ELi64ELi128ELi8ES3_EEEEvNS_16Flash_bwd_paramsE)
        .other          _ZN5flash25flash_bwd_dot_do_o_kernelILb0E23Flash_bwd_kernel_traitsILi96ELi64ELi128ELi8ELi2ELi4ELi4ELb1ELb0EN7cutlass6half_tE19Flash_kernel_traitsILi96ELi64ELi128ELi8ES3_EEEEvNS_16Flash_bwd_paramsE,@"STO_CUDA_ENTRY STV_DEFAULT"
_ZN5flash25flash_bwd_dot_do_o_kernelILb0E23Flash_bwd_kernel_traitsILi96ELi64ELi128ELi8ELi2ELi4ELi4ELb1ELb0EN7cutlass6half_tE19Flash_kernel_traitsILi96ELi64ELi128ELi8ES3_EEEEvNS_16Flash_bwd_paramsE:
.text._ZN5flash25flash_bwd_dot_do_o_kernelILb0E23Flash_bwd_kernel_traitsILi96ELi64ELi128ELi8ELi2ELi4ELi4ELb1ELb0EN7cutlass6half_tE19Flash_kernel_traitsILi96ELi64ELi128ELi8ES3_EEEEvNS_16Flash_bwd_paramsE:
[----:B------:R-:W-:Y:S02]  /*0000*/  MOV R1, c[0x0][0x28] ;  /* 0x00000a0000017a02 */ /* 0x000fe40000000f00 */
[----:B------:R-:W0:Y:S01]  /*0010*/  S2R R12, SR_CTAID.Y ;  /* 0x00000000000c7919 */ /* 0x000e220000002600 */
[----:B------:R-:W-:Y:S01]  /*0020*/  ISETP.NE.U32.AND P0, PT, RZ, c[0x0][0x240], PT ;  /* 0x00009000ff007a0c */ /* 0x000fe20003f05070 */
[----:B------:R-:W-:Y:S01]  /*0030*/  HFMA2.MMA R3, -RZ, RZ, 0, 2.384185791015625e-07 ;  /* 0x00000004ff037435 */ /* 0x000fe200000001ff */
[----:B------:R-:W-:Y:S01]  /*0040*/  MOV R7, 0xffffffff ;  /* 0xffffffff00077802 */ /* 0x000fe20000000f00 */
[----:B------:R-:W-:Y:S01]  /*0050*/  ULDC.64 UR4, c[0x0][0x118] ;  /* 0x0000460000047ab9 */ /* 0x000fe20000000a00 */
[----:B------:R-:W-:-:S07]  /*0060*/  ISETP.NE.AND.EX P0, PT, RZ, c[0x0][0x244], PT, P0 ;  /* 0x00009100ff007a0c */ /* 0x000fce0003f05300 */
[----:B0-----:R-:W-:-:S06]  /*0070*/  IMAD.WIDE R2, R12, R3, c[0x0][0x240] ;  /* 0x000090000c027625 */ /* 0x001fcc00078e0203 */
[----:B------:R-:W2:Y:S04]  /*0080*/  @P0 LDG.E R7, [R2.64] ;  /* 0x0000000402070981 */ /* 0x000ea8000c1e1900 */
[----:B------:R-:W2:Y:S04]  /*0090*/  @P0 LDG.E R0, [R2.64+0x4] ;  /* 0x0000040402000981 */ /* 0x000ea8000c1e1900 */
[----:B------:R-:W0:Y:S02]  /*00a0*/  S2R R33, SR_CTAID.X ;  /* 0x0000000000217919 */ /* 0x000e240000002500 */
[----:B0-----:R-:W-:Y:S01]  /*00b0*/  IMAD.SHL.U32 R33, R33, 0x40, RZ ;  /* 0x0000004021217824 */ /* 0x001fe200078e00ff */
[----:B--2---:R-:W-:-:S02]  /*00c0*/  @P0 IADD3 R6, R0, -R7, RZ ;  /* 0x8000000700060210 */ /* 0x004fc40007ffe0ff */
[----:B------:R-:W-:-:S04]  /*00d0*/  @!P0 MOV R6, c[0x0][0x214] ;  /* 0x0000850000068a02 */ /* 0x000fc80000000f00 */
[----:B------:R-:W-:-:S13]  /*00e0*/  ISETP.GT.AND P0, PT, R6, R33, PT ;  /* 0x000000210600720c */ /* 0x000fda0003f04270 */
[----:B------:R-:W-:Y:S05]  /*00f0*/  @!P0 EXIT ;  /* 0x000000000000894d */ /* 0x000fea0003800000 */
[C---:B------:R-:W-:Y:S01]  /*0100*/  ISETP.NE.AND P1, PT, R7.reuse, -0x1, PT ;  /* 0xffffffff0700780c */ /* 0x040fe20003f25270 */
[----:B------:R-:W0:Y:S01]  /*0110*/  S2R R29, SR_CTAID.Z ;  /* 0x00000000001d7919 */ /* 0x000e220000002700 */
[----:B------:R-:W-:Y:S02]  /*0120*/  ULDC.U8 UR6, c[0x0][0x328] ;  /* 0x0000ca0000067ab9 */ /* 0x000fe40000000000 */
[----:B------:R-:W-:Y:S01]  /*0130*/  ISETP.NE.AND P0, PT, RZ, UR6, PT ;  /* 0x00000006ff007c0c */ /* 0x000fe2000bf05270 */
[----:B------:R-:W1:Y:S08]  /*0140*/  S2R R28, SR_TID.X ;  /* 0x00000000001c7919 */ /* 0x000e700000002100 */
[----:B------:R-:W-:Y:S01]  /*0150*/  @P1 IMAD.WIDE.U32 R2, R7, c[0x0][0x370], RZ ;  /* 0x0000dc0007021a25 */ /* 0x000fe200078e00ff */
[----:B------:R-:W-:-:S02]  /*0160*/  @!P1 SHF.R.S32.HI R4, RZ, 0x1f, R12 ;  /* 0x0000001fff049819 */ /* 0x000fc4000001140c */
[----:B------:R-:W-:Y:S01]  /*0170*/  @!P1 SHF.R.S32.HI R11, RZ, 0x1f, R12 ;  /* 0x0000001fff0b9819 */ /* 0x000fe2000001140c */
[C---:B------:R-:W-:Y:S01]  /*0180*/  @P1 IMAD R13, R7.reuse, c[0x0][0x374], R3 ;  /* 0x0000dd00070d1a24 */ /* 0x040fe200078e0203 */
[----:B------:R-:W-:Y:S01]  /*0190*/  @P1 MOV R0, R2 ;  /* 0x0000000200001202 */ /* 0x000fe20000000f00 */
[----:B------:R-:W-:-:S04]  /*01a0*/  @P1 IMAD.WIDE.U32 R2, R7, c[0x0][0x1e8], RZ ;  /* 0x00007a0007021a25 */ /* 0x000fc800078e00ff */
[----:B------:R-:W-:Y:S01]  /*01b0*/  @!P1 IMAD R5, R4, c[0x0][0x368], RZ ;  /* 0x0000da0004059a24 */ /* 0x000fe200078e02ff */
[----:B------:R-:W-:Y:S01]  /*01c0*/  @P1 MOV R32, R2 ;  /* 0x0000000200201202 */ /* 0x000fe20000000f00 */
[----:B------:R-:W-:Y:S02]  /*01d0*/  @!P1 IMAD R11, R11, c[0x0][0x1e0], RZ ;  /* 0x000078000b0b9a24 */ /* 0x000fe400078e02ff */
[----:B------:R-:W-:Y:S02]  /*01e0*/  @P1 IMAD R27, R7, c[0x0][0x1ec], R3 ;  /* 0x00007b00071b1a24 */ /* 0x000fe400078e0203 */
[C---:B------:R-:W-:Y:S02]  /*01f0*/  @!P1 IMAD R9, R12.reuse, c[0x0][0x36c], R5 ;  /* 0x0000db000c099a24 */ /* 0x040fe400078e0205 */
[----:B------:R-:W-:-:S04]  /*0200*/  @!P1 IMAD.WIDE.U32 R2, R12, c[0x0][0x368], RZ ;  /* 0x0000da000c029a25 */ /* 0x000fc800078e00ff */
[----:B------:R-:W-:Y:S01]  /*0210*/  @!P1 IMAD.WIDE.U32 R4, R12, c[0x0][0x1e0], RZ ;  /* 0x000078000c049a25 */ /* 0x000fe200078e00ff */
[----:B------:R-:W-:-:S03]  /*0220*/  @!P1 IADD3 R13, R3, R9, RZ ;  /* 0x00000009030d9210 */ /* 0x000fc60007ffe0ff */
[----:B------:R-:W-:Y:S01]  /*0230*/  @!P1 IMAD R11, R12, c[0x0][0x1e4], R11 ;  /* 0x000079000c0b9a24 */ /* 0x000fe200078e020b */
[----:B------:R-:W-:Y:S01]  /*0240*/  @!P1 MOV R32, R4 ;  /* 0x0000000400209202 */ /* 0x000fe20000000f00 */
[----:B------:R-:W-:-:S03]  /*0250*/  @!P1 IMAD.MOV.U32 R0, RZ, RZ, R2 ;  /* 0x000000ffff009224 */ /* 0x000fc600078e0002 */
[----:B------:R-:W-:Y:S01]  /*0260*/  @!P1 IADD3 R27, R5, R11, RZ ;  /* 0x0000000b051b9210 */ /* 0x000fe20007ffe0ff */
[----:B------:R-:W-:Y:S05]  /*0270*/  @!P0 BRA `(.L_x_747) ;  /* 0x0000007000008947 */ /* 0x000fea0003800000 */
[----:B01----:R-:W-:Y:S01]  /*0280*/  @!P1 IMAD R7, R12, c[0x0][0x224], RZ ;  /* 0x000089000c079a24 */ /* 0x003fe200078e02ff */
[----:B------:R-:W-:Y:S01]  /*0290*/  MOV R4, c[0x0][0x210] ;  /* 0x0000840000047a02 */ /* 0x000fe20000000f00 */
[----:B------:R-:W-:-:S03]  /*02a0*/  IMAD.MOV.U32 R3, RZ, RZ, 0x80 ;  /* 0x00000080ff037424 */ /* 0x000fc600078e00ff */
[----:B------:R-:W-:Y:S01]  /*02b0*/  LEA R2, R12, R7, 0x7 ;  /* 0x000000070c027211 */ /* 0x000fe200078e38ff */
[----:B------:R-:W-:-:S04]  /*02c0*/  IMAD R12, R3, R4, c[0x0][0x234] ;  /* 0x00008d00030c7624 */ /* 0x000fc800078e0204 */
[----:B------:R-:W-:Y:S01]  /*02d0*/  IMAD R12, R12, R29, R2 ;  /* 0x0000001d0c0c7224 */ /* 0x000fe200078e0202 */
[----:B------:R-:W-:Y:S05]  /*02e0*/  BRA `(.L_x_748) ;  /* 0x0000002000007947 */ /* 0x000fea0003800000 */
.L_x_747:
[----:B01----:R-:W-:-:S04]  /*02f0*/  IMAD R12, R12, c[0x0][0x1c0], R29 ;  /* 0x000070000c0c7a24 */ /* 0x003fc800078e021d */
[----:B------:R-:W-:Y:S02]  /*0300*/  IMAD R12, R12, c[0x0][0x224], RZ ;  /* 0x000089000c0c7a24 */ /* 0x000fe400078e02ff */
.L_x_748:
[----:B------:R-:W-:Y:S01]  /*0310*/  SHF.R.S32.HI R3, RZ, 0x1f, R28 ;  /* 0x0000001fff037819 */ /* 0x000fe2000001141c */
[----:B------:R-:W-:Y:S01]  /*0320*/  BSSY B0, `(.L_x_749) ;  /* 0x000002c000007945 */ /* 0x000fe20003800000 */
[----:B------:R-:W-:Y:S01]  /*0330*/  IADD3 R5, -R33, R6, RZ ;  /* 0x0000000621057210 */ /* 0x000fe20007ffe1ff */
[----:B------:R-:W-:Y:S01]  /*0340*/  CS2R R10, SRZ ;  /* 0x00000000000a7805 */ /* 0x000fe2000001ff00 */
[-C--:B------:R-:W-:Y:S01]  /*0350*/  LEA.HI R3, R3, R28.reuse, RZ, 0x2 ;  /* 0x0000001c03037211 */ /* 0x080fe200078f10ff */
[----:B------:R-:W-:Y:S01]  /*0360*/  CS2R R18, SRZ ;  /* 0x0000000000127805 */ /* 0x000fe2000001ff00 */
[----:B------:R-:W-:Y:S01]  /*0370*/  SHF.R.S32.HI R37, RZ, 0x1f, R33 ;  /* 0x0000001fff257819 */ /* 0x000fe20000011421 */
[----:B------:R-:W-:Y:S01]  /*0380*/  CS2R R16, SRZ ;  /* 0x0000000000107805 */ /* 0x000fe2000001ff00 */
[----:B------:R-:W-:Y:S01]  /*0390*/  SHF.R.S32.HI R26, RZ, 0x2, R3 ;  /* 0x00000002ff1a7819 */ /* 0x000fe20000011403 */
[----:B------:R-:W-:Y:S01]  /*03a0*/  CS2R R22, SRZ ;  /* 0x0000000000167805 */ /* 0x000fe2000001ff00 */
[----:B------:R-:W-:Y:S01]  /*03b0*/  LOP3.LUT R3, R3, 0x1ffffffc, RZ, 0xc0, !PT ;  /* 0x1ffffffc03037812 */ /* 0x000fe200078ec0ff */
[----:B------:R-:W-:Y:S01]  /*03c0*/  CS2R R20, SRZ ;  /* 0x0000000000147805 */ /* 0x000fe2000001ff00 */
[----:B------:R-:W-:Y:S01]  /*03d0*/  ISETP.GE.AND P0, PT, R26, R5, PT ;  /* 0x000000051a00720c */ /* 0x000fe20003f06270 */
[----:B------:R-:W-:Y:S01]  /*03e0*/  IMAD.MOV.U32 R14, RZ, RZ, RZ ;  /* 0x000000ffff0e7224 */ /* 0x000fe200078e00ff */
[----:B------:R-:W-:Y:S01]  /*03f0*/  IADD3 R3, -R3, R28, RZ ;  /* 0x0000001c03037210 */ /* 0x000fe20007ffe1ff */
[----:B------:R-:W-:Y:S01]  /*0400*/  CS2R R6, SRZ ;  /* 0x0000000000067805 */ /* 0x000fe2000001ff00 */
[----:B------:R-:W-:Y:S01]  /*0410*/  SHF.R.S32.HI R25, RZ, 0x1f, R29 ;  /* 0x0000001fff197819 */ /* 0x000fe2000001141d */
[----:B------:R-:W-:Y:S01]  /*0420*/  CS2R R4, SRZ ;  /* 0x0000000000047805 */ /* 0x000fe2000001ff00 */
[----:B------:R-:W-:-:S02]  /*0430*/  SHF.L.U32 R2, R3, 0x3, RZ ;  /* 0x0000000303027819 */ /* 0x000fc400000006ff */
[----:B------:R-:W-:Y:S02]  /*0440*/  SHF.R.S32.HI R24, RZ, 0x1f, R26 ;  /* 0x0000001fff187819 */ /* 0x000fe4000001141a */
[----:B------:R-:W-:Y:S02]  /*0450*/  IADD3 R35, R2, 0x20, RZ ;  /* 0x0000002002237810 */ /* 0x000fe40007ffe0ff */
[----:B------:R-:W-:Y:S01]  /*0460*/  SHF.R.S32.HI R3, RZ, 0x1f, R2 ;  /* 0x0000001fff037819 */ /* 0x000fe20000011402 */
[----:B------:R-:W-:Y:S05]  /*0470*/  @P0 BRA `(.L_x_750) ;  /* 0x0000016000000947 */ /* 0x000fea0003800000 */
[----:B------:R-:W-:Y:S01]  /*0480*/  IMAD R30, R37, c[0x0][0x370], RZ ;  /* 0x0000dc00251e7a24 */ /* 0x000fe200078e02ff */
[----:B------:R-:W-:Y:S01]  /*0490*/  ISETP.GE.AND P2, PT, R35, c[0x0][0x220], PT ;  /* 0x0000880023007a0c */ /* 0x000fe20003f46270 */
[----:B------:R-:W-:-:S04]  /*04a0*/  IMAD.WIDE.U32 R8, R33, c[0x0][0x370], R2 ;  /* 0x0000dc0021087a25 */ /* 0x000fc800078e0002 */
[----:B------:R-:W-:Y:S01]  /*04b0*/  IMAD R30, R33, c[0x0][0x374], R30 ;  /* 0x0000dd00211e7a24 */ /* 0x000fe200078e021e */
[----:B------:R-:W-:Y:S01]  /*04c0*/  IADD3 R8, P1, R0, R8, RZ ;  /* 0x0000000800087210 */ /* 0x000fe20007f3e0ff */
[----:B------:R-:W-:Y:S02]  /*04d0*/  IMAD R0, R25, c[0x0][0x378], RZ ;  /* 0x0000de0019007a24 */ /* 0x000fe400078e02ff */
[----:B------:R-:W-:Y:S01]  /*04e0*/  IMAD R15, R24, c[0x0][0x370], RZ ;  /* 0x0000dc00180f7a24 */ /* 0x000fe200078e02ff */
[----:B------:R-:W-:Y:S01]  /*04f0*/  IADD3.X R9, R13, R9, R30, P1, !PT ;  /* 0x000000090d097210 */ /* 0x000fe20000ffe41e */
[C---:B------:R-:W-:Y:S01]  /*0500*/  IMAD R13, R29.reuse, c[0x0][0x37c], R0 ;  /* 0x0000df001d0d7a24 */ /* 0x040fe200078e0200 */
[----:B------:R-:W-:Y:S01]  /*0510*/  IADD3 R0, R2, 0x40, RZ ;  /* 0x0000004002007810 */ /* 0x000fe20007ffe0ff */
[----:B------:R-:W-:Y:S01]  /*0520*/  IMAD R15, R26, c[0x0][0x374], R15 ;  /* 0x0000dd001a0f7a24 */ /* 0x000fe200078e020f */
[----:B------:R-:W-:Y:S01]  /*0530*/  ISETP.GE.AND P1, PT, R2, c[0x0][0x220], PT ;  /* 0x0000880002007a0c */ /* 0x000fe20003f26270 */
[----:B------:R-:W-:Y:S01]  /*0540*/  IMAD.WIDE.U32 R8, R29, c[0x0][0x378], R8 ;  /* 0x0000de001d087a25 */ /* 0x000fe200078e0008 */
[----:B------:R-:W-:-:S04]  /*0550*/  ISETP.GE.AND P3, PT, R0, c[0x0][0x220], PT ;  /* 0x0000880000007a0c */ /* 0x000fc80003f66270 */
[----:B------:R-:W-:-:S05]  /*0560*/  IADD3 R9, R9, R13, RZ ;  /* 0x0000000d09097210 */ /* 0x000fca0007ffe0ff */
[----:B------:R-:W-:-:S05]  /*0570*/  IMAD.WIDE.U32 R8, R26, c[0x0][0x370], R8 ;  /* 0x0000dc001a087a25 */ /* 0x000fca00078e0008 */
[----:B------:R-:W-:Y:S02]  /*0580*/  IADD3 R9, R9, R15, RZ ;  /* 0x0000000f09097210 */ /* 0x000fe40007ffe0ff */
[----:B------:R-:W-:-:S04]  /*0590*/  LEA R30, P4, R8, c[0x0][0x330], 0x1 ;  /* 0x0000cc00081e7a11 */ /* 0x000fc800078808ff */
[----:B------:R-:W-:-:S05]  /*05a0*/  LEA.HI.X R31, R8, c[0x0][0x334], R9, 0x1, P4 ;  /* 0x0000cd00081f7a11 */ /* 0x000fca00020f0c09 */
[----:B------:R0:W5:Y:S04]  /*05b0*/  @!P1 LDG.E.128 R20, [R30.64] ;  /* 0x000000041e149981 */ /* 0x000168000c1e1d00 */
[----:B------:R0:W5:Y:S04]  /*05c0*/  @!P2 LDG.E.128 R16, [R30.64+0x40] ;  /* 0x000040041e10a981 */ /* 0x000168000c1e1d00 */
[----:B------:R0:W5:Y:S02]  /*05d0*/  @!P3 LDG.E.128 R4, [R30.64+0x80] ;  /* 0x000080041e04b981 */ /* 0x000164000c1e1d00 */
.L_x_750:
[----:B------:R-:W-:Y:S05]  /*05e0*/  BSYNC B0 ;  /* 0x0000000000007941 */ /* 0x000fea0003800000 */
.L_x_749:
[----:B------:R-:W-:Y:S01]  /*05f0*/  BSSY B0, `(.L_x_751) ;  /* 0x0000027000007945 */ /* 0x000fe20003800000 */
[----:B------:R-:W-:Y:S01]  /*0600*/  HFMA2.MMA R15, -RZ, RZ, 0, 0 ;  /* 0x00000000ff0f7435 */ /* 0x000fe200000001ff */
[----:B-----5:R-:W-:Y:S01]  /*0610*/  MOV R0, R18 ;  /* 0x0000001200007202 */ /* 0x020fe20000000f00 */
[----:B0-----:R-:W-:Y:S01]  /*0620*/  IMAD.MOV.U32 R31, RZ, RZ, R19 ;  /* 0x000000ffff1f7224 */ /* 0x001fe200078e0013 */
[----:B------:R-:W-:Y:S01]  /*0630*/  MOV R30, R16 ;  /* 0x00000010001e7202 */ /* 0x000fe20000000f00 */
[----:B------:R-:W-:Y:S01]  /*0640*/  IMAD.MOV.U32 R38, RZ, RZ, R21 ;  /* 0x000000ffff267224 */ /* 0x000fe200078e0015 */
[----:B------:R-:W-:Y:S01]  /*0650*/  MOV R34, R17 ;  /* 0x0000001100227202 */ /* 0x000fe20000000f00 */
[----:B------:R-:W-:Y:S01]  /*0660*/  CS2R R8, SRZ ;  /* 0x0000000000087805 */ /* 0x000fe2000001ff00 */
[----:B------:R-:W-:Y:S01]  /*0670*/  MOV R36, R23 ;  /* 0x0000001700247202 */ /* 0x000fe20000000f00 */
[----:B------:R-:W-:Y:S01]  /*0680*/  CS2R R18, SRZ ;  /* 0x0000000000127805 */ /* 0x000fe2000001ff00 */
[----:B------:R-:W-:Y:S01]  /*0690*/  IADD3 R39, R33, R12, RZ ;  /* 0x0000000c21277210 */ /* 0x000fe20007ffe0ff */
[----:B------:R-:W-:Y:S01]  /*06a0*/  CS2R R16, SRZ ;  /* 0x0000000000107805 */ /* 0x000fe2000001ff00 */
[----:B------:R-:W-:Y:S01]  /*06b0*/  MOV R23, R20 ;  /* 0x0000001400177202 */ /* 0x000fe20000000f00 */
[----:B------:R-:W-:Y:S01]  /*06c0*/  CS2R R12, SRZ ;  /* 0x00000000000c7805 */ /* 0x000fe2000001ff00 */
[----:B------:R-:W-:Y:S05]  /*06d0*/  @P0 BRA `(.L_x_752) ;  /* 0x0000018000000947 */ /* 0x000fea0003800000 */
[----:B------:R-:W-:Y:S01]  /*06e0*/  MOV R20, R2 ;  /* 0x0000000200147202 */ /* 0x000fe20000000f00 */
[----:B------:R-:W-:Y:S01]  /*06f0*/  IMAD R40, R37, c[0x0][0x1e8], RZ ;  /* 0x00007a0025287a24 */ /* 0x000fe200078e02ff */
[----:B------:R-:W-:-:S02]  /*0700*/  MOV R21, R3 ;  /* 0x0000000300157202 */ /* 0x000fc40000000f00 */
[----:B------:R-:W-:Y:S01]  /*0710*/  ISETP.GE.AND P1, PT, R2, c[0x0][0x220], PT ;  /* 0x0000880002007a0c */ /* 0x000fe20003f26270 */
[----:B------:R-:W-:Y:S01]  /*0720*/  IMAD R40, R33, c[0x0][0x1ec], R40 ;  /* 0x00007b0021287a24 */ /* 0x000fe200078e0228 */
[----:B------:R-:W-:Y:S01]  /*0730*/  ISETP.GE.AND P2, PT, R35, c[0x0][0x220], PT ;  /* 0x0000880023007a0c */ /* 0x000fe20003f46270 */
[----:B------:R-:W-:-:S05]  /*0740*/  IMAD.WIDE.U32 R20, R33, c[0x0][0x1e8], R20 ;  /* 0x00007a0021147a25 */ /* 0x000fca00078e0014 */
[----:B------:R-:W-:Y:S01]  /*0750*/  IADD3 R20, P0, R32, R20, RZ ;  /* 0x0000001420147210 */ /* 0x000fe20007f1e0ff */
[----:B------:R-:W-:Y:S02]  /*0760*/  IMAD R32, R25, c[0x0][0x1f0], RZ ;  /* 0x00007c0019207a24 */ /* 0x000fe400078e02ff */
[----:B------:R-:W-:Y:S01]  /*0770*/  IMAD R25, R24, c[0x0][0x1e8], RZ ;  /* 0x00007a0018197a24 */ /* 0x000fe200078e02ff */
[----:B------:R-:W-:Y:S01]  /*0780*/  IADD3.X R21, R27, R21, R40, P0, !PT ;  /* 0x000000151b157210 */ /* 0x000fe200007fe428 */
[----:B------:R-:W-:Y:S01]  /*0790*/  IMAD R3, R29, c[0x0][0x1f4], R32 ;  /* 0x00007d001d037a24 */ /* 0x000fe200078e0220 */
[----:B------:R-:W-:-:S03]  /*07a0*/  IADD3 R24, R2, 0x40, RZ ;  /* 0x0000004002187810 */ /* 0x000fc60007ffe0ff */
[----:B------:R-:W-:Y:S01]  /*07b0*/  IMAD.WIDE.U32 R20, R29, c[0x0][0x1f0], R20 ;  /* 0x00007c001d147a25 */ /* 0x000fe200078e0014 */
[----:B------:R-:W-:-:S03]  /*07c0*/  ISETP.GE.AND P3, PT, R24, c[0x0][0x220], PT ;  /* 0x0000880018007a0c */ /* 0x000fc60003f66270 */
[----:B------:R-:W-:Y:S02]  /*07d0*/  IMAD.IADD R21, R21, 0x1, R3 ;  /* 0x0000000115157824 */ /* 0x000fe400078e0203 */
[C---:B------:R-:W-:Y:S02]  /*07e0*/  IMAD R3, R26.reuse, c[0x0][0x1ec], R25 ;  /* 0x00007b001a037a24 */ /* 0x040fe400078e0219 */
[----:B------:R-:W-:-:S05]  /*07f0*/  IMAD.WIDE.U32 R26, R26, c[0x0][0x1e8], R20 ;  /* 0x00007a001a1a7a25 */ /* 0x000fca00078e0014 */
[----:B------:R-:W-:Y:S02]  /*0800*/  IADD3 R3, R27, R3, RZ ;  /* 0x000000031b037210 */ /* 0x000fe40007ffe0ff */
[----:B------:R-:W-:-:S04]  /*0810*/  LEA R2, P0, R26, c[0x0][0x1d0], 0x1 ;  /* 0x000074001a027a11 */ /* 0x000fc800078008ff */
[----:B------:R-:W-:-:S05]  /*0820*/  LEA.HI.X R3, R26, c[0x0][0x1d4], R3, 0x1, P0 ;  /* 0x000075001a037a11 */ /* 0x000fca00000f0c03 */
[----:B------:R0:W5:Y:S04]  /*0830*/  @!P1 LDG.E.128 R16, [R2.64] ;  /* 0x0000000402109981 */ /* 0x000168000c1e1d00 */
[----:B------:R0:W5:Y:S04]  /*0840*/  @!P2 LDG.E.128 R8, [R2.64+0x40] ;  /* 0x000040040208a981 */ /* 0x000168000c1e1d00 */
[----:B------:R0:W5:Y:S02]  /*0850*/  @!P3 LDG.E.128 R12, [R2.64+0x80] ;  /* 0x00008004020cb981 */ /* 0x000164000c1e1d00 */
.L_x_752:
[----:B------:R-:W-:Y:S05]  /*0860*/  BSYNC B0 ;  /* 0x0000000000007941 */ /* 0x000fea0003800000 */
.L_x_751:
[--C-:B0-----:R-:W-:Y:S01]  /*0870*/  HADD2.F32 R2, -RZ, R23.reuse.H1_H1 ;  /* 0x30000017ff027230 */ /* 0x101fe20000004100 */
[----:B-----5:R-:W-:Y:S01]  /*0880*/  MOV R20, R17 ;  /* 0x0000001100147202 */ /* 0x020fe20000000f00 */
[----:B------:R-:W-:Y:S01]  /*0890*/  HADD2.F32 R3, -RZ, R16.H1_H1 ;  /* 0x30000010ff037230 */ /* 0x000fe20000004100 */
[----:B------:R-:W-:Y:S01]  /*08a0*/  LOP3.LUT P0, RZ, R28, 0x3, RZ, 0xc0, !PT ;  /* 0x000000031cff7812 */ /* 0x000fe2000780c0ff */
[----:B------:R-:W-:-:S02]  /*08b0*/  HADD2.F32 R23, -RZ, R23.H0_H0 ;  /* 0x20000017ff177230 */ /* 0x000fc40000004100 */
[----:B------:R-:W-:Y:S01]  /*08c0*/  HADD2.F32 R16, -RZ, R16.H0_H0 ;  /* 0x20000010ff107230 */ /* 0x000fe20000004100 */
[----:B------:R-:W-:Y:S01]  /*08d0*/  FMUL.FTZ R17, R2, R3 ;  /* 0x0000000302117220 */ /* 0x000fe20000410000 */
[----:B------:R-:W-:Y:S02]  /*08e0*/  HADD2.F32 R2, -RZ, R38.H0_H0 ;  /* 0x20000026ff027230 */ /* 0x000fe40000004100 */
[----:B------:R-:W-:Y:S01]  /*08f0*/  HADD2.F32 R3, -RZ, R20.H0_H0 ;  /* 0x20000014ff037230 */ /* 0x000fe20000004100 */
[----:B------:R-:W-:Y:S01]  /*0900*/  FFMA.FTZ R16, R23, R16, R17 ;  /* 0x0000001017107223 */ /* 0x000fe20000010011 */
[----:B------:R-:W-:Y:S02]  /*0910*/  HADD2.F32 R38, -RZ, R38.H1_H1 ;  /* 0x30000026ff267230 */ /* 0x000fe40000004100 */
[----:B------:R-:W-:Y:S01]  /*0920*/  HADD2.F32 R17, -RZ, R20.H1_H1 ;  /* 0x30000014ff117230 */ /* 0x000fe20000004100 */
[----:B------:R-:W-:Y:S01]  /*0930*/  FFMA.FTZ R16, R2, R3, R16 ;  /* 0x0000000302107223 */ /* 0x000fe20000010010 */
[----:B------:R-:W-:-:S02]  /*0940*/  HADD2.F32 R2, -RZ, R22.H0_H0 ;  /* 0x20000016ff027230 */ /* 0x000fc40000004100 */
[----:B------:R-:W-:Y:S01]  /*0950*/  HADD2.F32 R3, -RZ, R18.H0_H0 ;  /* 0x20000012ff037230 */ /* 0x000fe20000004100 */
[----:B------:R-:W-:Y:S01]  /*0960*/  FFMA.FTZ R16, R38, R17, R16 ;  /* 0x0000001126107223 */ /* 0x000fe20000010010 */
[----:B------:R-:W-:Y:S02]  /*0970*/  HADD2.F32 R22, -RZ, R22.H1_H1 ;  /* 0x30000016ff167230 */ /* 0x000fe40000004100 */
[----:B------:R-:W-:Y:S01]  /*0980*/  HADD2.F32 R17, -RZ, R18.H1_H1 ;  /* 0x30000012ff117230 */ /* 0x000fe20000004100 */
[----:B------:R-:W-:Y:S01]  /*0990*/  FFMA.FTZ R16, R2, R3, R16 ;  /* 0x0000000302107223 */ /* 0x000fe20000010010 */
[--C-:B------:R-:W-:Y:S02]  /*09a0*/  HADD2.F32 R2, -RZ, R36.reuse.H0_H0 ;  /* 0x20000024ff027230 */ /* 0x100fe40000004100 */
[----:B------:R-:W-:Y:S01]  /*09b0*/  HADD2.F32 R3, -RZ, R19.H0_H0 ;  /* 0x20000013ff037230 */ /* 0x000fe20000004100 */
[----:B------:R-:W-:Y:S01]  /*09c0*/  FFMA.FTZ R16, R22, R17, R16 ;  /* 0x0000001116107223 */ /* 0x000fe20000010010 */
[----:B------:R-:W-:-:S02]  /*09d0*/  HADD2.F32 R36, -RZ, R36.H1_H1 ;  /* 0x30000024ff247230 */ /* 0x000fc40000004100 */
[----:B------:R-:W-:Y:S01]  /*09e0*/  HADD2.F32 R17, -RZ, R19.H1_H1 ;  /* 0x30000013ff117230 */ /* 0x000fe20000004100 */
[----:B------:R-:W-:Y:S01]  /*09f0*/  FFMA.FTZ R16, R2, R3, R16 ;  /* 0x0000000302107223 */ /* 0x000fe20000010010 */
[----:B------:R-:W-:Y:S02]  /*0a00*/  HADD2.F32 R2, -RZ, R30.H0_H0 ;  /* 0x2000001eff027230 */ /* 0x000fe40000004100 */
[----:B------:R-:W-:Y:S01]  /*0a10*/  HADD2.F32 R3, -RZ, R8.H0_H0 ;  /* 0x20000008ff037230 */ /* 0x000fe20000004100 */
[----:B------:R-:W-:Y:S01]  /*0a20*/  FFMA.FTZ R16, R36, R17, R16 ;  /* 0x0000001124107223 */ /* 0x000fe20000010010 */
[----:B------:R-:W-:Y:S01]  /*0a30*/  MOV R17, R9 ;  /* 0x0000000900117202 */ /* 0x000fe20000000f00 */
[----:B------:R-:W-:Y:S02]  /*0a40*/  HADD2.F32 R30, -RZ, R30.H1_H1 ;  /* 0x3000001eff1e7230 */ /* 0x000fe40000004100 */
[----:B------:R-:W-:Y:S01]  /*0a50*/  HADD2.F32 R9, -RZ, R8.H1_H1 ;  /* 0x30000008ff097230 */ /* 0x000fe20000004100 */
[----:B------:R-:W-:Y:S01]  /*0a60*/  FFMA.FTZ R16, R2, R3, R16 ;  /* 0x0000000302107223 */ /* 0x000fe20000010010 */
[----:B------:R-:W-:-:S02]  /*0a70*/  HADD2.F32 R2, -RZ, R34.H0_H0 ;  /* 0x20000022ff027230 */ /* 0x000fc40000004100 */
[--C-:B------:R-:W-:Y:S01]  /*0a80*/  HADD2.F32 R3, -RZ, R17.reuse.H0_H0 ;  /* 0x20000011ff037230 */ /* 0x100fe20000004100 */
[----:B------:R-:W-:Y:S01]  /*0a90*/  FFMA.FTZ R16, R30, R9, R16 ;  /* 0x000000091e107223 */ /* 0x000fe20000010010 */
[----:B------:R-:W-:Y:S02]  /*0aa0*/  HADD2.F32 R34, -RZ, R34.H1_H1 ;  /* 0x30000022ff227230 */ /* 0x000fe40000004100 */
[----:B------:R-:W-:Y:S01]  /*0ab0*/  HADD2.F32 R9, -RZ, R17.H1_H1 ;  /* 0x30000011ff097230 */ /* 0x000fe20000004100 */
[----:B------:R-:W-:Y:S01]  /*0ac0*/  FFMA.FTZ R16, R2, R3, R16 ;  /* 0x0000000302107223 */ /* 0x000fe20000010010 */
[----:B------:R-:W-:Y:S02]  /*0ad0*/  HADD2.F32 R2, -RZ, R0.H0_H0 ;  /* 0x20000000ff027230 */ /* 0x000fe40000004100 */
        /* <DEDUP_REMOVED lines=35> */
[----:B------:R-:W-:-:S03]  /*0d10*/  SHF.R.S32.HI R5, RZ, 0x1f, R39 ;  /* 0x0000001fff057819 */ /* 0x000fc60000011427 */
[----:B------:R-:W-:-:S05]  /*0d20*/  FFMA.FTZ R0, R7, R2, R0 ;  /* 0x0000000207007223 */ /* 0x000fca0000010000 */
[----:B------:R-:W0:Y:S02]  /*0d30*/  SHFL.BFLY PT, R3, R0, 0x2, 0x1f ;  /* 0x0c401f0000037f89 */ /* 0x000e2400000e0000 */
[----:B0-----:R-:W-:-:S05]  /*0d40*/  FADD.FTZ R3, R0, R3 ;  /* 0x0000000300037221 */ /* 0x001fca0000010000 */
[----:B------:R0:W1:Y:S01]  /*0d50*/  SHFL.BFLY PT, R4, R3, 0x1, 0x1f ;  /* 0x0c201f0003047f89 */ /* 0x00006200000e0000 */
[----:B------:R-:W-:Y:S05]  /*0d60*/  @P0 EXIT ;  /* 0x000000000000094d */ /* 0x000fea0003800000 */
[----:B------:R-:W-:Y:S01]  /*0d70*/  LEA.HI R28, P0, R28, R39, RZ, 0x1e ;  /* 0x000000271c1c7211 */ /* 0x000fe2000781f0ff */
[----:B-1----:R-:W-:-:S03]  /*0d80*/  FADD.FTZ R4, R3, R4 ;  /* 0x0000000403047221 */ /* 0x002fc60000010000 */
[----:B------:R-:W-:Y:S02]  /*0d90*/  IADD3.X R5, RZ, R5, RZ, P0, !PT ;  /* 0x00000005ff057210 */ /* 0x000fe400007fe4ff */
[----:B------:R-:W-:-:S04]  /*0da0*/  LEA R2, P0, R28, c[0x0][0x3c8], 0x2 ;  /* 0x0000f2001c027a11 */ /* 0x000fc800078010ff */
[----:B0-----:R-:W-:Y:S01]  /*0db0*/  LEA.HI.X R3, R28, c[0x0][0x3cc], R5, 0x2, P0 ;  /* 0x0000f3001c037a11 */ /* 0x001fe200000f1405 */
[----:B------:R-:W-:-:S05]  /*0dc0*/  FMUL.FTZ R5, R4, c[0x0][0x2d4] ;  /* 0x0000b50004057a20 */ /* 0x000fca0000410000 */
[----:B------:R-:W-:Y:S01]  /*0dd0*/  STG.E [R2.64], R5 ;  /* 0x0000000502007986 */ /* 0x000fe2000c101904 */
[----:B------:R-:W-:Y:S05]  /*0de0*/  EXIT ;  /* 0x000000000000794d */ /* 0x000fea0003800000 */
.L_x_753:
        /* <DEDUP_REMOVED lines=9> */
.L_x_1296:


//--------------------- .text._ZN5flash25flash_bwd_dot_do_o_kernelILb1E23Flash_bwd_kernel_traitsILi96ELi64ELi128ELi8ELi2ELi4ELi4ELb1ELb0EN7cutlass6half_tE19Flash_kernel_traitsILi96ELi64ELi128ELi8ES3_EEEEvNS_16Flash_bwd_paramsE --------------------------
	.section	.text._ZN5flash25flash_bwd_dot_do_o_kernelILb1E23Flash_bwd_kernel_traitsILi96ELi64ELi128ELi8ELi2ELi4ELi4ELb1ELb0EN7cutlass6half_tE19Flash_kernel_traitsILi96ELi64ELi128ELi8ES3_EEEEvNS_16Flash_bwd_paramsE,"ax",@progbits
	.sectioninfo	@"SHI_REGISTERS=45"
	.align	128
        .global         _ZN5flash25flash_bwd_dot_do_o_kernelILb1E23Flash_bwd_kernel_traitsILi96ELi64ELi128ELi8ELi2ELi4ELi4ELb1ELb0EN7cutlass6half_tE19Flash_kernel_traitsILi96ELi64ELi128ELi8ES3_EEEEvNS_16Flash_bwd_paramsE
        .type           _ZN5flash25flash_bwd_dot_do_o_kernelILb1E23Flash_bwd_kernel_traitsILi96ELi64ELi128ELi8ELi2ELi4ELi4ELb1ELb0EN7cutlass6half_tE19Flash_kernel_traitsILi96ELi64ELi128ELi8ES3_EEEEvNS_16Flash_bwd_paramsE,@function
        .size           _ZN5flash25flash_bwd_dot_do_o_kernelILb1E23Flash_bwd_kernel_traitsILi96ELi64ELi128ELi8ELi2ELi4ELi4ELb1ELb0EN7cutlass6half_tE19Flash_kernel_traitsILi96ELi64ELi128ELi8ES3_EEEEvNS_16Flash_bwd_paramsE,(.L_x_1297 - _ZN5flash25flash_bwd_dot_do_o_kernelILb1E23Flash_bwd_kernel_traitsILi96ELi64ELi128ELi8ELi2ELi4ELi4ELb1ELb0EN7cutlass6half_tE19Flash_kernel_traitsILi96ELi64ELi128ELi8ES3_EEEEvNS_16Flash_bwd_paramsE)
        .other          _ZN5flash25flash_bwd_dot_do_o_kernelILb1E23Flash_bwd_kernel_traitsILi96ELi64ELi128ELi8ELi2ELi4ELi4ELb1ELb0EN7cutlass6half_tE19Flash_kernel_traitsILi96ELi64ELi128ELi8ES3_EEEEvNS_16Flash_bwd_paramsE,@"STO_CUDA_ENTRY STV_DEFAULT"
_ZN5flash25flash_bwd_dot_do_o_kernelILb1E23Flash_bwd_kernel_traitsILi96ELi64ELi128ELi8ELi2ELi4ELi4ELb1ELb0EN7cutlass6half_tE19Flash_kernel_traitsILi96ELi64ELi128ELi8ES3_EEEEvNS_16Flash_bwd_paramsE:
.text._ZN5flash25flash_bwd_dot_do_o_kernelILb1E23Flash_bwd_kernel_traitsILi96ELi64ELi128ELi8ELi2ELi4ELi4ELb1ELb0EN7cutlass6half_tE19Flash_kernel_traitsILi96ELi64ELi128ELi8ES3_EEEEvNS_16Flash_bwd_paramsE:
        /* <DEDUP_REMOVED lines=11> */
[----:B0-----:R-:W-:Y:S01]  /*00b0*/  SHF.L.U32 R35, R35, 0x6, RZ ;  /* 0x0000000623237819 */ /* 0x001fe200000006ff */
[----:B--2---:R-:W-:Y:S01]  /*00c0*/  @P0 IMAD.IADD R4, R4, 0x1, -R5 ;  /* 0x0000000104040824 */ /* 0x004fe200078e0a05 */
[----:B------:R-:W-:-:S04]  /*00d0*/  @!P0 MOV R4, c[0x0][0x214] ;  /* 0x0000850000048a02 */ /* 0x000fc80000000f00 */
[----:B------:R-:W-:-:S13]  /*00e0*/  ISETP.GT.AND P1, PT, R4, R35, PT ;  /* 0x000000230400720c */ /* 0x000fda0003f24270 */
[----:B------:R-:W-:Y:S05]  /*00f0*/  @!P1 EXIT ;  /* 0x000000000000994d */ /* 0x000fea0003800000 */
[----:B------:R-:W-:Y:S01]  /*0100*/  ISETP.NE.AND P1, PT, R5, -0x1, PT ;  /* 0xffffffff0500780c */ /* 0x000fe20003f25270 */
[----:B------:R-:W-:Y:S01]  /*0110*/  IMAD.WIDE R2, R6, 0x80, RZ ;  /* 0x0000008006027825 */ /* 0x000fe200078e02ff */
[----:B------:R-:W0:Y:S01]  /*0120*/  S2R R32, SR_CTAID.Z ;  /* 0x0000000000207919 */ /* 0x000e220000002700 */
[----:B------:R-:W-:Y:S01]  /*0130*/  SHF.R.S32.HI R40, RZ, 0x1f, R35 ;  /* 0x0000001fff287819 */ /* 0x000fe20000011423 */
[----:B------:R-:W-:Y:S01]  /*0140*/  ULDC.U8 UR6, c[0x0][0x328] ;  /* 0x0000ca0000067ab9 */ /* 0x000fe20000000000 */
[----:B------:R-:W-:Y:S01]  /*0150*/  IMAD.MOV.U32 R7, RZ, RZ, c[0x0][0x1c0] ;  /* 0x00007000ff077624 */ /* 0x000fe200078e00ff */
[----:B------:R-:W-:Y:S01]  /*0160*/  SEL R10, R2, RZ, P0 ;  /* 0x000000ff020a7207 */ /* 0x000fe20000000000 */
[----:B------:R-:W1:Y:S01]  /*0170*/  S2R R29, SR_TID.X ;  /* 0x00000000001d7919 */ /* 0x000e620000002100 */
[----:B------:R-:W-:Y:S01]  /*0180*/  SEL R11, R3, RZ, P0 ;  /* 0x000000ff030b7207 */ /* 0x000fe20000000000 */
[----:B------:R-:W-:Y:S01]  /*0190*/  IMAD.WIDE R2, R6, c[0x0][0x224], RZ ;  /* 0x0000890006027a25 */ /* 0x000fe200078e02ff */
[----:B------:R-:W-:-:S03]  /*01a0*/  SHF.R.S32.HI R15, RZ, 0x1f, R7 ;  /* 0x0000001fff0f7819 */ /* 0x000fc60000011407 */
[----:B------:R-:W-:Y:S01]  /*01b0*/  @P1 IMAD.WIDE.U32 R8, R5, c[0x0][0x370], RZ ;  /* 0x0000dc0005081a25 */ /* 0x000fe200078e00ff */
[----:B------:R-:W-:-:S03]  /*01c0*/  @!P1 SHF.R.S32.HI R14, RZ, 0x1f, R6 ;  /* 0x0000001fff0e9819 */ /* 0x000fc60000011406 */
[----:B------:R-:W-:Y:S01]  /*01d0*/  IMAD R3, R3, c[0x0][0x1c0], RZ ;  /* 0x0000700003037a24 */ /* 0x000fe200078e02ff */
[----:B------:R-:W-:Y:S01]  /*01e0*/  @P1 MOV R0, R8 ;  /* 0x0000000800001202 */ /* 0x000fe20000000f00 */
[----:B------:R-:W-:Y:S01]  /*01f0*/  @P1 IMAD.WIDE.U32 R12, R5, c[0x0][0x1e8], RZ ;  /* 0x00007a00050c1a25 */ /* 0x000fe200078e00ff */
[----:B------:R-:W-:-:S03]  /*0200*/  @!P1 SHF.R.S32.HI R8, RZ, 0x1f, R6 ;  /* 0x0000001fff089819 */ /* 0x000fc60000011406 */
[----:B------:R-:W-:Y:S01]  /*0210*/  IMAD R19, R2, R15, R3 ;  /* 0x0000000f02137224 */ /* 0x000fe200078e0203 */
[----:B------:R-:W-:Y:S01]  /*0220*/  @P1 MOV R34, R12 ;  /* 0x0000000c00221202 */ /* 0x000fe20000000f00 */
[----:B------:R-:W-:Y:S01]  /*0230*/  @!P1 IMAD R3, R14, c[0x0][0x1e0], RZ ;  /* 0x000078000e039a24 */ /* 0x000fe200078e02ff */
[----:B------:R-:W-:Y:S01]  /*0240*/  MOV R14, c[0x0][0x22c] ;  /* 0x00008b00000e7a02 */ /* 0x000fe20000000f00 */
[----:B------:R-:W-:Y:S01]  /*0250*/  @!P1 IMAD R17, R8, c[0x0][0x368], RZ ;  /* 0x0000da0008119a24 */ /* 0x000fe200078e02ff */
[----:B0-----:R-:W-:Y:S01]  /*0260*/  SHF.R.S32.HI R28, RZ, 0x1f, R32 ;  /* 0x0000001fff1c7819 */ /* 0x001fe20000011420 */
[----:B------:R-:W-:Y:S02]  /*0270*/  @!P1 IMAD R15, R6, c[0x0][0x1e4], R3 ;  /* 0x00007900060f9a24 */ /* 0x000fe400078e0203 */
[----:B------:R-:W-:Y:S02]  /*0280*/  @P1 IMAD R25, R5, c[0x0][0x374], R9 ;  /* 0x0000dd0005191a24 */ /* 0x000fe400078e0209 */
[----:B------:R-:W-:-:S04]  /*0290*/  IMAD.WIDE.U32 R2, R2, c[0x0][0x1c0], RZ ;  /* 0x0000700002027a25 */ /* 0x000fc800078e00ff */
[C---:B------:R-:W-:Y:S01]  /*02a0*/  @!P1 IMAD.WIDE.U32 R8, R6.reuse, c[0x0][0x368], RZ ;  /* 0x0000da0006089a25 */ /* 0x040fe200078e00ff */
[----:B------:R-:W-:Y:S02]  /*02b0*/  IADD3 R12, R3, R19, RZ ;  /* 0x00000013030c7210 */ /* 0x000fe40007ffe0ff */
[----:B------:R-:W-:Y:S01]  /*02c0*/  SHF.R.S32.HI R3, RZ, 0x1f, R14 ;  /* 0x0000001fff037819 */ /* 0x000fe2000001140e */
[----:B------:R-:W-:Y:S01]  /*02d0*/  @!P1 IMAD R17, R6, c[0x0][0x36c], R17 ;  /* 0x0000db0006119a24 */ /* 0x000fe200078e0211 */
[----:B------:R-:W-:Y:S01]  /*02e0*/  @!P1 MOV R0, R8 ;  /* 0x0000000800009202 */ /* 0x000fe20000000f00 */
[----:B------:R-:W-:Y:S02]  /*02f0*/  IMAD R12, R12, c[0x0][0x22c], RZ ;  /* 0x00008b000c0c7a24 */ /* 0x000fe400078e02ff */
[----:B------:R-:W-:Y:S01]  /*0300*/  @P1 IMAD R33, R5, c[0x0][0x1ec], R13 ;  /* 0x00007b0005211a24 */ /* 0x000fe200078e020d */
[----:B------:R-:W-:Y:S01]  /*0310*/  @!P1 IADD3 R25, R9, R17, RZ ;  /* 0x0000001109199210 */ /* 0x000fe20007ffe0ff */
[----:B------:R-:W-:Y:S01]  /*0320*/  @!P1 IMAD.WIDE.U32 R8, R6, c[0x0][0x1e0], RZ ;  /* 0x0000780006089a25 */ /* 0x000fe200078e00ff */
[----:B------:R-:W-:-:S03]  /*0330*/  IADD3 R17, P0, R35, R10, RZ ;  /* 0x0000000a23117210 */ /* 0x000fc60007f1e0ff */
[----:B------:R-:W-:Y:S01]  /*0340*/  @P1 IMAD.MOV.U32 R13, RZ, RZ, R5 ;  /* 0x000000ffff0d1224 */ /* 0x000fe200078e0005 */
[----:B------:R-:W-:Y:S01]  /*0350*/  @!P1 MOV R34, R8 ;  /* 0x0000000800229202 */ /* 0x000fe20000000f00 */
[----:B------:R-:W-:Y:S01]  /*0360*/  @!P1 IMAD.MOV.U32 R13, RZ, RZ, -0x1 ;  /* 0xffffffffff0d9424 */ /* 0x000fe200078e00ff */
[----:B------:R-:W-:Y:S01]  /*0370*/  @!P1 IADD3 R33, R9, R15, RZ ;  /* 0x0000000f09219210 */ /* 0x000fe20007ffe0ff */
[----:B------:R-:W-:Y:S01]  /*0380*/  IMAD.WIDE R8, R7, c[0x0][0x22c], RZ ;  /* 0x00008b0007087a25 */ /* 0x000fe200078e02ff */
[----:B------:R-:W-:-:S03]  /*0390*/  MOV R15, RZ ;  /* 0x000000ff000f7202 */ /* 0x000fc60000000f00 */
[----:B------:R-:W-:Y:S01]  /*03a0*/  IMAD R19, R3, R2, R12 ;  /* 0x0000000203137224 */ /* 0x000fe200078e020c */
[----:B------:R-:W-:Y:S01]  /*03b0*/  IADD3.X R3, R40, R11, RZ, P0, !PT ;  /* 0x0000000b28037210 */ /* 0x000fe200007fe4ff */
[----:B------:R-:W-:Y:S01]  /*03c0*/  IMAD R14, R9, R13, RZ ;  /* 0x0000000d090e7224 */ /* 0x000fe200078e02ff */
[----:B------:R-:W-:Y:S01]  /*03d0*/  ISETP.NE.AND P0, PT, RZ, UR6, PT ;  /* 0x00000006ff007c0c */ /* 0x000fe2000bf05270 */
[----:B------:R-:W-:-:S04]  /*03e0*/  IMAD.WIDE.U32 R10, R2, c[0x0][0x22c], RZ ;  /* 0x00008b00020a7a25 */ /* 0x000fc800078e00ff */
[C---:B------:R-:W-:Y:S02]  /*03f0*/  IMAD R21, R8.reuse, R15, R14 ;  /* 0x0000000f08157224 */ /* 0x040fe400078e020e */
[----:B------:R-:W-:Y:S02]  /*0400*/  IMAD R14, R3, R8, RZ ;  /* 0x00000008030e7224 */ /* 0x000fe400078e02ff */
[----:B------:R-:W-:-:S04]  /*0410*/  IMAD.WIDE.U32 R12, R8, R13, RZ ;  /* 0x0000000d080c7225 */ /* 0x000fc800078e00ff */
[----:B------:R-:W-:Y:S01]  /*0420*/  IMAD R15, R32, c[0x0][0x22c], RZ ;  /* 0x00008b00200f7a24 */ /* 0x000fe200078e02ff */
[----:B------:R-:W-:Y:S01]  /*0430*/  SEL R12, R10, R12, !P1 ;  /* 0x0000000c0a0c7207 */ /* 0x000fe20004800000 */
[----:B------:R-:W-:-:S03]  /*0440*/  IMAD.WIDE.U32 R2, R17, R8, RZ ;  /* 0x0000000811027225 */ /* 0x000fc600078e00ff */
[----:B------:R-:W-:Y:S01]  /*0450*/  SHF.R.S32.HI R10, RZ, 0x1f, R15 ;  /* 0x0000001fff0a7819 */ /* 0x000fe2000001140f */
[----:B------:R-:W-:Y:S02]  /*0460*/  IMAD R9, R9, R17, R14 ;  /* 0x0000001109097224 */ /* 0x000fe400078e020e */
[----:B------:R-:W-:Y:S01]  /*0470*/  IMAD.IADD R11, R11, 0x1, R19 ;  /* 0x000000010b0b7824 */ /* 0x000fe200078e0213 */
[----:B------:R-:W-:Y:S02]  /*0480*/  @P1 IADD3 R11, R13, R21, RZ ;  /* 0x000000150d0b1210 */ /* 0x000fe40007ffe0ff */
[----:B------:R-:W-:Y:S01]  /*0490*/  IADD3 R13, R3, R9, RZ ;  /* 0x00000009030d7210 */ /* 0x000fe20007ffe0ff */
[----:B------:R-:W-:Y:S05]  /*04a0*/  @!P0 BRA `(.L_x_754) ;  /* 0x0000007000008947 */ /* 0x000fea0003800000 */
[----:B-1----:R-:W-:Y:S01]  /*04b0*/  HFMA2.MMA R8, -RZ, RZ, 0, 7.62939453125e-06 ;  /* 0x00000080ff087435 */ /* 0x002fe200000001ff */
[----:B------:R-:W-:Y:S02]  /*04c0*/  @!P1 IMAD R5, R6, c[0x0][0x224], RZ ;  /* 0x0000890006059a24 */ /* 0x000fe400078e02ff */
[----:B------:R-:W-:-:S03]  /*04d0*/  IMAD.MOV.U32 R9, RZ, RZ, c[0x0][0x210] ;  /* 0x00008400ff097624 */ /* 0x000fc600078e00ff */
[----:B------:R-:W-:-:S04]  /*04e0*/  LEA R6, R6, R5, 0x7 ;  /* 0x0000000506067211 */ /* 0x000fc800078e38ff */
[----:B------:R-:W-:-:S04]  /*04f0*/  IMAD R5, R8, R9, c[0x0][0x234] ;  /* 0x00008d0008057624 */ /* 0x000fc800078e0209 */
[----:B------:R-:W-:Y:S01]  /*0500*/  IMAD R42, R5, R32, R6 ;  /* 0x00000020052a7224 */ /* 0x000fe200078e0206 */
[----:B------:R-:W-:Y:S05]  /*0510*/  BRA `(.L_x_755) ;  /* 0x0000002000007947 */ /* 0x000fea0003800000 */
.L_x_754:
[----:B-1----:R-:W-:-:S04]  /*0520*/  IMAD R6, R6, c[0x0][0x1c0], R32 ;  /* 0x0000700006067a24 */ /* 0x002fc800078e0220 */
[----:B------:R-:W-:Y:S02]  /*0530*/  IMAD R42, R6, c[0x0][0x224], RZ ;  /* 0x00008900062a7a24 */ /* 0x000fe400078e02ff */
.L_x_755:
[----:B------:R-:W-:Y:S01]  /*0540*/  SHF.R.S32.HI R6, RZ, 0x1f, R29 ;  /* 0x0000001fff067819 */ /* 0x000fe2000001141d */
[----:B------:R-:W-:Y:S01]  /*0550*/  IMAD.IADD R9, R4, 0x1, -R35 ;  /* 0x0000000104097824 */ /* 0x000fe200078e0a23 */
[----:B------:R-:W-:Y:S01]  /*0560*/  IADD3 R12, P0, P1, R2, R12, R15 ;  /* 0x0000000c020c7210 */ /* 0x000fe2000791e00f */
[----:B------:R-:W-:Y:S01]  /*0570*/  IMAD R7, R7, c[0x0][0x22c], RZ ;  /* 0x00008b0007077a24 */ /* 0x000fe200078e02ff */
[CC--:B------:R-:W-:Y:S01]  /*0580*/  LEA.HI R3, R6.reuse, R29.reuse, RZ, 0x3 ;  /* 0x0000001d06037211 */ /* 0x0c0fe200078f18ff */
[----:B------:R-:W-:Y:S01]  /*0590*/  BSSY B0, `(.L_x_756) ;  /* 0x0000031000007945 */ /* 0x000fe20003800000 */
[-C--:B------:R-:W-:Y:S01]  /*05a0*/  LEA.HI R2, R6, R29.reuse, RZ, 0x2 ;  /* 0x0000001d06027211 */ /* 0x080fe200078f10ff */
[----:B------:R-:W-:Y:S01]  /*05b0*/  CS2R R20, SRZ ;  /* 0x0000000000147805 */ /* 0x000fe2000001ff00 */
[----:B------:R-:W-:Y:S01]  /*05c0*/  LOP3.LUT R8, R3, 0x3ffffff8, RZ, 0xc0, !PT ;  /* 0x3ffffff803087812 */ /* 0x000fe200078ec0ff */
[----:B------:R-:W-:Y:S01]  /*05d0*/  CS2R R14, SRZ ;  /* 0x00000000000e7805 */ /* 0x000fe2000001ff00 */
[----:B------:R-:W-:Y:S01]  /*05e0*/  SHF.R.S32.HI R6, RZ, 0x2, R2 ;  /* 0x00000002ff067819 */ /* 0x000fe20000011402 */
[----:B------:R-:W-:Y:S01]  /*05f0*/  CS2R R16, SRZ ;  /* 0x0000000000107805 */ /* 0x000fe2000001ff00 */
[----:B------:R-:W-:Y:S01]  /*0600*/  IADD3 R8, -R8, R29, RZ ;  /* 0x0000001d08087210 */ /* 0x000fe20007ffe1ff */
[----:B------:R-:W-:Y:S01]  /*0610*/  CS2R R18, SRZ ;  /* 0x0000000000127805 */ /* 0x000fe2000001ff00 */
[----:B------:R-:W-:-:S02]  /*0620*/  IADD3.X R4, R13, R11, R10, P0, P1 ;  /* 0x0000000b0d047210 */ /* 0x000fc400007e240a */
[----:B------:R-:W-:Y:S01]  /*0630*/  SHF.R.S32.HI R3, RZ, 0x3, R3 ;  /* 0x00000003ff037819 */ /* 0x000fe20000011403 */
[----:B------:R-:W-:Y:S01]  /*0640*/  CS2R R10, SRZ ;  /* 0x00000000000a7805 */ /* 0x000fe2000001ff00 */
[----:B------:R-:W-:Y:S02]  /*0650*/  SHF.L.U32 R8, R8, 0x2, RZ ;  /* 0x0000000208087819 */ /* 0x000fe400000006ff */
[----:B------:R-:W-:Y:S02]  /*0660*/  ISETP.GE.AND P0, PT, R6, R9, PT ;  /* 0x000000090600720c */ /* 0x000fe40003f06270 */
[----:B------:R-:W-:Y:S01]  /*0670*/  LOP3.LUT R2, R2, 0x1ffffffc, RZ, 0xc0, !PT ;  /* 0x1ffffffc02027812 */ /* 0x000fe200078ec0ff */
[----:B------:R-:W-:Y:S01]  /*0680*/  IMAD R3, R3, R7, R8 ;  /* 0x0000000703037224 */ /* 0x000fe200078e0208 */
[----:B------:R-:W-:Y:S01]  /*0690*/  MOV R24, RZ ;  /* 0x000000ff00187202 */ /* 0x000fe20000000f00 */
[----:B------:R-:W-:Y:S01]  /*06a0*/  CS2R R8, SRZ ;  /* 0x0000000000087805 */ /* 0x000fe2000001ff00 */
[----:B------:R-:W-:-:S02]  /*06b0*/  IADD3 R2, -R2, R29, RZ ;  /* 0x0000001d02027210 */ /* 0x000fc40007ffe1ff */
[C---:B------:R-:W-:Y:S02]  /*06c0*/  IADD3 R5, P1, R3.reuse, R12, RZ ;  /* 0x0000000c03057210 */ /* 0x040fe40007f3e0ff */
[----:B------:R-:W-:Y:S01]  /*06d0*/  SHF.L.U32 R30, R2, 0x3, RZ ;  /* 0x00000003021e7819 */ /* 0x000fe200000006ff */
[----:B------:R-:W-:Y:S01]  /*06e0*/  CS2R R12, SRZ ;  /* 0x00000000000c7805 */ /* 0x000fe2000001ff00 */
[----:B------:R-:W-:Y:S02]  /*06f0*/  LEA.HI.X.SX32 R4, R3, R4, 0x1, P1 ;  /* 0x0000000403047211 */ /* 0x000fe400008f0eff */
        /* <DEDUP_REMOVED lines=9> */
[----:B------:R-:W-:Y:S01]  /*0790*/  IMAD R27, R28, c[0x0][0x378], RZ ;  /* 0x0000de001c1b7a24 */ /* 0x000fe200078e02ff */
[----:B------:R-:W-:Y:S02]  /*07a0*/  IADD3 R0, R30, 0x40, RZ ;  /* 0x000000401e007810 */ /* 0x000fe40007ffe0ff */
[----:B------:R-:W-:Y:S01]  /*07b0*/  IADD3.X R23, R25, R23, R26, P1, !PT ;  /* 0x0000001719177210 */ /* 0x000fe20000ffe41a */
[----:B------:R-:W-:Y:S01]  /*07c0*/  IMAD R25, R32, c[0x0][0x37c], R27 ;  /* 0x0000df0020197a24 */ /* 0x000fe200078e021b */
[----:B------:R-:W-:Y:S02]  /*07d0*/  ISETP.GE.AND P3, PT, R0, c[0x0][0x220], PT ;  /* 0x0000880000007a0c */ /* 0x000fe40003f66270 */
[----:B------:R-:W-:Y:S01]  /*07e0*/  ISETP.GE.AND P1, PT, R30, c[0x0][0x220], PT ;  /* 0x000088001e007a0c */ /* 0x000fe20003f26270 */
[----:B------:R-:W-:-:S04]  /*07f0*/  IMAD.WIDE.U32 R26, R32, c[0x0][0x378], R22 ;  /* 0x0000de00201a7a25 */ /* 0x000fc800078e0016 */
[----:B------:R-:W-:Y:S01]  /*0800*/  IMAD R23, R3, c[0x0][0x370], RZ ;  /* 0x0000dc0003177a24 */ /* 0x000fe200078e02ff */
[----:B------:R-:W-:-:S03]  /*0810*/  IADD3 R27, R27, R25, RZ ;  /* 0x000000191b1b7210 */ /* 0x000fc60007ffe0ff */
[C---:B------:R-:W-:Y:S02]  /*0820*/  IMAD R23, R6.reuse, c[0x0][0x374], R23 ;  /* 0x0000dd0006177a24 */ /* 0x040fe400078e0217 */
[----:B------:R-:W-:-:S04]  /*0830*/  IMAD.WIDE.U32 R26, R6, c[0x0][0x370], R26 ;  /* 0x0000dc00061a7a25 */ /* 0x000fc800078e001a */
[----:B------:R-:W-:Y:S01]  /*0840*/  IMAD.IADD R23, R27, 0x1, R23 ;  /* 0x000000011b177824 */ /* 0x000fe200078e0217 */
[----:B------:R-:W-:-:S04]  /*0850*/  LEA R22, P4, R26, c[0x0][0x330], 0x1 ;  /* 0x0000cc001a167a11 */ /* 0x000fc800078808ff */
[----:B------:R-:W-:-:S05]  /*0860*/  LEA.HI.X R23, R26, c[0x0][0x334], R23, 0x1, P4 ;  /* 0x0000cd001a177a11 */ /* 0x000fca00020f0c17 */
[----:B------:R0:W5:Y:S04]  /*0870*/  @!P1 LDG.E.128 R8, [R22.64] ;  /* 0x0000000416089981 */ /* 0x000168000c1e1d00 */
[----:B------:R0:W5:Y:S04]  /*0880*/  @!P2 LDG.E.128 R12, [R22.64+0x40] ;  /* 0x00004004160ca981 */ /* 0x000168000c1e1d00 */
[----:B------:R0:W5:Y:S02]  /*0890*/  @!P3 LDG.E.128 R16, [R22.64+0x80] ;  /* 0x000080041610b981 */ /* 0x000164000c1e1d00 */
.L_x_757:
[----:B------:R-:W-:Y:S05]  /*08a0*/  BSYNC B0 ;  /* 0x0000000000007941 */ /* 0x000fea0003800000 */
.L_x_756:
[----:B------:R-:W-:Y:S01]  /*08b0*/  BSSY B0, `(.L_x_758) ;  /* 0x0000026000007945 */ /* 0x000fe20003800000 */
[----:B------:R-:W-:Y:S01]  /*08c0*/  HFMA2.MMA R25, -RZ, RZ, 0, 0 ;  /* 0x00000000ff197435 */ /* 0x000fe200000001ff */
[----:B-----5:R-:W-:Y:S01]  /*08d0*/  MOV R0, R8 ;  /* 0x0000000800007202 */ /* 0x020fe20000000f00 */
[----:B------:R-:W-:Y:S01]  /*08e0*/  IMAD.MOV.U32 R38, RZ, RZ, R12 ;  /* 0x000000ffff267224 */ /* 0x000fe200078e000c */
[----:B------:R-:W-:Y:S01]  /*08f0*/  MOV R36, R9 ;  /* 0x0000000900247202 */ /* 0x000fe20000000f00 */
[----:B0-----:R-:W-:Y:S01]  /*0900*/  CS2R R22, SRZ ;  /* 0x0000000000167805 */ /* 0x001fe2000001ff00 */
[----:B------:R-:W-:Y:S01]  /*0910*/  MOV R37, R10 ;  /* 0x0000000a00257202 */ /* 0x000fe20000000f00 */
[----:B------:R-:W-:Y:S01]  /*0920*/  CS2R R8, SRZ ;  /* 0x0000000000087805 */ /* 0x000fe2000001ff00 */
[----:B------:R-:W-:Y:S01]  /*0930*/  MOV R39, R11 ;  /* 0x0000000b00277202 */ /* 0x000fe20000000f00 */
[----:B------:R-:W-:Y:S01]  /*0940*/  CS2R R26, SRZ ;  /* 0x00000000001a7805 */ /* 0x000fe2000001ff00 */
[----:B------:R-:W-:Y:S01]  /*0950*/  MOV R41, R13 ;  /* 0x0000000d00297202 */ /* 0x000fe20000000f00 */
[----:B------:R-:W-:Y:S01]  /*0960*/  CS2R R10, SRZ ;  /* 0x00000000000a7805 */ /* 0x000fe2000001ff00 */
[----:B------:R-:W-:Y:S01]  /*0970*/  IADD3 R42, R35, R42, RZ ;  /* 0x0000002a232a7210 */ /* 0x000fe20007ffe0ff */
[----:B------:R-:W-:Y:S05]  /*0980*/  @P0 BRA `(.L_x_759) ;  /* 0x0000018000000947 */ /* 0x000fea0003800000 */
[----:B------:R-:W-:Y:S01]  /*0990*/  MOV R12, R30 ;  /* 0x0000001e000c7202 */ /* 0x000fe20000000f00 */
[----:B------:R-:W-:Y:S01]  /*09a0*/  IMAD.MOV.U32 R13, RZ, RZ, R31 ;  /* 0x000000ffff0d7224 */ /* 0x000fe200078e001f */
[----:B------:R-:W-:Y:S01]  /*09b0*/  ISETP.GE.AND P1, PT, R30, c[0x0][0x220], PT ;  /* 0x000088001e007a0c */ /* 0x000fe20003f26270 */
        /* <DEDUP_REMOVED lines=8> */
[----:B------:R-:W-:Y:S01]  /*0a40*/  IMAD R13, R28, c[0x0][0x1f0], RZ ;  /* 0x00007c001c0d7a24 */ /* 0x000fe200078e02ff */
[----:B------:R-:W-:Y:S01]  /*0a50*/  ISETP.GE.AND P3, PT, R12, c[0x0][0x220], PT ;  /* 0x000088000c007a0c */ /* 0x000fe20003f66270 */
[----:B------:R-:W-:Y:S02]  /*0a60*/  IMAD R3, R6, c[0x0][0x1ec], R3 ;  /* 0x00007b0006037a24 */ /* 0x000fe400078e0203 */
[----:B------:R-:W-:-:S02]  /*0a70*/  IMAD R13, R32, c[0x0][0x1f4], R13 ;  /* 0x00007d00200d7a24 */ /* 0x000fc400078e020d */
[----:B------:R-:W-:-:S05]  /*0a80*/  IMAD.WIDE.U32 R34, R32, c[0x0][0x1f0], R34 ;  /* 0x00007c0020227a25 */ /* 0x000fca00078e0022 */
        /* <DEDUP_REMOVED lines=8> */
.L_x_759:
[----:B------:R-:W-:Y:S05]  /*0b10*/  BSYNC B0 ;  /* 0x0000000000007941 */ /* 0x000fea0003800000 */
.L_x_758:
[----:B0-----:R-:W-:Y:S01]  /*0b20*/  HADD2.F32 R2, -RZ, R0.H1_H1 ;  /* 0x30000000ff027230 */ /* 0x001fe20000004100 */
[----:B------:R-:W-:Y:S01]  /*0b30*/  LOP3.LUT P0, RZ, R29, 0x3, RZ, 0xc0, !PT ;  /* 0x000000031dff7812 */ /* 0x000fe2000780c0ff */
[----:B-----5:R-:W-:Y:S01]  /*0b40*/  HADD2.F32 R13, -RZ, R20.H1_H1 ;  /* 0x30000014ff0d7230 */ /* 0x020fe20000004100 */
[----:B------:R-:W-:Y:S01]  /*0b50*/  SHF.L.U32 R7, R7, 0x3, RZ ;  /* 0x0000000307077819 */ /* 0x000fe200000006ff */
[----:B------:R-:W-:-:S02]  /*0b60*/  HADD2.F32 R0, -RZ, R0.H0_H0 ;  /* 0x20000000ff007230 */ /* 0x000fc40000004100 */
[----:B------:R-:W-:Y:S01]  /*0b70*/  HADD2.F32 R3, -RZ, R20.H0_H0 ;  /* 0x20000014ff037230 */ /* 0x000fe20000004100 */
[----:B------:R-:W-:Y:S01]  /*0b80*/  FMUL.FTZ R6, R2, R13 ;  /* 0x0000000d02067220 */ /* 0x000fe20000410000 */
[--C-:B------:R-:W-:Y:S02]  /*0b90*/  HADD2.F32 R2, -RZ, R36.reuse.H0_H0 ;  /* 0x20000024ff027230 */ /* 0x100fe40000004100 */
[--C-:B------:R-:W-:Y:S01]  /*0ba0*/  HADD2.F32 R13, -RZ, R21.reuse.H0_H0 ;  /* 0x20000015ff0d7230 */ /* 0x100fe20000004100 */
[----:B------:R-:W-:Y:S01]  /*0bb0*/  FFMA.FTZ R0, R0, R3, R6 ;  /* 0x0000000300007223 */ /* 0x000fe20000010006 */
[----:B------:R-:W-:Y:S01]  /*0bc0*/  HADD2.F32 R36, -RZ, R36.H1_H1 ;  /* 0x30000024ff247230 */ /* 0x000fe20000004100 */
[----:B------:R-:W-:Y:S01]  /*0bd0*/  MOV R6, R9 ;  /* 0x0000000900067202 */ /* 0x000fe20000000f00 */
[----:B------:R-:W-:Y:S01]  /*0be0*/  HADD2.F32 R3, -RZ, R21.H1_H1 ;  /* 0x30000015ff037230 */ /* 0x000fe20000004100 */
[----:B------:R-:W-:Y:S01]  /*0bf0*/  FFMA.FTZ R2, R2, R13, R0 ;  /* 0x0000000d02027223 */ /* 0x000fe20000010000 */
[--C-:B------:R-:W-:Y:S01]  /*0c00*/  HADD2.F32 R0, -RZ, R37.reuse.H0_H0 ;  /* 0x20000025ff007230 */ /* 0x100fe20000004100 */
[----:B------:R-:W-:Y:S01]  /*0c10*/  @!P0 LEA.HI R29, P2, R29, R42, RZ, 0x1e ;  /* 0x0000002a1d1d8211 */ /* 0x000fe2000785f0ff */
[--C-:B------:R-:W-:Y:S01]  /*0c20*/  HADD2.F32 R13, -RZ, R22.reuse.H0_H0 ;  /* 0x20000016ff0d7230 */ /* 0x100fe20000004100 */
[----:B------:R-:W-:Y:S01]  /*0c30*/  FFMA.FTZ R3, R36, R3, R2 ;  /* 0x0000000324037223 */ /* 0x000fe20000010002 */
[----:B------:R-:W-:Y:S01]  /*0c40*/  HADD2.F32 R37, -RZ, R37.H1_H1 ;  /* 0x30000025ff257230 */ /* 0x000fe20000004100 */
[----:B------:R-:W-:Y:S01]  /*0c50*/  @!P0 LEA.HI.X.SX32 R42, R42, RZ, 0x1, P2 ;  /* 0x000000ff2a2a8211 */ /* 0x000fe200010f0eff */
        /* <DEDUP_REMOVED lines=14> */
[--C-:B------:R-:W-:Y:S01]  /*0d40*/  HADD2.F32 R0, -RZ, R41.reuse.H0_H0 ;  /* 0x20000029ff007230 */ /* 0x100fe20000004100 */
[----:B------:R-:W-:Y:S01]  /*0d50*/  LEA R8, P1, R5, c[0x0][0x350], 0x2 ;  /* 0x0000d40005087a11 */ /* 0x000fe200078210ff */
[--C-:B------:R-:W-:Y:S01]  /*0d60*/  HADD2.F32 R3, -RZ, R6.reuse.H0_H0 ;  /* 0x20000006ff037230 */ /* 0x100fe20000004100 */
        /* <DEDUP_REMOVED lines=40> */
[----:B------:R-:W-:-:S02]  /*0ff0*/  LEA.HI.X R9, R5, c[0x0][0x354], R4, 0x2, P1 ;  /* 0x0000d50005097a11 */ /* 0x000fc400008f1404 */
[----:B------:R-:W-:Y:S01]  /*1000*/  @!P0 LEA R4, P1, R29, c[0x0][0x3c8], 0x2 ;  /* 0x0000f2001d048a11 */ /* 0x000fe200078210ff */
[----:B------:R-:W-:-:S03]  /*1010*/  FFMA.FTZ R0, R19, R2, R0 ;  /* 0x0000000213007223 */ /* 0x000fc60000010000 */
[----:B------:R-:W-:Y:S02]  /*1020*/  @!P0 LEA.HI.X R5, R29, c[0x0][0x3cc], R42, 0x2, P1 ;  /* 0x0000f3001d058a11 */ /* 0x000fe400008f142a */
[----:B------:R-:W0:Y:S02]  /*1030*/  SHFL.BFLY PT, R3, R0, 0x2, 0x1f ;  /* 0x0c401f0000037f89 */ /* 0x000e2400000e0000 */
[----:B0-----:R-:W-:-:S05]  /*1040*/  FADD.FTZ R3, R0, R3 ;  /* 0x0000000300037221 */ /* 0x001fca0000010000 */
[----:B------:R-:W0:Y:S02]  /*1050*/  SHFL.BFLY PT, R2, R3, 0x1, 0x1f ;  /* 0x0c201f0003027f89 */ /* 0x000e2400000e0000 */
[----:B0-----:R-:W-:-:S04]  /*1060*/  FADD.FTZ R2, R3, R2 ;  /* 0x0000000203027221 */ /* 0x001fc80000010000 */
[----:B------:R-:W-:Y:S02]  /*1070*/  FMUL.FTZ R11, R2, c[0x0][0x2d4] ;  /* 0x0000b500020b7a20 */ /* 0x000fe40000410000 */
[----:B------:R-:W-:-:S03]  /*1080*/  IMAD.WIDE R2, R7, 0x10, R8 ;  /* 0x0000001007027825 */ /* 0x000fc600078e0208 */
[----:B------:R-:W-:Y:S04]  /*1090*/  @!P0 STG.E [R4.64], R11 ;  /* 0x0000000b04008986 */ /* 0x000fe8000c101904 */
[----:B------:R-:W-:Y:S04]  /*10a0*/  STG.E.128 [R8.64], RZ ;  /* 0x000000ff08007986 */ /* 0x000fe8000c101d04 */
[----:B------:R-:W-:Y:S04]  /*10b0*/  STG.E.128 [R2.64], RZ ;  /* 0x000000ff02007986 */ /* 0x000fe8000c101d04 */
[----:B------:R-:W-:Y:S04]  /*10c0*/  STG.E.128 [R8.64+0x80], RZ ;  /* 0x000080ff08007986 */ /* 0x000fe8000c101d04 */
[----:B------:R-:W-:Y:S04]  /*10d0*/  STG.E.128 [R2.64+0x80], RZ ;  /* 0x000080ff02007986 */ /* 0x000fe8000c101d04 */
[----:B------:R-:W-:Y:S04]  /*10e0*/  STG.E.128 [R8.64+0x100], RZ ;  /* 0x000100ff08007986 */ /* 0x000fe8000c101d04 */
[----:B------:R-:W-:Y:S01]  /*10f0*/  STG.E.128 [R2.64+0x100], RZ ;  /* 0x000100ff02007986 */ /* 0x000fe2000c101d04 */
[----:B------:R-:W-:Y:S05]  /*1100*/  EXIT ;  /* 0x000000000000794d */ /* 0x000fea0003800000 */
.L_x_760:
        /* <DEDUP_REMOVED lines=15> */
.L_x_1297:


//--------------------- .text._ZN5flash27flash_bwd_convert_dq_kernelI23Flash_bwd_kernel_traitsILi96ELi64ELi128ELi8ELi2ELi4ELi4ELb0ELb0EN7cutlass6half_tE19Flash_kernel_traitsILi96ELi64ELi128ELi8ES3_EEEEvNS_16Flash_bwd_paramsEi --------------------------
	.section	.text._ZN5flash27flash_bwd_convert_dq_kernelI23Flash_bwd_kernel_traitsILi96ELi64ELi128ELi8ELi2ELi4ELi4ELb0ELb0EN7cutlass6half_tE19Flash_kernel_traitsILi96ELi64ELi128ELi8ES3_EEEEvNS_16Flash_bwd_paramsEi,"ax",@progbits
	.sectioninfo	@"SHI_REGISTERS=64"
	.align	128
        .global         _ZN5flash27flash_bwd_convert_dq_kernelI23Flash_bwd_kernel_traitsILi96ELi64ELi128ELi8ELi2ELi4ELi4ELb0ELb0EN7cutlass6half_tE19Flash_kernel_traitsILi96ELi64ELi128ELi8ES3_EEEEvNS_16Flash_bwd_paramsEi
        .type           _ZN5flash27flash_bwd_convert_dq_kernelI23Flash_bwd_kernel_traitsILi96ELi64ELi128ELi8ELi2ELi4ELi4ELb0ELb0EN7cutlass6half_tE19Flash_kernel_traitsILi96ELi64ELi128ELi8ES3_EEEEvNS_16Flash_bwd_paramsEi,@function
        .size           _ZN5flash27flash_bwd_convert_dq_kernelI23Flash_bwd_kernel_traitsILi96ELi64ELi128ELi8ELi2ELi4ELi4ELb0ELb0EN7cutlass6half_tE19Flash_kernel_traitsILi96ELi64ELi128ELi8ES3_EEEEvNS_16Flash_bwd_paramsEi,(.L_x_1298 - _ZN5flash27flash_bwd_convert_dq_kernelI23Flash_bwd_kernel_traitsILi96ELi64ELi128ELi8ELi2ELi4ELi4ELb0ELb0EN7cutlass6half_tE19Flash_kernel_traitsILi96ELi64ELi128ELi8ES3_EEEEvNS_16Flash_bwd_paramsEi)
        .other          _ZN5flash27flash_bwd_convert_dq_kernelI23Flash_bwd_kernel_traitsILi96ELi64ELi128ELi8ELi2ELi4ELi4ELb0ELb0EN7cutlass6half_tE19Flash_kernel_traitsILi96ELi64ELi128ELi8ES3_EEEEvNS_16Flash_bwd_paramsEi,@"STO_CUDA_ENTRY STV_DEFAULT"
_ZN5flash27flash_bwd_convert_dq_kernelI23Flash_bwd_kernel_traitsILi96ELi64ELi128ELi8ELi2ELi4ELi4ELb0ELb0EN7cutlass6half_tE19Flash_kernel_traitsILi96ELi64ELi128ELi8ES3_EEEEvNS_16Flash_bwd_paramsEi:
.text._ZN5flash27flash_bwd_convert_dq_kernelI23Flash_bwd_kernel_traitsILi96ELi64ELi128ELi8ELi2ELi4ELi4ELb0ELb0EN7cutlass6half_tE19Flash_kernel_traitsILi96ELi64ELi128ELi8ES3_EEEEvNS_16Flash_bwd_paramsEi:
        /* <DEDUP_REMOVED lines=164> */
.L_x_762:
        /* <DEDUP_REMOVED lines=83> */
.L_x_761:
        /* <DEDUP_REMOVED lines=126> */
.L_x_763:
        /* <DEDUP_REMOVED lines=11> */
.L_x_1298:


//--------------------- .text._ZN5flash44flash_bwd_dq_dk_dv_loop_seqk_parallel_kernelI23Flash_bwd_kernel_traitsILi96ELi64ELi128ELi8ELi2ELi4ELi4ELb0ELb0EN7cutlass6half_tE19Flash_kernel_traitsILi96ELi64ELi128ELi8ES3_EELb1ELb0ELb0ELb0ELb0ELb1ELb0EEEvNS_16Flash_bwd_paramsE --------------------------
	.section	.text._ZN5flash44flash_bwd_dq_dk_dv_loop_seqk_parallel_kernelI23Flash_bwd_kernel_traitsILi96ELi64ELi128ELi8ELi2ELi4ELi4ELb0ELb0EN7cutlass6half_tE19Flash_kernel_traitsILi96ELi64ELi128ELi8ES3_EELb1ELb0ELb0ELb0ELb0ELb1ELb0EEEvNS_16Flash_bwd_paramsE,"ax",@progbits
	.sectioninfo	@"SHI_REGISTERS=255"
	.align	128
        .global         _ZN5flash44flash_bwd_dq_dk_dv_loop_seqk_parallel_kernelI23Flash_bwd_kernel_traitsILi96ELi64ELi128ELi8ELi2ELi4ELi4ELb0ELb0EN7cutlass6half_tE19Flash_kernel_traitsILi96ELi64ELi128ELi8ES3_EELb1ELb0ELb0ELb0ELb0ELb1ELb0EEEvNS_16Flash_bwd_paramsE
        .type           _ZN5flash44flash_bwd_dq_dk_dv_loop_seqk_parallel_kernelI23Flash_bwd_kernel_traitsILi96ELi64ELi128ELi8ELi2ELi4ELi4ELb0ELb0EN7cutlass6half_tE19Flash_kernel_traitsILi96ELi64ELi128ELi8ES3_EELb1ELb0ELb0ELb0ELb0ELb1ELb0EEEvNS_16Flash_bwd_paramsE,@function
        .size           _ZN5flash44flash_bwd_dq_dk_dv_loop_seqk_parallel_kernelI23Flash_bwd_kernel_traitsILi96ELi64ELi128ELi8ELi2ELi4ELi4ELb0ELb0EN7cutlass6half_tE19Flash_kernel_traitsILi96ELi64ELi128ELi8ES3_EELb1ELb0ELb0ELb0ELb0ELb1ELb0EEEvNS_16Flash_bwd_paramsE,(.L_x_1299 - _ZN5flash44flash_bwd_dq_dk_dv_loop_seqk_parallel_kernelI23Flash_bwd_kernel_traitsILi96ELi64ELi128ELi8ELi2ELi4ELi4ELb0ELb0EN7cutlass6half_tE19Flash_kernel_traitsILi96ELi64ELi128ELi8ES3_EELb1ELb0ELb0ELb0ELb0ELb1ELb0EEEvNS_16Flash_bwd_paramsE)
        .other          _ZN5flash44flash_bwd_dq_dk_dv_loop_seqk_parallel_kernelI23Flash_bwd_kernel_traitsILi96ELi64ELi128ELi8ELi2ELi4ELi4ELb0ELb0EN7cutlass6half_tE19Flash_kernel_traitsILi96ELi64ELi128ELi8ES3_EELb1ELb0ELb0ELb0ELb0ELb1ELb0EEEvNS_16Flash_bwd_paramsE,@"STO_CUDA_ENTRY STV_DEFAULT"
_ZN5flash44flash_bwd_dq_dk_dv_loop_seqk_parallel_kernelI23Flash_bwd_kernel_traitsILi96ELi64ELi128ELi8ELi2ELi4ELi4ELb0ELb0EN7cutlass6half_tE19Flash_kernel_traitsILi96ELi64ELi128ELi8ES3_EELb1ELb0ELb0ELb0ELb0ELb1ELb0EEEvNS_16Flash_bwd_paramsE:
.text._ZN5flash44flash_bwd_dq_dk_dv_loop_seqk_parallel_kernelI23Flash_bwd_kernel_traitsILi96ELi64ELi128ELi8ELi2ELi4ELi4ELb0ELb0EN7cutlass6half_tE19Flash_kernel_traitsILi96ELi64ELi128ELi8ES3_EELb1ELb0ELb0ELb0ELb0ELb1ELb0EEEvNS_16Flash_bwd_paramsE:
[----:B------:R-:W-:Y:S02]  /*0000*/  MOV R1, c[0x0][0x28] ;  /* 0x00000a0000017a02 */ /* 0x000fe40000000f00 */
[----:B------:R-:W1:Y:S01]  /*0010*/  S2R R233, SR_CTAID.X ;  /* 0x0000000000e97919 */ /* 0x000e620000002500 */
[----:B------:R-:W-:Y:S01]  /*0020*/  ULDC UR5, c[0x0][0x218] ;  /* 0x0000860000057ab9 */ /* 0x000fe20000000800 */
[----:B------:R-:W-:Y:S01]  /*0030*/  IADD3 R1, R1, -0x8, RZ ;  /* 0xfffffff801017810 */ /* 0x000fe20007ffe0ff */
[----:B------:R-:W-:-:S04]  /*0040*/  UIADD3 UR5, UR5, 0x7f, URZ ;  /* 0x0000007f05057890 */ /* 0x000fc8000fffe03f */
[----:B------:R-:W-:-:S04]  /*0050*/  USHF.R.S32.HI UR4, URZ, 0x1f, UR5 ;  /* 0x0000001f3f047899 */ /* 0x000fc80008011405 */
[----:B------:R-:W-:-:S04]  /*0060*/  ULEA.HI UR4, UR4, UR5, URZ, 0x7 ;  /* 0x0000000504047291 */ /* 0x000fc8000f8f383f */
[----:B------:R-:W-:-:S06]  /*0070*/  USHF.R.S32.HI UR4, URZ, 0x7, UR4 ;  /* 0x000000073f047899 */ /* 0x000fcc0008011404 */
[----:B-1----:R-:W-:-:S13]  /*0080*/  ISETP.GE.AND P0, PT, R233, UR4, PT ;  /* 0x00000004e9007c0c */ /* 0x002fda000bf06270 */
[----:B------:R-:W-:Y:S05]  /*0090*/  @P0 EXIT ;  /* 0x000000000000094d */ /* 0x000fea0003800000 */
[----:B------:R-:W1:Y:S01]  /*00a0*/  S2R R8, SR_TID.X ;  /* 0x0000000000087919 */ /* 0x000e620000002100 */
[----:B------:R-:W-:Y:S01]  /*00b0*/  IMAD.MOV.U32 R182, RZ, RZ, 0x20 ;  /* 0x00000020ffb67424 */ /* 0x000fe200078e00ff */
[----:B------:R-:W-:Y:S01]  /*00c0*/  ULDC.64 UR6, c[0x0][0x118] ;  /* 0x0000460000067ab9 */ /* 0x000fe20000000a00 */
[----:B------:R-:W-:Y:S02]  /*00d0*/  IMAD.MOV.U32 R197, RZ, RZ, -0x10 ;  /* 0xfffffff0ffc57424 */ /* 0x000fe400078e00ff */
[----:B------:R-:W-:Y:S01]  /*00e0*/  IMAD.MOV.U32 R179, RZ, RZ, 0x40 ;  /* 0x00000040ffb37424 */ /* 0x000fe200078e00ff */
[----:B-1----:R-:W-:-:S04]  /*00f0*/  SHF.R.S32.HI R2, RZ, 0x1f, R8 ;  /* 0x0000001fff027819 */ /* 0x002fc80000011408 */
[CC--:B------:R-:W-:Y:S02]  /*0100*/  LEA.HI R0, R2.reuse, R8.reuse, RZ, 0x4 ;  /* 0x0000000802007211 */ /* 0x0c0fe400078f20ff */
[CC--:B------:R-:W-:Y:S02]  /*0110*/  LEA.HI R19, R2.reuse, R8.reuse, RZ, 0x3 ;  /* 0x0000000802137211 */ /* 0x0c0fe400078f18ff */
[CC--:B------:R-:W-:Y:S02]  /*0120*/  LEA.HI R9, R2.reuse, R8.reuse, RZ, 0x5 ;  /* 0x0000000802097211 */ /* 0x0c0fe400078f28ff */
[----:B------:R-:W-:Y:S02]  /*0130*/  SHF.R.S32.HI R3, RZ, 0x4, R0 ;  /* 0x00000004ff037819 */ /* 0x000fe40000011400 */
[----:B------:R-:W-:Y:S02]  /*0140*/  LEA.HI R7, R2, R8, RZ, 0x2 ;  /* 0x0000000802077211 */ /* 0x000fe400078f10ff */
[----:B------:R-:W-:-:S02]  /*0150*/  LOP3.LUT R5, R19, 0xfffffff8, RZ, 0xc0, !PT ;  /* 0xfffffff813057812 */ /* 0x000fc400078ec0ff */
[CC--:B------:R-:W-:Y:S02]  /*0160*/  LEA.HI R4, R2.reuse, R8.reuse, RZ, 0x6 ;  /* 0x0000000802047211 */ /* 0x0c0fe400078f30ff */
[----:B------:R-:W-:Y:S01]  /*0170*/  LEA.HI R16, R2, R8, RZ, 0x7 ;  /* 0x0000000802107211 */ /* 0x000fe200078f38ff */
[----:B------:R-:W-:Y:S01]  /*0180*/  IMAD.IADD R10, R8, 0x1, -R5 ;  /* 0x00000001080a7824 */ /* 0x000fe200078e0a05 */
[----:B------:R-:W-:Y:S02]  /*0190*/  LOP3.LUT R6, R9, 0xffffffe0, RZ, 0xc0, !PT ;  /* 0xffffffe009067812 */ /* 0x000fe400078ec0ff */
[----:B------:R-:W-:Y:S02]  /*01a0*/  LOP3.LUT R2, R0, 0xfffffff0, RZ, 0xc0, !PT ;  /* 0xfffffff000027812 */ /* 0x000fe400078ec0ff */
[----:B------:R-:W-:Y:S01]  /*01b0*/  SHF.R.S32.HI R12, RZ, 0x3, R19 ;  /* 0x00000003ff0c7819 */ /* 0x000fe20000011413 */
[----:B------:R-:W-:Y:S01]  /*01c0*/  IMAD.IADD R5, R8, 0x1, -R6 ;  /* 0x0000000108057824 */ /* 0x000fe200078e0a06 */
[----:B------:R-:W-:Y:S01]  /*01d0*/  LEA.HI R0, R0, R3, RZ, 0x1 ;  /* 0x0000000300007211 */ /* 0x000fe200078f08ff */
[----:B------:R-:W-:Y:S01]  /*01e0*/  IMAD.IADD R6, R8, 0x1, -R2 ;  /* 0x0000000108067824 */ /* 0x000fe200078e0a02 */
[----:B------:R-:W-:Y:S01]  /*01f0*/  LOP3.LUT R11, R7, 0xfffffffc, RZ, 0xc0, !PT ;  /* 0xfffffffc070b7812 */ /* 0x000fe200078ec0ff */
[----:B------:R-:W-:Y:S01]  /*0200*/  IMAD.SHL.U32 R2, R12, 0x40, RZ ;  /* 0x000000400c027824 */ /* 0x000fe200078e00ff */
[----:B------:R-:W-:-:S02]  /*0210*/  LOP3.LUT R0, R0, 0xfffffffe, RZ, 0xc0, !PT ;  /* 0xfffffffe00007812 */ /* 0x000fc400078ec0ff */
[----:B------:R-:W-:Y:S01]  /*0220*/  SHF.R.S32.HI R244, RZ, 0x6, R4 ;  /* 0x00000006fff47819 */ /* 0x000fe20000011404 */
[----:B------:R-:W-:Y:S01]  /*0230*/  IMAD.IADD R15, R8, 0x1, -R11 ;  /* 0x00000001080f7824 */ /* 0x000fe200078e0a0b */
[----:B------:R-:W-:Y:S01]  /*0240*/  LEA.HI R11, R10, R10, RZ, 0x1 ;  /* 0x0000000a0a0b7211 */ /* 0x000fe200078f08ff */
[----:B------:R-:W-:Y:S01]  /*0250*/  IMAD.IADD R14, R3, 0x1, -R0 ;  /* 0x00000001030e7824 */ /* 0x000fe200078e0a00 */
[----:B------:R-:W-:Y:S01]  /*0260*/  LOP3.LUT R0, R2, 0xc0, RZ, 0xc0, !PT ;  /* 0x000000c002007812 */ /* 0x000fe200078ec0ff */
[----:B------:R-:W-:Y:S01]  /*0270*/  IMAD.SHL.U32 R250, R15, 0x8, RZ ;  /* 0x000000080ffa7824 */ /* 0x000fe200078e00ff */
[----:B------:R-:W-:Y:S02]  /*0280*/  SHF.R.S32.HI R3, RZ, 0x1f, R5 ;  /* 0x0000001fff037819 */ /* 0x000fe40000011405 */
[----:B------:R-:W-:Y:S02]  /*0290*/  LOP3.LUT R2, R11, 0x7fffffe, RZ, 0xc0, !PT ;  /* 0x07fffffe0b027812 */ /* 0x000fe400078ec0ff */
[----:B------:R-:W-:-:S02]  /*02a0*/  SHF.R.U32.HI R8, RZ, 0x3, R0 ;  /* 0x00000003ff087819 */ /* 0x000fc40000011600 */
[----:B------:R-:W-:Y:S01]  /*02b0*/  LOP3.LUT R4, R0, 0x18, R250, 0xf8, !PT ;  /* 0x0000001800047812 */ /* 0x000fe200078ef8fa */
[----:B------:R-:W-:Y:S01]  /*02c0*/  IMAD R0, R244, 0x4, R14 ;  /* 0x00000004f4007824 */ /* 0x000fe200078e020e */
[----:B------:R-:W-:Y:S01]  /*02d0*/  LEA.HI R218, R3, R5, RZ, 0x2 ;  /* 0x0000000503da7211 */ /* 0x000fe200078f10ff */
[----:B------:R-:W-:Y:S01]  /*02e0*/  IMAD.IADD R3, R10, 0x1, -R2 ;  /* 0x000000010a037824 */ /* 0x000fe200078e0a02 */
[----:B------:R-:W-:Y:S02]  /*02f0*/  SHF.R.S32.HI R234, RZ, 0x2, R7 ;  /* 0x00000002ffea7819 */ /* 0x000fe40000011407 */
[----:B------:R-:W-:Y:S01]  /*0300*/  LOP3.LUT R13, R4, R8, RZ, 0x3c, !PT ;  /* 0x00000008040d7212 */ /* 0x000fe200078e3cff */
[----:B------:R-:W-:Y:S01]  /*0310*/  IMAD R172, R0, 0x8, R3 ;  /* 0x0000000800ac7824 */ /* 0x000fe200078e0203 */
[----:B------:R-:W-:Y:S02]  /*0320*/  SHF.R.S32.HI R2, RZ, 0x1f, R7 ;  /* 0x0000001fff027819 */ /* 0x000fe40000011407 */
[----:B------:R-:W-:-:S02]  /*0330*/  SHF.R.S32.HI R4, RZ, 0x1f, R6 ;  /* 0x0000001fff047819 */ /* 0x000fc40000011406 */
[----:B------:R-:W-:Y:S02]  /*0340*/  LEA.HI R3, R7, R234, RZ, 0x1 ;  /* 0x000000ea07037211 */ /* 0x000fe400078f08ff */
[----:B------:R-:W-:Y:S02]  /*0350*/  LEA.HI R0, R6, R6, RZ, 0x1 ;  /* 0x0000000606007211 */ /* 0x000fe400078f08ff */
[----:B------:R-:W-:Y:S02]  /*0360*/  LEA.HI R2, R2, R234, RZ, 0x3 ;  /* 0x000000ea02027211 */ /* 0x000fe400078f18ff */
[----:B------:R-:W-:Y:S02]  /*0370*/  LEA.HI R12, R4, R6, RZ, 0x3 ;  /* 0x00000006040c7211 */ /* 0x000fe400078f18ff */
[----:B------:R-:W-:Y:S02]  /*0380*/  LOP3.LUT R3, R3, 0x7fffffe, RZ, 0xc0, !PT ;  /* 0x07fffffe03037812 */ /* 0x000fe400078ec0ff */
[----:B------:R-:W-:-:S02]  /*0390*/  SHF.R.S32.HI R7, RZ, 0x1, R0 ;  /* 0x00000001ff077819 */ /* 0x000fc40000011400 */
[----:B------:R-:W-:Y:S02]  /*03a0*/  SHF.R.S32.HI R8, RZ, 0x1f, R0 ;  /* 0x0000001fff087819 */ /* 0x000fe40000011400 */
[----:B------:R-:W-:Y:S02]  /*03b0*/  LOP3.LUT R4, R0, 0x7fffffe, RZ, 0xc0, !PT ;  /* 0x07fffffe00047812 */ /* 0x000fe400078ec0ff */
[----:B------:R-:W-:Y:S01]  /*03c0*/  LOP3.LUT R5, R2, 0xfffffff8, RZ, 0xc0, !PT ;  /* 0xfffffff802057812 */ /* 0x000fe200078ec0ff */
[----:B------:R-:W-:Y:S01]  /*03d0*/  IMAD.IADD R2, R234, 0x1, -R3 ;  /* 0x00000001ea027824 */ /* 0x000fe200078e0a03 */
[----:B------:R-:W-:Y:S01]  /*03e0*/  LOP3.LUT R0, R12, 0xfffffff8, RZ, 0xc0, !PT ;  /* 0xfffffff80c007812 */ /* 0x000fe200078ec0ff */
[----:B------:R-:W-:Y:S01]  /*03f0*/  IMAD.IADD R20, R6, 0x1, -R4 ;  /* 0x0000000106147824 */ /* 0x000fe200078e0a04 */
[----:B------:R-:W-:Y:S01]  /*0400*/  SHF.R.S32.HI R22, RZ, 0x5, R9 ;  /* 0x00000005ff167819 */ /* 0x000fe20000011409 */
[----:B------:R-:W-:Y:S01]  /*0410*/  IMAD.IADD R5, R234, 0x1, -R5 ;  /* 0x00000001ea057824 */ /* 0x000fe200078e0a05 */
[----:B------:R-:W-:Y:S01]  /*0420*/  SHF.R.S32.HI R4, RZ, 0x1f, R9 ;  /* 0x0000001fff047819 */ /* 0x000fe20000011409 */
[----:B------:R-:W-:Y:S01]  /*0430*/  IMAD.IADD R18, R6, 0x1, -R0 ;  /* 0x0000000106127824 */ /* 0x000fe200078e0a00 */
[----:B------:R-:W-:Y:S01]  /*0440*/  LEA.HI R3, R8, R7, RZ, 0x2 ;  /* 0x0000000708037211 */ /* 0x000fe200078f10ff */
[----:B------:R-:W-:Y:S01]  /*0450*/  IMAD R0, R22, 0x8, R2 ;  /* 0x0000000816007824 */ /* 0x000fe200078e0202 */
[----:B------:R-:W-:Y:S01]  /*0460*/  LOP3.LUT R2, R5, 0x1, RZ, 0xc0, !PT ;  /* 0x0000000105027812 */ /* 0x000fe200078ec0ff */
[----:B------:R-:W-:Y:S01]  /*0470*/  IMAD.SHL.U32 R8, R15, 0x2, RZ ;  /* 0x000000020f087824 */ /* 0x000fe200078e00ff */
[----:B------:R-:W-:Y:S01]  /*0480*/  LOP3.LUT R3, R3, 0xfffffffc, RZ, 0xc0, !PT ;  /* 0xfffffffc03037812 */ /* 0x000fe200078ec0ff */
[----:B------:R-:W-:Y:S01]  /*0490*/  IMAD.U32 R21, R0, 0x20, R13 ;  /* 0x0000002000157824 */ /* 0x000fe200078e000d */
[-C--:B------:R-:W-:Y:S01]  /*04a0*/  LEA.HI R0, R4, R22.reuse, RZ, 0x2 ;  /* 0x0000001604007211 */ /* 0x080fe200078f10ff */
[----:B------:R-:W-:Y:S01]  /*04b0*/  IMAD.SHL.U32 R4, R10, 0x40, RZ ;  /* 0x000000400a047824 */ /* 0x000fe200078e00ff */
[----:B------:R-:W-:Y:S01]  /*04c0*/  ISETP.NE.U32.AND P5, PT, R2, 0x1, PT ;  /* 0x000000010200780c */ /* 0x000fe20003fa5070 */
[----:B------:R-:W-:Y:S01]  /*04d0*/  IMAD.IADD R17, R7, 0x1, -R3 ;  /* 0x0000000107117824 */ /* 0x000fe200078e0a03 */
[----:B------:R-:W-:Y:S01]  /*04e0*/  LEA.HI R2, R9, R22, RZ, 0x1 ;  /* 0x0000001609027211 */ /* 0x000fe200078f08ff */
[----:B------:R1:W-:Y:S01]  /*04f0*/  STL [R1], R21 ;  /* 0x0000001501007387 */ /* 0x0003e20000100800 */
[----:B------:R-:W-:Y:S01]  /*0500*/  LOP3.LUT R0, R0, 0xfffffffc, RZ, 0xc0, !PT ;  /* 0xfffffffc00007812 */ /* 0x000fe200078ec0ff */
[----:B------:R-:W-:Y:S01]  /*0510*/  IMAD.SHL.U32 R208, R21, 0x2, RZ ;  /* 0x0000000215d07824 */ /* 0x000fe200078e00ff */
[----:B------:R-:W-:-:S02]  /*0520*/  LOP3.LUT R6, R2, 0xfffffffe, RZ, 0xc0, !PT ;  /* 0xfffffffe02067812 */ /* 0x000fc400078ec0ff */
[----:B------:R-:W-:Y:S01]  /*0530*/  SHF.R.S32.HI R3, RZ, 0x1, R11 ;  /* 0x00000001ff037819 */ /* 0x000fe2000001140b */
[----:B------:R-:W-:Y:S01]  /*0540*/  IMAD.IADD R2, R22, 0x1, -R0 ;  /* 0x0000000116027824 */ /* 0x000fe200078e0a00 */
[----:B------:R-:W-:Y:S01]  /*0550*/  LOP3.LUT R0, R4, 0x1c0, RZ, 0xc0, !PT ;  /* 0x000001c004007812 */ /* 0x000fe200078ec0ff */
[----:B------:R-:W-:Y:S01]  /*0560*/  IMAD.IADD R246, R22, 0x1, -R6 ;  /* 0x0000000116f67824 */ /* 0x000fe200078e0a06 */
[----:B------:R-:W-:Y:S01]  /*0570*/  LEA.HI R10, R5, R5, RZ, 0x1 ;  /* 0x00000005050a7211 */ /* 0x000fe200078f08ff */
[----:B------:R-:W-:Y:S01]  /*0580*/  IMAD.SHL.U32 R4, R2, 0x10, RZ ;  /* 0x0000001002047824 */ /* 0x000fe200078e00ff */
[C---:B------:R-:W-:Y:S01]  /*0590*/  LOP3.LUT P6, RZ, R3.reuse, 0x2, RZ, 0xc0, !PT ;  /* 0x0000000203ff7812 */ /* 0x040fe200078cc0ff */
[----:B------:R-:W-:Y:S01]  /*05a0*/  IMAD.SHL.U32 R6, R3, 0x40, RZ ;  /* 0x0000004003067824 */ /* 0x000fe200078e00ff */
[----:B------:R-:W-:Y:S01]  /*05b0*/  LOP3.LUT R3, R10, 0x3fffffe, RZ, 0xc0, !PT ;  /* 0x03fffffe0a037812 */ /* 0x000fe200078ec0ff */
[----:B------:R-:W-:Y:S01]  /*05c0*/  IMAD R9, R2, 0x200, R8 ;  /* 0x0000020002097824 */ /* 0x000fe200078e0208 */
[----:B------:R-:W-:Y:S01]  /*05d0*/  LOP3.LUT R7, R0, 0x30, R4, 0xf8, !PT ;  /* 0x0000003000077812 */ /* 0x000fe200078ef804 */
[----:B------:R-:W-:Y:S01]  /*05e0*/  IMAD.SHL.U32 R4, R5, 0x40, RZ ;  /* 0x0000004005047824 */ /* 0x000fe200078e00ff */
[----:B------:R-:W-:-:S02]  /*05f0*/  SHF.R.U32.HI R11, RZ, 0x3, R0 ;  /* 0x00000003ff0b7819 */ /* 0x000fc40000011600 */
[----:B------:R-:W-:Y:S01]  /*0600*/  SHF.R.S32.HI R0, RZ, 0x3, R12 ;  /* 0x00000003ff007819 */ /* 0x000fe2000001140c */
[C---:B------:R-:W-:Y:S01]  /*0610*/  IMAD.IADD R12, R5.reuse, 0x1, -R3 ;  /* 0x00000001050c7824 */ /* 0x040fe200078e0a03 */
[----:B------:R-:W-:Y:S01]  /*0620*/  SHF.R.S32.HI R13, RZ, 0x7, R16 ;  /* 0x00000007ff0d7819 */ /* 0x000fe20000011410 */
[----:B------:R-:W-:Y:S01]  /*0630*/  IMAD.SHL.U32 R16, R244, 0x20, RZ ;  /* 0x00000020f4107824 */ /* 0x000fe200078e00ff */
[----:B------:R-:W-:Y:S01]  /*0640*/  LOP3.LUT R3, R6, 0xc0, RZ, 0xc0, !PT ;  /* 0x000000c006037812 */ /* 0x000fe200078ec0ff */
[----:B------:R-:W-:Y:S01]  /*0650*/  IMAD R20, R0, 0x8, R20 ;  /* 0x0000000800147824 */ /* 0x000fe200078e0214 */
[----:B------:R-:W-:Y:S01]  /*0660*/  LOP3.LUT P4, RZ, R5, 0x2, RZ, 0xc0, !PT ;  /* 0x0000000205ff7812 */ /* 0x000fe2000788c0ff */
[----:B------:R-:W-:Y:S01]  /*0670*/  IMAD R15, R2, 0x2, R0 ;  /* 0x00000002020f7824 */ /* 0x000fe200078e0200 */
[----:B------:R-:W-:Y:S01]  /*0680*/  LOP3.LUT R0, R4, 0x1c0, RZ, 0xc0, !PT ;  /* 0x000001c004007812 */ /* 0x000fe200078ec0ff */
[----:B------:R-:W-:Y:S01]  /*0690*/  IMAD R12, R12, 0x20, R9 ;  /* 0x000000200c0c7824 */ /* 0x000fe200078e0209 */
[----:B------:R-:W-:-:S02]  /*06a0*/  LOP3.LUT R5, R3, 0x8, R19, 0xf8, !PT ;  /* 0x0000000803057812 */ /* 0x000fc400078ef813 */
[----:B------:R-:W-:Y:S02]  /*06b0*/  SHF.R.U32.HI R4, RZ, 0x3, R3 ;  /* 0x00000003ff047819 */ /* 0x000fe40000011603 */
[----:B------:R-:W-:Y:S02]  /*06c0*/  LOP3.LUT R3, R0, 0x20, R16, 0xf8, !PT ;  /* 0x0000002000037812 */ /* 0x000fe400078ef810 */
[----:B------:R-:W-:Y:S01]  /*06d0*/  SHF.R.U32.HI R2, RZ, 0x3, R0 ;  /* 0x00000003ff027819 */ /* 0x000fe20000011600 */
[----:B------:R-:W-:Y:S01]  /*06e0*/  IMAD R0, R13, 0x1000, R8 ;  /* 0x000010000d007824 */ /* 0x000fe200078e0208 */
[----:B------:R-:W-:Y:S01]  /*06f0*/  LOP3.LUT R4, R5, R4, RZ, 0x3c, !PT ;  /* 0x0000000405047212 */ /* 0x000fe200078e3cff */
[----:B------:R-:W-:Y:S01]  /*0700*/  IMAD.SHL.U32 R5, R14, 0x10, RZ ;  /* 0x000000100e057824 */ /* 0x000fe200078e00ff */
[----:B------:R-:W-:Y:S01]  /*0710*/  LOP3.LUT R3, R3, R2, RZ, 0x3c, !PT ;  /* 0x0000000203037212 */ /* 0x000fe200078e3cff */
[----:B------:R-:W-:Y:S01]  /*0720*/  IMAD R2, R246, 0x400, R0 ;  /* 0x00000400f6027824 */ /* 0x000fe200078e0200 */
[----:B------:R-:W-:Y:S01]  /*0730*/  LOP3.LUT R6, R7, 0x8, R19, 0xf8, !PT ;  /* 0x0000000807067812 */ /* 0x000fe200078ef813 */
[----:B------:R-:W-:Y:S01]  /*0740*/  IMAD.SHL.U32 R0, R13, 0x8, RZ ;  /* 0x000000080d007824 */ /* 0x000fe200078e00ff */
[----:B------:R-:W-:Y:S01]  /*0750*/  R2P PR, R18, 0x6 ;  /* 0x0000000612007804 */ /* 0x000fe20000000000 */
[----:B------:R-:W-:Y:S01]  /*0760*/  IMAD.U32 R172, R172, 0x20, R4 ;  /* 0x00000020acac7824 */ /* 0x000fe200078e0004 */
[----:B------:R-:W-:Y:S01]  /*0770*/  LOP3.LUT R6, R6, R11, RZ, 0x3c, !PT ;  /* 0x0000000b06067212 */ /* 0x000fe200078e3cff */
[----:B------:R-:W-:Y:S01]  /*0780*/  IMAD.IADD R199, R3, 0x1, R2 ;  /* 0x0000000103c77824 */ /* 0x000fe200078e0202 */
[----:B------:R-:W-:Y:S01]  /*0790*/  LOP3.LUT R8, R0, 0x8, RZ, 0xc0, !PT ;  /* 0x0000000800087812 */ /* 0x000fe200078ec0ff */
[----:B------:R-:W-:Y:S01]  /*07a0*/  IMAD.SHL.U32 R2, R14, 0x8, RZ ;  /* 0x000000080e027824 */ /* 0x000fe200078e00ff */
[----:B------:R-:W-:Y:S01]  /*07b0*/  SHF.R.S32.HI R0, RZ, 0x1, R10 ;  /* 0x00000001ff007819 */ /* 0x000fe2000001140a */
[----:B------:R-:W-:Y:S01]  /*07c0*/  IMAD.SHL.U32 R4, R18, 0x40, RZ ;  /* 0x0000004012047824 */ /* 0x000fe200078e00ff */
[----:B------:R-:W-:Y:S01]  /*07d0*/  LOP3.LUT R9, R8, 0x10, R5, 0xf8, !PT ;  /* 0x0000001008097812 */ /* 0x000fe200078ef805 */
[----:B------:R-:W-:Y:S01]  /*07e0*/  IMAD R3, R14, 0x200, R6 ;  /* 0x000002000e037824 */ /* 0x000fe200078e0206 */
[C---:B------:R-:W-:Y:S01]  /*07f0*/  LOP3.LUT P3, RZ, R0.reuse, 0x2, RZ, 0xc0, !PT ;  /* 0x0000000200ff7812 */ /* 0x040fe2000786c0ff */
[----:B------:R-:W-:Y:S01]  /*0800*/  IMAD.SHL.U32 R0, R0, 0x40, RZ ;  /* 0x0000004000007824 */ /* 0x000fe200078e00ff */
[----:B------:R-:W-:Y:S01]  /*0810*/  LOP3.LUT R183, R2, 0x8, RZ, 0xc0, !PT ;  /* 0x0000000802b77812 */ /* 0x000fe200078ec0ff */
[----:B------:R-:W-:Y:S01]  /*0820*/  IMAD.SHL.U32 R2, R17, 0x40, RZ ;  /* 0x0000004011027824 */ /* 0x000fe200078e00ff */
[----:B------:R-:W-:Y:S01]  /*0830*/  LOP3.LUT R4, R4, 0x1c0, RZ, 0xc0, !PT ;  /* 0x000001c004047812 */ /* 0x000fe200078ec0ff */
[----:B------:R-:W-:Y:S01]  /*0840*/  IMAD.SHL.U32 R199, R199, 0x2, RZ ;  /* 0x00000002c7c77824 */ /* 0x000fe200078e00ff */
[----:B------:R-:W-:Y:S01]  /*0850*/  LOP3.LUT R6, R0, 0xc0, RZ, 0xc0, !PT ;  /* 0x000000c000067812 */ /* 0x000fe200078ec0ff */
[----:B------:R-:W-:Y:S01]  /*0860*/  IMAD.SHL.U32 R0, R20, 0x20, RZ ;  /* 0x0000002014007824 */ /* 0x000fe200078e00ff */
[----:B------:R-:W-:Y:S01]  /*0870*/  SHF.R.U32.HI R177, RZ, 0x3, R4 ;  /* 0x00000003ffb17819 */ /* 0x000fe20000011604 */
[----:B------:R-:W-:Y:S01]  /*0880*/  IMAD.SHL.U32 R172, R172, 0x2, RZ ;  /* 0x00000002acac7824 */ /* 0x000fe200078e00ff */
[----:B------:R-:W-:-:S02]  /*0890*/  LOP3.LUT R2, R2, 0xc0, RZ, 0xc0, !PT ;  /* 0x000000c002027812 */ /* 0x000fc400078ec0ff */
[----:B------:R-:W-:Y:S02]  /*08a0*/  SHF.R.U32.HI R7, RZ, 0x3, R6 ;  /* 0x00000003ff077819 */ /* 0x000fe40000011606 */
[----:B------:R-:W-:Y:S01]  /*08b0*/  LOP3.LUT R177, R177, R4, R183, 0x1e, !PT ;  /* 0x00000004b1b17212 */ /* 0x000fe200078e1eb7 */
[----:B------:R-:W-:Y:S01]  /*08c0*/  IMAD R4, R246, 0x200, R0 ;  /* 0x00000200f6047824 */ /* 0x000fe200078e0200 */
[----:B------:R-:W-:Y:S02]  /*08d0*/  SHF.R.U32.HI R5, RZ, 0x3, R2 ;  /* 0x00000003ff057819 */ /* 0x000fe40000011602 */
[----:B------:R-:W-:Y:S01]  /*08e0*/  LOP3.LUT R7, R7, R6, R8, 0x1e, !PT ;  /* 0x0000000607077212 */ /* 0x000fe200078e1e08 */
[----:B------:R-:W-:Y:S01]  /*08f0*/  IMAD.U32 R177, R15, 0x200, R177 ;  /* 0x000002000fb17824 */ /* 0x000fe200078e00b1 */
[----:B------:R-:W-:Y:S02]  /*0900*/  LOP3.LUT R183, R5, R2, R183, 0x1e, !PT ;  /* 0x0000000205b77212 */ /* 0x000fe400078e1eb7 */
[----:B------:R-:W-:Y:S01]  /*0910*/  LOP3.LUT P0, RZ, R17, 0x2, RZ, 0xc0, !PT ;  /* 0x0000000211ff7812 */ /* 0x000fe2000780c0ff */
[----:B------:R-:W-:Y:S01]  /*0920*/  IMAD.IADD R7, R7, 0x1, R12 ;  /* 0x0000000107077824 */ /* 0x000fe200078e020c */
[----:B------:R-:W-:Y:S01]  /*0930*/  SEL R178, R182, 0xffffffe0, !P1 ;  /* 0xffffffe0b6b27807 */ /* 0x000fe20004800000 */
[----:B------:R-:W-:Y:S01]  /*0940*/  IMAD.IADD R183, R4, 0x1, R183 ;  /* 0x0000000104b77824 */ /* 0x000fe200078e02b7 */
[----:B------:R-:W-:-:S02]  /*0950*/  LEA R177, R177, 0x15000, 0x1 ;  /* 0x00015000b1b17811 */ /* 0x000fc400078e08ff */
[----:B------:R-:W-:Y:S01]  /*0960*/  LOP3.LUT R2, R5, R9, R2, 0x1e, !PT ;  /* 0x0000000905027212 */ /* 0x000fe200078e1e02 */
[----:B------:R-:W-:Y:S01]  /*0970*/  IMAD.SHL.U32 R175, R183, 0x2, RZ ;  /* 0x00000002b7af7824 */ /* 0x000fe200078e00ff */
[----:B------:R-:W-:Y:S01]  /*0980*/  SEL R173, R182, 0xffffffe0, !P6 ;  /* 0xffffffe0b6ad7807 */ /* 0x000fe20007000000 */
[----:B------:R-:W-:Y:S01]  /*0990*/  IMAD.IADD R178, R177, 0x1, R178 ;  /* 0x00000001b1b27824 */ /* 0x000fe200078e02b2 */
[----:B------:R-:W-:Y:S01]  /*09a0*/  SEL R197, R197, 0x10, !P5 ;  /* 0x00000010c5c57807 */ /* 0x000fe20006800000 */
[----:B------:R-:W-:Y:S01]  /*09b0*/  IMAD.IADD R181, R0, 0x1, R2 ;  /* 0x0000000100b57824 */ /* 0x000fe200078e0202 */
[----:B------:R-:W-:Y:S01]  /*09c0*/  SEL R179, R179, 0xffffffc0, !P2 ;  /* 0xffffffc0b3b37807 */ /* 0x000fe20005000000 */
[----:B------:R-:W-:Y:S01]  /*09d0*/  IMAD.SHL.U32 R2, R3, 0x2, RZ ;  /* 0x0000000203027824 */ /* 0x000fe200078e00ff */
[C---:B------:R-:W-:Y:S01]  /*09e0*/  IADD3 R200, R199.reuse, 0x20, RZ ;  /* 0x00000020c7c87810 */ /* 0x040fe20007ffe0ff */
[----:B------:R-:W-:Y:S01]  /*09f0*/  IMAD.IADD R198, R199, 0x1, R197 ;  /* 0x00000001c7c67824 */ /* 0x000fe200078e02c5 */
[----:B------:R-:W-:Y:S01]  /*0a00*/  SHF.R.S32.HI R218, RZ, 0x2, R218 ;  /* 0x00000002ffda7819 */ /* 0x000fe200000114da */
[----:B------:R-:W-:Y:S01]  /*0a10*/  IMAD.IADD R180, R177, 0x1, R179 ;  /* 0x00000001b1b47824 */ /* 0x000fe200078e02b3 */
[----:B------:R-:W-:Y:S01]  /*0a20*/  SEL R182, R182, 0xffffffe0, !P0 ;  /* 0xffffffe0b6b67807 */ /* 0x000fe20004000000 */
[----:B------:R-:W-:Y:S01]  /*0a30*/  IMAD.IADD R173, R172, 0x1, R173 ;  /* 0x00000001acad7824 */ /* 0x000fe200078e02ad */
[----:B------:R-:W-:Y:S01]  /*0a40*/  @P4 IADD3 R200, R199, -0x20, RZ ;  /* 0xffffffe0c7c84810 */ /* 0x000fe20007ffe0ff */
[----:B------:R-:W-:Y:S01]  /*0a50*/  IMAD R218, R246, 0x10, R218 ;  /* 0x00000010f6da7824 */ /* 0x000fe200078e02da */
[----:B------:R-:W-:Y:S01]  /*0a60*/  LEA R238, R7, 0x9000, 0x1 ;  /* 0x0000900007ee7811 */ /* 0x000fe200078e08ff */
[----:B------:R-:W-:-:S02]  /*0a70*/  IMAD.IADD R179, R178, 0x1, R179 ;  /* 0x00000001b2b37824 */ /* 0x000fc400078e02b3 */
[----:B------:R-:W-:Y:S01]  /*0a80*/  IMAD.IADD R197, R197, 0x1, R200 ;  /* 0x00000001c5c57824 */ /* 0x000fe200078e02c8 */
[C---:B------:R-:W-:Y:S01]  /*0a90*/  IADD3 R239, R238.reuse, 0x20, RZ ;  /* 0x00000020eeef7810 */ /* 0x040fe20007ffe0ff */
[----:B------:R-:W-:Y:S01]  /*0aa0*/  IMAD.IADD R176, R175, 0x1, R182 ;  /* 0x00000001afb07824 */ /* 0x000fe200078e02b6 */
[----:B-1----:R-:W-:Y:S02]  /*0ab0*/  @P3 IADD3 R239, R238, -0x20, RZ ;  /* 0xffffffe0eeef3810 */ /* 0x002fe40007ffe0ff */
.L_x_792:
[----:B-12-4-:R-:W1:Y:S01]  /*0ac0*/  S2R R34, SR_CTAID.Y ;  /* 0x0000000000227919 */ /* 0x016e620000002600 */
[----:B------:R-:W2:Y:S01]  /*0ad0*/  LDC.U8 R0, c[0x0][0x312] ;  /* 0x0000c480ff007b82 */ /* 0x000ea20000000000 */
[----:B------:R-:W-:Y:S02]  /*0ae0*/  ISETP.NE.U32.AND P3, PT, RZ, c[0x0][0x240], PT ;  /* 0x00009000ff007a0c */ /* 0x000fe40003f65070 */
[----:B------:R-:W-:Y:S02]  /*0af0*/  ISETP.NE.U32.AND P2, PT, RZ, c[0x0][0x250], PT ;  /* 0x00009400ff007a0c */ /* 0x000fe40003f45070 */
[----:B------:R-:W-:Y:S02]  /*0b00*/  ISETP.NE.AND.EX P3, PT, RZ, c[0x0][0x244], PT, P3 ;  /* 0x00009100ff007a0c */ /* 0x000fe40003f65330 */
[----:B------:R-:W-:-:S02]  /*0b10*/  ISETP.NE.AND.EX P2, PT, RZ, c[0x0][0x254], PT, P2 ;  /* 0x00009500ff007a0c */ /* 0x000fc40003f45320 */
[----:B------:R-:W-:Y:S01]  /*0b20*/  ISETP.EQ.U32.AND P5, PT, RZ, c[0x0][0x248], PT ;  /* 0x00009200ff007a0c */ /* 0x000fe20003fa2070 */
[----:B-1----:R-:W-:Y:S01]  /*0b30*/  IMAD.SHL.U32 R9, R34, 0x4, RZ ;  /* 0x0000000422097824 */ /* 0x002fe200078e00ff */
[----:B------:R-:W-:Y:S02]  /*0b40*/  SHF.R.S32.HI R10, RZ, 0x1f, R34 ;  /* 0x0000001fff0a7819 */ /* 0x000fe40000011422 */
[----:B--2---:R-:W-:Y:S01]  /*0b50*/  ISETP.NE.AND P4, PT, R0, RZ, PT ;  /* 0x000000ff0000720c */ /* 0x004fe20003f85270 */
[----:B------:R-:W-:Y:S01]  /*0b60*/  IMAD.MOV.U32 R0, RZ, RZ, -0x1 ;  /* 0xffffffffff007424 */ /* 0x000fe200078e00ff */
[----:B------:R-:W-:Y:S02]  /*0b70*/  SHF.L.U64.HI R8, R34, 0x2, R10 ;  /* 0x0000000222087819 */ /* 0x000fe4000001020a */
[----:B------:R-:W-:Y:S02]  /*0b80*/  IADD3 R4, P0, R9, c[0x0][0x240], RZ ;  /* 0x0000900009047a10 */ /* 0x000fe40007f1e0ff */
[----:B------:R-:W-:-:S02]  /*0b90*/  ISETP.EQ.OR.EX P5, PT, RZ, c[0x0][0x24c], !P4, P5 ;  /* 0x00009300ff007a0c */ /* 0x000fc400067a2750 */
[----:B------:R-:W-:Y:S02]  /*0ba0*/  IADD3.X R5, R8, c[0x0][0x244], RZ, P0, !PT ;  /* 0x0000910008057a10 */ /* 0x000fe400007fe4ff */
[----:B------:R-:W-:-:S03]  /*0bb0*/  @P2 IADD3 R6, P0, R9, c[0x0][0x250], RZ ;  /* 0x0000940009062a10 */ /* 0x000fc60007f1e0ff */
[----:B------:R1:W2:Y:S04]  /*0bc0*/  @P3 LDG.E R0, [R4.64] ;  /* 0x0000000604003981 */ /* 0x0002a8000c1e1900 */
[----:B------:R1:W2:Y:S01]  /*0bd0*/  @P3 LDG.E R3, [R4.64+0x4] ;  /* 0x0000040604033981 */ /* 0x0002a2000c1e1900 */
[----:B------:R-:W-:Y:S01]  /*0be0*/  IMAD.MOV.U32 R235, RZ, RZ, RZ ;  /* 0x000000ffffeb7224 */ /* 0x000fe200078e00ff */
[----:B------:R-:W-:Y:S01]  /*0bf0*/  @P2 IADD3.X R7, R8, c[0x0][0x254], RZ, P0, !PT ;  /* 0x0000950008072a10 */ /* 0x000fe200007fe4ff */
[----:B------:R-:W-:-:S04]  /*0c00*/  IMAD.MOV.U32 R249, RZ, RZ, -0x1 ;  /* 0xfffffffffff97424 */ /* 0x000fc800078e00ff */
[----:B---3-5:R3:W5:Y:S01]  /*0c10*/  @P2 LDG.E R235, [R6.64] ;  /* 0x0000000606eb2981 */ /* 0x028762000c1e1900 */
[----:B-1----:R-:W-:-:S04]  /*0c20*/  IADD3 R4, P1, R9, c[0x0][0x248], RZ ;  /* 0x0000920009047a10 */ /* 0x002fc80007f3e0ff */
[----:B------:R-:W-:-:S05]  /*0c30*/  IADD3.X R5, R8, c[0x0][0x24c], RZ, P1, !PT ;  /* 0x0000930008057a10 */ /* 0x000fca0000ffe4ff */
[----:B------:R3:W5:Y:S01]  /*0c40*/  @!P5 LDG.E R249, [R4.64] ;  /* 0x0000000604f9d981 */ /* 0x000762000c1e1900 */
[----:B------:R-:W-:-:S04]  /*0c50*/  ISETP.NE.U32.AND P0, PT, RZ, c[0x0][0x248], PT ;  /* 0x00009200ff007a0c */ /* 0x000fc80003f05070 */
[----:B------:R-:W-:Y:S01]  /*0c60*/  ISETP.NE.AND.EX P0, PT, RZ, c[0x0][0x24c], PT, P0 ;  /* 0x00009300ff007a0c */ /* 0x000fe20003f05300 */
[----:B--2---:R-:W-:Y:S02]  /*0c70*/  @P3 IMAD.IADD R23, R3, 0x1, -R0 ;  /* 0x0000000103173824 */ /* 0x004fe400078e0a00 */
[----:B------:R-:W-:Y:S02]  /*0c80*/  IMAD.MOV.U32 R3, RZ, RZ, c[0x0][0x218] ;  /* 0x00008600ff037624 */ /* 0x000fe400078e00ff */
[----:B------:R-:W-:-:S08]  /*0c90*/  @!P3 IMAD.MOV.U32 R23, RZ, RZ, c[0x0][0x214] ;  /* 0x00008500ff17b624 */ /* 0x000fd000078e00ff */
[----:B------:R-:W-:Y:S05]  /*0ca0*/  @!P0 BRA `(.L_x_764) ;  /* 0x0000003000008947 */ /* 0x000fea0003800000 */
[----:B---3--:R-:W2:Y:S02]  /*0cb0*/  @P4 LDG.E R3, [R4.64+0x4] ;  /* 0x0000040604034981 */ /* 0x008ea4000c1e1900 */
[----:B--2--5:R-:W-:-:S06]  /*0cc0*/  @P4 IADD3 R3, R3, -R249, RZ ;  /* 0x800000f903034210 */ /* 0x024fcc0007ffe0ff */
[----:B------:R1:W5:Y:S02]  /*0cd0*/  @!P4 LDG.E R3, [R4.64] ;  /* 0x000000060403c981 */ /* 0x000364000c1e1900 */
.L_x_764:
[----:B---3--:R-:W-:-:S04]  /*0ce0*/  ISETP.NE.U32.AND P1, PT, RZ, c[0x0][0x258], PT ;  /* 0x00009600ff007a0c */ /* 0x008fc80003f25070 */
[----:B------:R-:W-:-:S13]  /*0cf0*/  ISETP.NE.AND.EX P1, PT, RZ, c[0x0][0x25c], PT, P1 ;  /* 0x00009700ff007a0c */ /* 0x000fda0003f25310 */
[----:B-1----:R-:W-:-:S04]  /*0d00*/  @P1 IADD3 R4, P0, R9, c[0x0][0x258], RZ ;  /* 0x0000960009041a10 */ /* 0x002fc80007f1e0ff */
[----:B------:R-:W-:-:S06]  /*0d10*/  @P1 IADD3.X R5, R8, c[0x0][0x25c], RZ, P0, !PT ;  /* 0x0000970008051a10 */ /* 0x000fcc00007fe4ff */
[----:B------:R-:W2:Y:S01]  /*0d20*/  @P1 LDG.E R5, [R4.64] ;  /* 0x0000000604051981 */ /* 0x000ea2000c1e1900 */
[----:B------:R-:W-:Y:S01]  /*0d30*/  @!P1 ISETP.NE.U32.AND P0, PT, RZ, c[0x0][0x268], PT ;  /* 0x00009a00ff009a0c */ /* 0x000fe20003f05070 */
[----:B------:R-:W-:-:S03]  /*0d40*/  IMAD.SHL.U32 R19, R233, 0x80, RZ ;  /* 0x00000080e9137824 */ /* 0x000fc600078e00ff */
[----:B------:R-:W-:-:S04]  /*0d50*/  @!P1 ISETP.NE.AND.EX P0, PT, RZ, c[0x0][0x26c], PT, P0 ;  /* 0x00009b00ff009a0c */ /* 0x000fc80003f05300 */
[----:B------:R-:W-:Y:S01]  /*0d60*/  @!P1 SEL R4, RZ, c[0x0][0x21c], !P0 ;  /* 0x00008700ff049a07 */ /* 0x000fe20004000000 */
[----:B--2--5:R-:W-:-:S03]  /*0d70*/  @P1 IMAD.IADD R195, R5, 0x1, -R235 ;  /* 0x0000000105c31824 */ /* 0x024fc600078e0aeb */
[----:B------:R-:W-:-:S04]  /*0d80*/  @!P1 IADD3 R195, R4, R3, -R235 ;  /* 0x0000000304c39210 */ /* 0x000fc80007ffe8eb */
[----:B------:R-:W-:-:S13]  /*0d90*/  ISETP.GT.AND P0, PT, R195, R19, PT ;  /* 0x00000013c300720c */ /* 0x000fda0003f04270 */
[----:B------:R-:W-:Y:S05]  /*0da0*/  @!P0 BRA `(.L_x_765) ;  /* 0x0000774000008947 */ /* 0x000fea0003800000 */
[----:B------:R-:W-:Y:S01]  /*0db0*/  ISETP.NE.AND P1, PT, R249, -0x1, PT ;  /* 0xfffffffff900780c */ /* 0x000fe20003f25270 */
[----:B------:R-:W-:Y:S01]  /*0dc0*/  IMAD R5, R10, c[0x0][0x178], RZ ;  /* 0x00005e000a057a24 */ /* 0x000fe200078e02ff */
[----:B------:R-:W-:Y:S01]  /*0dd0*/  IADD3 R3, R23, 0x3f, RZ ;  /* 0x0000003f17037810 */ /* 0x000fe20007ffe0ff */
[----:B------:R-:W-:Y:S01]  /*0de0*/  IMAD.WIDE.U32 R12, R34, c[0x0][0x178], RZ ;  /* 0x00005e00220c7a25 */ /* 0x000fe200078e00ff */
[C---:B------:R-:W-:Y:S02]  /*0df0*/  ISETP.NE.AND P0, PT, R0.reuse, -0x1, PT ;  /* 0xffffffff0000780c */ /* 0x040fe40003f05270 */
[----:B------:R-:W-:Y:S01]  /*0e00*/  SHF.R.S32.HI R4, RZ, 0x1f, R3 ;  /* 0x0000001fff047819 */ /* 0x000fe20000011403 */
[----:B------:R-:W-:-:S03]  /*0e10*/  IMAD.WIDE.U32 R6, R0, c[0x0][0x190], RZ ;  /* 0x0000640000067a25 */ /* 0x000fc600078e00ff */
[----:B------:R-:W-:Y:S01]  /*0e20*/  LEA.HI R196, R4, R3, RZ, 0x6 ;  /* 0x0000000304c47211 */ /* 0x000fe200078f30ff */
[----:B------:R-:W-:Y:S01]  /*0e30*/  IMAD R4, R34, c[0x0][0x17c], R5 ;  /* 0x00005f0022047a24 */ /* 0x000fe200078e0205 */
[----:B------:R-:W-:Y:S01]  /*0e40*/  SEL R31, R12, R6, !P0 ;  /* 0x000000060c1f7207 */ /* 0x000fe20004000000 */
[----:B------:R-:W-:Y:S01]  /*0e50*/  @P1 IMAD.IADD R3, R235, 0x1, R249 ;  /* 0x00000001eb031824 */ /* 0x000fe200078e02f9 */
[----:B------:R-:W-:Y:S01]  /*0e60*/  LOP3.LUT R9, R196, 0xffffffc0, RZ, 0xc0, !PT ;  /* 0xffffffc0c4097812 */ /* 0x000fe200078ec0ff */
[----:B------:R-:W-:Y:S02]  /*0e70*/  IMAD R8, R0, c[0x0][0x194], RZ ;  /* 0x0000650000087a24 */ /* 0x000fe400078e02ff */
[----:B------:R-:W-:Y:S01]  /*0e80*/  IMAD.IADD R27, R13, 0x1, R4 ;  /* 0x000000010d1b7824 */ /* 0x000fe200078e0204 */
[----:B------:R-:W-:Y:S01]  /*0e90*/  IADD3 R11, R9, -0x40, RZ ;  /* 0xffffffc0090b7810 */ /* 0x000fe20007ffe0ff */
[----:B------:R-:W-:Y:S01]  /*0ea0*/  @P1 IMAD.WIDE.U32 R4, R3, c[0x0][0x198], RZ ;  /* 0x0000660003041a25 */ /* 0x000fe200078e00ff */
[----:B------:R-:W-:-:S02]  /*0eb0*/  @P0 IADD3 R27, R7, R8, RZ ;  /* 0x00000008071b0210 */ /* 0x000fc40007ffe0ff */
[----:B------:R-:W-:Y:S01]  /*0ec0*/  SHF.R.S32.HI R17, RZ, 0x1f, R11 ;  /* 0x0000001fff117819 */ /* 0x000fe2000001140b */
[----:B------:R-:W-:Y:S02]  /*0ed0*/  @P1 IMAD R30, R3, c[0x0][0x19c], R5 ;  /* 0x00006700031e1a24 */ /* 0x000fe400078e0205 */
[----:B------:R-:W-:Y:S01]  /*0ee0*/  @P1 IMAD.MOV.U32 R29, RZ, RZ, R4 ;  /* 0x000000ffff1d1224 */ /* 0x000fe200078e0004 */
[----:B------:R-:W-:Y:S05]  /*0ef0*/  @P1 BRA `(.L_x_766) ;  /* 0x000000a000001947 */ /* 0x000fea0003800000 */
[----:B------:R-:W-:Y:S01]  /*0f00*/  SHF.R.S32.HI R3, RZ, 0x1f, R235 ;  /* 0x0000001fff037819 */ /* 0x000fe200000114eb */
[----:B------:R-:W-:-:S04]  /*0f10*/  IMAD.WIDE.U32 R4, R235, c[0x0][0x198], RZ ;  /* 0x00006600eb047a25 */ /* 0x000fc800078e00ff */
[----:B------:R-:W-:Y:S02]  /*0f20*/  IMAD R3, R3, c[0x0][0x198], RZ ;  /* 0x0000660003037a24 */ /* 0x000fe400078e02ff */
[----:B------:R-:W-:Y:S02]  /*0f30*/  IMAD R6, R10, c[0x0][0x180], RZ ;  /* 0x000060000a067a24 */ /* 0x000fe400078e02ff */
[----:B------:R-:W-:-:S05]  /*0f40*/  IMAD R3, R235, c[0x0][0x19c], R3 ;  /* 0x00006700eb037a24 */ /* 0x000fca00078e0203 */
[----:B------:R-:W-:Y:S01]  /*0f50*/  IADD3 R5, R5, R3, RZ ;  /* 0x0000000305057210 */ /* 0x000fe20007ffe0ff */
[----:B------:R-:W-:-:S04]  /*0f60*/  IMAD R3, R34, c[0x0][0x184], R6 ;  /* 0x0000610022037a24 */ /* 0x000fc800078e0206 */
[----:B------:R-:W-:-:S05]  /*0f70*/  IMAD.WIDE.U32 R4, R34, c[0x0][0x180], R4 ;  /* 0x0000600022047a25 */ /* 0x000fca00078e0004 */
[----:B------:R-:W-:Y:S02]  /*0f80*/  IADD3 R30, R5, R3, RZ ;  /* 0x00000003051e7210 */ /* 0x000fe40007ffe0ff */
[----:B------:R-:W-:Y:S02]  /*0f90*/  MOV R29, R4 ;  /* 0x00000004001d7202 */ /* 0x000fe40000000f00 */
.L_x_766:
[----:B------:R-:W-:-:S05]  /*0fa0*/  @P1 IADD3 R3, R235, R249, RZ ;  /* 0x000000f9eb031210 */ /* 0x000fca0007ffe0ff */
[----:B------:R-:W-:-:S04]  /*0fb0*/  @P1 IMAD.WIDE.U32 R4, R3, c[0x0][0x1a0], RZ ;  /* 0x0000680003041a25 */ /* 0x000fc800078e00ff */
[----:B------:R-:W-:Y:S01]  /*0fc0*/  @P1 IMAD R28, R3, c[0x0][0x1a4], R5 ;  /* 0x00006900031c1a24 */ /* 0x000fe200078e0205 */
[----:B------:R-:W-:Y:S01]  /*0fd0*/  @P1 MOV R26, R4 ;  /* 0x00000004001a1202 */ /* 0x000fe20000000f00 */
        /* <DEDUP_REMOVED lines=11> */
.L_x_767:
[----:B------:R-:W-:Y:S01]  /*1090*/  IABS R12, c[0x0][0x1c8] ;  /* 0x00007200000c7a13 */ /* 0x000fe20000000000 */
[----:B------:R-:W1:Y:S01]  /*10a0*/  S2R R35, SR_CTAID.Z ;  /* 0x0000000000237919 */ /* 0x000e620000002700 */
[----:B------:R-:W2:Y:S01]  /*10b0*/  LDC.U8 R18, c[0x0][0x328] ;  /* 0x0000ca00ff127b82 */ /* 0x000ea20000000000 */
[----:B------:R-:W-:Y:S01]  /*10c0*/  IMAD.MOV.U32 R14, RZ, RZ, c[0x0][0x224] ;  /* 0x00008900ff0e7624 */ /* 0x000fe200078e00ff */
[----:B------:R-:W3:Y:S01]  /*10d0*/  I2F.RP R4, R12 ;  /* 0x0000000c00047306 */ /* 0x000ee20000209400 */
[C---:B------:R-:W-:Y:S01]  /*10e0*/  @P0 IMAD.WIDE.U32 R6, R0.reuse, c[0x0][0x370], RZ ;  /* 0x0000dc0000060a25 */ /* 0x040fe200078e00ff */
[----:B------:R-:W4:Y:S02]  /*10f0*/  S2R R16, SR_CTAID.X ;  /* 0x0000000000107919 */ /* 0x000f240000002500 */
[----:B------:R-:W-:Y:S01]  /*1100*/  SHF.R.S32.HI R14, RZ, 0x1f, R14 ;  /* 0x0000001fff0e7819 */ /* 0x000fe2000001140e */
[----:B------:R-:W-:Y:S01]  /*1110*/  @P0 IMAD R15, R0, c[0x0][0x374], R7 ;  /* 0x0000dd00000f0a24 */ /* 0x000fe200078e0207 */
[----:B------:R-:W-:Y:S01]  /*1120*/  @P0 MOV R13, R6 ;  /* 0x00000006000d0202 */ /* 0x000fe20000000f00 */
[----:B------:R-:W-:Y:S01]  /*1130*/  @!P0 IMAD.WIDE.U32 R6, R34, c[0x0][0x368], RZ ;  /* 0x0000da0022068a25 */ /* 0x000fe200078e00ff */
[----:B------:R-:W5:Y:S03]  /*1140*/  LDC.U8 R22, c[0x0][0x3d0] ;  /* 0x0000f400ff167b82 */ /* 0x000f660000000000 */
[----:B------:R-:W-:-:S02]  /*1150*/  IMAD.MOV.U32 R32, RZ, RZ, c[0x0][0x22c] ;  /* 0x00008b00ff207624 */ /* 0x000fc400078e00ff */
[----:B------:R-:W-:Y:S01]  /*1160*/  IMAD.WIDE.U32 R20, R34, c[0x0][0x224], RZ ;  /* 0x0000890022147a25 */ /* 0x000fe200078e00ff */
[----:B---3--:R-:W3:Y:S03]  /*1170*/  MUFU.RCP R4, R4 ;  /* 0x0000000400047308 */ /* 0x008ee60000001000 */
[----:B------:R-:W-:Y:S01]  /*1180*/  IMAD.WIDE R24, R32, c[0x0][0x1c0], RZ ;  /* 0x0000700020187a25 */ /* 0x000fe200078e02ff */
[----:B-1----:R-:W-:-:S03]  /*1190*/  IABS R8, R35 ;  /* 0x0000002300087213 */ /* 0x002fc60000000000 */
[----:B------:R-:W-:Y:S01]  /*11a0*/  @!P0 IMAD.MOV.U32 R13, RZ, RZ, R6 ;  /* 0x000000ffff0d8224 */ /* 0x000fe200078e0006 */
[----:B------:R-:W-:Y:S01]  /*11b0*/  LOP3.LUT R9, R35, c[0x0][0x1c8], RZ, 0x3c, !PT ;  /* 0x0000720023097a12 */ /* 0x000fe200078e3cff */
[----:B------:R-:W-:Y:S01]  /*11c0*/  IMAD.SHL.U32 R6, R34, 0x80, RZ ;  /* 0x0000008022067824 */ /* 0x000fe200078e00ff */
[----:B--2---:R-:W-:Y:S02]  /*11d0*/  ISETP.NE.AND P1, PT, R18, RZ, PT ;  /* 0x000000ff1200720c */ /* 0x004fe40003f25270 */
[----:B------:R-:W-:Y:S02]  /*11e0*/  ISETP.GE.AND P2, PT, R9, RZ, PT ;  /* 0x000000ff0900720c */ /* 0x000fe40003f46270 */
[----:B------:R-:W-:Y:S02]  /*11f0*/  SHF.L.U64.HI R9, R34, 0x7, R10 ;  /* 0x0000000722097819 */ /* 0x000fe4000001020a */
[----:B------:R-:W-:Y:S02]  /*1200*/  SHF.R.S32.HI R33, RZ, 0x1f, R35 ;  /* 0x0000001fff217819 */ /* 0x000fe40000011423 */
[----:B---3--:R-:W-:-:S02]  /*1210*/  IADD3 R4, R4, 0xffffffe, RZ ;  /* 0x0ffffffe04047810 */ /* 0x008fc40007ffe0ff */
[----:B------:R-:W-:Y:S02]  /*1220*/  SEL R9, R9, RZ, P3 ;  /* 0x000000ff09097207 */ /* 0x000fe40001800000 */
[----:B------:R-:W1:Y:S01]  /*1230*/  F2I.FTZ.U32.TRUNC.NTZ R5, R4 ;  /* 0x0000000400057305 */ /* 0x000e62000021f000 */
[----:B-----5:R-:W-:Y:S02]  /*1240*/  ISETP.NE.AND P6, PT, R22, RZ, PT ;  /* 0x000000ff1600720c */ /* 0x020fe40003fc5270 */
[----:B-1----:R-:W-:Y:S01]  /*1250*/  IADD3 R3, RZ, -R5, RZ ;  /* 0x80000005ff037210 */ /* 0x002fe20007ffe0ff */
[----:B------:R-:W-:-:S04]  /*1260*/  IMAD.MOV.U32 R4, RZ, RZ, RZ ;  /* 0x000000ffff047224 */ /* 0x000fc800078e00ff */
[----:B------:R-:W-:-:S04]  /*1270*/  IMAD R3, R3, R12, RZ ;  /* 0x0000000c03037224 */ /* 0x000fc800078e02ff */
[----:B------:R-:W-:-:S04]  /*1280*/  IMAD.HI.U32 R3, R5, R3, R4 ;  /* 0x0000000305037227 */ /* 0x000fc800078e0004 */
[----:B------:R-:W-:Y:S02]  /*1290*/  @!P0 IMAD R5, R10, c[0x0][0x368], RZ ;  /* 0x0000da000a058a24 */ /* 0x000fe400078e02ff */
[----:B------:R-:W-:-:S04]  /*12a0*/  IMAD.HI.U32 R3, R3, R8, RZ ;  /* 0x0000000803037227 */ /* 0x000fc800078e00ff */
[----:B------:R-:W-:Y:S01]  /*12b0*/  @!P0 IMAD R5, R34, c[0x0][0x36c], R5 ;  /* 0x0000db0022058a24 */ /* 0x000fe200078e0205 */
[----:B------:R-:W-:-:S04]  /*12c0*/  IADD3 R4, -R3, RZ, RZ ;  /* 0x000000ff03047210 */ /* 0x000fc80007ffe1ff */
[----:B------:R-:W-:Y:S01]  /*12d0*/  @!P0 IADD3 R15, R7, R5, RZ ;  /* 0x00000005070f8210 */ /* 0x000fe20007ffe0ff */
[----:B------:R-:W-:Y:S02]  /*12e0*/  IMAD R4, R12, R4, R8 ;  /* 0x000000040c047224 */ /* 0x000fe400078e0208 */
[----:B------:R-:W-:-:S03]  /*12f0*/  IMAD R8, R14, R34, RZ ;  /* 0x000000220e087224 */ /* 0x000fc600078e02ff */
[----:B------:R-:W-:Y:S01]  /*1300*/  ISETP.GT.U32.AND P4, PT, R12, R4, PT ;  /* 0x000000040c00720c */ /* 0x000fe20003f84070 */
[----:B------:R-:W-:Y:S02]  /*1310*/  IMAD R5, R10, c[0x0][0x224], R8 ;  /* 0x000089000a057a24 */ /* 0x000fe400078e0208 */
[C---:B------:R-:W-:Y:S02]  /*1320*/  IMAD R8, R25.reuse, R20, RZ ;  /* 0x0000001419087224 */ /* 0x040fe400078e02ff */
[----:B------:R-:W-:Y:S01]  /*1330*/  IMAD R10, R25, R0, RZ ;  /* 0x00000000190a7224 */ /* 0x000fe200078e02ff */
[----:B------:R-:W-:Y:S01]  /*1340*/  IADD3 R5, R21, R5, RZ ;  /* 0x0000000515057210 */ /* 0x000fe20007ffe0ff */
[----:B------:R-:W-:-:S04]  /*1350*/  IMAD.WIDE.U32 R20, R24, R20, RZ ;  /* 0x0000001418147225 */ /* 0x000fc800078e00ff */
[----:B------:R-:W-:Y:S01]  /*1360*/  IMAD R8, R24, R5, R8 ;  /* 0x0000000518087224 */ /* 0x000fe200078e0208 */
[----:B------:R-:W-:Y:S01]  /*1370*/  SEL R5, R6, RZ, P3 ;  /* 0x000000ff06057207 */ /* 0x000fe20001800000 */
[----:B------:R-:W-:Y:S01]  /*1380*/  IMAD.WIDE.U32 R6, R24, R0, RZ ;  /* 0x0000000018067225 */ /* 0x000fe200078e00ff */
[-C--:B------:R-:W-:Y:S02]  /*1390*/  @!P4 IADD3 R4, R4, -R12.reuse, RZ ;  /* 0x8000000c0404c210 */ /* 0x080fe40007ffe0ff */
[----:B------:R-:W-:Y:S02]  /*13a0*/  IADD3 R5, P3, R11, R5, RZ ;  /* 0x000000050b057210 */ /* 0x000fe40007f7e0ff */
[----:B------:R-:W-:Y:S02]  /*13b0*/  ISETP.GE.U32.AND P5, PT, R4, R12, PT ;  /* 0x0000000c0400720c */ /* 0x000fe40003fa6070 */
[----:B------:R-:W-:Y:S01]  /*13c0*/  SEL R18, R20, R6, !P0 ;  /* 0x0000000614127207 */ /* 0x000fe20004000000 */
[----:B------:R-:W-:Y:S01]  /*13d0*/  IMAD.X R9, R17, 0x1, R9, P3 ;  /* 0x0000000111097824 */ /* 0x000fe200018e0609 */
[----:B------:R-:W-:Y:S01]  /*13e0*/  ISETP.NE.AND P3, PT, RZ, c[0x0][0x1c8], PT ;  /* 0x00007200ff007a0c */ /* 0x000fe20003f65270 */
[----:B------:R-:W-:Y:S01]  /*13f0*/  @P1 IMAD R6, R34, c[0x0][0x214], RZ ;  /* 0x0000850022061a24 */ /* 0x000fe200078e02ff */
[----:B------:R-:W-:Y:S01]  /*1400*/  IADD3 R12, R21, R8, RZ ;  /* 0x00000008150c7210 */ /* 0x000fe20007ffe0ff */
[----:B------:R-:W-:Y:S01]  /*1410*/  @P0 IMAD.IADD R12, R7, 0x1, R10 ;  /* 0x00000001070c0824 */ /* 0x000fe200078e020a */
[----:B------:R-:W-:Y:S01]  /*1420*/  @!P4 IADD3 R3, R3, 0x1, RZ ;  /* 0x000000010303c810 */ /* 0x000fe20007ffe0ff */
[----:B------:R-:W-:Y:S01]  /*1430*/  IMAD R14, R25, R5, RZ ;  /* 0x00000005190e7224 */ /* 0x000fe200078e02ff */
[----:B------:R-:W-:Y:S01]  /*1440*/  @P1 SEL R7, R6, R0, !P0 ;  /* 0x0000000006071207 */ /* 0x000fe20004000000 */
[----:B----4-:R-:W-:-:S02]  /*1450*/  IMAD.WIDE.U32 R20, R16, c[0x0][0x3d8], RZ ;  /* 0x0000f60010147a25 */ /* 0x010fc400078e00ff */
[----:B------:R-:W-:Y:S02]  /*1460*/  @P5 IADD3 R3, R3, 0x1, RZ ;  /* 0x0000000103035810 */ /* 0x000fe40007ffe0ff */
[----:B------:R-:W-:Y:S01]  /*1470*/  IMAD R9, R24, R9, R14 ;  /* 0x0000000918097224 */ /* 0x000fe200078e020e */
[----:B------:R-:W-:Y:S01]  /*1480*/  SEL R22, R20, RZ, P6 ;  /* 0x000000ff14167207 */ /* 0x000fe20003000000 */
[----:B------:R-:W-:Y:S01]  /*1490*/  IMAD R6, R16, c[0x0][0x3dc], R21 ;  /* 0x0000f70010067a24 */ /* 0x000fe200078e0215 */
[----:B------:R-:W-:Y:S01]  /*14a0*/  @!P2 IADD3 R3, -R3, RZ, RZ ;  /* 0x000000ff0303a210 */ /* 0x000fe20007ffe1ff */
[C---:B------:R-:W-:Y:S01]  /*14b0*/  @P1 IMAD R14, R35.reuse, c[0x0][0x234], R7 ;  /* 0x00008d00230e1a24 */ /* 0x040fe200078e0207 */
[----:B------:R-:W-:Y:S01]  /*14c0*/  @!P3 LOP3.LUT R3, RZ, c[0x0][0x1c8], RZ, 0x33, !PT ;  /* 0x00007200ff03ba12 */ /* 0x000fe200078e33ff */
[----:B------:R-:W-:Y:S01]  /*14d0*/  IMAD.WIDE.U32 R4, R24, R5, RZ ;  /* 0x0000000518047225 */ /* 0x000fe200078e00ff */
[----:B------:R-:W-:Y:S02]  /*14e0*/  SEL R16, R6, RZ, P6 ;  /* 0x000000ff06107207 */ /* 0x000fe40003000000 */
[----:B------:R-:W-:Y:S01]  /*14f0*/  SHF.R.S32.HI R20, RZ, 0x1f, R19 ;  /* 0x0000001fff147819 */ /* 0x000fe20000011413 */
[----:B------:R-:W-:Y:S01]  /*1500*/  IMAD R7, R35, c[0x0][0x22c], RZ ;  /* 0x00008b0023077a24 */ /* 0x000fe200078e02ff */
[----:B------:R-:W-:Y:S01]  /*1510*/  IADD3 R6, R5, R9, RZ ;  /* 0x0000000905067210 */ /* 0x000fe20007ffe0ff */
[----:B------:R-:W-:Y:S01]  /*1520*/  @!P1 IMAD R8, R34, c[0x0][0x1c0], R35 ;  /* 0x0000700022089a24 */ /* 0x000fe200078e0223 */
[----:B------:R-:W-:-:S02]  /*1530*/  SHF.R.S32.HI R21, RZ, 0x1f, R3 ;  /* 0x0000001fff157819 */ /* 0x000fc40000011403 */
[----:B------:R-:W-:Y:S01]  /*1540*/  SHF.R.S32.HI R10, RZ, 0x1f, R7 ;  /* 0x0000001fff0a7819 */ /* 0x000fe20000011407 */
[----:B------:R-:W-:Y:S01]  /*1550*/  @!P1 IMAD R14, R8, c[0x0][0x214], RZ ;  /* 0x00008500080e9a24 */ /* 0x000fe200078e02ff */
[----:B------:R-:W-:Y:S05]  /*1560*/  @!P1 BRA `(.L_x_768) ;  /* 0x0000007000009947 */ /* 0x000fea0003800000 */
[C---:B------:R-:W-:Y:S01]  /*1570*/  @!P0 IMAD R0, R34.reuse, c[0x0][0x224], RZ ;  /* 0x0000890022008a24 */ /* 0x040fe200078e02ff */
[----:B------:R-:W-:Y:S02]  /*1580*/  MOV R9, 0x80 ;  /* 0x0000008000097802 */ /* 0x000fe40000000f00 */
[----:B------:R-:W-:Y:S02]  /*1590*/  MOV R8, c[0x0][0x210] ;  /* 0x0000840000087a02 */ /* 0x000fe40000000f00 */
[----:B------:R-:W-:-:S03]  /*15a0*/  LEA R0, R34, R0, 0x7 ;  /* 0x0000000022007211 */ /* 0x000fc600078e38ff */
[----:B------:R-:W-:-:S04]  /*15b0*/  IMAD R8, R9, R8, c[0x0][0x234] ;  /* 0x00008d0009087624 */ /* 0x000fc800078e0208 */
[----:B------:R-:W-:Y:S01]  /*15c0*/  IMAD R8, R8, R35, R0 ;  /* 0x0000002308087224 */ /* 0x000fe200078e0200 */
[----:B------:R-:W-:Y:S05]  /*15d0*/  BRA `(.L_x_769) ;  /* 0x0000002000007947 */ /* 0x000fea0003800000 */
.L_x_768:
[----:B------:R-:W-:-:S04]  /*15e0*/  IMAD R8, R34, c[0x0][0x1c0], R35 ;  /* 0x0000700022087a24 */ /* 0x000fc800078e0223 */
[----:B------:R-:W-:Y:S02]  /*15f0*/  IMAD R8, R8, c[0x0][0x224], RZ ;  /* 0x0000890008087a24 */ /* 0x000fe400078e02ff */
.L_x_769:
[----:B------:R-:W1:Y:S01]  /*1600*/  S2R R24, SR_TID.X ;  /* 0x0000000000187919 */ /* 0x000e620000002100 */
[----:B------:R-:W-:Y:S01]  /*1610*/  IMAD R25, R32, c[0x0][0x1c0], RZ ;  /* 0x0000700020197a24 */ /* 0x000fe200078e02ff */
[----:B------:R-:W-:Y:S01]  /*1620*/  SHF.R.S32.HI R251, RZ, 0x1f, R250 ;  /* 0x0000001ffffb7819 */ /* 0x000fe200000114fa */
[----:B------:R-:W-:Y:S01]  /*1630*/  BSSY B1, `(.L_x_765) ;  /* 0x00006eb000017945 */ /* 0x000fe20003800000 */
[----:B------:R-:W2:Y:S01]  /*1640*/  S2R R36, SR_TID.X ;  /* 0x0000000000247919 */ /* 0x000ea20000002100 */
[----:B------:R-:W-:Y:S01]  /*1650*/  IMAD.SHL.U32 R0, R25, 0x40, RZ ;  /* 0x0000004019007824 */ /* 0x000fe200078e00ff */
[----:B------:R-:W-:Y:S02]  /*1660*/  SHF.R.S32.HI R32, RZ, 0x1f, R234 ;  /* 0x0000001fff207819 */ /* 0x000fe400000114ea */
[----:B------:R-:W3:Y:S01]  /*1670*/  S2R R37, SR_TID.X ;  /* 0x0000000000257919 */ /* 0x000ee20000002100 */
[----:B------:R-:W-:Y:S02]  /*1680*/  ISETP.GE.AND P3, PT, R23, 0x1, PT ;  /* 0x000000011700780c */ /* 0x000fe40003f66270 */
[----:B------:R-:W-:-:S02]  /*1690*/  IADD3 R7, P2, P1, R4, R0, R7 ;  /* 0x0000000004077210 */ /* 0x000fc4000795e007 */
[----:B------:R-:W-:Y:S02]  /*16a0*/  SHF.R.S32.HI R0, RZ, 0x1f, R0 ;  /* 0x0000001fff007819 */ /* 0x000fe40000011400 */
[----:B------:R-:W-:Y:S02]  /*16b0*/  IADD3 R4, P0, R250, R13, RZ ;  /* 0x0000000dfa047210 */ /* 0x000fe40007f1e0ff */
[----:B------:R-:W-:Y:S01]  /*16c0*/  IADD3.X R10, R6, R0, R10, P2, P1 ;  /* 0x00000000060a7210 */ /* 0x000fe200017e240a */
[----:B------:R-:W-:Y:S01]  /*16d0*/  IMAD R0, R17, c[0x0][0x370], RZ ;  /* 0x0000dc0011007a24 */ /* 0x000fe200078e02ff */
[----:B------:R-:W-:Y:S01]  /*16e0*/  IADD3 R6, P2, R234, R11, RZ ;  /* 0x0000000bea067210 */ /* 0x000fe20007f5e0ff */
[----:B------:R-:W-:Y:S01]  /*16f0*/  IMAD.X R5, R251, 0x1, R15, P0 ;  /* 0x00000001fb057824 */ /* 0x000fe200000e060f */
[----:B------:R-:W-:Y:S01]  /*1700*/  IADD3 R13, P1, P0, R22, R7, R18 ;  /* 0x00000007160d7210 */ /* 0x000fe2000783e012 */
[C---:B------:R-:W-:Y:S01]  /*1710*/  IMAD R7, R11.reuse, c[0x0][0x374], R0 ;  /* 0x0000dd000b077a24 */ /* 0x040fe200078e0200 */
[C---:B------:R-:W-:Y:S01]  /*1720*/  IADD3 R14, R11.reuse, R14, RZ ;  /* 0x0000000e0b0e7210 */ /* 0x040fe20007ffe0ff */
[----:B------:R-:W-:Y:S01]  /*1730*/  IMAD.WIDE.U32 R4, R11, c[0x0][0x370], R4 ;  /* 0x0000dc000b047a25 */ /* 0x000fe200078e0004 */
[----:B-1----:R-:W-:-:S02]  /*1740*/  SHF.R.S32.HI R9, RZ, 0x1f, R24 ;  /* 0x0000001fff097819 */ /* 0x002fc40000011418 */
[----:B------:R-:W-:Y:S01]  /*1750*/  IADD3.X R10, R16, R10, R12, P1, P0 ;  /* 0x0000000a100a7210 */ /* 0x000fe20000fe040c */
[----:B------:R-:W-:Y:S01]  /*1760*/  IMAD.IADD R5, R5, 0x1, R7 ;  /* 0x0000000105057824 */ /* 0x000fe200078e0207 */
[-C--:B------:R-:W-:Y:S01]  /*1770*/  LEA.HI R15, R9, R24.reuse, RZ, 0x5 ;  /* 0x00000018090f7211 */ /* 0x080fe200078f28ff */
[----:B------:R-:W-:Y:S01]  /*1780*/  IMAD.X R9, R32, 0x1, R17, P2 ;  /* 0x0000000120097824 */ /* 0x000fe200010e0611 */
[----:B--2---:R-:W-:Y:S01]  /*1790*/  SHF.R.S32.HI R36, RZ, 0x1f, R36 ;  /* 0x0000001fff247819 */ /* 0x004fe20000011424 */
[----:B------:R-:W-:Y:S01]  /*17a0*/  IMAD R16, R33, c[0x0][0x378], RZ ;  /* 0x0000de0021107a24 */ /* 0x000fe200078e02ff */
[----:B------:R-:W-:Y:S01]  /*17b0*/  LOP3.LUT R0, R15, 0xffffffe0, RZ, 0xc0, !PT ;  /* 0xffffffe00f007812 */ /* 0x000fe200078ec0ff */
[----:B------:R-:W-:Y:S01]  /*17c0*/  IMAD R9, R9, c[0x0][0x190], RZ ;  /* 0x0000640009097a24 */ /* 0x000fe200078e02ff */
[----:B---3--:R-:W-:Y:S01]  /*17d0*/  LEA.HI R36, R36, R37, RZ, 0x5 ;  /* 0x0000002524247211 */ /* 0x008fe200078f28ff */
[----:B------:R-:W-:Y:S01]  /*17e0*/  IMAD.IADD R15, R11, 0x1, R8 ;  /* 0x000000010b0f7824 */ /* 0x000fe200078e0208 */
[----:B------:R-:W-:Y:S01]  /*17f0*/  IADD3 R22, -R0, R24, RZ ;  /* 0x0000001800167210 */ /* 0x000fe20007ffe1ff */
[C---:B------:R-:W-:Y:S01]  /*1800*/  IMAD R12, R6.reuse, c[0x0][0x194], R9 ;  /* 0x00006500060c7a24 */ /* 0x040fe200078e0209 */
[----:B------:R-:W-:Y:S01]  /*1810*/  SHF.R.S32.HI R36, RZ, 0x5, R36 ;  /* 0x00000005ff247819 */ /* 0x000fe20000011424 */
[----:B------:R-:W-:Y:S01]  /*1820*/  IMAD.WIDE.U32 R6, R6, c[0x0][0x190], R250 ;  /* 0x0000640006067a25 */ /* 0x000fe200078e00fa */
[----:B------:R-:W-:-:S03]  /*1830*/  LEA.HI.SX32 R196, R196, 0xffffffff, 0x1a ;  /* 0xffffffffc4c47811 */ /* 0x000fc600078fd2ff */
[----:B------:R-:W-:Y:S01]  /*1840*/  IMAD R0, R36, R25, R22 ;  /* 0x0000001924007224 */ /* 0x000fe200078e0216 */
[----:B------:R-:W-:Y:S01]  /*1850*/  IADD3 R6, P1, R31, R6, RZ ;  /* 0x000000061f067210 */ /* 0x000fe20007f3e0ff */
[C---:B------:R-:W-:Y:S02]  /*1860*/  IMAD R9, R35.reuse, c[0x0][0x37c], R16 ;  /* 0x0000df0023097a24 */ /* 0x040fe400078e0210 */
[----:B------:R-:W-:Y:S01]  /*1870*/  IMAD.WIDE.U32 R4, R35, c[0x0][0x378], R4 ;  /* 0x0000de0023047a25 */ /* 0x000fe200078e0004 */
[C---:B------:R-:W-:Y:S02]  /*1880*/  IADD3 R8, P0, R0.reuse, R13, RZ ;  /* 0x0000000d00087210 */ /* 0x040fe40007f1e0ff */
[----:B------:R-:W-:Y:S01]  /*1890*/  IADD3.X R7, R27, R7, R12, P1, !PT ;  /* 0x000000071b077210 */ /* 0x000fe20000ffe40c */
[----:B------:R-:W-:Y:S01]  /*18a0*/  IMAD R11, R33, c[0x0][0x1a8], RZ ;  /* 0x00006a00210b7a24 */ /* 0x000fe200078e02ff */
[----:B------:R-:W-:Y:S01]  /*18b0*/  LEA.HI.X.SX32 R10, R0, R10, 0x1, P0 ;  /* 0x0000000a000a7211 */ /* 0x000fe200000f0eff */
[----:B------:R-:W-:Y:S01]  /*18c0*/  IMAD.IADD R5, R5, 0x1, R9 ;  /* 0x0000000105057824 */ /* 0x000fe200078e0209 */
[----:B------:R-:W-:Y:S01]  /*18d0*/  LEA R206, P0, R8, c[0x0][0x350], 0x2 ;  /* 0x0000d40008ce7a11 */ /* 0x000fe200078010ff */
[----:B------:R-:W-:-:S02]  /*18e0*/  IMAD R0, R32, c[0x0][0x370], RZ ;  /* 0x0000dc0020007a24 */ /* 0x000fc400078e02ff */
[C---:B------:R-:W-:Y:S01]  /*18f0*/  IMAD R9, R35.reuse, c[0x0][0x1ac], R11 ;  /* 0x00006b0023097a24 */ /* 0x040fe200078e020b */
[----:B------:R-:W-:Y:S01]  /*1900*/  LEA.HI.X R201, R8, c[0x0][0x354], R10, 0x2, P0 ;  /* 0x0000d50008c97a11 */ /* 0x000fe200000f140a */
[----:B------:R-:W-:-:S04]  /*1910*/  IMAD.WIDE.U32 R6, R35, c[0x0][0x1a8], R6 ;  /* 0x00006a0023067a25 */ /* 0x000fc800078e0006 */
[----:B------:R-:W-:Y:S01]  /*1920*/  IMAD R0, R234, c[0x0][0x374], R0 ;  /* 0x0000dd00ea007a24 */ /* 0x000fe200078e0200 */
[----:B------:R-:W-:Y:S01]  /*1930*/  LEA R204, P2, R6, c[0x0][0x160], 0x1 ;  /* 0x0000580006cc7a11 */ /* 0x000fe200078408ff */
[----:B------:R-:W-:-:S04]  /*1940*/  IMAD.WIDE.U32 R4, R234, c[0x0][0x370], R4 ;  /* 0x0000dc00ea047a25 */ /* 0x000fc800078e0004 */
[----:B------:R-:W-:Y:S01]  /*1950*/  IMAD.IADD R9, R7, 0x1, R9 ;  /* 0x0000000107097824 */ /* 0x000fe200078e0209 */
[----:B------:R-:W-:Y:S01]  /*1960*/  IADD3 R0, R5, R0, RZ ;  /* 0x0000000005007210 */ /* 0x000fe20007ffe0ff */
[----:B------:R-:W-:Y:S01]  /*1970*/  IMAD.MOV.U32 R24, RZ, RZ, 0x4 ;  /* 0x00000004ff187424 */ /* 0x000fe200078e00ff */
[----:B------:R-:W-:Y:S02]  /*1980*/  LEA R202, P1, R4, c[0x0][0x330], 0x1 ;  /* 0x0000cc0004ca7a11 */ /* 0x000fe400078208ff */
[----:B------:R-:W-:Y:S01]  /*1990*/  LEA.HI.X R205, R6, c[0x0][0x164], R9, 0x1, P2 ;  /* 0x0000590006cd7a11 */ /* 0x000fe200010f0c09 */
[----:B------:R-:W-:Y:S01]  /*19a0*/  IMAD.WIDE R210, R14, R24, c[0x0][0x200] ;  /* 0x000080000ed27625 */ /* 0x000fe200078e0218 */
[----:B------:R-:W-:-:S03]  /*19b0*/  LEA.HI.X R203, R4, c[0x0][0x334], R0, 0x1, P1 ;  /* 0x0000cd0004cb7a11 */ /* 0x000fc600008f0c00 */
[----:B------:R-:W-:Y:S01]  /*19c0*/  IMAD.WIDE R24, R15, R24, c[0x0][0x3c8] ;  /* 0x0000f2000f187625 */ /* 0x000fe200078e0218 */
[----:B------:R-:W-:Y:S05]  /*19d0*/  @!P3 BRA `(.L_x_770) ;  /* 0x000063c00000b947 */ /* 0x000fea0003800000 */
[----:B------:R-:W2:Y:S01]  /*19e0*/  LDL R36, [R1] ;  /* 0x0000000001247983 */ /* 0x000ea20000100800 */
[----:B------:R-:W-:Y:S01]  /*19f0*/  IMAD R0, R233, -0x80, R195 ;  /* 0xffffff80e9007824 */ /* 0x000fe200078e02c3 */
[----:B------:R-:W-:Y:S01]  /*1a00*/  IADD3 R10, R234, 0x40, RZ ;  /* 0x00000040ea0a7810 */ /* 0x000fe20007ffe0ff */
[----:B------:R-:W-:-:S03]  /*1a10*/  IMAD.WIDE.U32 R6, R19, c[0x0][0x198], R250 ;  /* 0x0000660013067a25 */ /* 0x000fc600078e00fa */
[----:B------:R-:W-:Y:S01]  /*1a20*/  ISETP.GE.AND P1, PT, R10, R0, PT ;  /* 0x000000000a00720c */ /* 0x000fe20003f26270 */
[----:B------:R-:W-:Y:S01]  /*1a30*/  IMAD R8, R20, c[0x0][0x198], RZ ;  /* 0x0000660014087a24 */ /* 0x000fe200078e02ff */
[----:B------:R-:W-:Y:S01]  /*1a40*/  IADD3 R6, P2, R29, R6, RZ ;  /* 0x000000061d067210 */ /* 0x000fe20007f5e0ff */
[----:B------:R-:W-:-:S04]  /*1a50*/  IMAD.WIDE.U32 R4, R19, c[0x0][0x1a0], R250 ;  /* 0x0000680013047a25 */ /* 0x000fc800078e00fa */
[----:B------:R-:W-:Y:S01]  /*1a60*/  IMAD R9, R20, c[0x0][0x1a0], RZ ;  /* 0x0000680014097a24 */ /* 0x000fe200078e02ff */
[----:B------:R-:W-:Y:S01]  /*1a70*/  IADD3 R4, P0, R26, R4, RZ ;  /* 0x000000041a047210 */ /* 0x000fe20007f1e0ff */
[C---:B------:R-:W-:Y:S02]  /*1a80*/  IMAD R8, R19.reuse, c[0x0][0x19c], R8 ;  /* 0x0000670013087a24 */ /* 0x040fe400078e0208 */
[----:B------:R-:W-:Y:S02]  /*1a90*/  IMAD R9, R19, c[0x0][0x1a4], R9 ;  /* 0x0000690013097a24 */ /* 0x000fe400078e0209 */
[----:B------:R-:W-:Y:S01]  /*1aa0*/  @!P1 IADD3 R16, P3, R234, 0x40, RZ ;  /* 0x00000040ea109810 */ /* 0x000fe20007f7e0ff */
[----:B------:R-:W-:Y:S01]  /*1ab0*/  IMAD R18, R196, -0x40, R23 ;  /* 0xffffffc0c4127824 */ /* 0x000fe200078e0217 */
[----:B------:R-:W-:Y:S01]  /*1ac0*/  IADD3.X R7, R30, R7, R8, P2, !PT ;  /* 0x000000071e077210 */ /* 0x000fe200017fe408 */
[C---:B------:R-:W-:Y:S01]  /*1ad0*/  IMAD R8, R21.reuse, c[0x0][0x1b0], RZ ;  /* 0x00006c0015087a24 */ /* 0x040fe200078e02ff */
[----:B------:R-:W-:Y:S01]  /*1ae0*/  ISETP.GE.AND P2, PT, R234, R0, PT ;  /* 0x00000000ea00720c */ /* 0x000fe20003f46270 */
[----:B------:R-:W-:Y:S01]  /*1af0*/  IMAD R0, R21, c[0x0][0x1b8], RZ ;  /* 0x00006e0015007a24 */ /* 0x000fe200078e02ff */
[----:B------:R-:W-:Y:S01]  /*1b00*/  IADD3.X R5, R28, R5, R9, P0, !PT ;  /* 0x000000051c057210 */ /* 0x000fe200007fe409 */
[----:B------:R-:W-:-:S02]  /*1b10*/  IMAD R9, R3, c[0x0][0x1b4], R8 ;  /* 0x00006d0003097a24 */ /* 0x000fc400078e0208 */
[----:B------:R-:W-:-:S04]  /*1b20*/  IMAD.WIDE.U32 R6, R3, c[0x0][0x1b0], R6 ;  /* 0x00006c0003067a25 */ /* 0x000fc800078e0006 */
[C---:B------:R-:W-:Y:S01]  /*1b30*/  IMAD R8, R3.reuse, c[0x0][0x1bc], R0 ;  /* 0x00006f0003087a24 */ /* 0x040fe200078e0200 */
[----:B------:R-:W-:Y:S01]  /*1b40*/  @!P1 IADD3 R0, P0, R234, 0x40, RZ ;  /* 0x00000040ea009810 */ /* 0x000fe20007f1e0ff */
[----:B------:R-:W-:-:S04]  /*1b50*/  IMAD.WIDE.U32 R4, R3, c[0x0][0x1b8], R4 ;  /* 0x00006e0003047a25 */ /* 0x000fc800078e0004 */
[----:B------:R-:W-:Y:S02]  /*1b60*/  IMAD.IADD R7, R7, 0x1, R9 ;  /* 0x0000000107077824 */ /* 0x000fe400078e0209 */
[----:B------:R-:W-:Y:S01]  /*1b70*/  @!P1 IMAD.X R10, RZ, RZ, R32, P3 ;  /* 0x000000ffff0a9224 */ /* 0x000fe200018e0620 */
[----:B------:R-:W-:Y:S01]  /*1b80*/  ISETP.GE.AND P3, PT, R234, R18, PT ;  /* 0x00000012ea00720c */ /* 0x000fe20003f66270 */
[----:B------:R-:W-:Y:S01]  /*1b90*/  IMAD.IADD R5, R5, 0x1, R8 ;  /* 0x0000000105057824 */ /* 0x000fe200078e0208 */
[----:B------:R-:W-:Y:S01]  /*1ba0*/  @!P1 MOV R9, R7 ;  /* 0x0000000700099202 */ /* 0x000fe20000000f00 */
[----:B------:R-:W-:Y:S01]  /*1bb0*/  @!P1 IMAD.X R3, RZ, RZ, R32, P0 ;  /* 0x000000ffff039224 */ /* 0x000fe200000e0620 */
[----:B------:R-:W-:Y:S01]  /*1bc0*/  @P6 BAR.SYNC.DEFER_BLOCKING 0x0 ;  /* 0x0000000000006b1d */ /* 0x000fe20000010000 */
[----:B------:R-:W-:Y:S02]  /*1bd0*/  @!P1 IMAD R10, R10, c[0x0][0x198], RZ ;  /* 0x000066000a0a9a24 */ /* 0x000fe400078e02ff */
[----:B------:R-:W-:-:S02]  /*1be0*/  @!P2 IMAD R11, R32, c[0x0][0x198], RZ ;  /* 0x00006600200baa24 */ /* 0x000fc400078e02ff */
[----:B------:R-:W-:Y:S02]  /*1bf0*/  @!P1 IMAD.MOV.U32 R8, RZ, RZ, R6 ;  /* 0x000000ffff089224 */ /* 0x000fe400078e0006 */
[----:B------:R-:W-:Y:S02]  /*1c00*/  @!P1 IMAD.MOV.U32 R14, RZ, RZ, R4 ;  /* 0x000000ffff0e9224 */ /* 0x000fe400078e0004 */
[----:B------:R-:W-:Y:S02]  /*1c10*/  @!P1 IMAD.MOV.U32 R15, RZ, RZ, R5 ;  /* 0x000000ffff0f9224 */ /* 0x000fe400078e0005 */
[----:B------:R-:W-:Y:S02]  /*1c20*/  @!P1 IMAD R3, R3, c[0x0][0x1a0], RZ ;  /* 0x0000680003039a24 */ /* 0x000fe400078e02ff */
[----:B------:R-:W-:Y:S02]  /*1c30*/  @!P1 IMAD R20, R16, c[0x0][0x19c], R10 ;  /* 0x0000670010149a24 */ /* 0x000fe400078e020a */
[----:B------:R-:W-:-:S02]  /*1c40*/  @!P2 IMAD R11, R234, c[0x0][0x19c], R11 ;  /* 0x00006700ea0baa24 */ /* 0x000fc400078e020b */
[----:B------:R-:W-:-:S04]  /*1c50*/  @!P2 IMAD.WIDE.U32 R6, R234, c[0x0][0x198], R6 ;  /* 0x00006600ea06aa25 */ /* 0x000fc800078e0006 */
[----:B------:R-:W-:Y:S01]  /*1c60*/  @!P1 IMAD.WIDE.U32 R16, R16, c[0x0][0x198], R8 ;  /* 0x0000660010109a25 */ /* 0x000fe200078e0008 */
[----:B------:R-:W-:Y:S01]  /*1c70*/  @!P2 LEA R10, P0, R6, c[0x0][0x168], 0x1 ;  /* 0x00005a00060aaa11 */ /* 0x000fe200078008ff */
[----:B------:R1:W-:Y:S02]  /*1c80*/  @P3 STS [R208+0x6000], RZ ;  /* 0x006000ffd0003388 */ /* 0x0003e40000000800 */
[----:B------:R-:W-:Y:S01]  /*1c90*/  @!P1 IMAD R9, R0, c[0x0][0x1a4], R3 ;  /* 0x0000690000099a24 */ /* 0x000fe200078e0203 */
[----:B------:R-:W-:Y:S01]  /*1ca0*/  LEA.HI R3, R196, R196, RZ, 0x1 ;  /* 0x000000c4c4037211 */ /* 0x000fe200078f08ff */
[----:B------:R-:W-:Y:S01]  /*1cb0*/  @!P1 IMAD.WIDE.U32 R14, R0, c[0x0][0x1a0], R14 ;  /* 0x00006800000e9a25 */ /* 0x000fe200078e000e */
[----:B------:R1:W-:Y:S02]  /*1cc0*/  @P3 STS [R208+0x6004], RZ ;  /* 0x006004ffd0003388 */ /* 0x0003e40000000800 */
[----:B------:R-:W-:Y:S01]  /*1cd0*/  LOP3.LUT R3, R3, 0xfffffffe, RZ, 0xc0, !PT ;  /* 0xfffffffe03037812 */ /* 0x000fe200078ec0ff */
[----:B------:R-:W-:Y:S01]  /*1ce0*/  @!P2 IMAD R0, R32, c[0x0][0x1a0], RZ ;  /* 0x000068002000aa24 */ /* 0x000fe200078e02ff */
[----:B------:R1:W-:Y:S01]  /*1cf0*/  @P3 STS.64 [R208+0x6008], RZ ;  /* 0x006008ffd0003388 */ /* 0x0003e20000000a00 */
[----:B------:R-:W-:Y:S01]  /*1d00*/  @!P2 IMAD.IADD R11, R7, 0x1, R11 ;  /* 0x00000001070ba824 */ /* 0x000fe200078e020b */
[----:B------:R-:W-:Y:S01]  /*1d10*/  IADD3 R7, R196, -R3, RZ ;  /* 0x80000003c4077210 */ /* 0x000fe20007ffe0ff */
[C---:B------:R-:W-:Y:S01]  /*1d20*/  @!P2 IMAD R0, R234.reuse, c[0x0][0x1a4], R0 ;  /* 0x00006900ea00aa24 */ /* 0x040fe200078e0200 */
[----:B------:R1:W-:Y:S01]  /*1d30*/  @P3 STS.128 [R208+0x7000], RZ ;  /* 0x007000ffd0003388 */ /* 0x0003e20000000c00 */
[----:B------:R-:W-:Y:S01]  /*1d40*/  @!P2 IMAD.WIDE.U32 R12, R234, c[0x0][0x1a0], R4 ;  /* 0x00006800ea0caa25 */ /* 0x000fe200078e0004 */
[----:B------:R-:W-:-:S02]  /*1d50*/  @!P2 LEA.HI.X R11, R6, c[0x0][0x16c], R11, 0x1, P0 ;  /* 0x00005b00060baa11 */ /* 0x000fc400000f0c0b */
[----:B------:R-:W-:Y:S01]  /*1d60*/  @!P1 LEA R8, P0, R16, c[0x0][0x168], 0x1 ;  /* 0x00005a0010089a11 */ /* 0x000fe200078008ff */
[----:B------:R-:W-:Y:S01]  /*1d70*/  @!P1 IMAD.IADD R5, R17, 0x1, R20 ;  /* 0x0000000111059824 */ /* 0x000fe200078e0214 */
[----:B------:R-:W-:Y:S01]  /*1d80*/  @!P2 LEA R6, P5, R12, c[0x0][0x170], 0x1 ;  /* 0x00005c000c06aa11 */ /* 0x000fe200078a08ff */
[----:B------:R-:W-:Y:S01]  /*1d90*/  @!P2 IMAD.IADD R0, R13, 0x1, R0 ;  /* 0x000000010d00a824 */ /* 0x000fe200078e0200 */
[----:B------:R1:W-:Y:S01]  /*1da0*/  @P3 STS.128 [R208+0x8000], RZ ;  /* 0x008000ffd0003388 */ /* 0x0003e20000000c00 */
[----:B------:R-:W-:Y:S01]  /*1db0*/  @!P1 IMAD.IADD R3, R15, 0x1, R9 ;  /* 0x000000010f039824 */ /* 0x000fe200078e0209 */
[----:B------:R-:W-:Y:S01]  /*1dc0*/  @!P1 LEA.HI.X R9, R16, c[0x0][0x16c], R5, 0x1, P0 ;  /* 0x00005b0010099a11 */ /* 0x000fe200000f0c05 */
[----:B------:R-:W-:Y:S01]  /*1dd0*/  IMAD.MOV.U32 R220, RZ, RZ, c[0x0][0x308] ;  /* 0x0000c200ffdc7624 */ /* 0x000fe200078e00ff */
[----:B------:R-:W-:Y:S01]  /*1de0*/  ISETP.NE.AND P0, PT, R7, 0x1, PT ;  /* 0x000000010700780c */ /* 0x000fe20003f05270 */
[----:B------:R-:W-:Y:S01]  /*1df0*/  @!PT LDS RZ, [RZ] ;  /* 0x00000000fffff984 */ /* 0x000fe20000000800 */
[----:B------:R-:W-:Y:S01]  /*1e00*/  @!PT LDS RZ, [RZ] ;  /* 0x00000000fffff984 */ /* 0x000fe20000000800 */
[----:B------:R-:W-:Y:S01]  /*1e10*/  @!PT LDS RZ, [RZ] ;  /* 0x00000000fffff984 */ /* 0x000fe20000000800 */
[----:B------:R1:W-:Y:S01]  /*1e20*/  @!P3 LDGSTS.E.BYPASS.LTC128B.128 [R208+0x6000], [R202.64] ;  /* 0x06000000cad0bfae */ /* 0x0003e2000b901d46 */
[----:B------:R-:W-:Y:S01]  /*1e30*/  @!P2 LEA.HI.X R7, R12, c[0x0][0x174], R0, 0x1, P5 ;  /* 0x00005d000c07aa11 */ /* 0x000fe200028f0c00 */
[----:B------:R-:W-:Y:S01]  /*1e40*/  IMAD.MOV.U32 R221, RZ, RZ, c[0x0][0x30c] ;  /* 0x0000c300ffdd7624 */ /* 0x000fe200078e00ff */
[C---:B------:R-:W-:Y:S01]  /*1e50*/  @!P1 LEA R4, P4, R14.reuse, c[0x0][0x170], 0x1 ;  /* 0x00005c000e049a11 */ /* 0x040fe200078808ff */
[----:B------:R1:W-:Y:S03]  /*1e60*/  @!P3 LDGSTS.E.BYPASS.LTC128B.128 [R208+0x7000], [R202.64+0x40] ;  /* 0x07000040cad0bfae */ /* 0x0003e6000b901d46 */
[----:B------:R-:W-:Y:S01]  /*1e70*/  @!P1 LEA.HI.X R5, R14, c[0x0][0x174], R3, 0x1, P4 ;  /* 0x00005d000e059a11 */ /* 0x000fe200020f0c03 */
[----:B------:R1:W-:Y:S01]  /*1e80*/  @!P3 LDGSTS.E.BYPASS.LTC128B.128 [R208+0x8000], [R202.64+0x80] ;  /* 0x08000080cad0bfae */ /* 0x0003e2000b901d46 */
[----:B--2---:R-:W-:-:S04]  /*1e90*/  IADD3 R0, R36, 0x1800, RZ ;  /* 0x0000180024007810 */ /* 0x004fc80007ffe0ff */
[----:B------:R-:W-:-:S04]  /*1ea0*/  SEL R0, R0, R36, !P0 ;  /* 0x0000002400007207 */ /* 0x000fc80004000000 */
[----:B------:R-:W-:-:S05]  /*1eb0*/  SHF.L.U32 R207, R0, 0x1, RZ ;  /* 0x0000000100cf7819 */ /* 0x000fca00000006ff */
[----:B------:R1:W-:Y:S04]  /*1ec0*/  @P3 STS [R207], RZ ;  /* 0x000000ffcf003388 */ /* 0x0003e80000000800 */
[----:B------:R1:W-:Y:S04]  /*1ed0*/  @P3 STS [R207+0x4], RZ ;  /* 0x000004ffcf003388 */ /* 0x0003e80000000800 */
        /* <DEDUP_REMOVED lines=10> */
[----:B------:R-:W-:Y:S01]  /*1f80*/  @!PT LDS RZ, [RZ] ;  /* 0x00000000fffff984 */ /* 0x000fe20000000800 */
[----:B------:R-:W-:Y:S01]  /*1f90*/  @!PT LDS RZ, [RZ] ;  /* 0x00000000fffff984 */ /* 0x000fe20000000800 */
[----:B------:R-:W-:Y:S01]  /*1fa0*/  @!PT LDS RZ, [RZ] ;  /* 0x00000000fffff984 */ /* 0x000fe20000000800 */
[----:B------:R1:W-:Y:S04]  /*1fb0*/  @!P3 LDGSTS.E.BYPASS.LTC128B.128 [R207], [R204.64] ;  /* 0x00000000cccfbfae */ /* 0x0003e8000b901d46 */
[----:B------:R1:W-:Y:S04]  /*1fc0*/  @!P3 LDGSTS.E.BYPASS.LTC128B.128 [R207+0x1000], [R204.64+0x40] ;  /* 0x01000040cccfbfae */ /* 0x0003e8000b901d46 */
[----:B------:R1:W-:Y:S04]  /*1fd0*/  @!P3 LDGSTS.E.BYPASS.LTC128B.128 [R207+0x2000], [R204.64+0x80] ;  /* 0x02000080cccfbfae */ /* 0x0003e8000b901d46 */
[----:B------:R1:W-:Y:S04]  /*1fe0*/  @P2 STS [R208+0x9000], RZ ;  /* 0x009000ffd0002388 */ /* 0x0003e80000000800 */
[----:B------:R1:W-:Y:S04]  /*1ff0*/  @P2 STS [R208+0x9004], RZ ;  /* 0x009004ffd0002388 */ /* 0x0003e80000000800 */
[----:B------:R1:W-:Y:S04]  /*2000*/  @P2 STS.64 [R208+0x9008], RZ ;  /* 0x009008ffd0002388 */ /* 0x0003e80000000a00 */
[----:B------:R1:W-:Y:S04]  /*2010*/  @P2 STS.128 [R208+0xb000], RZ ;  /* 0x00b000ffd0002388 */ /* 0x0003e80000000c00 */
[----:B------:R1:W-:Y:S04]  /*2020*/  @P2 STS.128 [R208+0xd000], RZ ;  /* 0x00d000ffd0002388 */ /* 0x0003e80000000c00 */
[----:B------:R-:W-:Y:S01]  /*2030*/  @!PT LDS RZ, [RZ] ;  /* 0x00000000fffff984 */ /* 0x000fe20000000800 */
[----:B------:R-:W-:Y:S01]  /*2040*/  @!PT LDS RZ, [RZ] ;  /* 0x00000000fffff984 */ /* 0x000fe20000000800 */
[----:B------:R-:W-:Y:S01]  /*2050*/  @!PT LDS RZ, [RZ] ;  /* 0x00000000fffff984 */ /* 0x000fe20000000800 */
[----:B------:R1:W-:Y:S04]  /*2060*/  @!P2 LDGSTS.E.BYPASS.LTC128B.128 [R208+0x9000], [R10.64] ;  /* 0x090000000ad0afae */ /* 0x0003e8000b901d46 */
[----:B------:R1:W-:Y:S04]  /*2070*/  @!P2 LDGSTS.E.BYPASS.LTC128B.128 [R208+0xb000], [R10.64+0x40] ;  /* 0x0b0000400ad0afae */ /* 0x0003e8000b901d46 */
[----:B------:R1:W-:Y:S04]  /*2080*/  @!P2 LDGSTS.E.BYPASS.LTC128B.128 [R208+0xd000], [R10.64+0x80] ;  /* 0x0d0000800ad0afae */ /* 0x0003e8000b901d46 */
[----:B------:R1:W-:Y:S04]  /*2090*/  @P1 STS.128 [R208+0xa000], RZ ;  /* 0x00a000ffd0001388 */ /* 0x0003e80000000c00 */
        /* <DEDUP_REMOVED lines=28> */
[----:B------:R-:W0:Y:S04]  /*2260*/  LDGDEPBAR ;  /* 0x00000000000079af */ /* 0x000e280000000000 */
[----:B---3--:R4:W3:Y:S01]  /*2270*/  LDG.E.64 R6, [R220.64+0x8] ;  /* 0x00000806dc067981 */ /* 0x0088e2000c1e1b00 */
[C---:B------:R-:W-:Y:S01]  /*2280*/  IADD3 R0, R218.reuse, 0x28, RZ ;  /* 0x00000028da007810 */ /* 0x040fe20007ffe0ff */
[----:B------:R-:W-:Y:S01]  /*2290*/  IMAD.MOV.U32 R213, RZ, RZ, 0x7f800000 ;  /* 0x7f800000ffd57424 */ /* 0x000fe200078e00ff */
[----:B------:R-:W-:Y:S01]  /*22a0*/  IADD3 R3, R218, 0x20, RZ ;  /* 0x00000020da037810 */ /* 0x000fe20007ffe0ff */
[----:B------:R-:W-:Y:S01]  /*22b0*/  IMAD.MOV.U32 R209, RZ, RZ, 0x7f800000 ;  /* 0x7f800000ffd17424 */ /* 0x000fe200078e00ff */
[-C--:B------:R-:W-:Y:S01]  /*22c0*/  ISETP.GE.AND P1, PT, R0, R18.reuse, PT ;  /* 0x000000120000720c */ /* 0x080fe20003f26270 */
[----:B------:R-:W-:Y:S01]  /*22d0*/  IMAD.MOV.U32 R212, RZ, RZ, 0x7f800000 ;  /* 0x7f800000ffd47424 */ /* 0x000fe200078e00ff */
[----:B------:R-:W-:-:S02]  /*22e0*/  ISETP.GE.AND P4, PT, R218, R18, PT ;  /* 0x00000012da00720c */ /* 0x000fc40003f86270 */
[----:B------:R-:W-:Y:S02]  /*22f0*/  ISETP.GE.AND P2, PT, R3, R18, PT ;  /* 0x000000120300720c */ /* 0x000fe40003f46270 */
[----:B------:R-:W-:-:S07]  /*2300*/  MOV R214, 0x7f800000 ;  /* 0x7f80000000d67802 */ /* 0x000fce0000000f00 */
[----:B--2---:R-:W-:Y:S01]  /*2310*/  @!P1 IMAD.WIDE R8, R0, 0x4, R210 ;  /* 0x0000000400089825 */ /* 0x004fe200078e02d2 */
[----:B----4-:R-:W-:-:S04]  /*2320*/  IADD3 R4, R218, 0x8, RZ ;  /* 0x00000008da047810 */ /* 0x010fc80007ffe0ff */
[----:B------:R-:W-:Y:S01]  /*2330*/  ISETP.GE.AND P3, PT, R4, R18, PT ;  /* 0x000000120400720c */ /* 0x000fe20003f66270 */
[----:B------:R-:W2:Y:S01]  /*2340*/  LDG.E.64 R220, [R220.64] ;  /* 0x00000006dcdc7981 */ /* 0x000ea2000c1e1b00 */
[----:B------:R-:W-:Y:S02]  /*2350*/  IMAD R0, R34, c[0x0][0x1c0], R35 ;  /* 0x0000700022007a24 */ /* 0x000fe400078e0223 */
[----:B------:R-:W-:Y:S01]  /*2360*/  IMAD.WIDE R4, R218, 0x4, R210 ;  /* 0x00000004da047825 */ /* 0x000fe200078e02d2 */
[----:B------:R1:W5:Y:S03]  /*2370*/  @!P1 LDG.E R212, [R8.64] ;  /* 0x0000000608d49981 */ /* 0x000366000c1e1900 */
[----:B------:R-:W-:Y:S01]  /*2380*/  IMAD.SHL.U32 R0, R0, 0x20, RZ ;  /* 0x0000002000007824 */ /* 0x000fe200078e00ff */
[----:B------:R4:W5:Y:S01]  /*2390*/  @!P4 LDG.E R213, [R4.64] ;  /* 0x0000000604d5c981 */ /* 0x000962000c1e1900 */
[----:B------:R-:W-:-:S03]  /*23a0*/  IADD3 R3, R19, 0x80, RZ ;  /* 0x0000008013037810 */ /* 0x000fc60007ffe0ff */
[----:B------:R4:W5:Y:S04]  /*23b0*/  @!P3 LDG.E R214, [R4.64+0x20] ;  /* 0x0000200604d6b981 */ /* 0x000968000c1e1900 */
[----:B------:R4:W5:Y:S01]  /*23c0*/  @!P2 LDG.E R209, [R4.64+0x80] ;  /* 0x0000800604d1a981 */ /* 0x000962000c1e1900 */
[----:B------:R-:W-:Y:S02]  /*23d0*/  ISETP.GE.AND P5, PT, R3, R195, PT ;  /* 0x000000c30300720c */ /* 0x000fe40003fa6270 */
[----:B------:R-:W-:-:S04]  /*23e0*/  IADD3 R3, R183, 0x1800, RZ ;  /* 0x00001800b7037810 */ /* 0x000fc80007ffe0ff */
[----:B------:R-:W-:Y:S02]  /*23f0*/  SEL R3, R3, R183, !P0 ;  /* 0x000000b703037207 */ /* 0x000fe40004000000 */
[----:B----4-:R-:W-:-:S03]  /*2400*/  SHF.R.S32.HI R4, RZ, 0x1f, R22 ;  /* 0x0000001fff047819 */ /* 0x010fc60000011416 */
[----:B------:R-:W-:Y:S01]  /*2410*/  IMAD.SHL.U32 R174, R3, 0x2, RZ ;  /* 0x0000000203ae7824 */ /* 0x000fe200078e00ff */
[----:B------:R-:W-:Y:S01]  /*2420*/  SHF.L.U32 R241, R244, 0x5, RZ ;  /* 0x00000005f4f17819 */ /* 0x000fe200000006ff */
[----:B------:R-:W-:Y:S01]  /*2430*/  IMAD.MOV.U32 R215, RZ, RZ, R25 ;  /* 0x000000ffffd77224 */ /* 0x000fe200078e0019 */
[----:B------:R-:W-:Y:S01]  /*2440*/  MOV R216, R24 ;  /* 0x0000001800d87202 */ /* 0x000fe20000000f00 */
        /* <DEDUP_REMOVED lines=48> */
[----:B---3--:R-:W-:-:S02]  /*2750*/  IADD3 R22, P2, P1, R0, R6, R22 ;  /* 0x0000000600167210 */ /* 0x008fc4000795e016 */
[----:B------:R-:W-:-:S04]  /*2760*/  SHF.R.S32.HI R0, RZ, 0x1f, R0 ;  /* 0x0000001fff007819 */ /* 0x000fc80000011400 */
[----:B------:R-:W-:Y:S02]  /*2770*/  IADD3.X R4, R0, R7, R4, P2, P1 ;  /* 0x0000000700047210 */ /* 0x000fe400017e2404 */
[----:B------:R-:W-:-:S04]  /*2780*/  IADD3 R0, R181, 0x1800, RZ ;  /* 0x00001800b5007810 */ /* 0x000fc80007ffe0ff */
[----:B------:R-:W-:-:S05]  /*2790*/  SEL R0, R0, R181, !P0 ;  /* 0x000000b500007207 */ /* 0x000fca0004000000 */
[----:B------:R-:W-:Y:S02]  /*27a0*/  IMAD.SHL.U32 R3, R0, 0x2, RZ ;  /* 0x0000000200037824 */ /* 0x000fe400078e00ff */
[----:B------:R-:W3:Y:S01]  /*27b0*/  @P5 S2R R0, SR_TID.X ;  /* 0x0000000000005919 */ /* 0x000ee20000002100 */
[----:B--2---:R-:W-:Y:S01]  /*27c0*/  LOP3.LUT R232, R4, R220, RZ, 0x3c, !PT ;  /* 0x000000dc04e87212 */ /* 0x004fe200078e3cff */
[----:B------:R-:W-:Y:S02]  /*27d0*/  IMAD.MOV.U32 R4, RZ, RZ, c[0x0][0x22c] ;  /* 0x00008b00ff047624 */ /* 0x000fe400078e00ff */
[----:B---3--:R-:W-:-:S05]  /*27e0*/  @P5 IMAD.SHL.U32 R0, R0, 0x2, RZ ;  /* 0x0000000200005824 */ /* 0x008fca00078e00ff */
[----:B------:R-:W-:Y:S01]  /*27f0*/  @P5 LOP3.LUT R241, R241, 0x6, R0, 0xf8, !PT ;  /* 0x00000006f1f15812 */ /* 0x000fe200078ef800 */
[----:B------:R-:W-:-:S04]  /*2800*/  IMAD R0, R4, c[0x0][0x1c0], RZ ;  /* 0x0000700004007a24 */ /* 0x000fc800078e02ff */
[C---:B------:R-:W-:Y:S01]  /*2810*/  IMAD.SHL.U32 R245, R0.reuse, 0x10, RZ ;  /* 0x0000001000f57824 */ /* 0x040fe200078e00ff */
[----:B------:R-:W-:-:S04]  /*2820*/  SHF.L.U32 R217, R0, 0x3, RZ ;  /* 0x0000000300d97819 */ /* 0x000fc800000006ff */
[C---:B------:R-:W-:Y:S02]  /*2830*/  IADD3 R247, R245.reuse, 0x40, RZ ;  /* 0x00000040f5f77810 */ /* 0x040fe40007ffe0ff */
[----:B------:R-:W-:-:S03]  /*2840*/  IADD3 R248, R245, 0x20, RZ ;  /* 0x00000020f5f87810 */ /* 0x000fc60007ffe0ff */
[----:B------:R-:W-:Y:S01]  /*2850*/  IMAD.IADD R242, R217, 0x1, R247 ;  /* 0x00000001d9f27824 */ /* 0x000fe200078e02f7 */
[----:B------:R-:W-:Y:S01]  /*2860*/  IADD3 R4, R221, 0x32370b8f, RZ ;  /* 0x32370b8fdd047810 */ /* 0x000fe20007ffe0ff */
[----:B------:R-:W-:Y:S01]  /*2870*/  IMAD.IADD R243, R217, 0x1, R248 ;  /* 0x00000001d9f37824 */ /* 0x000fe200078e02f8 */
[C---:B------:R-:W-:Y:S02]  /*2880*/  IADD3 R4, R221.reuse, -0x56f99767, RZ ;  /* 0xa9066899dd047810 */ /* 0x040fe40007ffe0ff */
[----:B------:R-:W-:Y:S02]  /*2890*/  IADD3 R4, R221, 0x646e171e, RZ ;  /* 0x646e171edd047810 */ /* 0x000fe40007ffe0ff */
[----:B------:R-:W-:Y:S02]  /*28a0*/  IADD3 R4, R217, R242, RZ ;  /* 0x000000f2d9047210 */ /* 0x000fe40007ffe0ff */
[C---:B------:R-:W-:Y:S02]  /*28b0*/  IADD3 R5, R221.reuse, 0x76cf5d0a, RZ ;  /* 0x76cf5d0add057810 */ /* 0x040fe40007ffe0ff */
[----:B------:R-:W-:Y:S01]  /*28c0*/  IADD3 R5, R221, -0x126145ec, RZ ;  /* 0xed9eba14dd057810 */ /* 0x000fe20007ffe0ff */
[----:B------:R-:W-:Y:S01]  /*28d0*/  IMAD.IADD R5, R217, 0x1, R243 ;  /* 0x00000001d9057824 */ /* 0x000fe200078e02f3 */
[----:B------:R-:W-:-:S02]  /*28e0*/  IADD3 R231, R220, -0x61c88647, RZ ;  /* 0x9e3779b9dce77810 */ /* 0x000fc40007ffe0ff */
[C---:B------:R-:W-:Y:S02]  /*28f0*/  IADD3 R240, R220.reuse, 0x3c6ef372, RZ ;  /* 0x3c6ef372dcf07810 */ /* 0x040fe40007ffe0ff */
[C---:B------:R-:W-:Y:S02]  /*2900*/  IADD3 R230, R220.reuse, -0x255992d5, RZ ;  /* 0xdaa66d2bdce67810 */ /* 0x040fe40007ffe0ff */
[C---:B------:R-:W-:Y:S02]  /*2910*/  IADD3 R229, R220.reuse, 0x78dde6e4, RZ ;  /* 0x78dde6e4dce57810 */ /* 0x040fe40007ffe0ff */
[C---:B------:R-:W-:Y:S02]  /*2920*/  IADD3 R228, R220.reuse, 0x1715609d, RZ ;  /* 0x1715609ddce47810 */ /* 0x040fe40007ffe0ff */
[----:B------:R-:W-:Y:S01]  /*2930*/  IADD3 R226, R220, -0x4ab325aa, RZ ;  /* 0xb54cda56dce27810 */ /* 0x000fe20007ffe0ff */
[C---:B------:R-:W-:Y:S02]  /*2940*/  IMAD.IADD R220, R217.reuse, 0x1, R4 ;  /* 0x00000001d9dc7824 */ /* 0x040fe400078e0204 */
[----:B------:R-:W-:Y:S01]  /*2950*/  IMAD.IADD R223, R217, 0x1, R5 ;  /* 0x00000001d9df7824 */ /* 0x000fe200078e0205 */
[----:B------:R-:W-:Y:S01]  /*2960*/  IADD3 R227, R221, -0x4498517b, RZ ;  /* 0xbb67ae85dde37810 */ /* 0x000fe20007ffe0ff */
[----:B------:R-:W-:Y:S01]  /*2970*/  IMAD.WIDE.U32 R236, R22, -0x2daee0ad, RZ ;  /* 0xd2511f5316ec7825 */ /* 0x000fe200078e00ff */
[----:B------:R-:W-:-:S03]  /*2980*/  IADD3 R219, R217, R220, RZ ;  /* 0x000000dcd9db7210 */ /* 0x000fc60007ffe0ff */
[C---:B------:R-:W-:Y:S01]  /*2990*/  IMAD.IADD R222, R217.reuse, 0x1, R223 ;  /* 0x00000001d9de7824 */ /* 0x040fe200078e02df */
[----:B------:R-:W-:Y:S01]  /*29a0*/  LOP3.LUT R227, R236, R227, RZ, 0x3c, !PT ;  /* 0x000000e3ece37212 */ /* 0x000fe200078e3cff */
[----:B------:R-:W-:Y:S02]  /*29b0*/  IMAD R252, R0, 0x38, RZ ;  /* 0x0000003800fc7824 */ /* 0x000fe400078e02ff */
[C---:B------:R-:W-:Y:S02]  /*29c0*/  IMAD.IADD R225, R217.reuse, 0x1, R222 ;  /* 0x00000001d9e17824 */ /* 0x040fe400078e02de */
[----:B-1----:R-:W-:Y:S02]  /*29d0*/  IMAD.IADD R224, R217, 0x1, R219 ;  /* 0x00000001d9e07824 */ /* 0x002fe400078e02db */
.L_x_773:
[----:B------:R-:W0:Y:S01]  /*29e0*/  LDGDEPBAR ;  /* 0x00000000000079af */ /* 0x000e220000000000 */
[----:B------:R-:W-:Y:S01]  /*29f0*/  IMAD.IADD R0, R182, 0x1, R174 ;  /* 0x00000001b6007824 */ /* 0x000fe200078e02ae */
[----:B-----5:R-:W-:Y:S01]  /*2a00*/  FSETP.NEU.FTZ.AND P0, PT, R213, -INF , PT ;  /* 0xff800000d500780b */ /* 0x020fe20003f1d000 */
[----:B------:R-:W-:Y:S01]  /*2a10*/  ULDC.U8 UR4, c[0x0][0x2d8] ;  /* 0x0000b60000047ab9 */ /* 0x000fe20000000000 */
[----:B------:R-:W-:Y:S02]  /*2a20*/  FSETP.NEU.FTZ.AND P1, PT, R214, -INF , PT ;  /* 0xff800000d600780b */ /* 0x000fe40003f3d000 */
[----:B------:R-:W-:Y:S02]  /*2a30*/  FSETP.NEU.FTZ.AND P2, PT, R212, -INF , PT ;  /* 0xff800000d400780b */ /* 0x000fe40003f5d000 */
[C---:B------:R-:W-:Y:S02]  /*2a40*/  IADD3 R187, R221.reuse, 0x76cf5d0a, RZ ;  /* 0x76cf5d0addbb7810 */ /* 0x040fe40007ffe0ff */
[C---:B------:R-:W-:Y:S01]  /*2a50*/  IADD3 R186, R221.reuse, 0x32370b8f, RZ ;  /* 0x32370b8fddba7810 */ /* 0x040fe20007ffe0ff */
        /* <DEDUP_REMOVED lines=15> */
[----:B------:R-:W1:Y:S01]  /*2b50*/  LDSM.16.M88.4 R156, [R172+0xb000] ;  /* 0x00b00000ac9c783b */ /* 0x000e620000000200 */
[-C--:B---3--:R-:W-:Y:S07]  /*2b60*/  HMMA.16816.F32 R20, R32, R132.reuse, RZ ;  /* 0x000000842014723c */ /* 0x088fee00000018ff */
[----:B------:R-:W-:Y:S01]  /*2b70*/  LDSM.16.M88.4 R160, [R172+0xb400] ;  /* 0x00b40000aca0783b */ /* 0x000fe20000000200 */
        /* <DEDUP_REMOVED lines=10> */
[----:B------:R-:W-:Y:S07]  /*2c20*/  LDSM.16.M88.4 R140, [R173+0xb400] ;  /* 0x00b40000ad8c783b */ /* 0x000fee0000000200 */
[-C--:B--2---:R-:W-:Y:S08]  /*2c30*/  HMMA.16816.F32 R20, R136, R148.reuse, R20 ;  /* 0x000000948814723c */ /* 0x084ff00000001814 */
[C---:B------:R-:W-:Y:S08]  /*2c40*/  HMMA.16816.F32 R24, R144.reuse, R148, R24 ;  /* 0x000000949018723c */ /* 0x040ff00000001818 */
[-C--:B------:R-:W-:Y:S01]  /*2c50*/  HMMA.16816.F32 R28, R144, R150.reuse, R28 ;  /* 0x00000096901c723c */ /* 0x080fe2000000181c */
[----:B------:R-:W-:Y:S07]  /*2c60*/  LDSM.16.M88.4 R144, [R174+0x2000] ;  /* 0x00200000ae90783b */ /* 0x000fee0000000200 */
[----:B------:R-:W-:Y:S01]  /*2c70*/  HMMA.16816.F32 R32, R136, R150, R32 ;  /* 0x000000968820723c */ /* 0x000fe20000001820 */
[----:B------:R-:W1:Y:S07]  /*2c80*/  LDSM.16.M88.4 R136, [R0+0x1800] ;  /* 0x001800000088783b */ /* 0x000e6e0000000200 */
[-C--:B------:R-:W-:Y:S01]  /*2c90*/  HMMA.16816.F32 R4, R152, R156.reuse, R4 ;  /* 0x0000009c9804723c */ /* 0x080fe20000001804 */
[----:B------:R-:W2:Y:S07]  /*2ca0*/  LDSM.16.M88.4 R148, [R172+0xd000] ;  /* 0x00d00000ac94783b */ /* 0x000eae0000000200 */
[C---:B---3--:R-:W-:Y:S08]  /*2cb0*/  HMMA.16816.F32 R8, R132.reuse, R156, R8 ;  /* 0x0000009c8408723c */ /* 0x048ff00000001808 */
[-C--:B------:R-:W-:Y:S08]  /*2cc0*/  HMMA.16816.F32 R12, R132, R158.reuse, R12 ;  /* 0x0000009e840c723c */ /* 0x080ff0000000180c */
[C---:B------:R-:W-:Y:S01]  /*2cd0*/  HMMA.16816.F32 R16, R152.reuse, R158, R16 ;  /* 0x0000009e9810723c */ /* 0x040fe20000001810 */
[----:B------:R-:W-:Y:S07]  /*2ce0*/  LDSM.16.M88.4 R156, [R0+0x2000] ;  /* 0x00200000009c783b */ /* 0x000fee0000000200 */
[-C--:B------:R-:W-:Y:S08]  /*2cf0*/  HMMA.16816.F32 R20, R152, R160.reuse, R20 ;  /* 0x000000a09814723c */ /* 0x080ff00000001814 */
[C---:B------:R-:W-:Y:S08]  /*2d00*/  HMMA.16816.F32 R24, R132.reuse, R160, R24 ;  /* 0x000000a08418723c */ /* 0x040ff00000001818 */
[-C--:B------:R-:W-:Y:S01]  /*2d10*/  HMMA.16816.F32 R28, R132, R162.reuse, R28 ;  /* 0x000000a2841c723c */ /* 0x080fe2000000181c */
[----:B------:R-:W3:Y:S07]  /*2d20*/  LDSM.16.M88.4 R132, [R174+0x2800] ;  /* 0x00280000ae84783b */ /* 0x000eee0000000200 */
[----:B------:R-:W-:Y:S01]  /*2d30*/  HMMA.16816.F32 R32, R152, R162, R32 ;  /* 0x000000a29820723c */ /* 0x000fe20000001820 */
[----:B------:R-:W4:Y:S07]  /*2d40*/  LDSM.16.M88.4 R152, [R172+0xd400] ;  /* 0x00d40000ac98783b */ /* 0x000f2e0000000200 */
[-C--:B------:R-:W-:Y:S01]  /*2d50*/  HMMA.16816.F32 R4, R164, R168.reuse, R4 ;  /* 0x000000a8a404723c */ /* 0x080fe20000001804 */
[----:B------:R-:W2:Y:S07]  /*2d60*/  LDSM.16.M88.4 R160, [R173+0xd000] ;  /* 0x00d00000ada0783b */ /* 0x000eae0000000200 */
[C---:B-1----:R-:W-:Y:S07]  /*2d70*/  HMMA.16816.F32 R8, R136.reuse, R168, R8 ;  /* 0x000000a88808723c */ /* 0x042fee0000001808 */
[C---:B------:R-:W-:Y:S01]  /*2d80*/  IADD3 R169, R221.reuse, -0x56f99767, RZ ;  /* 0xa9066899dda97810 */ /* 0x040fe20007ffe0ff */
[-C--:B------:R-:W-:Y:S04]  /*2d90*/  HMMA.16816.F32 R12, R136, R170.reuse, R12 ;  /* 0x000000aa880c723c */ /* 0x080fe8000000180c */
[C---:B------:R-:W-:Y:S04]  /*2da0*/  IADD3 R168, R221.reuse, -0x126145ec, RZ ;  /* 0xed9eba14dda87810 */ /* 0x040fe80007ffe0ff */
[C---:B------:R-:W-:Y:S08]  /*2db0*/  HMMA.16816.F32 R16, R164.reuse, R170, R16 ;  /* 0x000000aaa410723c */ /* 0x040ff00000001810 */
[-C--:B------:R-:W-:Y:S08]  /*2dc0*/  HMMA.16816.F32 R20, R164, R140.reuse, R20 ;  /* 0x0000008ca414723c */ /* 0x080ff00000001814 */
[C---:B------:R-:W-:Y:S08]  /*2dd0*/  HMMA.16816.F32 R24, R136.reuse, R140, R24 ;  /* 0x0000008c8818723c */ /* 0x040ff00000001818 */
[-C--:B------:R-:W-:Y:S07]  /*2de0*/  HMMA.16816.F32 R28, R136, R142.reuse, R28 ;  /* 0x0000008e881c723c */ /* 0x080fee000000181c */
[----:B------:R-:W-:Y:S01]  /*2df0*/  IADD3 R139, R221, 0x646e171e, RZ ;  /* 0x646e171edd8b7810 */ /* 0x000fe20007ffe0ff */
[----:B------:R-:W-:Y:S04]  /*2e00*/  HMMA.16816.F32 R32, R164, R142, R32 ;  /* 0x0000008ea420723c */ /* 0x000fe80000001820 */
[----:B------:R-:W-:Y:S02]  /*2e10*/  FMUL.FTZ R138, R213, 1.4426950216293334961 ;  /* 0x3fb8aa3bd58a7820 */ /* 0x000fe40000410000 */
[----:B------:R-:W-:Y:S02]  /*2e20*/  FMUL.FTZ R137, R214, 1.4426950216293334961 ;  /* 0x3fb8aa3bd6897820 */ /* 0x000fe40000410000 */
[-C--:B--2---:R-:W-:Y:S05]  /*2e30*/  HMMA.16816.F32 R4, R144, R148.reuse, R4 ;  /* 0x000000949004723c */ /* 0x084fea0000001804 */
[----:B------:R-:W-:Y:S02]  /*2e40*/  FSEL R138, R138, RZ, P0 ;  /* 0x000000ff8a8a7208 */ /* 0x000fe40000000000 */
[----:B------:R-:W-:Y:S01]  /*2e50*/  FSEL R137, R137, RZ, P1 ;  /* 0x000000ff89897208 */ /* 0x000fe20000800000 */
[C---:B---3--:R-:W-:Y:S04]  /*2e60*/  HMMA.16816.F32 R8, R132.reuse, R148, R8 ;  /* 0x000000948408723c */ /* 0x048fe80000001808 */
[----:B------:R-:W-:Y:S04]  /*2e70*/  FSETP.NEU.FTZ.AND P1, PT, R209, -INF , PT ;  /* 0xff800000d100780b */ /* 0x000fe80003f3d000 */
[-C--:B------:R-:W-:Y:S08]  /*2e80*/  HMMA.16816.F32 R12, R132, R150.reuse, R12 ;  /* 0x00000096840c723c */ /* 0x080ff0000000180c */
[C---:B------:R-:W-:Y:S08]  /*2e90*/  HMMA.16816.F32 R16, R144.reuse, R150, R16 ;  /* 0x000000969010723c */ /* 0x040ff00000001810 */
[-C--:B----4-:R-:W-:Y:S08]  /*2ea0*/  HMMA.16816.F32 R20, R144, R152.reuse, R20 ;  /* 0x000000989014723c */ /* 0x090ff00000001814 */
[C---:B------:R-:W-:Y:S08]  /*2eb0*/  HMMA.16816.F32 R24, R132.reuse, R152, R24 ;  /* 0x000000988418723c */ /* 0x040ff00000001818 */
[-C--:B------:R-:W-:Y:S01]  /*2ec0*/  HMMA.16816.F32 R28, R132, R154.reuse, R28 ;  /* 0x0000009a841c723c */ /* 0x080fe2000000181c */
[----:B------:R1:W2:Y:S07]  /*2ed0*/  LDSM.16.M88.4 R132, [R0+0x2800] ;  /* 0x002800000084783b */ /* 0x0002ae0000000200 */
[----:B------:R-:W-:Y:S08]  /*2ee0*/  HMMA.16816.F32 R32, R144, R154, R32 ;  /* 0x0000009a9020723c */ /* 0x000ff00000001820 */
[-C--:B------:R-:W-:Y:S05]  /*2ef0*/  HMMA.16816.F32 R4, R156, R160.reuse, R4 ;  /* 0x000000a09c04723c */ /* 0x080fea0000001804 */
[----:B-1----:R-:W-:Y:S05]  /*2f00*/  @P5 IMAD R0, R233, 0x80, R241 ;  /* 0x00000080e9005824 */ /* 0x002fea00078e02f1 */
[CC--:B------:R-:W-:Y:S02]  /*2f10*/  @P5 ISETP.GE.AND P6, PT, R0.reuse, R195.reuse, PT ;  /* 0x000000c30000520c */ /* 0x0c0fe40003fc6270 */
[----:B------:R-:W-:Y:S04]  /*2f20*/  @P5 IADD3 R136, R0, 0x1, RZ ;  /* 0x0000000100885810 */ /* 0x000fe80007ffe0ff */
[-C--:B------:R-:W-:Y:S01]  /*2f30*/  @P5 ISETP.GE.AND P0, PT, R136, R195.reuse, PT ;  /* 0x000000c38800520c */ /* 0x080fe20003f06270 */
[----:B------:R-:W-:Y:S07]  /*2f40*/  FMUL.FTZ R136, R209, 1.4426950216293334961 ;  /* 0x3fb8aa3bd1887820 */ /* 0x000fee0000410000 */
[----:B------:R-:W-:Y:S01]  /*2f50*/  @P5 FSEL R6, R6, -INF , !P6 ;  /* 0xff80000006065808 */ /* 0x000fe20007000000 */
[C---:B--2---:R-:W-:Y:S04]  /*2f60*/  HMMA.16816.F32 R8, R132.reuse, R160, R8 ;  /* 0x000000a08408723c */ /* 0x044fe80000001808 */
[----:B------:R-:W-:Y:S01]  /*2f70*/  FSEL R136, R136, RZ, P1 ;  /* 0x000000ff88887208 */ /* 0x000fe20000800000 */
[--C-:B------:R-:W-:Y:S01]  /*2f80*/  FFMA.FTZ R6, R6, c[0x0][0x23c], -R137.reuse ;  /* 0x00008f0006067a23 */ /* 0x100fe20000010889 */
[----:B------:R-:W-:Y:S02]  /*2f90*/  @P5 FSEL R5, R5, -INF , !P0 ;  /* 0xff80000005055808 */ /* 0x000fe40004000000 */
[----:B------:R-:W-:Y:S01]  /*2fa0*/  @P5 FSEL R4, R4, -INF , !P6 ;  /* 0xff80000004045808 */ /* 0x000fe20007000000 */
[-C--:B------:R-:W-:Y:S01]  /*2fb0*/  HMMA.16816.F32 R12, R132, R162.reuse, R12 ;  /* 0x000000a2840c723c */ /* 0x080fe2000000180c */
[----:B------:R1:W-:Y:S02]  /*2fc0*/  MUFU.EX2 R171, R6 ;  /* 0x0000000600ab7308 */ /* 0x0003e40000000800 */
[----:B------:R-:W-:Y:S01]  /*2fd0*/  @P5 FSEL R7, R7, -INF , !P0 ;  /* 0xff80000007075808 */ /* 0x000fe20004000000 */
[--C-:B------:R-:W-:Y:S02]  /*2fe0*/  FFMA.FTZ R5, R5, c[0x0][0x23c], -R138.reuse ;  /* 0x00008f0005057a23 */ /* 0x100fe4000001088a */
[----:B------:R-:W-:Y:S02]  /*2ff0*/  FFMA.FTZ R4, R4, c[0x0][0x23c], -R138 ;  /* 0x00008f0004047a23 */ /* 0x000fe4000001088a */
[----:B------:R-:W-:Y:S01]  /*3000*/  FFMA.FTZ R7, R7, c[0x0][0x23c], -R137 ;  /* 0x00008f0007077a23 */ /* 0x000fe20000010889 */
[C---:B------:R-:W-:Y:S02]  /*3010*/  HMMA.16816.F32 R16, R156.reuse, R162, R16 ;  /* 0x000000a29c10723c */ /* 0x040fe40000001810 */
[----:B------:R2:W3:Y:S04]  /*3020*/  MUFU.EX2 R184, R5 ;  /* 0x0000000500b87308 */ /* 0x0004e80000000800 */
[----:B------:R-:W-:Y:S02]  /*3030*/  @P5 FSEL R8, R8, -INF , !P6 ;  /* 0xff80000008085808 */ /* 0x000fe40007000000 */
[----:B------:R-:W-:Y:S04]  /*3040*/  @P5 FSEL R9, R9, -INF , !P0 ;  /* 0xff80000009095808 */ /* 0x000fe80004000000 */
[----:B------:R-:W-:Y:S01]  /*3050*/  @P5 FSEL R10, R10, -INF , !P6 ;  /* 0xff8000000a0a5808 */ /* 0x000fe20007000000 */
[--C-:B------:R-:W-:Y:S01]  /*3060*/  FFMA.FTZ R8, R8, c[0x0][0x23c], -R136.reuse ;  /* 0x00008f0008087a23 */ /* 0x100fe20000010888 */
[----:B------:R-:W-:Y:S01]  /*3070*/  @P5 FSEL R11, R11, -INF , !P0 ;  /* 0xff8000000b0b5808 */ /* 0x000fe20004000000 */
[----:B------:R4:W3:Y:S01]  /*3080*/  MUFU.EX2 R185, R4 ;  /* 0x0000000400b97308 */ /* 0x0008e20000000800 */
[----:B-1----:R-:W-:Y:S02]  /*3090*/  FMUL.FTZ R6, R212, 1.4426950216293334961 ;  /* 0x3fb8aa3bd4067820 */ /* 0x002fe40000410000 */
[----:B------:R-:W-:Y:S07]  /*30a0*/  FFMA.FTZ R9, R9, c[0x0][0x23c], -R136 ;  /* 0x00008f0009097a23 */ /* 0x000fee0000010888 */
[----:B------:R1:W-:Y:S01]  /*30b0*/  MUFU.EX2 R193, R8 ;  /* 0x0000000800c17308 */ /* 0x0003e20000000800 */
[C---:B--2---:R-:W-:Y:S04]  /*30c0*/  @P5 IADD3 R5, R0.reuse, 0x9, RZ ;  /* 0x0000000900055810 */ /* 0x044fe80007ffe0ff */
[-C--:B------:R-:W-:Y:S02]  /*30d0*/  @P5 ISETP.GE.AND P3, PT, R5, R195.reuse, PT ;  /* 0x000000c30500520c */ /* 0x080fe40003f66270 */
[C---:B------:R-:W-:Y:S02]  /*30e0*/  @P5 IADD3 R5, R0.reuse, 0x10, RZ ;  /* 0x0000001000055810 */ /* 0x040fe40007ffe0ff */
[----:B------:R-:W-:Y:S01]  /*30f0*/  @P5 FSEL R13, R13, -INF , !P3 ;  /* 0xff8000000d0d5808 */ /* 0x000fe20005800000 */
[----:B------:R2:W2:Y:S01]  /*3100*/  MUFU.EX2 R190, R7 ;  /* 0x0000000700be7308 */ /* 0x0004a20000000800 */
[----:B------:R-:W-:Y:S01]  /*3110*/  @P5 ISETP.GE.AND P1, PT, R5, R195, PT ;  /* 0x000000c30500520c */ /* 0x000fe20003f26270 */
[----:B------:R-:W-:Y:S01]  /*3120*/  IMAD R5, R233, 0x4, R244 ;  /* 0x00000004e9057824 */ /* 0x000fe200078e02f4 */
[----:B------:R-:W-:Y:S01]  /*3130*/  @P5 FSEL R15, R15, -INF , !P3 ;  /* 0xff8000000f0f5808 */ /* 0x000fe20005800000 */
[----:B------:R-:W-:Y:S01]  /*3140*/  FFMA.FTZ R13, R13, c[0x0][0x23c], -R136 ;  /* 0x00008f000d0d7a23 */ /* 0x000fe20000010888 */
[----:B----4-:R-:W-:Y:S02]  /*3150*/  @P5 IADD3 R4, R0, 0x8, RZ ;  /* 0x0000000800045810 */ /* 0x010fe40007ffe0ff */
[----:B------:R-:W-:Y:S02]  /*3160*/  LOP3.LUT R5, R237, R221, R5, 0x96, !PT ;  /* 0x000000dded057212 */ /* 0x000fe400078e9605 */
[-C--:B------:R-:W-:Y:S01]  /*3170*/  @P5 ISETP.GE.AND P4, PT, R4, R195.reuse, PT ;  /* 0x000000c30400520c */ /* 0x080fe20003f86270 */
[----:B------:R4:W3:Y:S01]  /*3180*/  MUFU.EX2 R191, R9 ;  /* 0x0000000900bf7308 */ /* 0x0008e20000000800 */
[----:B------:R-:W-:Y:S01]  /*3190*/  @P5 FSEL R17, R17, -INF , !P3 ;  /* 0xff80000011115808 */ /* 0x000fe20005800000 */
[----:B------:R-:W-:Y:S01]  /*31a0*/  IMAD R4, R196, 0x4, R246 ;  /* 0x00000004c4047824 */ /* 0x000fe200078e02f6 */
[----:B------:R-:W-:Y:S02]  /*31b0*/  @P5 FSEL R12, R12, -INF , !P4 ;  /* 0xff8000000c0c5808 */ /* 0x000fe40006000000 */
[----:B-1----:R-:W-:Y:S01]  /*31c0*/  FSEL R8, R6, RZ, P2 ;  /* 0x000000ff06087208 */ /* 0x002fe20001000000 */
[----:B------:R-:W-:Y:S01]  /*31d0*/  FFMA.FTZ R17, R17, c[0x0][0x23c], -R138 ;  /* 0x00008f0011117a23 */ /* 0x000fe2000001088a */
[----:B------:R-:W-:Y:S01]  /*31e0*/  IADD3 R6, R4, 0x2, RZ ;  /* 0x0000000204067810 */ /* 0x000fe20007ffe0ff */
[----:B------:R-:W-:Y:S01]  /*31f0*/  FFMA.FTZ R12, R12, c[0x0][0x23c], -R136 ;  /* 0x00008f000c0c7a23 */ /* 0x000fe20000010888 */
[----:B------:R-:W-:Y:S01]  /*3200*/  @P5 FSEL R14, R14, -INF , !P4 ;  /* 0xff8000000e0e5808 */ /* 0x000fe20006000000 */
[--C-:B------:R-:W-:Y:S01]  /*3210*/  FFMA.FTZ R10, R10, c[0x0][0x23c], -R8.reuse ;  /* 0x00008f000a0a7a23 */ /* 0x100fe20000010808 */
[----:B------:R-:W-:Y:S01]  /*3220*/  @P5 FSEL R18, R18, -INF , !P4 ;  /* 0xff80000012125808 */ /* 0x000fe20006000000 */
[--C-:B------:R-:W-:Y:S01]  /*3230*/  FFMA.FTZ R11, R11, c[0x0][0x23c], -R8.reuse ;  /* 0x00008f000b0b7a23 */ /* 0x100fe20000010808 */
[----:B------:R-:W-:Y:S01]  /*3240*/  @P5 FSEL R16, R16, -INF , !P4 ;  /* 0xff80000010105808 */ /* 0x000fe20006000000 */
[----:B------:R1:W1:Y:S01]  /*3250*/  MUFU.EX2 R194, R10 ;  /* 0x0000000a00c27308 */ /* 0x0002620000000800 */
[----:B--2---:R-:W-:Y:S01]  /*3260*/  @P5 IADD3 R7, R0, 0x11, RZ ;  /* 0x0000001100075810 */ /* 0x004fe20007ffe0ff */
[----:B------:R-:W-:Y:S01]  /*3270*/  IMAD.WIDE.U32 R142, R4, -0x326172a9, RZ ;  /* 0xcd9e8d57048e7825 */ /* 0x000fe200078e00ff */
[----:B------:R-:W-:Y:S02]  /*3280*/  @P5 FSEL R19, R19, -INF , !P3 ;  /* 0xff80000013135808 */ /* 0x000fe40005800000 */
[----:B------:R-:W-:Y:S01]  /*3290*/  @P5 ISETP.GE.AND P6, PT, R7, R195, PT ;  /* 0x000000c30700520c */ /* 0x000fe20003fc6270 */
[----:B------:R-:W-:Y:S01]  /*32a0*/  IMAD.WIDE.U32 R4, R5, -0x326172a9, RZ ;  /* 0xcd9e8d5705047825 */ /* 0x000fe200078e00ff */
[----:B------:R-:W-:Y:S03]  /*32b0*/  LOP3.LUT R140, R143, R232, RZ, 0x3c, !PT ;  /* 0x000000e88f8c7212 */ /* 0x000fe600078e3cff */
[----:B------:R2:W2:Y:S01]  /*32c0*/  MUFU.EX2 R192, R11 ;  /* 0x0000000b00c07308 */ /* 0x0004a20000000800 */
[----:B----4-:R-:W-:Y:S01]  /*32d0*/  LOP3.LUT R9, R4, R240, RZ, 0x3c, !PT ;  /* 0x000000f004097212 */ /* 0x010fe200078e3cff */
[----:B------:R-:W-:Y:S04]  /*32e0*/  IMAD.WIDE.U32 R6, R6, -0x326172a9, RZ ;  /* 0xcd9e8d5706067825 */ /* 0x000fe800078e00ff */
[----:B------:R-:W-:Y:S01]  /*32f0*/  IMAD.WIDE.U32 R140, R140, -0x2daee0ad, RZ ;  /* 0xd2511f538c8c7825 */ /* 0x000fe200078e00ff */
[----:B------:R-:W-:Y:S02]  /*3300*/  LOP3.LUT R4, R7, R232, RZ, 0x3c, !PT ;  /* 0x000000e807047212 */ /* 0x000fe400078e3cff */
[--C-:B------:R-:W-:Y:S01]  /*3310*/  LOP3.LUT R148, R5, R6, R231.reuse, 0x96, !PT ;  /* 0x0000000605947212 */ /* 0x100fe200078e96e7 */
[--C-:B------:R-:W-:Y:S01]  /*3320*/  FFMA.FTZ R15, R15, c[0x0][0x23c], -R8.reuse ;  /* 0x00008f000f0f7a23 */ /* 0x100fe20000010808 */
[----:B------:R-:W-:Y:S01]  /*3330*/  LOP3.LUT R143, R227, R141, RZ, 0x3c, !PT ;  /* 0x0000008de38f7212 */ /* 0x000fe200078e3cff */
[----:B------:R-:W-:Y:S01]  /*3340*/  FFMA.FTZ R14, R14, c[0x0][0x23c], -R8 ;  /* 0x00008f000e0e7a23 */ /* 0x000fe20000010808 */
[----:B------:R-:W4:Y:S01]  /*3350*/  MUFU.EX2 R189, R12 ;  /* 0x0000000c00bd7308 */ /* 0x000f220000000800 */
[----:B-1----:R-:W-:Y:S01]  /*3360*/  LOP3.LUT R10, R5, R142, R231, 0x96, !PT ;  /* 0x0000008e050a7212 */ /* 0x002fe200078e96e7 */
[----:B------:R-:W-:Y:S04]  /*3370*/  IMAD.WIDE.U32 R4, R4, -0x2daee0ad, RZ ;  /* 0xd2511f5304047825 */ /* 0x000fe800078e00ff */
[----:B------:R-:W-:Y:S01]  /*3380*/  IMAD.WIDE.U32 R6, R10, -0x2daee0ad, RZ ;  /* 0xd2511f530a067825 */ /* 0x000fe200078e00ff */
[----:B------:R-:W-:Y:S03]  /*3390*/  LOP3.LUT R10, R227, R5, RZ, 0x3c, !PT ;  /* 0x00000005e30a7212 */ /* 0x000fe600078e3cff */
[----:B------:R-:W-:Y:S01]  /*33a0*/  IMAD.WIDE.U32 R148, R148, -0x2daee0ad, RZ ;  /* 0xd2511f5394947825 */ /* 0x000fe200078e00ff */
[--C-:B------:R-:W-:Y:S01]  /*33b0*/  LOP3.LUT R140, R7, R140, R187.reuse, 0x96, !PT ;  /* 0x0000008c078c7212 */ /* 0x100fe200078e96bb */
[----:B------:R-:W-:Y:S02]  /*33c0*/  MUFU.EX2 R188, R14 ;  /* 0x0000000e00bc7308 */ /* 0x000fe40000000800 */
[----:B------:R-:W-:Y:S01]  /*33d0*/  IMAD.WIDE.U32 R142, R143, -0x326172a9, RZ ;  /* 0xcd9e8d578f8e7825 */ /* 0x000fe200078e00ff */
[----:B------:R-:W-:Y:S03]  /*33e0*/  LOP3.LUT R144, R149, R4, R187, 0x96, !PT ;  /* 0x0000000495907212 */ /* 0x000fe600078e96bb */
[----:B--2---:R-:W-:Y:S01]  /*33f0*/  IMAD.WIDE.U32 R10, R10, -0x326172a9, RZ ;  /* 0xcd9e8d570a0a7825 */ /* 0x004fe200078e00ff */
[C---:B------:R-:W-:Y:S03]  /*3400*/  LOP3.LUT R152, R9.reuse, R143, RZ, 0x3c, !PT ;  /* 0x0000008f09987212 */ /* 0x040fe600078e3cff */
[----:B------:R1:W2:Y:S01]  /*3410*/  MUFU.EX2 R187, R13 ;  /* 0x0000000d00bb7308 */ /* 0x0002a20000000800 */
[----:B------:R-:W-:Y:S01]  /*3420*/  IMAD.WIDE.U32 R140, R140, -0x326172a9, RZ ;  /* 0xcd9e8d578c8c7825 */ /* 0x000fe200078e00ff */
[----:B------:R-:W-:Y:S02]  /*3430*/  LOP3.LUT R143, R9, R11, RZ, 0x3c, !PT ;  /* 0x0000000b098f7212 */ /* 0x000fe400078e3cff */
[----:B------:R-:W-:Y:S01]  /*3440*/  @P5 IADD3 R9, R0, 0x18, RZ ;  /* 0x0000001800095810 */ /* 0x000fe20007ffe0ff */
[----:B------:R-:W-:Y:S01]  /*3450*/  IMAD.WIDE.U32 R152, R152, -0x2daee0ad, RZ ;  /* 0xd2511f5398987825 */ /* 0x000fe200078e00ff */
[----:B------:R-:W-:Y:S02]  /*3460*/  LOP3.LUT R11, R141, R142, R230, 0x96, !PT ;  /* 0x0000008e8d0b7212 */ /* 0x000fe400078e96e6 */
[-C--:B------:R-:W-:Y:S01]  /*3470*/  @P5 ISETP.GE.AND P2, PT, R9, R195.reuse, PT ;  /* 0x000000c30900520c */ /* 0x080fe20003f46270 */
[----:B------:R-:W-:Y:S01]  /*3480*/  IMAD.WIDE.U32 R142, R143, -0x2daee0ad, RZ ;  /* 0xd2511f538f8e7825 */ /* 0x000fe200078e00ff */
[--C-:B------:R-:W-:Y:S02]  /*3490*/  LOP3.LUT R146, R153, R6, R186.reuse, 0x96, !PT ;  /* 0x0000000699927212 */ /* 0x100fe400078e96ba */
[----:B------:R-:W2:Y:S01]  /*34a0*/  LDSM.16.M88.4 R4, [R173+0xd400] ;  /* 0x00d40000ad04783b */ /* 0x000ea20000000200 */
[----:B------:R-:W-:Y:S01]  /*34b0*/  IMAD.WIDE.U32 R144, R144, -0x326172a9, RZ ;  /* 0xcd9e8d5790907825 */ /* 0x000fe200078e00ff */
[----:B------:R-:W-:Y:S02]  /*34c0*/  LOP3.LUT R148, R143, R148, R186, 0x96, !PT ;  /* 0x000000948f947212 */ /* 0x000fe400078e96ba */
[----:B------:R3:W2:Y:S01]  /*34d0*/  MUFU.EX2 R186, R15 ;  /* 0x0000000f00ba7308 */ /* 0x0006a20000000800 */
[----:B------:R-:W-:Y:S01]  /*34e0*/  IMAD.WIDE.U32 R146, R146, -0x326172a9, RZ ;  /* 0xcd9e8d5792927825 */ /* 0x000fe200078e00ff */
[----:B------:R-:W-:Y:S03]  /*34f0*/  @P5 IADD3 R0, R0, 0x19, RZ ;  /* 0x0000001900005810 */ /* 0x000fe60007ffe0ff */
[----:B------:R-:W-:Y:S01]  /*3500*/  IMAD.WIDE.U32 R148, R148, -0x326172a9, RZ ;  /* 0xcd9e8d5794947825 */ /* 0x000fe200078e00ff */
[--C-:B------:R-:W-:Y:S02]  /*3510*/  LOP3.LUT R150, R147, R140, R229.reuse, 0x96, !PT ;  /* 0x0000008c93967212 */ /* 0x100fe400078e96e5 */
[----:B-1----:R-:W-:Y:S01]  /*3520*/  LOP3.LUT R13, R145, R10, R230, 0x96, !PT ;  /* 0x0000000a910d7212 */ /* 0x002fe200078e96e6 */
[----:B------:R-:W-:Y:S01]  /*3530*/  IMAD.WIDE.U32 R10, R11, -0x2daee0ad, RZ ;  /* 0xd2511f530b0a7825 */ /* 0x000fe200078e00ff */
[----:B------:R-:W-:Y:S02]  /*3540*/  LOP3.LUT R143, R149, R144, R229, 0x96, !PT ;  /* 0x00000090958f7212 */ /* 0x000fe400078e96e5 */
[----:B------:R-:W-:Y:S01]  /*3550*/  @P5 ISETP.GE.AND P3, PT, R0, R195, PT ;  /* 0x000000c30000520c */ /* 0x000fe20003f66270 */
[----:B------:R-:W-:Y:S01]  /*3560*/  IMAD.WIDE.U32 R150, R150, -0x2daee0ad, RZ ;  /* 0xd2511f5396967825 */ /* 0x000fe200078e00ff */
[--C-:B------:R-:W-:Y:S03]  /*3570*/  LOP3.LUT R12, R11, R152, R168.reuse, 0x96, !PT ;  /* 0x000000980b0c7212 */ /* 0x100fe600078e96a8 */
[----:B------:R-:W-:Y:S01]  /*3580*/  FFMA.FTZ R18, R18, c[0x0][0x23c], -R137 ;  /* 0x00008f0012127a23 */ /* 0x000fe20000010889 */
[----:B------:R-:W-:Y:S01]  /*3590*/  LOP3.LUT R140, R151, R10, R169, 0x96, !PT ;  /* 0x0000000a978c7212 */ /* 0x000fe200078e96a9 */
[----:B------:R-:W-:Y:S04]  /*35a0*/  IMAD.WIDE.U32 R10, R13, -0x2daee0ad, RZ ;  /* 0xd2511f530d0a7825 */ /* 0x000fe800078e00ff */
[----:B------:R-:W-:Y:S01]  /*35b0*/  IMAD.WIDE.U32 R140, R140, -0x326172a9, RZ ;  /* 0xcd9e8d578c8c7825 */ /* 0x000fe200078e00ff */
[----:B---3--:R-:W-:Y:S02]  /*35c0*/  LOP3.LUT R15, R11, R142, R168, 0x96, !PT ;  /* 0x0000008e0b0f7212 */ /* 0x008fe400078e96a8 */
[----:B------:R1:W-:Y:S01]  /*35d0*/  MUFU.EX2 R168, R17 ;  /* 0x0000001100a87308 */ /* 0x0003e20000000800 */
[----:B------:R-:W-:Y:S04]  /*35e0*/  IMAD.WIDE.U32 R12, R12, -0x326172a9, RZ ;  /* 0xcd9e8d570c0c7825 */ /* 0x000fe800078e00ff */
[----:B------:R-:W-:Y:S01]  /*35f0*/  IMAD.WIDE.U32 R142, R143, -0x2daee0ad, RZ ;  /* 0xd2511f538f8e7825 */ /* 0x000fe200078e00ff */
[----:B------:R-:W-:Y:S02]  /*3600*/  LOP3.LUT R9, R141, R12, R226, 0x96, !PT ;  /* 0x0000000c8d097212 */ /* 0x000fe400078e96e2 */
[----:B------:R-:W-:Y:S01]  /*3610*/  LOP3.LUT R14, R13, R146, R228, 0x96, !PT ;  /* 0x000000920d0e7212 */ /* 0x000fe200078e96e4 */
[----:B------:R-:W-:Y:S01]  /*3620*/  FFMA.FTZ R16, R16, c[0x0][0x23c], -R138 ;  /* 0x00008f0010107a23 */ /* 0x000fe2000001088a */
[-C--:B--2---:R-:W-:Y:S03]  /*3630*/  HMMA.16816.F32 R20, R156, R4.reuse, R20 ;  /* 0x000000049c14723c */ /* 0x084fe60000001814 */
[----:B------:R-:W-:Y:S01]  /*3640*/  LOP3.LUT R11, R9, 0xffff, RZ, 0xc0, !PT ;  /* 0x0000ffff090b7812 */ /* 0x000fe200078ec0ff */
[----:B------:R-:W-:Y:S01]  /*3650*/  FFMA.FTZ R19, R19, c[0x0][0x23c], -R137 ;  /* 0x00008f0013137a23 */ /* 0x000fe20000010889 */
[----:B------:R-:W-:Y:S01]  /*3660*/  LOP3.LUT R12, R143, R10, R169, 0x96, !PT ;  /* 0x0000000a8f0c7212 */ /* 0x000fe200078e96a9 */
[----:B------:R-:W2:Y:S01]  /*3670*/  MUFU.EX2 R170, R16 ;  /* 0x0000001000aa7308 */ /* 0x000ea20000000800 */
[----:B------:R-:W-:Y:S01]  /*3680*/  SHF.R.U32.HI R10, RZ, 0x8, R11 ;  /* 0x00000008ff0a7819 */ /* 0x000fe2000001160b */
[C---:B------:R-:W-:Y:S04]  /*3690*/  HMMA.16816.F32 R24, R132.reuse, R4, R24 ;  /* 0x000000048418723c */ /* 0x040fe80000001818 */
[----:B------:R-:W-:Y:S01]  /*36a0*/  LOP3.LUT R10, R10, 0xffff, RZ, 0xc0, !PT ;  /* 0x0000ffff0a0a7812 */ /* 0x000fe200078ec0ff */
[----:B------:R-:W-:Y:S01]  /*36b0*/  IMAD.WIDE.U32 R12, R12, -0x326172a9, RZ ;  /* 0xcd9e8d570c0c7825 */ /* 0x000fe200078e00ff */
[----:B------:R-:W-:Y:S02]  /*36c0*/  LOP3.LUT R11, R9, 0xff, RZ, 0xc0, !PT ;  /* 0x000000ff090b7812 */ /* 0x000fe400078ec0ff */
[-C--:B------:R-:W-:Y:S01]  /*36d0*/  HMMA.16816.F32 R28, R132, R6.reuse, R28 ;  /* 0x00000006841c723c */ /* 0x080fe2000000181c */
[----:B------:R3:W-:Y:S02]  /*36e0*/  MUFU.EX2 R169, R18 ;  /* 0x0000001200a97308 */ /* 0x0007e40000000800 */
[----:B------:R-:W-:Y:S02]  /*36f0*/  ISETP.LE.U32.AND P4, PT, R10, UR4, PT ;  /* 0x000000040a007c0c */ /* 0x000fe4000bf83070 */
[----:B------:R-:W-:Y:S01]  /*3700*/  ISETP.LE.U32.AND P0, PT, R11, UR4, PT ;  /* 0x000000040b007c0c */ /* 0x000fe2000bf03070 */
[----:B------:R-:W-:Y:S01]  /*3710*/  IMAD.WIDE.U32 R10, R15, -0x326172a9, RZ ;  /* 0xcd9e8d570f0a7825 */ /* 0x000fe200078e00ff */
[--C-:B-1----:R-:W-:Y:S01]  /*3720*/  SHF.R.U32.HI R17, RZ, 0x10, R9.reuse ;  /* 0x00000010ff117819 */ /* 0x102fe20000011609 */
[----:B------:R-:W-:Y:S03]  /*3730*/  HMMA.16816.F32 R32, R156, R6, R32 ;  /* 0x000000069c20723c */ /* 0x000fe60000001820 */
[----:B------:R1:W1:Y:S01]  /*3740*/  MUFU.EX2 R167, R19 ;  /* 0x0000001300a77308 */ /* 0x0002620000000800 */
[----:B------:R-:W-:Y:S01]  /*3750*/  SHF.R.U32.HI R9, RZ, 0x18, R9 ;  /* 0x00000018ff097819 */ /* 0x000fe20000011609 */
[----:B------:R-:W-:Y:S01]  /*3760*/  IMAD.WIDE.U32 R14, R14, -0x2daee0ad, RZ ;  /* 0xd2511f530e0e7825 */ /* 0x000fe200078e00ff */
[----:B------:R-:W-:Y:S02]  /*3770*/  LOP3.LUT R0, R13, R10, R226, 0x96, !PT ;  /* 0x0000000a0d007212 */ /* 0x000fe400078e96e2 */
[----:B------:R-:W-:Y:S01]  /*3780*/  LOP3.LUT R148, R11, R148, R228, 0x96, !PT ;  /* 0x000000940b947212 */ /* 0x000fe200078e96e4 */
[----:B------:R-:W-:Y:S01]  /*3790*/  @!P4 FADD.FTZ R184, -R184, -RZ ;  /* 0x800000ffb8b8c221 */ /* 0x000fe20000010100 */
[----:B------:R-:W-:Y:S02]  /*37a0*/  ISETP.LE.U32.AND P4, PT, R9, UR4, PT ;  /* 0x0000000409007c0c */ /* 0x000fe4000bf83070 */
[----:B------:R-:W-:Y:S01]  /*37b0*/  LOP3.LUT R11, R17, 0xff, RZ, 0xc0, !PT ;  /* 0x000000ff110b7812 */ /* 0x000fe200078ec0ff */
[----:B------:R-:W-:Y:S01]  /*37c0*/  @!P0 FADD.FTZ R185, -R185, -RZ ;  /* 0x800000ffb9b98221 */ /* 0x000fe20000010100 */
[----:B------:R-:W-:Y:S02]  /*37d0*/  LOP3.LUT R17, R0, 0xffff, RZ, 0xc0, !PT ;  /* 0x0000ffff00117812 */ /* 0x000fe400078ec0ff */
[----:B------:R-:W-:Y:S01]  /*37e0*/  ISETP.LE.U32.AND P0, PT, R11, UR4, PT ;  /* 0x000000040b007c0c */ /* 0x000fe2000bf03070 */
[----:B------:R-:W-:Y:S01]  /*37f0*/  IMAD.WIDE.U32 R10, R148, -0x2daee0ad, RZ ;  /* 0xd2511f53940a7825 */ /* 0x000fe200078e00ff */
[----:B------:R-:W-:Y:S02]  /*3800*/  SHF.R.U32.HI R17, RZ, 0x8, R17 ;  /* 0x00000008ff117819 */ /* 0x000fe40000011611 */
[----:B---3--:R-:W-:Y:S02]  /*3810*/  LOP3.LUT R18, R0, 0xff, RZ, 0xc0, !PT ;  /* 0x000000ff00127812 */ /* 0x008fe400078ec0ff */
[----:B------:R-:W-:Y:S01]  /*3820*/  LOP3.LUT R17, R17, 0xffff, RZ, 0xc0, !PT ;  /* 0x0000ffff11117812 */ /* 0x000fe200078ec0ff */
[----:B------:R-:W-:Y:S01]  /*3830*/  @!P4 FADD.FTZ R190, -R190, -RZ ;  /* 0x800000ffbebec221 */ /* 0x000fe20000010100 */
[----:B------:R-:W-:Y:S02]  /*3840*/  @P5 FSEL R20, R20, -INF , !P1 ;  /* 0xff80000014145808 */ /* 0x000fe40004800000 */
[----:B------:R-:W-:Y:S02]  /*3850*/  ISETP.LE.U32.AND P4, PT, R17, UR4, PT ;  /* 0x0000000411007c0c */ /* 0x000fe4000bf83070 */
[----:B------:R-:W-:Y:S01]  /*3860*/  @P5 FSEL R21, R21, -INF , !P6 ;  /* 0xff80000015155808 */ /* 0x000fe20007000000 */
[----:B------:R-:W-:Y:S01]  /*3870*/  @!P0 FADD.FTZ R171, -R171, -RZ ;  /* 0x800000ffabab8221 */ /* 0x000fe20000010100 */
[----:B------:R-:W-:Y:S01]  /*3880*/  ISETP.LE.U32.AND P0, PT, R18, UR4, PT ;  /* 0x0000000412007c0c */ /* 0x000fe2000bf03070 */
[----:B------:R-:W-:Y:S01]  /*3890*/  FFMA.FTZ R20, R20, c[0x0][0x23c], -R138 ;  /* 0x00008f0014147a23 */ /* 0x000fe2000001088a */
[----:B------:R-:W-:Y:S01]  /*38a0*/  SHF.R.U32.HI R4, RZ, 0x10, R0 ;  /* 0x00000010ff047819 */ /* 0x000fe20000011600 */
[----:B------:R-:W-:Y:S01]  /*38b0*/  FFMA.FTZ R21, R21, c[0x0][0x23c], -R138 ;  /* 0x00008f0015157a23 */ /* 0x000fe2000001088a */
[----:B------:R-:W-:Y:S01]  /*38c0*/  SHF.R.U32.HI R0, RZ, 0x18, R0 ;  /* 0x00000018ff007819 */ /* 0x000fe20000011600 */
[----:B------:R3:W2:Y:S01]  /*38d0*/  MUFU.EX2 R165, R20 ;  /* 0x0000001400a57308 */ /* 0x0006a20000000800 */
[----:B------:R-:W-:Y:S02]  /*38e0*/  LOP3.LUT R4, R4, 0xff, RZ, 0xc0, !PT ;  /* 0x000000ff04047812 */ /* 0x000fe400078ec0ff */
[--C-:B------:R-:W-:Y:S01]  /*38f0*/  LOP3.LUT R16, R15, R150, R139.reuse, 0x96, !PT ;  /* 0x000000960f107212 */ /* 0x100fe200078e968b */
[----:B------:R-:W-:Y:S01]  /*3900*/  @!P4 FADD.FTZ R191, -R191, -RZ ;  /* 0x800000ffbfbfc221 */ /* 0x000fe20000010100 */
[----:B------:R-:W-:Y:S02]  /*3910*/  ISETP.LE.U32.AND P4, PT, R4, UR4, PT ;  /* 0x0000000404007c0c */ /* 0x000fe4000bf83070 */
[----:B------:R-:W-:Y:S01]  /*3920*/  LOP3.LUT R4, R12, 0xff, RZ, 0xc0, !PT ;  /* 0x000000ff0c047812 */ /* 0x000fe200078ec0ff */
[----:B------:R-:W-:Y:S01]  /*3930*/  @!P0 FADD.FTZ R193, -R193, -RZ ;  /* 0x800000ffc1c18221 */ /* 0x000fe20000010100 */
[----:B------:R-:W-:Y:S01]  /*3940*/  ISETP.LE.U32.AND P0, PT, R0, UR4, PT ;  /* 0x0000000400007c0c */ /* 0x000fe2000bf03070 */
[----:B------:R2:W-:Y:S01]  /*3950*/  MUFU.EX2 R161, R21 ;  /* 0x0000001500a17308 */ /* 0x0005e20000000800 */
[----:B------:R-:W-:Y:S02]  /*3960*/  LOP3.LUT R0, R12, 0xffff, RZ, 0xc0, !PT ;  /* 0x0000ffff0c007812 */ /* 0x000fe400078ec0ff */
[----:B------:R-:W-:Y:S02]  /*3970*/  LOP3.LUT R9, R11, R142, R139, 0x96, !PT ;  /* 0x0000008e0b097212 */ /* 0x000fe400078e968b */
[----:B------:R-:W-:Y:S02]  /*3980*/  SHF.R.U32.HI R0, RZ, 0x8, R0 ;  /* 0x00000008ff007819 */ /* 0x000fe40000011600 */
[----:B------:R-:W-:Y:S01]  /*3990*/  LOP3.LUT R17, R14, 0xff, RZ, 0xc0, !PT ;  /* 0x000000ff0e117812 */ /* 0x000fe200078ec0ff */
[----:B------:R-:W-:Y:S01]  /*39a0*/  @!P4 FADD.FTZ R194, -R194, -RZ ;  /* 0x800000ffc2c2c221 */ /* 0x000fe20000010100 */
[----:B------:R-:W-:Y:S02]  /*39b0*/  ISETP.LE.U32.AND P4, PT, R4, UR4, PT ;  /* 0x0000000404007c0c */ /* 0x000fe4000bf83070 */
[----:B------:R-:W-:Y:S01]  /*39c0*/  LOP3.LUT R0, R0, 0xffff, RZ, 0xc0, !PT ;  /* 0x0000ffff00007812 */ /* 0x000fe200078ec0ff */
[----:B------:R-:W-:Y:S01]  /*39d0*/  @!P0 FADD.FTZ R192, -R192, -RZ ;  /* 0x800000ffc0c08221 */ /* 0x000fe20000010100 */
[----:B-1----:R-:W-:Y:S02]  /*39e0*/  LOP3.LUT R19, R14, 0xffff, RZ, 0xc0, !PT ;  /* 0x0000ffff0e137812 */ /* 0x002fe400078ec0ff */
[----:B------:R-:W-:Y:S02]  /*39f0*/  ISETP.LE.U32.AND P0, PT, R0, UR4, PT ;  /* 0x0000000400007c0c */ /* 0x000fe4000bf03070 */
[----:B------:R-:W-:Y:S02]  /*3a00*/  LOP3.LUT R0, R140, 0xffff, RZ, 0xc0, !PT ;  /* 0x0000ffff8c007812 */ /* 0x000fe400078ec0ff */
[C---:B------:R-:W-:Y:S02]  /*3a10*/  LOP3.LUT R18, R10.reuse, 0xffff, RZ, 0xc0, !PT ;  /* 0x0000ffff0a127812 */ /* 0x040fe400078ec0ff */
[----:B---3--:R-:W-:Y:S01]  /*3a20*/  SHF.R.U32.HI R20, RZ, 0x18, R14 ;  /* 0x00000018ff147819 */ /* 0x008fe2000001160e */
[----:B----4-:R-:W-:Y:S01]  /*3a30*/  @!P4 FADD.FTZ R189, -R189, -RZ ;  /* 0x800000ffbdbdc221 */ /* 0x010fe20000010100 */
[----:B------:R-:W-:Y:S02]  /*3a40*/  SHF.R.U32.HI R15, RZ, 0x18, R10 ;  /* 0x00000018ff0f7819 */ /* 0x000fe4000001160a */
[----:B--2---:R-:W-:Y:S02]  /*3a50*/  SHF.R.U32.HI R21, RZ, 0x10, R14 ;  /* 0x00000010ff157819 */ /* 0x004fe4000001160e */
[----:B------:R-:W-:Y:S01]  /*3a60*/  LOP3.LUT R14, R10, 0xff, RZ, 0xc0, !PT ;  /* 0x000000ff0a0e7812 */ /* 0x000fe200078ec0ff */
[----:B------:R-:W-:Y:S01]  /*3a70*/  @!P0 FADD.FTZ R187, -R187, -RZ ;  /* 0x800000ffbbbb8221 */ /* 0x000fe20000010100 */
[----:B------:R-:W-:Y:S02]  /*3a80*/  SHF.R.U32.HI R11, RZ, 0x10, R10 ;  /* 0x00000010ff0b7819 */ /* 0x000fe4000001160a */
[--C-:B------:R-:W-:Y:S02]  /*3a90*/  SHF.R.U32.HI R10, RZ, 0x10, R12.reuse ;  /* 0x00000010ff0a7819 */ /* 0x100fe4000001160c */
[----:B------:R-:W-:Y:S02]  /*3aa0*/  SHF.R.U32.HI R12, RZ, 0x18, R12 ;  /* 0x00000018ff0c7819 */ /* 0x000fe4000001160c */
[----:B------:R-:W-:Y:S02]  /*3ab0*/  LOP3.LUT R5, R140, 0xff, RZ, 0xc0, !PT ;  /* 0x000000ff8c057812 */ /* 0x000fe400078ec0ff */
[----:B------:R-:W-:Y:S02]  /*3ac0*/  SHF.R.U32.HI R0, RZ, 0x8, R0 ;  /* 0x00000008ff007819 */ /* 0x000fe40000011600 */
[----:B------:R-:W-:Y:S02]  /*3ad0*/  ISETP.LE.U32.AND P4, PT, R12, UR4, PT ;  /* 0x000000040c007c0c */ /* 0x000fe4000bf83070 */
[----:B------:R-:W-:Y:S02]  /*3ae0*/  @P5 FSEL R23, R23, -INF , !P6 ;  /* 0xff80000017175808 */ /* 0x000fe40007000000 */
[----:B------:R-:W-:Y:S02]  /*3af0*/  @P5 FSEL R25, R25, -INF , !P6 ;  /* 0xff80000019195808 */ /* 0x000fe40007000000 */
[----:B------:R-:W-:Y:S01]  /*3b00*/  @P5 FSEL R27, R27, -INF , !P6 ;  /* 0xff8000001b1b5808 */ /* 0x000fe20007000000 */
[--C-:B------:R-:W-:Y:S01]  /*3b10*/  FFMA.FTZ R23, R23, c[0x0][0x23c], -R137.reuse ;  /* 0x00008f0017177a23 */ /* 0x100fe20000010889 */
[----:B------:R-:W-:Y:S01]  /*3b20*/  ISETP.LE.U32.AND P6, PT, R5, UR4, PT ;  /* 0x0000000405007c0c */ /* 0x000fe2000bfc3070 */
[----:B------:R-:W-:Y:S01]  /*3b30*/  FFMA.FTZ R25, R25, c[0x0][0x23c], -R136 ;  /* 0x00008f0019197a23 */ /* 0x000fe20000010888 */
[----:B------:R-:W-:Y:S01]  /*3b40*/  LOP3.LUT R0, R0, 0xffff, RZ, 0xc0, !PT ;  /* 0x0000ffff00007812 */ /* 0x000fe200078ec0ff */
[----:B------:R-:W-:Y:S01]  /*3b50*/  MUFU.EX2 R163, R23 ;  /* 0x0000001700a37308 */ /* 0x000fe20000000800 */
[----:B------:R-:W-:Y:S01]  /*3b60*/  LOP3.LUT R4, R10, 0xff, RZ, 0xc0, !PT ;  /* 0x000000ff0a047812 */ /* 0x000fe200078ec0ff */
[----:B------:R-:W-:Y:S01]  /*3b70*/  @!P4 FADD.FTZ R186, -R186, -RZ ;  /* 0x800000ffbabac221 */ /* 0x000fe20000010100 */
[----:B------:R-:W-:Y:S01]  /*3b80*/  ISETP.LE.U32.AND P0, PT, R0, UR4, PT ;  /* 0x0000000400007c0c */ /* 0x000fe2000bf03070 */
[----:B------:R-:W-:Y:S01]  /*3b90*/  FFMA.FTZ R27, R27, c[0x0][0x23c], -R8 ;  /* 0x00008f001b1b7a23 */ /* 0x000fe20000010808 */
[----:B------:R-:W-:Y:S02]  /*3ba0*/  @P5 FSEL R22, R22, -INF , !P1 ;  /* 0xff80000016165808 */ /* 0x000fe40004800000 */
[----:B------:R-:W-:Y:S02]  /*3bb0*/  @P5 FSEL R24, R24, -INF , !P1 ;  /* 0xff80000018185808 */ /* 0x000fe40004800000 */
[----:B------:R-:W-:Y:S01]  /*3bc0*/  @P5 FSEL R26, R26, -INF , !P1 ;  /* 0xff8000001a1a5808 */ /* 0x000fe20004800000 */
[----:B------:R-:W-:Y:S01]  /*3bd0*/  @!P6 FADD.FTZ R170, -R170, -RZ ;  /* 0x800000ffaaaae221 */ /* 0x000fe20000010100 */
[----:B------:R-:W-:Y:S01]  /*3be0*/  ISETP.LE.U32.AND P1, PT, R4, UR4, PT ;  /* 0x0000000404007c0c */ /* 0x000fe2000bf23070 */
[----:B------:R-:W-:Y:S01]  /*3bf0*/  MUFU.EX2 R160, R25 ;  /* 0x0000001900a07308 */ /* 0x000fe20000000800 */
[--C-:B------:R-:W-:Y:S01]  /*3c00*/  SHF.R.U32.HI R4, RZ, 0x10, R140.reuse ;  /* 0x00000010ff047819 */ /* 0x100fe2000001168c */
[--C-:B------:R-:W-:Y:S01]  /*3c10*/  FFMA.FTZ R22, R22, c[0x0][0x23c], -R137.reuse ;  /* 0x00008f0016167a23 */ /* 0x100fe20000010889 */
[----:B------:R-:W-:Y:S01]  /*3c20*/  SHF.R.U32.HI R140, RZ, 0x18, R140 ;  /* 0x00000018ff8c7819 */ /* 0x000fe2000001168c */
[----:B------:R-:W-:Y:S01]  /*3c30*/  @!P0 FADD.FTZ R168, -R168, -RZ ;  /* 0x800000ffa8a88221 */ /* 0x000fe20000010100 */
[----:B------:R-:W-:Y:S01]  /*3c40*/  LOP3.LUT R0, R4, 0xff, RZ, 0xc0, !PT ;  /* 0x000000ff04007812 */ /* 0x000fe200078ec0ff */
[----:B------:R-:W-:Y:S01]  /*3c50*/  FFMA.FTZ R24, R24, c[0x0][0x23c], -R136 ;  /* 0x00008f0018187a23 */ /* 0x000fe20000010888 */
[----:B------:R-:W-:Y:S01]  /*3c60*/  ISETP.LE.U32.AND P4, PT, R140, UR4, PT ;  /* 0x000000048c007c0c */ /* 0x000fe2000bf83070 */
[----:B------:R-:W-:Y:S01]  /*3c70*/  FFMA.FTZ R26, R26, c[0x0][0x23c], -R8 ;  /* 0x00008f001a1a7a23 */ /* 0x000fe20000010808 */
[----:B------:R-:W-:Y:S01]  /*3c80*/  ISETP.LE.U32.AND P6, PT, R0, UR4, PT ;  /* 0x0000000400007c0c */ /* 0x000fe2000bfc3070 */
[----:B------:R-:W-:Y:S01]  /*3c90*/  MUFU.EX2 R156, R27 ;  /* 0x0000001b009c7308 */ /* 0x000fe20000000800 */
[----:B------:R-:W-:Y:S01]  /*3ca0*/  LOP3.LUT R0, R16, 0xff, RZ, 0xc0, !PT ;  /* 0x000000ff10007812 */ /* 0x000fe200078ec0ff */
[----:B------:R-:W-:Y:S01]  /*3cb0*/  @!P1 FADD.FTZ R188, -R188, -RZ ;  /* 0x800000ffbcbc9221 */ /* 0x000fe20000010100 */
[----:B------:R-:W-:Y:S02]  /*3cc0*/  LOP3.LUT R4, R16, 0xffff, RZ, 0xc0, !PT ;  /* 0x0000ffff10047812 */ /* 0x000fe400078ec0ff */
[----:B------:R-:W-:Y:S02]  /*3cd0*/  ISETP.LE.U32.AND P0, PT, R0, UR4, PT ;  /* 0x0000000400007c0c */ /* 0x000fe4000bf03070 */
[----:B------:R-:W-:Y:S02]  /*3ce0*/  SHF.R.U32.HI R0, RZ, 0x10, R16 ;  /* 0x00000010ff007819 */ /* 0x000fe40000011610 */
[----:B------:R-:W-:Y:S01]  /*3cf0*/  SHF.R.U32.HI R4, RZ, 0x8, R4 ;  /* 0x00000008ff047819 */ /* 0x000fe20000011604 */
[----:B------:R-:W-:Y:S01]  /*3d00*/  @!P4 FADD.FTZ R167, -R167, -RZ ;  /* 0x800000ffa7a7c221 */ /* 0x000fe20000010100 */
[----:B------:R-:W-:Y:S01]  /*3d10*/  LOP3.LUT R0, R0, 0xff, RZ, 0xc0, !PT ;  /* 0x000000ff00007812 */ /* 0x000fe200078ec0ff */
[----:B------:R-:W-:Y:S01]  /*3d20*/  @!P6 FADD.FTZ R169, -R169, -RZ ;  /* 0x800000ffa9a9e221 */ /* 0x000fe20000010100 */
[----:B------:R-:W-:Y:S01]  /*3d30*/  SHF.R.U32.HI R16, RZ, 0x18, R16 ;  /* 0x00000018ff107819 */ /* 0x000fe20000011610 */
[----:B------:R-:W1:Y:S01]  /*3d40*/  MUFU.EX2 R162, R22 ;  /* 0x0000001600a27308 */ /* 0x000e620000000800 */
[----:B------:R-:W-:Y:S02]  /*3d50*/  ISETP.LE.U32.AND P4, PT, R0, UR4, PT ;  /* 0x0000000400007c0c */ /* 0x000fe4000bf83070 */
[----:B------:R-:W-:Y:S01]  /*3d60*/  LOP3.LUT R0, R4, 0xffff, RZ, 0xc0, !PT ;  /* 0x0000ffff04007812 */ /* 0x000fe200078ec0ff */
[----:B------:R-:W-:Y:S01]  /*3d70*/  @!P0 FADD.FTZ R165, -R165, -RZ ;  /* 0x800000ffa5a58221 */ /* 0x000fe20000010100 */
[----:B------:R-:W-:Y:S02]  /*3d80*/  @P5 FSEL R28, R28, -INF , !P2 ;  /* 0xff8000001c1c5808 */ /* 0x000fe40005000000 */
[----:B------:R-:W-:Y:S02]  /*3d90*/  @P5 FSEL R30, R30, -INF , !P2 ;  /* 0xff8000001e1e5808 */ /* 0x000fe40005000000 */
[----:B------:R-:W-:Y:S01]  /*3da0*/  @P5 FSEL R32, R32, -INF , !P2 ;  /* 0xff80000020205808 */ /* 0x000fe20005000000 */
[----:B------:R-:W-:Y:S01]  /*3db0*/  MUFU.EX2 R164, R24 ;  /* 0x0000001800a47308 */ /* 0x000fe20000000800 */
[----:B------:R-:W-:Y:S01]  /*3dc0*/  @P5 FSEL R34, R34, -INF , !P2 ;  /* 0xff80000022225808 */ /* 0x000fe20005000000 */
[----:B------:R-:W-:Y:S01]  /*3dd0*/  FFMA.FTZ R28, R28, c[0x0][0x23c], -R136 ;  /* 0x00008f001c1c7a23 */ /* 0x000fe20000010888 */
[----:B------:R-:W-:Y:S01]  /*3de0*/  ISETP.LE.U32.AND P2, PT, R0, UR4, PT ;  /* 0x0000000400007c0c */ /* 0x000fe2000bf43070 */
[----:B------:R-:W-:Y:S01]  /*3df0*/  FFMA.FTZ R32, R32, c[0x0][0x23c], -R138 ;  /* 0x00008f0020207a23 */ /* 0x000fe2000001088a */
[C---:B------:R-:W-:Y:S01]  /*3e00*/  LOP3.LUT R0, R9.reuse, 0xffff, RZ, 0xc0, !PT ;  /* 0x0000ffff09007812 */ /* 0x040fe200078ec0ff */
[----:B------:R-:W-:Y:S01]  /*3e10*/  FFMA.FTZ R34, R34, c[0x0][0x23c], -R137 ;  /* 0x00008f0022227a23 */ /* 0x000fe20000010889 */
[----:B------:R-:W-:Y:S01]  /*3e20*/  ISETP.LE.U32.AND P6, PT, R16, UR4, PT ;  /* 0x0000000410007c0c */ /* 0x000fe2000bfc3070 */
[----:B------:R-:W-:Y:S01]  /*3e30*/  FFMA.FTZ R30, R30, c[0x0][0x23c], -R8 ;  /* 0x00008f001e1e7a23 */ /* 0x000fe20000010808 */
[----:B------:R-:W-:Y:S01]  /*3e40*/  SHF.R.U32.HI R0, RZ, 0x8, R0 ;  /* 0x00000008ff007819 */ /* 0x000fe20000011600 */
[----:B------:R-:W-:Y:S01]  /*3e50*/  MUFU.EX2 R150, R32 ;  /* 0x0000002000967308 */ /* 0x000fe20000000800 */
[----:B------:R-:W-:Y:S02]  /*3e60*/  LOP3.LUT R5, R9, 0xff, RZ, 0xc0, !PT ;  /* 0x000000ff09057812 */ /* 0x000fe400078ec0ff */
[----:B------:R-:W-:Y:S01]  /*3e70*/  LOP3.LUT R0, R0, 0xffff, RZ, 0xc0, !PT ;  /* 0x0000ffff00007812 */ /* 0x000fe200078ec0ff */
[----:B-1----:R-:W-:Y:S01]  /*3e80*/  @!P4 FADD.FTZ R162, -R162, -RZ ;  /* 0x800000ffa2a2c221 */ /* 0x002fe20000010100 */
[--C-:B------:R-:W-:Y:S01]  /*3e90*/  SHF.R.U32.HI R4, RZ, 0x10, R9.reuse ;  /* 0x00000010ff047819 */ /* 0x100fe20000011609 */
[----:B------:R-:W-:Y:S01]  /*3ea0*/  @!P2 FADD.FTZ R161, -R161, -RZ ;  /* 0x800000ffa1a1a221 */ /* 0x000fe20000010100 */
[----:B------:R-:W-:Y:S02]  /*3eb0*/  ISETP.LE.U32.AND P2, PT, R0, UR4, PT ;  /* 0x0000000400007c0c */ /* 0x000fe4000bf43070 */
[----:B------:R-:W-:Y:S01]  /*3ec0*/  SHF.R.U32.HI R9, RZ, 0x18, R9 ;  /* 0x00000018ff097819 */ /* 0x000fe20000011609 */
[----:B------:R-:W-:Y:S01]  /*3ed0*/  @!P6 FADD.FTZ R163, -R163, -RZ ;  /* 0x800000ffa3a3e221 */ /* 0x000fe20000010100 */
[----:B------:R-:W-:Y:S01]  /*3ee0*/  SHF.R.U32.HI R0, RZ, 0x8, R19 ;  /* 0x00000008ff007819 */ /* 0x000fe20000011613 */
[----:B------:R-:W1:Y:S01]  /*3ef0*/  MUFU.EX2 R166, R26 ;  /* 0x0000001a00a67308 */ /* 0x000e620000000800 */
[----:B------:R-:W-:Y:S02]  /*3f00*/  ISETP.LE.U32.AND P6, PT, R9, UR4, PT ;  /* 0x0000000409007c0c */ /* 0x000fe4000bfc3070 */
[----:B------:R-:W-:Y:S02]  /*3f10*/  LOP3.LUT R0, R0, 0xffff, RZ, 0xc0, !PT ;  /* 0x0000ffff00007812 */ /* 0x000fe400078ec0ff */
[----:B------:R-:W-:Y:S02]  /*3f20*/  LOP3.LUT R4, R4, 0xff, RZ, 0xc0, !PT ;  /* 0x000000ff04047812 */ /* 0x000fe400078ec0ff */
[----:B------:R-:W-:Y:S01]  /*3f30*/  @P5 FSEL R33, R33, -INF , !P3 ;  /* 0xff80000021215808 */ /* 0x000fe20005800000 */
[----:B------:R-:W-:Y:S01]  /*3f40*/  @!P2 FADD.FTZ R160, -R160, -RZ ;  /* 0x800000ffa0a0a221 */ /* 0x000fe20000010100 */
[----:B------:R-:W-:Y:S01]  /*3f50*/  ISETP.LE.U32.AND P2, PT, R0, UR4, PT ;  /* 0x0000000400007c0c */ /* 0x000fe2000bf43070 */
[----:B------:R-:W2:Y:S01]  /*3f60*/  MUFU.EX2 R151, R34 ;  /* 0x0000002200977308 */ /* 0x000ea20000000800 */
[----:B------:R-:W-:Y:S01]  /*3f70*/  SHF.R.U32.HI R0, RZ, 0x8, R18 ;  /* 0x00000008ff007819 */ /* 0x000fe20000011612 */
[----:B------:R-:W-:Y:S01]  /*3f80*/  FFMA.FTZ R138, R33, c[0x0][0x23c], -R138 ;  /* 0x00008f00218a7a23 */ /* 0x000fe2000001088a */
[----:B------:R-:W-:Y:S01]  /*3f90*/  ISETP.LE.U32.AND P0, PT, R4, UR4, PT ;  /* 0x0000000404007c0c */ /* 0x000fe2000bf03070 */
[----:B------:R-:W-:Y:S01]  /*3fa0*/  @!P6 FADD.FTZ R156, -R156, -RZ ;  /* 0x800000ff9c9ce221 */ /* 0x000fe20000010100 */
[----:B------:R-:W-:Y:S02]  /*3fb0*/  LOP3.LUT R4, R21, 0xff, RZ, 0xc0, !PT ;  /* 0x000000ff15047812 */ /* 0x000fe400078ec0ff */
[----:B------:R-:W-:Y:S02]  /*3fc0*/  ISETP.LE.U32.AND P1, PT, R17, UR4, PT ;  /* 0x0000000411007c0c */ /* 0x000fe4000bf23070 */
[----:B------:R-:W-:Y:S01]  /*3fd0*/  ISETP.LE.U32.AND P6, PT, R4, UR4, PT ;  /* 0x0000000404007c0c */ /* 0x000fe2000bfc3070 */
[----:B------:R-:W3:Y:S01]  /*3fe0*/  MUFU.EX2 R148, R138 ;  /* 0x0000008a00947308 */ /* 0x000ee20000000800 */
[----:B------:R-:W-:Y:S02]  /*3ff0*/  LOP3.LUT R4, R0, 0xffff, RZ, 0xc0, !PT ;  /* 0x0000ffff00047812 */ /* 0x000fe400078ec0ff */
[----:B------:R-:W-:Y:S02]  /*4000*/  F2FP.RELU.PACK_AB R0, R184, R185 ;  /* 0x000000b9b800723e */ /* 0x000fe400000008ff */
[----:B------:R-:W-:Y:S01]  /*4010*/  F2FP.RELU.PACK_AB R7, R190, R171 ;  /* 0x000000abbe07723e */ /* 0x000fe200000008ff */
[----:B-1----:R-:W-:Y:S01]  /*4020*/  @!P0 FADD.FTZ R166, -R166, -RZ ;  /* 0x800000ffa6a68221 */ /* 0x002fe20000010100 */
[----:B------:R-:W-:Y:S01]  /*4030*/  @P5 FSEL R29, R29, -INF , !P3 ;  /* 0xff8000001d1d5808 */ /* 0x000fe20005800000 */
[----:B------:R1:W-:Y:S01]  /*4040*/  STS [R199+0x19000], R0 ;  /* 0x01900000c7007388 */ /* 0x0003e20000000800 */
[----:B------:R-:W-:Y:S01]  /*4050*/  @P5 FSEL R31, R31, -INF , !P3 ;  /* 0xff8000001f1f5808 */ /* 0x000fe20005800000 */
[----:B------:R-:W-:Y:S01]  /*4060*/  @!P1 FADD.FTZ R150, -R150, -RZ ;  /* 0x800000ff96969221 */ /* 0x000fe20000010100 */
[----:B------:R-:W-:Y:S01]  /*4070*/  @P5 FSEL R35, R35, -INF , !P3 ;  /* 0xff80000023235808 */ /* 0x000fe20005800000 */
[----:B------:R4:W-:Y:S01]  /*4080*/  STS [R199+0x19400], R7 ;  /* 0x01940007c7007388 */ /* 0x0009e20000000800 */
[----:B------:R-:W-:Y:S01]  /*4090*/  F2FP.RELU.PACK_AB R6, R191, R193 ;  /* 0x000000c1bf06723e */ /* 0x000fe200000008ff */
[----:B------:R-:W-:Y:S01]  /*40a0*/  FFMA.FTZ R136, R29, c[0x0][0x23c], -R136 ;  /* 0x00008f001d887a23 */ /* 0x000fe20000010888 */
[----:B------:R-:W-:Y:S01]  /*40b0*/  ISETP.LE.U32.AND P3, PT, R5, UR4, PT ;  /* 0x0000000405007c0c */ /* 0x000fe2000bf63070 */
[----:B------:R-:W-:Y:S01]  /*40c0*/  FFMA.FTZ R137, R35, c[0x0][0x23c], -R137 ;  /* 0x00008f0023897a23 */ /* 0x000fe20000010889 */
[----:B------:R-:W-:Y:S01]  /*40d0*/  LOP3.LUT R5, R11, 0xff, RZ, 0xc0, !PT ;  /* 0x000000ff0b057812 */ /* 0x000fe200078ec0ff */
[----:B------:R-:W-:Y:S01]  /*40e0*/  FFMA.FTZ R8, R31, c[0x0][0x23c], -R8 ;  /* 0x00008f001f087a23 */ /* 0x000fe20000010808 */
[----:B------:R-:W4:Y:S01]  /*40f0*/  MUFU.EX2 R154, R28 ;  /* 0x0000001c009a7308 */ /* 0x000f220000000800 */
[----:B------:R-:W-:Y:S01]  /*4100*/  ISETP.LE.U32.AND P4, PT, R20, UR4, PT ;  /* 0x0000000414007c0c */ /* 0x000fe2000bf83070 */
[----:B--2---:R-:W-:Y:S01]  /*4110*/  @!P6 FADD.FTZ R151, -R151, -RZ ;  /* 0x800000ff9797e221 */ /* 0x004fe20000010100 */
[----:B------:R-:W-:Y:S01]  /*4120*/  ISETP.LE.U32.AND P1, PT, R5, UR4, PT ;  /* 0x0000000405007c0c */ /* 0x000fe2000bf23070 */
[----:B---3--:R-:W-:Y:S01]  /*4130*/  @!P2 FADD.FTZ R148, -R148, -RZ ;  /* 0x800000ff9494a221 */ /* 0x008fe20000010100 */
[----:B------:R-:W-:Y:S02]  /*4140*/  ISETP.LE.U32.AND P2, PT, R4, UR4, PT ;  /* 0x0000000404007c0c */ /* 0x000fe4000bf43070 */
[----:B------:R-:W-:Y:S02]  /*4150*/  F2FP.RELU.PACK_AB R4, R168, R170 ;  /* 0x000000aaa804723e */ /* 0x000fe400000008ff */
[----:B------:R-:W-:Y:S01]  /*4160*/  @!P3 FADD.FTZ R164, -R164, -RZ ;  /* 0x800000ffa4a4b221 */ /* 0x000fe20000010100 */
[----:B------:R-:W-:Y:S01]  /*4170*/  F2FP.RELU.PACK_AB R5, R192, R194 ;  /* 0x000000c2c005723e */ /* 0x000fe200000008ff */
[----:B------:R-:W2:Y:S01]  /*4180*/  MUFU.EX2 R149, R137 ;  /* 0x0000008900957308 */ /* 0x000ea20000000800 */
[----:B------:R-:W-:Y:S01]  /*4190*/  ISETP.LE.U32.AND P0, PT, R15, UR4, PT ;  /* 0x000000040f007c0c */ /* 0x000fe2000bf03070 */
[----:B------:R3:W-:Y:S01]  /*41a0*/  STS [R198+0x19000], R4 ;  /* 0x01900004c6007388 */ /* 0x0007e20000000800 */
[----:B-1----:R-:W-:Y:S02]  /*41b0*/  F2FP.RELU.PACK_AB R0, R167, R169 ;  /* 0x000000a9a700723e */ /* 0x002fe400000008ff */
[----:B------:R-:W-:Y:S02]  /*41c0*/  ISETP.LE.U32.AND P3, PT, R14, UR4, PT ;  /* 0x000000040e007c0c */ /* 0x000fe4000bf63070 */
[----:B----4-:R-:W-:Y:S01]  /*41d0*/  F2FP.RELU.PACK_AB R7, R187, R189 ;  /* 0x000000bdbb07723e */ /* 0x010fe200000008ff */
[----:B------:R1:W-:Y:S01]  /*41e0*/  STS [R198+0x19400], R0 ;  /* 0x01940000c6007388 */ /* 0x0003e20000000800 */
[----:B------:R-:W-:Y:S01]  /*41f0*/  FSETP.GE.FTZ.AND P6, PT, R170, RZ, PT ;  /* 0x000000ffaa00720b */ /* 0x000fe20003fd6000 */
[----:B------:R-:W4:Y:S02]  /*4200*/  MUFU.EX2 R153, R136 ;  /* 0x0000008800997308 */ /* 0x000f240000000800 */
[----:B------:R4:W-:Y:S04]  /*4210*/  STS [R199+0x1a000], R6 ;  /* 0x01a00006c7007388 */ /* 0x0009e80000000800 */
[----:B------:R4:W-:Y:S02]  /*4220*/  STS [R199+0x1a400], R5 ;  /* 0x01a40005c7007388 */ /* 0x0009e40000000800 */
[----:B------:R-:W-:Y:S01]  /*4230*/  @!P3 FADD.FTZ R154, -R154, -RZ ;  /* 0x800000ff9a9ab221 */ /* 0x000fe20000010100 */
[----:B------:R-:W-:Y:S01]  /*4240*/  FSETP.GE.FTZ.AND P3, PT, R165, RZ, PT ;  /* 0x000000ffa500720b */ /* 0x000fe20003f76000 */
[----:B------:R4:W-:Y:S01]  /*4250*/  STS [R198+0x1a000], R7 ;  /* 0x01a00007c6007388 */ /* 0x0009e20000000800 */
[----:B------:R-:W4:Y:S01]  /*4260*/  MUFU.EX2 R155, R30 ;  /* 0x0000001e009b7308 */ /* 0x000f220000000800 */
[----:B--2---:R-:W-:Y:S01]  /*4270*/  @!P4 FADD.FTZ R149, -R149, -RZ ;  /* 0x800000ff9595c221 */ /* 0x004fe20000010100 */
[----:B------:R-:W-:Y:S02]  /*4280*/  FSETP.GE.FTZ.AND P4, PT, R168, RZ, PT ;  /* 0x000000ffa800720b */ /* 0x000fe40003f96000 */
[----:B---3--:R-:W-:Y:S06]  /*4290*/  F2FP.RELU.PACK_AB R4, R163, R162 ;  /* 0x000000a2a304723e */ /* 0x008fec00000008ff */
[----:B------:R-:W2:Y:S01]  /*42a0*/  MUFU.EX2 R152, R8 ;  /* 0x0000000800987308 */ /* 0x000ea20000000800 */
[----:B-1----:R-:W-:Y:S01]  /*42b0*/  F2FP.RELU.PACK_AB R0, R148, R150 ;  /* 0x000000969400723e */ /* 0x002fe200000008ff */
[----:B----4-:R-:W-:Y:S01]  /*42c0*/  @!P2 FADD.FTZ R153, -R153, -RZ ;  /* 0x800000ff9999a221 */ /* 0x010fe20000010100 */
[----:B------:R-:W-:Y:S02]  /*42d0*/  FSETP.GE.FTZ.AND P2, PT, R185, RZ, PT ;  /* 0x000000ffb900720b */ /* 0x000fe40003f56000 */
[----:B------:R-:W-:Y:S02]  /*42e0*/  F2FP.RELU.PACK_AB R6, R186, R188 ;  /* 0x000000bcba06723e */ /* 0x000fe400000008ff */
[----:B------:R-:W-:Y:S03]  /*42f0*/  F2FP.RELU.PACK_AB R5, R161, R165 ;  /* 0x000000a5a105723e */ /* 0x000fe600000008ff */
[----:B------:R1:W-:Y:S01]  /*4300*/  STS [R198+0x1a400], R6 ;  /* 0x01a40006c6007388 */ /* 0x0003e20000000800 */
[----:B------:R-:W-:Y:S03]  /*4310*/  @!P1 FADD.FTZ R155, -R155, -RZ ;  /* 0x800000ff9b9b9221 */ /* 0x000fe60000010100 */
[----:B------:R3:W-:Y:S01]  /*4320*/  STS [R200+0x19000], R5 ;  /* 0x01900005c8007388 */ /* 0x0007e20000000800 */
[----:B------:R-:W-:Y:S02]  /*4330*/  F2FP.RELU.PACK_AB R7, R160, R164 ;  /* 0x000000a4a007723e */ /* 0x000fe400000008ff */
[----:B------:R-:W-:Y:S01]  /*4340*/  FSETP.GE.FTZ.AND P1, PT, R184, RZ, PT ;  /* 0x000000ffb800720b */ /* 0x000fe20003f36000 */
[----:B------:R4:W-:Y:S04]  /*4350*/  STS [R200+0x19400], R4 ;  /* 0x01940004c8007388 */ /* 0x0009e80000000800 */
[----:B------:R4:W-:Y:S01]  /*4360*/  STS [R197+0x19000], R0 ;  /* 0x01900000c5007388 */ /* 0x0009e20000000800 */
[----:B--2---:R-:W-:Y:S01]  /*4370*/  @!P0 FADD.FTZ R152, -R152, -RZ ;  /* 0x800000ff98988221 */ /* 0x004fe20000010100 */
        /* <DEDUP_REMOVED lines=9> */
[----:B------:R-:W-:Y:S08]  /*4410*/  LDSM.16.M88.4 R32, [R175+0x6000] ;  /* 0x00600000af20783b */ /* 0x000ff00000000200 */
[----:B------:R-:W1:Y:S08]  /*4420*/  LDSM.16.M88.4 R16, [R172+0xf000] ;  /* 0x00f00000ac10783b */ /* 0x000e700000000200 */
[----:B------:R-:W2:Y:S08]  /*4430*/  LDSM.16.M88.4 R28, [R175+0x6800] ;  /* 0x00680000af1c783b */ /* 0x000eb00000000200 */
[----:B------:R-:W3:Y:S08]  /*4440*/  LDSM.16.M88.4 R132, [R172+0xf400] ;  /* 0x00f40000ac84783b */ /* 0x000ef00000000200 */
[----:B------:R-:W-:Y:S08]  /*4450*/  LDSM.16.M88.4 R136, [R176+0x6000] ;  /* 0x00600000b088783b */ /* 0x000ff00000000200 */
[----:B------:R-:W4:Y:S01]  /*4460*/  LDSM.16.M88.4 R140, [R173+0xf000] ;  /* 0x00f00000ad8c783b */ /* 0x000f220000000200 */
        /* <DEDUP_REMOVED lines=51> */
[C---:B------:R-:W-:Y:S07]  /*47a0*/  HMMA.16816.F32 R24, R140.reuse, R132, R24 ;  /* 0x000000848c18723c */ /* 0x040fee0000001818 */
[----:B------:R-:W-:Y:S01]  /*47b0*/  IMAD.MOV.U32 R132, RZ, RZ, R216 ;  /* 0x000000ffff847224 */ /* 0x000fe200078e00d8 */
[-C--:B------:R-:W-:Y:S04]  /*47c0*/  HMMA.16816.F32 R28, R140, R134.reuse, R28 ;  /* 0x000000868c1c723c */ /* 0x080fe8000000181c */
[----:B------:R-:W-:Y:S01]  /*47d0*/  IMAD.MOV.U32 R133, RZ, RZ, R215 ;  /* 0x000000ffff857224 */ /* 0x000fe200078e00d7 */
[C---:B------:R-:W-:Y:S03]  /*47e0*/  LEA R146, P0, R218.reuse, R132, 0x2 ;  /* 0x00000084da927211 */ /* 0x040fe600078010ff */
[----:B------:R-:W-:Y:S01]  /*47f0*/  HMMA.16816.F32 R32, R136, R134, R32 ;  /* 0x000000868820723c */ /* 0x000fe20000001820 */
[----:B------:R-:W-:Y:S03]  /*4800*/  LDSM.16.M88.4 R136, [R173+0x13000] ;  /* 0x01300000ad88783b */ /* 0x000fe60000000200 */
[----:B------:R-:W-:Y:S02]  /*4810*/  LEA.HI.X.SX32 R147, R218, R133, 0x2, P0 ;  /* 0x00000085da937211 */ /* 0x000fe400000f16ff */
[----:B------:R-:W-:Y:S03]  /*4820*/  FSETP.GE.FTZ.AND P0, PT, R171, RZ, PT ;  /* 0x000000ffab00720b */ /* 0x000fe60003f16000 */
[----:B------:R-:W2:Y:S04]  /*4830*/  LDG.E R145, [R146.64] ;  /* 0x0000000692917981 */ /* 0x000ea8000c1e1900 */
[----:B------:R-:W3:Y:S04]  /*4840*/  LDG.E R144, [R146.64+0x20] ;  /* 0x0000200692907981 */ /* 0x000ee8000c1e1900 */
[----:B------:R-:W1:Y:S02]  /*4850*/  LDSM.16.M88.4 R132, [R176+0x8000] ;  /* 0x00800000b084783b */ /* 0x000e640000000200 */
        /* <DEDUP_REMOVED lines=21> */
[C---:B------:R-:W-:Y:S01]  /*49b0*/  HMMA.16816.F32 R16, R132.reuse, R138, R16 ;  /* 0x0000008a8410723c */ /* 0x040fe20000001810 */
[----:B------:R-:W1:Y:S11]  /*49c0*/  LDSM.16.M88.4 R136, [R173+0x13400] ;  /* 0x01340000ad88783b */ /* 0x000e760000000200 */
[----:B------:R-:W-:Y:S11]  /*49d0*/  @!UPT UIADD3 URZ, URZ, URZ, URZ ;  /* 0x0000003f3f3ff290 */ /* 0x000ff6000fffe03f */
[----:B------:R-:W-:Y:S01]  /*49e0*/  @!UPT UIADD3 URZ, URZ, URZ, URZ ;  /* 0x0000003f3f3ff290 */ /* 0x000fe2000fffe03f */
[C---:B------:R-:W-:Y:S02]  /*49f0*/  FADD.FTZ R5, -R145.reuse, R16 ;  /* 0x0000001091057221 */ /* 0x040fe40000010100 */
[----:B------:R-:W-:Y:S02]  /*4a00*/  FADD.FTZ R17, -R145, R17 ;  /* 0x0000001191117221 */ /* 0x000fe40000010100 */
[----:B------:R-:W-:Y:S03]  /*4a10*/  FADD.FTZ R18, -R144, R18 ;  /* 0x0000001290127221 */ /* 0x000fe60000010100 */
[----:B------:R-:W-:Y:S02]  /*4a20*/  FSEL R17, R17, R145, P4 ;  /* 0x0000009111117208 */ /* 0x000fe40002000000 */
[----:B------:R-:W-:Y:S03]  /*4a30*/  FSETP.GE.FTZ.AND P4, PT, R163, RZ, PT ;  /* 0x000000ffa300720b */ /* 0x000fe60003f96000 */
[----:B------:R-:W-:Y:S01]  /*4a40*/  FMUL.FTZ R168, R168, R17 ;  /* 0x00000011a8a87220 */ /* 0x000fe20000410000 */
[-C--:B-1----:R-:W-:Y:S08]  /*4a50*/  HMMA.16816.F32 R20, R132, R136.reuse, R20 ;  /* 0x000000888414723c */ /* 0x082ff00000001814 */
[C---:B------:R-:W-:Y:S08]  /*4a60*/  HMMA.16816.F32 R24, R140.reuse, R136, R24 ;  /* 0x000000888c18723c */ /* 0x040ff00000001818 */
[-C--:B------:R-:W-:Y:S08]  /*4a70*/  HMMA.16816.F32 R28, R140, R138.reuse, R28 ;  /* 0x0000008a8c1c723c */ /* 0x080ff0000000181c */
        /* <DEDUP_REMOVED lines=9> */
[----:B------:R-:W-:Y:S01]  /*4b10*/  FSETP.GE.FTZ.AND P3, PT, R151, RZ, PT ;  /* 0x000000ff9700720b */ /* 0x000fe20003f76000 */
[----:B------:R-:W-:Y:S01]  /*4b20*/  FMUL.FTZ R161, R161, R6 ;  /* 0x00000006a1a17220 */ /* 0x000fe20000410000 */
[----:B------:R-:W-:Y:S01]  /*4b30*/  ISETP.GE.AND P6, PT, R196, 0x1, PT ;  /* 0x00000001c400780c */ /* 0x000fe20003fc6270 */
[----:B------:R-:W-:Y:S02]  /*4b40*/  FADD.FTZ R6, -R144, R19 ;  /* 0x0000001390067221 */ /* 0x000fe40000010100 */
[----:B------:R-:W-:Y:S06]  /*4b50*/  FMUL.FTZ R165, R165, R16 ;  /* 0x00000010a5a57220 */ /* 0x000fec0000410000 */
        /* <DEDUP_REMOVED lines=29> */
[C---:B------:R-:W-:Y:S01]  /*4d30*/  FADD.FTZ R25, -R4.reuse, R25 ;  /* 0x0000001904197221 */ /* 0x040fe20000010100 */
        /* <DEDUP_REMOVED lines=8> */
[-C--:B------:R-:W-:Y:S01]  /*4dc0*/  FSEL R12, R12, R4.reuse, P1 ;  /* 0x000000040c0c7208 */ /* 0x080fe20000800000 */
[----:B------:R-:W-:Y:S01]  /*4dd0*/  FMUL.FTZ R23, R191, R5 ;  /* 0x00000005bf177220 */ /* 0x000fe20000410000 */
[----:B------:R-:W-:Y:S01]  /*4de0*/  FSETP.GE.FTZ.AND P1, PT, R160, RZ, PT ;  /* 0x000000ffa000720b */ /* 0x000fe20003f36000 */
[----:B---3--:R-:W-:Y:S01]  /*4df0*/  FADD.FTZ R5, -R0, R14 ;  /* 0x0000000e00057221 */ /* 0x008fe20000010100 */
[----:B------:R-:W-:Y:S01]  /*4e00*/  FSETP.GE.FTZ.AND P2, PT, R164, RZ, PT ;  /* 0x000000ffa400720b */ /* 0x000fe20003f56000 */
[C---:B------:R-:W-:Y:S01]  /*4e10*/  FADD.FTZ R10, -R0.reuse, R10 ;  /* 0x0000000a000a7221 */ /* 0x040fe20000010100 */
[----:B------:R-:W-:Y:S01]  /*4e20*/  FSEL R25, R25, R4, P1 ;  /* 0x0000000419197208 */ /* 0x000fe20000800000 */
[----:B------:R-:W-:Y:S01]  /*4e30*/  FADD.FTZ R11, -R0, R11 ;  /* 0x0000000b000b7221 */ /* 0x000fe20000010100 */
[----:B------:R-:W-:Y:S01]  /*4e40*/  FSETP.GE.FTZ.AND P1, PT, R154, RZ, PT ;  /* 0x000000ff9a00720b */ /* 0x000fe20003f36000 */
[----:B------:R-:W-:Y:S01]  /*4e50*/  FMUL.FTZ R32, R193, R6 ;  /* 0x00000006c1207220 */ /* 0x000fe20000410000 */
[-C--:B------:R-:W-:Y:S01]  /*4e60*/  FSEL R24, R24, R4.reuse, P2 ;  /* 0x0000000418187208 */ /* 0x080fe20001000000 */
[----:B------:R-:W-:Y:S01]  /*4e70*/  FADD.FTZ R7, -R0, R15 ;  /* 0x0000000f00077221 */ /* 0x000fe20000010100 */
[----:B------:R-:W-:Y:S01]  /*4e80*/  FSEL R28, R28, R4, P1 ;  /* 0x000000041c1c7208 */ /* 0x000fe20000800000 */
[----:B------:R-:W-:Y:S01]  /*4e90*/  @P0 FADD.FTZ R4, -R4, R29 ;  /* 0x0000001d04040221 */ /* 0x000fe20000010100 */
[----:B------:R-:W-:Y:S01]  /*4ea0*/  FSETP.GE.FTZ.AND P0, PT, R188, RZ, PT ;  /* 0x000000ffbc00720b */ /* 0x000fe20003f16000 */
[----:B------:R-:W-:Y:S01]  /*4eb0*/  FADD.FTZ R6, -R0, R26 ;  /* 0x0000001a00067221 */ /* 0x000fe20000010100 */
        /* <DEDUP_REMOVED lines=16> */
[----:B------:R-:W-:Y:S01]  /*4fc0*/  FSETP.GE.FTZ.AND P2, PT, R156, RZ, PT ;  /* 0x000000ff9c00720b */ /* 0x000fe20003f56000 */
[----:B------:R-:W-:Y:S01]  /*4fd0*/  FMUL.FTZ R24, R164, R24 ;  /* 0x00000018a4187220 */ /* 0x000fe20000410000 */
[----:B------:R-:W-:Y:S01]  /*4fe0*/  FSETP.GE.FTZ.AND P1, PT, R155, RZ, PT ;  /* 0x000000ff9b00720b */ /* 0x000fe20003f36000 */
[----:B------:R-:W-:Y:S01]  /*4ff0*/  FMUL.FTZ R25, R160, R25 ;  /* 0x00000019a0197220 */ /* 0x000fe20000410000 */
[----:B------:R-:W-:Y:S01]  /*5000*/  FSEL R7, R7, R0, P4 ;  /* 0x0000000007077208 */ /* 0x000fe20002000000 */
        /* <DEDUP_REMOVED lines=16> */
[----:B------:R-:W-:Y:S01]  /*5110*/  LOP3.LUT R0, R196, 0x1, RZ, 0xc0, !PT ;  /* 0x00000001c4007812 */ /* 0x000fe200078ec0ff */
[----:B------:R-:W-:Y:S02]  /*5120*/  IMAD.MOV.U32 R6, RZ, RZ, -0x3000 ;  /* 0xffffd000ff067424 */ /* 0x000fe400078e00ff */
[----:B------:R-:W-:Y:S01]  /*5130*/  IMAD.U32 R4, R4, -0x40, RZ ;  /* 0xffffffc004047824 */ /* 0x000fe200078e00ff */
[----:B------:R-:W-:Y:S04]  /*5140*/  ISETP.NE.U32.AND P1, PT, R0, 0x1, PT ;  /* 0x000000010000780c */ /* 0x000fe80003f25070 */
[----:B------:R-:W-:Y:S02]  /*5150*/  LEA R5, P0, R4, R204, 0x1 ;  /* 0x000000cc04057211 */ /* 0x000fe400078008ff */
[----:B------:R-:W-:Y:S02]  /*5160*/  SEL R0, R6, 0x3000, !P1 ;  /* 0x0000300006007807 */ /* 0x000fe40004800000 */
[----:B------:R-:W-:Y:S01]  /*5170*/  LEA.HI.X.SX32 R4, R4, R205, 0x1, P0 ;  /* 0x000000cd04047211 */ /* 0x000fe200000f0eff */
[----:B------:R-:W-:Y:S01]  /*5180*/  IMAD.MOV.U32 R204, RZ, RZ, R5 ;  /* 0x000000ffffcc7224 */ /* 0x000fe200078e0005 */
[-C--:B------:R-:W-:Y:S02]  /*5190*/  IADD3 R207, R207, R0.reuse, RZ ;  /* 0x00000000cfcf7210 */ /* 0x080fe40007ffe0ff */
[----:B------:R-:W-:Y:S01]  /*51a0*/  IADD3 R174, R174, R0, RZ ;  /* 0x00000000aeae7210 */ /* 0x000fe20007ffe0ff */
[----:B------:R-:W-:Y:S05]  /*51b0*/  IMAD.MOV.U32 R205, RZ, RZ, R4 ;  /* 0x000000ffffcd7224 */ /* 0x000fea00078e0004 */
[----:B------:R-:W-:Y:S01]  /*51c0*/  @!PT LDS RZ, [RZ] ;  /* 0x00000000fffff984 */ /* 0x000fe20000000800 */
[----:B------:R-:W-:Y:S01]  /*51d0*/  @!PT LDS RZ, [RZ] ;  /* 0x00000000fffff984 */ /* 0x000fe20000000800 */
[----:B------:R-:W-:Y:S01]  /*51e0*/  @!PT LDS RZ, [RZ] ;  /* 0x00000000fffff984 */ /* 0x000fe20000000800 */
[----:B------:R1:W-:Y:S04]  /*51f0*/  LDGSTS.E.BYPASS.LTC128B.128 [R207], [R204.64] ;  /* 0x00000000cccf7fae */ /* 0x0003e8000b901d46 */
[----:B------:R1:W-:Y:S04]  /*5200*/  LDGSTS.E.BYPASS.LTC128B.128 [R207+0x1000], [R204.64+0x40] ;  /* 0x01000040cccf7fae */ /* 0x0003e8000b901d46 */
[----:B------:R1:W-:Y:S04]  /*5210*/  LDGSTS.E.BYPASS.LTC128B.128 [R207+0x2000], [R204.64+0x80] ;  /* 0x02000080cccf7fae */ /* 0x0003e8000b901d46 */
[----:B------:R-:W0:Y:S02]  /*5220*/  LDGDEPBAR ;  /* 0x00000000000079af */ /* 0x000e240000000000 */
.L_x_771:
        /* <DEDUP_REMOVED lines=104> */
[----:B------:R-:W-:Y:S04]  /*58b0*/  IMAD.MOV.U32 R4, RZ, RZ, c[0x0][0x370] ;  /* 0x0000dc00ff047624 */ /* 0x000fe800078e00ff */
[----:B------:R-:W-:Y:S05]  /*58c0*/  IMAD.U32 R4, R4, -0x40, RZ ;  /* 0xffffffc004047824 */ /* 0x000fea00078e00ff */
        /* <DEDUP_REMOVED lines=11> */
.L_x_772:
[----:B------:R-:W-:Y:S01]  /*5980*/  LDSM.16.M88.4 R24, [R177] ;  /* 0x00000000b118783b */ /* 0x000fe20000000200 */
[----:B------:R-:W-:Y:S02]  /*5990*/  IMAD.MOV.U32 R163, RZ, RZ, c[0x0][0x22c] ;  /* 0x00008b00ffa37624 */ /* 0x000fe400078e00ff */
[----:B------:R-:W-:Y:S01]  /*59a0*/  IMAD.MOV.U32 R162, RZ, RZ, c[0x0][0x22c] ;  /* 0x00008b00ffa27624 */ /* 0x000fe200078e00ff */
[----:B------:R-:W2:Y:S01]  /*59b0*/  LDSM.16.MT88.4 R8, [R0+0x9000] ;  /* 0x009000000008783b */ /* 0x000ea20000004200 */
[----:B------:R-:W-:Y:S02]  /*59c0*/  IMAD R163, R163, c[0x0][0x1c0], RZ ;  /* 0x00007000a3a37a24 */ /* 0x000fe400078e02ff */
[----:B------:R-:W-:Y:S01]  /*59d0*/  IMAD R162, R162, c[0x0][0x1c0], RZ ;  /* 0x00007000a2a27a24 */ /* 0x000fe200078e02ff */
[----:B------:R-:W3:Y:S01]  /*59e0*/  LDSM.16.MT88.4 R16, [R0+0xb000] ;  /* 0x00b000000010783b */ /* 0x000ee20000004200 */
[----:B------:R-:W-:Y:S02]  /*59f0*/  IMAD R163, R163, 0x18, RZ ;  /* 0x00000018a3a37824 */ /* 0x000fe400078e02ff */
[----:B------:R-:W-:Y:S01]  /*5a00*/  IMAD.SHL.U32 R162, R162, 0x20, RZ ;  /* 0x00000020a2a27824 */ /* 0x000fe200078e00ff */
[----:B------:R-:W4:Y:S01]  /*5a10*/  LDSM.16.MT88.4 R28, [R0+0xd000] ;  /* 0x00d00000001c783b */ /* 0x000f220000004200 */
[----:B------:R-:W-:Y:S02]  /*5a20*/  IMAD.MOV.U32 R161, RZ, RZ, c[0x0][0x22c] ;  /* 0x00008b00ffa17624 */ /* 0x000fe400078e00ff */
[----:B------:R-:W-:Y:S01]  /*5a30*/  IMAD.MOV.U32 R160, RZ, RZ, c[0x0][0x22c] ;  /* 0x00008b00ffa07624 */ /* 0x000fe200078e00ff */
[----:B------:R-:W-:Y:S01]  /*5a40*/  LDSM.16.M88.4 R32, [R178] ;  /* 0x00000000b220783b */ /* 0x000fe20000000200 */
[----:B------:R-:W-:Y:S02]  /*5a50*/  IMAD R161, R161, c[0x0][0x1c0], RZ ;  /* 0x00007000a1a17a24 */ /* 0x000fe400078e02ff */
[----:B------:R-:W-:Y:S01]  /*5a60*/  IMAD R160, R160, c[0x0][0x1c0], RZ ;  /* 0x00007000a0a07a24 */ /* 0x000fe200078e02ff */
[----:B------:R-:W1:Y:S01]  /*5a70*/  LDSM.16.MT88.4 R132, [R0+0x9400] ;  /* 0x009400000084783b */ /* 0x000e620000004200 */
[----:B------:R-:W-:Y:S02]  /*5a80*/  IMAD R161, R161, 0x28, RZ ;  /* 0x00000028a1a17824 */ /* 0x000fe400078e02ff */
[----:B------:R-:W-:Y:S01]  /*5a90*/  IMAD.U32 R160, R160, -0x40, RZ ;  /* 0xffffffc0a0a07824 */ /* 0x000fe200078e00ff */
[----:B------:R-:W1:Y:S04]  /*5aa0*/  LDSM.16.MT88.4 R136, [R0+0xb400] ;  /* 0x00b400000088783b */ /* 0x000e680000004200 */
[----:B------:R-:W1:Y:S01]  /*5ab0*/  LDSM.16.MT88.4 R140, [R0+0xd400] ;  /* 0x00d40000008c783b */ /* 0x000e620000004200 */
[C---:B------:R-:W-:Y:S03]  /*5ac0*/  LEA R206, P0, R160.reuse, R186, 0x2 ;  /* 0x000000baa0ce7211 */ /* 0x040fe600078010ff */
[----:B------:R-:W-:Y:S01]  /*5ad0*/  LDSM.16.M88.4 R144, [R180] ;  /* 0x00000000b490783b */ /* 0x000fe20000000200 */
[----:B------:R-:W-:Y:S01]  /*5ae0*/  LEA.HI.X.SX32 R201, R160, R187, 0x2, P0 ;  /* 0x000000bba0c97211 */ /* 0x000fe200000f16ff */
[----:B------:R-:W-:Y:S02]  /*5af0*/  IMAD.MOV.U32 R160, RZ, RZ, c[0x0][0x22c] ;  /* 0x00008b00ffa07624 */ /* 0x000fe400078e00ff */
[----:B------:R-:W1:Y:S02]  /*5b00*/  LDSM.16.MT88.4 R148, [R0+0x9800] ;  /* 0x009800000094783b */ /* 0x000e640000004200 */
[----:B------:R-:W-:Y:S02]  /*5b10*/  IMAD R160, R160, c[0x0][0x1c0], RZ ;  /* 0x00007000a0a07a24 */ /* 0x000fe400078e02ff */
[----:B------:R-:W1:Y:S02]  /*5b20*/  LDSM.16.MT88.4 R152, [R0+0xb800] ;  /* 0x00b800000098783b */ /* 0x000e640000004200 */
[----:B------:R-:W-:Y:S01]  /*5b30*/  IMAD R160, R160, 0x30, RZ ;  /* 0x00000030a0a07824 */ /* 0x000fe200078e02ff */
[C---:B--2---:R-:W-:Y:S01]  /*5b40*/  HMMA.16816.F32 R4, R24.reuse, R8, RZ ;  /* 0x000000081804723c */ /* 0x044fe200000018ff */
[----:B------:R-:W-:Y:S07]  /*5b50*/  LDSM.16.MT88.4 R156, [R0+0xbc00] ;  /* 0x00bc0000009c783b */ /* 0x000fee0000004200 */
[C---:B------:R-:W-:Y:S08]  /*5b60*/  HMMA.16816.F32 R8, R24.reuse, R10, RZ ;  /* 0x0000000a1808723c */ /* 0x040ff000000018ff */
[C---:B---3--:R-:W-:Y:S08]  /*5b70*/  HMMA.16816.F32 R12, R24.reuse, R16, RZ ;  /* 0x00000010180c723c */ /* 0x048ff000000018ff */
[C---:B------:R-:W-:Y:S08]  /*5b80*/  HMMA.16816.F32 R16, R24.reuse, R18, RZ ;  /* 0x000000121810723c */ /* 0x040ff000000018ff */
[C---:B----4-:R-:W-:Y:S08]  /*5b90*/  HMMA.16816.F32 R20, R24.reuse, R28, RZ ;  /* 0x0000001c1814723c */ /* 0x050ff000000018ff */
[----:B------:R-:W-:Y:S01]  /*5ba0*/  HMMA.16816.F32 R24, R24, R30, RZ ;  /* 0x0000001e1818723c */ /* 0x000fe200000018ff */
[----:B------:R-:W2:Y:S07]  /*5bb0*/  LDSM.16.MT88.4 R28, [R0+0xd800] ;  /* 0x00d80000001c783b */ /* 0x000eae0000004200 */
[C---:B-1----:R-:W-:Y:S08]  /*5bc0*/  HMMA.16816.F32 R4, R32.reuse, R132, R4 ;  /* 0x000000842004723c */ /* 0x042ff00000001804 */
[C---:B------:R-:W-:Y:S01]  /*5bd0*/  HMMA.16816.F32 R8, R32.reuse, R134, R8 ;  /* 0x000000862008723c */ /* 0x040fe20000001808 */
[----:B------:R-:W-:Y:S07]  /*5be0*/  LDSM.16.M88.4 R132, [R179] ;  /* 0x00000000b384783b */ /* 0x000fee0000000200 */
[C---:B------:R-:W-:Y:S08]  /*5bf0*/  HMMA.16816.F32 R12, R32.reuse, R136, R12 ;  /* 0x00000088200c723c */ /* 0x040ff0000000180c */
[C---:B------:R-:W-:Y:S01]  /*5c00*/  HMMA.16816.F32 R16, R32.reuse, R138, R16 ;  /* 0x0000008a2010723c */ /* 0x040fe20000001810 */
[----:B------:R-:W1:Y:S07]  /*5c10*/  LDSM.16.MT88.4 R136, [R0+0x9c00] ;  /* 0x009c00000088783b */ /* 0x000e6e0000004200 */
[C---:B------:R-:W-:Y:S08]  /*5c20*/  HMMA.16816.F32 R20, R32.reuse, R140, R20 ;  /* 0x0000008c2014723c */ /* 0x040ff00000001814 */
[----:B------:R-:W-:Y:S01]  /*5c30*/  HMMA.16816.F32 R24, R32, R142, R24 ;  /* 0x0000008e2018723c */ /* 0x000fe20000001818 */
[----:B------:R-:W3:Y:S04]  /*5c40*/  LDSM.16.MT88.4 R32, [R0+0xdc00] ;  /* 0x00dc00000020783b */ /* 0x000ee80000004200 */
[----:B------:R-:W-:Y:S03]  /*5c50*/  LDSM.16.M88.4 R140, [R177+0x2000] ;  /* 0x00200000b18c783b */ /* 0x000fe60000000200 */
[C---:B------:R-:W-:Y:S08]  /*5c60*/  HMMA.16816.F32 R4, R144.reuse, R148, R4 ;  /* 0x000000949004723c */ /* 0x040ff00000001804 */
[C---:B------:R-:W-:Y:S01]  /*5c70*/  HMMA.16816.F32 R8, R144.reuse, R150, R8 ;  /* 0x000000969008723c */ /* 0x040fe20000001808 */
[----:B------:R-:W4:Y:S07]  /*5c80*/  LDSM.16.MT88.4 R148, [R0+0xa000] ;  /* 0x00a000000094783b */ /* 0x000f2e0000004200 */
[C---:B------:R-:W-:Y:S08]  /*5c90*/  HMMA.16816.F32 R12, R144.reuse, R152, R12 ;  /* 0x00000098900c723c */ /* 0x040ff0000000180c */
[C---:B------:R-:W-:Y:S01]  /*5ca0*/  HMMA.16816.F32 R16, R144.reuse, R154, R16 ;  /* 0x0000009a9010723c */ /* 0x040fe20000001810 */
[----:B------:R-:W3:Y:S07]  /*5cb0*/  LDSM.16.MT88.4 R152, [R0+0xc000] ;  /* 0x00c000000098783b */ /* 0x000eee0000004200 */
[C---:B--2---:R-:W-:Y:S08]  /*5cc0*/  HMMA.16816.F32 R20, R144.reuse, R28, R20 ;  /* 0x0000001c9014723c */ /* 0x044ff00000001814 */
[----:B------:R-:W-:Y:S01]  /*5cd0*/  HMMA.16816.F32 R24, R144, R30, R24 ;  /* 0x0000001e9018723c */ /* 0x000fe20000001818 */
[----:B------:R-:W2:Y:S04]  /*5ce0*/  LDSM.16.MT88.4 R28, [R0+0xe000] ;  /* 0x00e00000001c783b */ /* 0x000ea80000004200 */
[----:B------:R-:W-:Y:S03]  /*5cf0*/  LDSM.16.MT88.4 R144, [R0+0xa400] ;  /* 0x00a400000090783b */ /* 0x000fe60000004200 */
[C---:B-1----:R-:W-:Y:S08]  /*5d00*/  HMMA.16816.F32 R4, R132.reuse, R136, R4 ;  /* 0x000000888404723c */ /* 0x042ff00000001804 */
[C---:B------:R-:W-:Y:S01]  /*5d10*/  HMMA.16816.F32 R8, R132.reuse, R138, R8 ;  /* 0x0000008a8408723c */ /* 0x040fe20000001808 */
[----:B------:R-:W1:Y:S07]  /*5d20*/  LDSM.16.M88.4 R136, [R178+0x2000] ;  /* 0x00200000b288783b */ /* 0x000e6e0000000200 */
[C---:B------:R-:W-:Y:S08]  /*5d30*/  HMMA.16816.F32 R12, R132.reuse, R156, R12 ;  /* 0x0000009c840c723c */ /* 0x040ff0000000180c */
[C---:B------:R-:W-:Y:S01]  /*5d40*/  HMMA.16816.F32 R16, R132.reuse, R158, R16 ;  /* 0x0000009e8410723c */ /* 0x040fe20000001810 */
[----:B------:R-:W1:Y:S07]  /*5d50*/  LDSM.16.MT88.4 R156, [R0+0xc400] ;  /* 0x00c40000009c783b */ /* 0x000e6e0000004200 */
[C---:B---3--:R-:W-:Y:S08]  /*5d60*/  HMMA.16816.F32 R20, R132.reuse, R32, R20 ;  /* 0x000000208414723c */ /* 0x048ff00000001814 */
[----:B------:R-:W-:Y:S01]  /*5d70*/  HMMA.16816.F32 R24, R132, R34, R24 ;  /* 0x000000228418723c */ /* 0x000fe20000001818 */
[----:B------:R-:W3:Y:S04]  /*5d80*/  LDSM.16.MT88.4 R32, [R0+0xe400] ;  /* 0x00e400000020783b */ /* 0x000ee80000004200 */
[----:B------:R-:W-:Y:S03]  /*5d90*/  LDSM.16.M88.4 R132, [R180+0x2000] ;  /* 0x00200000b484783b */ /* 0x000fe60000000200 */
[C---:B----4-:R-:W-:Y:S08]  /*5da0*/  HMMA.16816.F32 R4, R140.reuse, R148, R4 ;  /* 0x000000948c04723c */ /* 0x050ff00000001804 */
        /* <DEDUP_REMOVED lines=14> */
[----:B------:R-:W1:Y:S07]  /*5e90*/  LDSM.16.MT88.4 R156, [R0+0xcc00] ;  /* 0x00cc0000009c783b */ /* 0x000e6e0000004200 */
[C---:B---3--:R-:W-:Y:S08]  /*5ea0*/  HMMA.16816.F32 R20, R136.reuse, R32, R20 ;  /* 0x000000208814723c */ /* 0x048ff00000001814 */
[----:B------:R-:W-:Y:S01]  /*5eb0*/  HMMA.16816.F32 R24, R136, R34, R24 ;  /* 0x000000228818723c */ /* 0x000fe20000001818 */
[----:B------:R3:W1:Y:S04]  /*5ec0*/  LDSM.16.MT88.4 R32, [R0+0xec00] ;  /* 0x00ec00000020783b */ /* 0x0006680000004200 */
[----:B------:R-:W-:Y:S03]  /*5ed0*/  LDSM.16.MT88.4 R136, [R2+0x18800] ;  /* 0x018800000288783b */ /* 0x000fe60000004200 */
[C---:B----4-:R-:W-:Y:S08]  /*5ee0*/  HMMA.16816.F32 R4, R132.reuse, R148, R4 ;  /* 0x000000948404723c */ /* 0x050ff00000001804 */
[C---:B------:R-:W-:Y:S08]  /*5ef0*/  HMMA.16816.F32 R8, R132.reuse, R150, R8 ;  /* 0x000000968408723c */ /* 0x040ff00000001808 */
[C---:B------:R-:W-:Y:S04]  /*5f00*/  HMMA.16816.F32 R12, R132.reuse, R152, R12 ;  /* 0x00000098840c723c */ /* 0x040fe8000000180c */
[C---:B---3--:R-:W-:Y:S04]  /*5f10*/  IMAD.IADD R0, R217.reuse, 0x1, R243 ;  /* 0x00000001d9007824 */ /* 0x048fe800078e02f3 */
[C---:B------:R-:W-:Y:S08]  /*5f20*/  HMMA.16816.F32 R16, R132.reuse, R154, R16 ;  /* 0x0000009a8410723c */ /* 0x040ff00000001810 */
[C---:B--2---:R-:W-:Y:S07]  /*5f30*/  HMMA.16816.F32 R20, R132.reuse, R28, R20 ;  /* 0x0000001c8414723c */ /* 0x044fee0000001814 */
[----:B------:R-:W-:Y:S01]  /*5f40*/  IMAD.MOV.U32 R28, RZ, RZ, R206 ;  /* 0x000000ffff1c7224 */ /* 0x000fe200078e00ce */
[----:B------:R-:W-:Y:S04]  /*5f50*/  HMMA.16816.F32 R24, R132, R30, R24 ;  /* 0x0000001e8418723c */ /* 0x000fe80000001818 */
[----:B------:R-:W-:Y:S03]  /*5f60*/  IMAD.MOV.U32 R29, RZ, RZ, R201 ;  /* 0x000000ffff1d7224 */ /* 0x000fe600078e00c9 */
[CC--:B------:R-:W-:Y:S01]  /*5f70*/  LEA R30, P1, R217.reuse, R28.reuse, 0x2 ;  /* 0x0000001cd91e7211 */ /* 0x0c0fe200078210ff */
[C---:B-1----:R-:W-:Y:S05]  /*5f80*/  HMMA.16816.F32 R4, R140.reuse, R144, R4 ;  /* 0x000000908c04723c */ /* 0x042fea0000001804 */
[-C--:B------:R-:W-:Y:S02]  /*5f90*/  LEA.HI.X.SX32 R31, R217, R29.reuse, 0x2, P1 ;  /* 0x0000001dd91f7211 */ /* 0x080fe400008f16ff */
[----:B------:R-:W-:Y:S01]  /*5fa0*/  @P6 IADD3 R132, R218, -0x40, RZ ;  /* 0xffffffc0da846810 */ /* 0x000fe20007ffe0ff */
[C---:B------:R-:W-:Y:S04]  /*5fb0*/  HMMA.16816.F32 R8, R140.reuse, R146, R8 ;  /* 0x000000928c08723c */ /* 0x040fe80000001808 */
[----:B------:R-:W-:Y:S04]  /*5fc0*/  @P6 IMAD.WIDE R132, R132, 0x4, R210 ;  /* 0x0000000484846825 */ /* 0x000fe800078e02d2 */
[C---:B------:R-:W-:Y:S01]  /*5fd0*/  HMMA.16816.F32 R12, R140.reuse, R156, R12 ;  /* 0x0000009c8c0c723c */ /* 0x040fe2000000180c */
[----:B------:R1:W5:Y:S04]  /*5fe0*/  @P6 LDG.E R213, [R132.64] ;  /* 0x0000000684d56981 */ /* 0x000368000c1e1900 */
[----:B------:R1:W5:Y:S03]  /*5ff0*/  @P6 LDG.E R214, [R132.64+0x20] ;  /* 0x0000200684d66981 */ /* 0x000366000c1e1900 */
[C---:B------:R-:W-:Y:S01]  /*6000*/  HMMA.16816.F32 R16, R140.reuse, R158, R16 ;  /* 0x0000009e8c10723c */ /* 0x040fe20000001810 */
[----:B------:R1:W5:Y:S04]  /*6010*/  @P6 LDG.E R209, [R132.64+0x80] ;  /* 0x0000800684d16981 */ /* 0x000368000c1e1900 */
[----:B------:R1:W5:Y:S03]  /*6020*/  @P6 LDG.E R212, [R132.64+0xa0] ;  /* 0x0000a00684d46981 */ /* 0x000366000c1e1900 */
[C---:B------:R-:W-:Y:S01]  /*6030*/  HMMA.16816.F32 R20, R140.reuse, R32, R20 ;  /* 0x000000208c14723c */ /* 0x040fe20000001814 */
[----:B------:R2:W-:Y:S04]  /*6040*/  RED.E.ADD.F32.FTZ.RN.STRONG.GPU [R28.64], R4 ;  /* 0x000000041c00798e */ /* 0x0005e8000c10e786 */
[----:B------:R3:W-:Y:S02]  /*6050*/  RED.E.ADD.F32.FTZ.RN.STRONG.GPU [R30.64], R5 ;  /* 0x000000051e00798e */ /* 0x0007e4000c10e786 */
[CC--:B------:R-:W-:Y:S01]  /*6060*/  LEA R32, P0, R245.reuse, R28.reuse, 0x2 ;  /* 0x0000001cf5207211 */ /* 0x0c0fe200078010ff */
[----:B------:R-:W-:Y:S01]  /*6070*/  HMMA.16816.F32 R24, R140, R34, R24 ;  /* 0x000000228c18723c */ /* 0x000fe20000001818 */
[----:B------:R-:W-:Y:S03]  /*6080*/  LDSM.16.MT88.4 R140, [R3+0x1c00] ;  /* 0x001c0000038c783b */ /* 0x000fe60000004200 */
[-C--:B------:R-:W-:Y:S03]  /*6090*/  LEA.HI.X.SX32 R33, R245, R29.reuse, 0x2, P0 ;  /* 0x0000001df5217211 */ /* 0x080fe600000f16ff */
[CC--:B------:R-:W-:Y:S02]  /*60a0*/  LEA R34, P0, R162.reuse, R28.reuse, 0x2 ;  /* 0x0000001ca2227211 */ /* 0x0c0fe400078010ff */
[----:B------:R4:W-:Y:S03]  /*60b0*/  RED.E.ADD.F32.FTZ.RN.STRONG.GPU [R32.64], R6 ;  /* 0x000000062000798e */ /* 0x0009e6000c10e786 */
[-C--:B------:R-:W-:Y:S02]  /*60c0*/  LEA.HI.X.SX32 R35, R162, R29.reuse, 0x2, P0 ;  /* 0x0000001da2237211 */ /* 0x080fe400000f16ff */
[CC--:B-1----:R-:W-:Y:S04]  /*60d0*/  LEA R132, P1, R163.reuse, R28.reuse, 0x2 ;  /* 0x0000001ca3847211 */ /* 0x0c2fe800078210ff */
[-C--:B------:R-:W-:Y:S02]  /*60e0*/  LEA.HI.X.SX32 R133, R163, R29.reuse, 0x2, P1 ;  /* 0x0000001da3857211 */ /* 0x080fe400008f16ff */
[CC--:B--2---:R-:W-:Y:S03]  /*60f0*/  LEA R4, P1, R160.reuse, R28.reuse, 0x2 ;  /* 0x0000001ca0047211 */ /* 0x0c4fe600078210ff */
[----:B------:R1:W-:Y:S01]  /*6100*/  RED.E.ADD.F32.FTZ.RN.STRONG.GPU [R132.64], R7 ;  /* 0x000000078400798e */ /* 0x0003e2000c10e786 */
[-C--:B---3--:R-:W-:Y:S03]  /*6110*/  LEA.HI.X.SX32 R5, R160, R29.reuse, 0x2, P1 ;  /* 0x0000001da0057211 */ /* 0x088fe600008f16ff */
[----:B------:R2:W-:Y:S04]  /*6120*/  RED.E.ADD.F32.FTZ.RN.STRONG.GPU [R34.64], R8 ;  /* 0x000000082200798e */ /* 0x0005e8000c10e786 */
[----:B------:R-:W-:Y:S01]  /*6130*/  LDSM.16.MT88.4 R132, [R2+0x17800] ;  /* 0x017800000284783b */ /* 0x000fe20000004200 */
[CC--:B----4-:R-:W-:Y:S02]  /*6140*/  LEA R32, P2, R161.reuse, R28.reuse, 0x2 ;  /* 0x0000001ca1207211 */ /* 0x0d0fe400078410ff */
[CC--:B------:R-:W-:Y:S02]  /*6150*/  LEA R6, P0, R252.reuse, R28.reuse, 0x2 ;  /* 0x0000001cfc067211 */ /* 0x0c0fe400078010ff */
[-C--:B------:R-:W-:Y:S05]  /*6160*/  LEA.HI.X.SX32 R33, R161, R29.reuse, 0x2, P2 ;  /* 0x0000001da1217211 */ /* 0x080fea00010f16ff */
[----:B------:R3:W-:Y:S04]  /*6170*/  RED.E.ADD.F32.FTZ.RN.STRONG.GPU [R32.64], R9 ;  /* 0x000000092000798e */ /* 0x0007e8000c10e786 */
[----:B------:R4:W-:Y:S01]  /*6180*/  RED.E.ADD.F32.FTZ.RN.STRONG.GPU [R4.64], R10 ;  /* 0x0000000a0400798e */ /* 0x0009e2000c10e786 */
[-C--:B-1----:R-:W-:Y:S02]  /*6190*/  LEA.HI.X.SX32 R7, R252, R29.reuse, 0x2, P0 ;  /* 0x0000001dfc077211 */ /* 0x082fe400000f16ff */
[-C--:B--2---:R-:W-:Y:S03]  /*61a0*/  LEA R8, P2, R223, R28.reuse, 0x2 ;  /* 0x0000001cdf087211 */ /* 0x084fe600078410ff */
[----:B------:R1:W-:Y:S04]  /*61b0*/  RED.E.ADD.F32.FTZ.RN.STRONG.GPU [R6.64], R11 ;  /* 0x0000000b0600798e */ /* 0x0003e8000c10e786 */
[----:B------:R2:W-:Y:S04]  /*61c0*/  RED.E.ADD.F32.FTZ.RN.STRONG.GPU [R28.64+0x80], R12 ;  /* 0x0000800c1c00798e */ /* 0x0005e8000c10e786 */
[----:B------:R2:W-:Y:S01]  /*61d0*/  RED.E.ADD.F32.FTZ.RN.STRONG.GPU [R30.64+0x80], R13 ;  /* 0x0000800d1e00798e */ /* 0x0005e2000c10e786 */
[-C--:B---3--:R-:W-:Y:S02]  /*61e0*/  LEA R32, P1, R243, R28.reuse, 0x2 ;  /* 0x0000001cf3207211 */ /* 0x088fe400078210ff */
[-C--:B------:R-:W-:Y:S02]  /*61f0*/  LEA.HI.X.SX32 R9, R223, R29.reuse, 0x2, P2 ;  /* 0x0000001ddf097211 */ /* 0x080fe400010f16ff */
[CC--:B----4-:R-:W-:Y:S02]  /*6200*/  LEA R4, P0, R248.reuse, R28.reuse, 0x2 ;  /* 0x0000001cf8047211 */ /* 0x0d0fe400078010ff */
[-C--:B------:R-:W-:Y:S02]  /*6210*/  LEA.HI.X.SX32 R33, R243, R29.reuse, 0x2, P1 ;  /* 0x0000001df3217211 */ /* 0x080fe400008f16ff */
[-C--:B------:R-:W-:Y:S02]  /*6220*/  LEA.HI.X.SX32 R5, R248, R29.reuse, 0x2, P0 ;  /* 0x0000001df8057211 */ /* 0x080fe400000f16ff */
[-C--:B------:R-:W-:Y:S02]  /*6230*/  LEA R10, P0, R0, R28.reuse, 0x2 ;  /* 0x0000001c000a7211 */ /* 0x080fe400078010ff */
[-C--:B-1----:R-:W-:Y:S01]  /*6240*/  LEA R6, P1, R222, R28.reuse, 0x2 ;  /* 0x0000001cde067211 */ /* 0x082fe200078210ff */
[----:B------:R1:W-:Y:S01]  /*6250*/  RED.E.ADD.F32.FTZ.RN.STRONG.GPU [R4.64], R14 ;  /* 0x0000000e0400798e */ /* 0x0003e2000c10e786 */
[-C--:B------:R-:W-:Y:S01]  /*6260*/  LEA.HI.X.SX32 R11, R0, R29.reuse, 0x2, P0 ;  /* 0x0000001d000b7211 */ /* 0x080fe200000f16ff */
[----:B------:R-:W-:Y:S01]  /*6270*/  IMAD.IADD R0, R217, 0x1, R242 ;  /* 0x00000001d9007824 */ /* 0x000fe200078e02f2 */
[-C--:B------:R-:W-:Y:S01]  /*6280*/  LEA.HI.X.SX32 R7, R222, R29.reuse, 0x2, P1 ;  /* 0x0000001dde077211 */ /* 0x080fe200008f16ff */
[----:B------:R-:W-:Y:S01]  /*6290*/  RED.E.ADD.F32.FTZ.RN.STRONG.GPU [R32.64], R15 ;  /* 0x0000000f2000798e */ /* 0x000fe2000c10e786 */
[CC--:B--2---:R-:W-:Y:S03]  /*62a0*/  LEA R12, P4, R242.reuse, R28.reuse, 0x2 ;  /* 0x0000001cf20c7211 */ /* 0x0c4fe600078810ff */
[----:B------:R2:W-:Y:S01]  /*62b0*/  RED.E.ADD.F32.FTZ.RN.STRONG.GPU [R10.64], R16 ;  /* 0x000000100a00798e */ /* 0x0005e2000c10e786 */
[-C--:B------:R-:W-:Y:S03]  /*62c0*/  LEA.HI.X.SX32 R13, R242, R29.reuse, 0x2, P4 ;  /* 0x0000001df20d7211 */ /* 0x080fe600020f16ff */
[----:B------:R3:W-:Y:S04]  /*62d0*/  RED.E.ADD.F32.FTZ.RN.STRONG.GPU [R8.64], R17 ;  /* 0x000000110800798e */ /* 0x0007e8000c10e786 */
[----:B------:R4:W-:Y:S04]  /*62e0*/  RED.E.ADD.F32.FTZ.RN.STRONG.GPU [R6.64], R18 ;  /* 0x000000120600798e */ /* 0x0009e8000c10e786 */
[----:B------:R-:W-:Y:S01]  /*62f0*/  LDSM.16.MT88.4 R32, [R2+0x15800] ;  /* 0x015800000220783b */ /* 0x000fe20000004200 */
[CC--:B-1----:R-:W-:Y:S04]  /*6300*/  LEA R4, P0, R225.reuse, R28.reuse, 0x2 ;  /* 0x0000001ce1047211 */ /* 0x0c2fe800078010ff */
[-C--:B------:R-:W-:Y:S02]  /*6310*/  LEA.HI.X.SX32 R5, R225, R29.reuse, 0x2, P0 ;  /* 0x0000001de1057211 */ /* 0x080fe400000f16ff */
[CC--:B------:R-:W-:Y:S02]  /*6320*/  LEA R14, P0, R247.reuse, R28.reuse, 0x2 ;  /* 0x0000001cf70e7211 */ /* 0x0c0fe400078010ff */
[-C--:B--2---:R-:W-:Y:S01]  /*6330*/  LEA R10, P3, R0, R28.reuse, 0x2 ;  /* 0x0000001c000a7211 */ /* 0x084fe200078610ff */
[----:B------:R1:W-:Y:S01]  /*6340*/  RED.E.ADD.F32.FTZ.RN.STRONG.GPU [R4.64], R19 ;  /* 0x000000130400798e */ /* 0x0003e2000c10e786 */
[-C--:B------:R-:W-:Y:S02]  /*6350*/  LEA.HI.X.SX32 R15, R247, R29.reuse, 0x2, P0 ;  /* 0x0000001df70f7211 */ /* 0x080fe400000f16ff */
[-C--:B---3--:R-:W-:Y:S01]  /*6360*/  LEA R8, P2, R220, R28.reuse, 0x2 ;  /* 0x0000001cdc087211 */ /* 0x088fe200078410ff */
[----:B------:R-:W-:Y:S01]  /*6370*/  RED.E.ADD.F32.FTZ.RN.STRONG.GPU [R28.64+0x100], R20 ;  /* 0x000100141c00798e */ /* 0x000fe2000c10e786 */
[-C--:B------:R-:W-:Y:S02]  /*6380*/  LEA.HI.X.SX32 R11, R0, R29.reuse, 0x2, P3 ;  /* 0x0000001d000b7211 */ /* 0x080fe400018f16ff */
[CC--:B----4-:R-:W-:Y:S01]  /*6390*/  LEA R6, P1, R219.reuse, R28.reuse, 0x2 ;  /* 0x0000001cdb067211 */ /* 0x0d0fe200078210ff */
[----:B------:R-:W-:Y:S01]  /*63a0*/  RED.E.ADD.F32.FTZ.RN.STRONG.GPU [R30.64+0x100], R21 ;  /* 0x000100151e00798e */ /* 0x000fe2000c10e786 */
[-C--:B------:R-:W-:Y:S02]  /*63b0*/  LEA.HI.X.SX32 R9, R220, R29.reuse, 0x2, P2 ;  /* 0x0000001ddc097211 */ /* 0x080fe400010f16ff */
[-C--:B------:R-:W-:Y:S01]  /*63c0*/  LEA.HI.X.SX32 R7, R219, R29.reuse, 0x2, P1 ;  /* 0x0000001ddb077211 */ /* 0x080fe200008f16ff */
[----:B------:R-:W-:Y:S01]  /*63d0*/  RED.E.ADD.F32.FTZ.RN.STRONG.GPU [R14.64], R22 ;  /* 0x000000160e00798e */ /* 0x000fe2000c10e786 */
[C---:B------:R-:W-:Y:S02]  /*63e0*/  LOP3.LUT R0, R196.reuse, 0x1, RZ, 0xc0, !PT ;  /* 0x00000001c4007812 */ /* 0x040fe400078ec0ff */
[----:B------:R-:W-:Y:S01]  /*63f0*/  ISETP.GT.AND P3, PT, R196, RZ, PT ;  /* 0x000000ffc400720c */ /* 0x000fe20003f64270 */
[----:B------:R-:W-:Y:S01]  /*6400*/  RED.E.ADD.F32.FTZ.RN.STRONG.GPU [R12.64], R23 ;  /* 0x000000170c00798e */ /* 0x000fe2000c10e786 */
[----:B------:R-:W-:Y:S03]  /*6410*/  @P6 IADD3 R216, P1, R216, -0x100, RZ ;  /* 0xffffff00d8d86810 */ /* 0x000fe60007f3e0ff */
[----:B------:R-:W-:Y:S01]  /*6420*/  RED.E.ADD.F32.FTZ.RN.STRONG.GPU [R10.64], R24 ;  /* 0x000000180a00798e */ /* 0x000fe2000c10e786 */
[----:B------:R-:W-:Y:S03]  /*6430*/  @P6 IADD3.X R215, R215, -0x1, RZ, P1, !PT ;  /* 0xffffffffd7d76810 */ /* 0x000fe60000ffe4ff */
[----:B------:R-:W-:Y:S01]  /*6440*/  RED.E.ADD.F32.FTZ.RN.STRONG.GPU [R8.64], R25 ;  /* 0x000000190800798e */ /* 0x000fe2000c10e786 */
[C---:B-1----:R-:W-:Y:S03]  /*6450*/  LEA R4, P0, R224.reuse, R28, 0x2 ;  /* 0x0000001ce0047211 */ /* 0x042fe600078010ff */
[----:B------:R-:W-:Y:S01]  /*6460*/  RED.E.ADD.F32.FTZ.RN.STRONG.GPU [R6.64], R26 ;  /* 0x0000001a0600798e */ /* 0x000fe2000c10e786 */
[----:B------:R-:W-:Y:S03]  /*6470*/  LEA.HI.X.SX32 R5, R224, R29, 0x2, P0 ;  /* 0x0000001de0057211 */ /* 0x000fe600000f16ff */
[----:B------:R-:W-:Y:S01]  /*6480*/  LDSM.16.MT88.4 R8, [R3] ;  /* 0x000000000308783b */ /* 0x000fe20000004200 */
[----:B------:R-:W-:Y:S02]  /*6490*/  ISETP.NE.U32.AND P0, PT, R0, 0x1, PT ;  /* 0x000000010000780c */ /* 0x000fe40003f05070 */
[C---:B------:R-:W-:Y:S01]  /*64a0*/  IADD3 R0, R3.reuse, -0x3000, RZ ;  /* 0xffffd00003007810 */ /* 0x040fe20007ffe0ff */
[----:B------:R-:W-:Y:S04]  /*64b0*/  RED.E.ADD.F32.FTZ.RN.STRONG.GPU [R4.64], R27 ;  /* 0x0000001b0400798e */ /* 0x000fe8000c10e786 */
[----:B------:R-:W1:Y:S04]  /*64c0*/  LDSM.16.MT88.4 R4, [R2+0x15000] ;  /* 0x015000000204783b */ /* 0x000e680000004200 */
[----:B------:R-:W2:Y:S02]  /*64d0*/  LDSM.16.MT88.4 R12, [R2+0x17000] ;  /* 0x01700000020c783b */ /* 0x000ea40000004200 */
[----:B------:R-:W-:Y:S02]  /*64e0*/  @P0 IADD3 R0, R3, 0x3000, RZ ;  /* 0x0000300003000810 */ /* 0x000fe40007ffe0ff */
[----:B------:R-:W3:Y:S04]  /*64f0*/  LDSM.16.MT88.4 R16, [R3+0x1000] ;  /* 0x001000000310783b */ /* 0x000ee80000004200 */
[----:B------:R-:W4:Y:S04]  /*6500*/  LDSM.16.MT88.4 R28, [R3+0x2000] ;  /* 0x00200000031c783b */ /* 0x000f280000004200 */
[----:B------:R-:W3:Y:S04]  /*6510*/  LDSM.16.MT88.4 R20, [R3+0x400] ;  /* 0x000400000314783b */ /* 0x000ee80000004200 */
        /* <DEDUP_REMOVED lines=46> */
[----:B------:R-:W-:Y:S07]  /*6800*/  HMMA.16816.F32 R128, R4, R22, R128 ;  /* 0x000000160480723c */ /* 0x000fee0000001880 */
[----:B------:R-:W-:Y:S01]  /*6810*/  @P6 IADD3 R5, P2, R210, -0x100, RZ ;  /* 0xffffff00d2056810 */ /* 0x000fe20007f5e0ff */
[-C--:B-1----:R-:W-:Y:S05]  /*6820*/  HMMA.16816.F32 R84, R24, R132.reuse, R84 ;  /* 0x000000841854723c */ /* 0x082fea0000001854 */
[----:B------:R-:W-:Y:S01]  /*6830*/  IADD3 R6, R196, -0x1, RZ ;  /* 0xffffffffc4067810 */ /* 0x000fe20007ffe0ff */
[----:B------:R-:W-:Y:S01]  /*6840*/  @P6 IMAD.MOV.U32 R210, RZ, RZ, R5 ;  /* 0x000000ffffd26224 */ /* 0x000fe200078e0005 */
[----:B------:R-:W-:Y:S01]  /*6850*/  @P6 IADD3.X R4, R211, -0x1, RZ, P2, !PT ;  /* 0xffffffffd3046810 */ /* 0x000fe200017fe4ff */
[C---:B------:R-:W-:Y:S04]  /*6860*/  HMMA.16816.F32 R88, R136.reuse, R132, R88 ;  /* 0x000000848858723c */ /* 0x040fe80000001858 */
[----:B------:R-:W-:Y:S02]  /*6870*/  IMAD.MOV.U32 R196, RZ, RZ, R6 ;  /* 0x000000ffffc47224 */ /* 0x000fe400078e0006 */
[----:B------:R-:W-:Y:S02]  /*6880*/  @P6 IMAD.MOV.U32 R211, RZ, RZ, R4 ;  /* 0x000000ffffd36224 */ /* 0x000fe400078e0004 */
        /* <DEDUP_REMOVED lines=11> */
[----:B------:R-:W-:Y:S01]  /*6940*/  BAR.SYNC.DEFER_BLOCKING 0x0 ;  /* 0x0000000000007b1d */ /* 0x000fe20000010000 */
[----:B------:R-:W-:Y:S01]  /*6950*/  FMUL.FTZ R132, R48, c[0x0][0x2dc] ;  /* 0x0000b70030847a20 */ /* 0x000fe20000410000 */
[----:B------:R-:W-:Y:S01]  /*6960*/  ISETP.NE.AND P0, PT, R249, -0x1, PT ;  /* 0xfffffffff900780c */ /* 0x000fe20003f05270 */
[----:B------:R-:W-:-:S02]  /*6970*/  FMUL.FTZ R48, R46, c[0x0][0x2dc] ;  /* 0x0000b7002e307a20 */ /* 0x000fc40000410000 */
[----:B------:R-:W-:Y:S01]  /*6980*/  FMUL.FTZ R18, R47, c[0x0][0x2dc] ;  /* 0x0000b7002f127a20 */ /* 0x000fe20000410000 */
[----:B------:R-:W1:Y:S01]  /*6990*/  S2R R144, SR_CTAID.Y ;  /* 0x0000000000907919 */ /* 0x000e620000002600 */
        /* <DEDUP_REMOVED lines=15> */
[----:B------:R-:W-:Y:S01]  /*6a90*/  STS [R238], R47 ;  /* 0x0000002fee007388 */ /* 0x000fe20000000800 */
[----:B------:R-:W-:Y:S01]  /*6aa0*/  FMUL.FTZ R43, R97, c[0x0][0x2e0] ;  /* 0x0000b800612b7a20 */ /* 0x000fe20000410000 */
[----:B------:R-:W-:Y:S01]  /*6ab0*/  F2FP.PACK_AB R19, R19, R49 ;  /* 0x000000311313723e */ /* 0x000fe200000000ff */
[----:B------:R-:W-:Y:S01]  /*6ac0*/  FMUL.FTZ R98, R98, c[0x0][0x2e0] ;  /* 0x0000b80062627a20 */ /* 0x000fe20000410000 */
[----:B------:R-:W-:Y:S01]  /*6ad0*/  STS [R238+0x200], R46 ;  /* 0x0002002eee007388 */ /* 0x000fe20000000800 */
[----:B------:R-:W-:Y:S01]  /*6ae0*/  FMUL.FTZ R42, R99, c[0x0][0x2e0] ;  /* 0x0000b800632a7a20 */ /* 0x000fe20000410000 */
[----:B------:R-:W-:Y:S01]  /*6af0*/  F2FP.PACK_AB R43, R43, R96 ;  /* 0x000000602b2b723e */ /* 0x000fe200000000ff */
[----:B------:R-:W-:-:S02]  /*6b00*/  FMUL.FTZ R134, R40, c[0x0][0x2dc] ;  /* 0x0000b70028867a20 */ /* 0x000fc40000410000 */
        /* <DEDUP_REMOVED lines=14> */
[----:B------:R-:W-:Y:S01]  /*6bf0*/  STS [R238+0x1000], R45 ;  /* 0x0010002dee007388 */ /* 0x000fe20000000800 */
        /* <DEDUP_REMOVED lines=139> */
[----:B------:R-:W-:-:S02]  /*74b0*/  F2FP.PACK_AB R3, R3, R76 ;  /* 0x0000004c0303723e */ /* 0x000fc400000000ff */
[----:B------:R-:W-:Y:S02]  /*74c0*/  STS [R239+0x9000], R11 ;  /* 0x0090000bef007388 */ /* 0x000fe40000000800 */
[----:B------:R-:W-:Y:S02]  /*74d0*/  F2FP.PACK_AB R0, R0, R78 ;  /* 0x0000004e0000723e */ /* 0x000fe400000000ff */
[----:B------:R-:W-:Y:S04]  /*74e0*/  STS [R239+0x9200], R10 ;  /* 0x0092000aef007388 */ /* 0x000fe80000000800 */
[----:B------:R-:W-:Y:S04]  /*74f0*/  STS [R238+0xa000], R9 ;  /* 0x00a00009ee007388 */ /* 0x000fe80000000800 */
[----:B------:R-:W-:Y:S04]  /*7500*/  STS [R238+0xa200], R8 ;  /* 0x00a20008ee007388 */ /* 0x000fe80000000800 */
[----:B------:R-:W-:Y:S04]  /*7510*/  STS [R239+0xa000], R5 ;  /* 0x00a00005ef007388 */ /* 0x000fe80000000800 */
[----:B------:R-:W-:Y:S04]  /*7520*/  STS [R239+0xa200], R4 ;  /* 0x00a20004ef007388 */ /* 0x000fe80000000800 */
[----:B------:R-:W-:Y:S04]  /*7530*/  STS [R238+0xb000], R7 ;  /* 0x00b00007ee007388 */ /* 0x000fe80000000800 */
[----:B------:R1:W-:Y:S04]  /*7540*/  STS [R238+0xb200], R6 ;  /* 0x00b20006ee007388 */ /* 0x0003e80000000800 */
[----:B------:R-:W-:Y:S04]  /*7550*/  STS [R239+0xb000], R3 ;  /* 0x00b00003ef007388 */ /* 0x000fe80000000800 */
[----:B------:R2:W-:Y:S01]  /*7560*/  STS [R239+0xb200], R0 ;  /* 0x00b20000ef007388 */ /* 0x0005e20000000800 */
[----:B-1----:R-:W-:-:S02]  /*7570*/  SHF.R.S32.HI R6, RZ, 0x1f, R144 ;  /* 0x0000001fff067819 */ /* 0x002fc40000011490 */
[----:B--2---:R-:W-:-:S05]  /*7580*/  @P0 IADD3 R0, R235, R249, RZ ;  /* 0x000000f9eb000210 */ /* 0x004fca0007ffe0ff */
        /* <DEDUP_REMOVED lines=14> */
.L_x_774:
        /* <DEDUP_REMOVED lines=15> */
.L_x_775:
[----:B------:R-:W-:Y:S01]  /*7760*/  BAR.SYNC.DEFER_BLOCKING 0x0 ;  /* 0x0000000000007b1d */ /* 0x000fe20000010000 */
[C---:B------:R-:W-:Y:S01]  /*7770*/  SHF.L.U32 R0, R233.reuse, 0x7, RZ ;  /* 0x00000007e9007819 */ /* 0x040fe200000006ff */
[----:B------:R-:W-:Y:S01]  /*7780*/  IMAD R25, R233, -0x80, R195 ;  /* 0xffffff80e9197824 */ /* 0x000fe200078e02c3 */
[----:B------:R-:W-:Y:S02]  /*7790*/  SHF.R.S32.HI R7, RZ, 0x1f, R250 ;  /* 0x0000001fff077819 */ /* 0x000fe400000114fa */
[----:B------:R-:W-:Y:S01]  /*77a0*/  SHF.R.S32.HI R26, RZ, 0x1f, R0 ;  /* 0x0000001fff1a7819 */ /* 0x000fe20000011400 */
[----:B------:R-:W1:Y:S01]  /*77b0*/  S2R R43, SR_CTAID.Z ;  /* 0x00000000002b7919 */ /* 0x000e620000002700 */
[----:B------:R-:W-:Y:S01]  /*77c0*/  MOV R6, R250 ;  /* 0x000000fa00067202 */ /* 0x000fe20000000f00 */
[----:B------:R-:W-:Y:S01]  /*77d0*/  BSSY B0, `(.L_x_776) ;  /* 0x0000025000007945 */ /* 0x000fe20003800000 */
[----:B------:R-:W-:Y:S01]  /*77e0*/  ISETP.GE.AND P2, PT, R234, R25, PT ;  /* 0x00000019ea00720c */ /* 0x000fe20003f46270 */
[----:B------:R-:W-:Y:S01]  /*77f0*/  IMAD R3, R26, c[0x0][0x3a0], RZ ;  /* 0x0000e8001a037a24 */ /* 0x000fe200078e02ff */
[----:B------:R-:W-:Y:S01]  /*7800*/  SHF.R.S32.HI R41, RZ, 0x1f, R234 ;  /* 0x0000001fff297819 */ /* 0x000fe200000114ea */
[----:B------:R-:W-:-:S04]  /*7810*/  IMAD.WIDE.U32 R4, R0, c[0x0][0x3a0], R6 ;  /* 0x0000e80000047a25 */ /* 0x000fc800078e0006 */
[----:B------:R-:W-:Y:S01]  /*7820*/  IMAD R3, R0, c[0x0][0x3a4], R3 ;  /* 0x0000e90000037a24 */ /* 0x000fe200078e0203 */
[----:B------:R-:W-:-:S04]  /*7830*/  IADD3 R4, P0, R8, R4, RZ ;  /* 0x0000000408047210 */ /* 0x000fc80007f1e0ff */
[----:B------:R-:W-:Y:S01]  /*7840*/  IADD3.X R5, R9, R5, R3, P0, !PT ;  /* 0x0000000509057210 */ /* 0x000fe200007fe403 */
[----:B------:R2:W3:Y:S04]  /*7850*/  LDS.128 R36, [R208+0xa000] ;  /* 0x00a00000d0247984 */ /* 0x0004e80000000c00 */
[----:B------:R2:W4:Y:S01]  /*7860*/  LDS.128 R32, [R208+0xc000] ;  /* 0x00c00000d0207984 */ /* 0x0005220000000c00 */
[----:B-1----:R-:W-:Y:S01]  /*7870*/  SHF.R.S32.HI R42, RZ, 0x1f, R43 ;  /* 0x0000001fff2a7819 */ /* 0x002fe2000001142b */
[----:B------:R-:W-:Y:S02]  /*7880*/  IMAD.WIDE.U32 R8, R43, c[0x0][0x3b8], R4 ;  /* 0x0000ee002b087a25 */ /* 0x000fe400078e0004 */
[----:B------:R2:W1:Y:S02]  /*7890*/  LDS.128 R28, [R208+0xe000] ;  /* 0x00e00000d01c7984 */ /* 0x0004640000000c00 */
[----:B------:R-:W-:-:S02]  /*78a0*/  IMAD R3, R42, c[0x0][0x3b8], RZ ;  /* 0x0000ee002a037a24 */ /* 0x000fc400078e02ff */
[----:B------:R2:W1:Y:S02]  /*78b0*/  LDS.128 R52, [R208+0xf000] ;  /* 0x00f00000d0347984 */ /* 0x0004640000000c00 */
[----:B------:R-:W-:Y:S02]  /*78c0*/  IMAD R3, R43, c[0x0][0x3bc], R3 ;  /* 0x0000ef002b037a24 */ /* 0x000fe400078e0203 */
[----:B------:R2:W1:Y:S04]  /*78d0*/  LDS.128 R64, [R208+0x10000] ;  /* 0x01000000d0407984 */ /* 0x0004680000000c00 */
[----:B------:R2:W1:Y:S01]  /*78e0*/  LDS.128 R48, [R208+0x11000] ;  /* 0x01100000d0307984 */ /* 0x0004620000000c00 */
[----:B------:R-:W-:-:S03]  /*78f0*/  IADD3 R24, R9, R3, RZ ;  /* 0x0000000309187210 */ /* 0x000fc60007ffe0ff */
[----:B------:R2:W1:Y:S04]  /*7900*/  LDS.128 R60, [R208+0x12000] ;  /* 0x01200000d03c7984 */ /* 0x0004680000000c00 */
[----:B------:R2:W1:Y:S04]  /*7910*/  LDS.128 R44, [R208+0x13000] ;  /* 0x01300000d02c7984 */ /* 0x0004680000000c00 */
[----:B------:R2:W1:Y:S01]  /*7920*/  LDS.128 R56, [R208+0x14000] ;  /* 0x01400000d0387984 */ /* 0x0004620000000c00 */
[----:B------:R-:W-:Y:S05]  /*7930*/  @P2 BRA `(.L_x_777) ;  /* 0x000000e000002947 */ /* 0x000fea0003800000 */
[----:B------:R-:W2:Y:S01]  /*7940*/  LDS.128 R16, [R208+0xb000] ;  /* 0x00b00000d0107984 */ /* 0x000ea20000000c00 */
[----:B------:R-:W-:Y:S01]  /*7950*/  MOV R4, R8 ;  /* 0x0000000800047202 */ /* 0x000fe20000000f00 */
[----:B------:R-:W-:Y:S01]  /*7960*/  IMAD R3, R41, c[0x0][0x3a0], RZ ;  /* 0x0000e80029037a24 */ /* 0x000fe200078e02ff */
[----:B------:R-:W-:Y:S01]  /*7970*/  MOV R5, R24 ;  /* 0x0000001800057202 */ /* 0x000fe20000000f00 */
[----:B------:R-:W4:Y:S02]  /*7980*/  LDS.128 R12, [R208+0x9000] ;  /* 0x00900000d00c7984 */ /* 0x000f240000000c00 */
[----:B------:R-:W-:-:S02]  /*7990*/  IMAD R3, R234, c[0x0][0x3a4], R3 ;  /* 0x0000e900ea037a24 */ /* 0x000fc400078e0203 */
[----:B------:R-:W3:Y:S01]  /*79a0*/  LDS.128 R20, [R208+0xd000] ;  /* 0x00d00000d0147984 */ /* 0x000ee20000000c00 */
[----:B------:R-:W-:-:S05]  /*79b0*/  IMAD.WIDE.U32 R10, R234, c[0x0][0x3a0], R4 ;  /* 0x0000e800ea0a7a25 */ /* 0x000fca00078e0004 */
[----:B------:R-:W-:Y:S02]  /*79c0*/  IADD3 R3, R11, R3, RZ ;  /* 0x000000030b037210 */ /* 0x000fe40007ffe0ff */
[----:B------:R-:W-:-:S04]  /*79d0*/  LEA R4, P0, R10, c[0x0][0x340], 0x1 ;  /* 0x0000d0000a047a11 */ /* 0x000fc800078008ff */
[----:B------:R-:W-:-:S05]  /*79e0*/  LEA.HI.X R5, R10, c[0x0][0x344], R3, 0x1, P0 ;  /* 0x0000d1000a057a11 */ /* 0x000fca00000f0c03 */
[----:B--2---:R2:W-:Y:S04]  /*79f0*/  STG.E.128 [R4.64+0x40], R16 ;  /* 0x0000401004007986 */ /* 0x0045e8000c101d06 */
[----:B----4-:R2:W-:Y:S04]  /*7a00*/  STG.E.128 [R4.64], R12 ;  /* 0x0000000c04007986 */ /* 0x0105e8000c101d06 */
[----:B---3--:R2:W-:Y:S02]  /*7a10*/  STG.E.128 [R4.64+0x80], R20 ;  /* 0x0000801404007986 */ /* 0x0085e4000c101d06 */
.L_x_777:
[----:B------:R-:W-:Y:S05]  /*7a20*/  BSYNC B0 ;  /* 0x0000000000007941 */ /* 0x000fea0003800000 */
.L_x_776:
[----:B------:R-:W-:Y:S01]  /*7a30*/  IADD3 R3, R234, 0x40, RZ ;  /* 0x00000040ea037810 */ /* 0x000fe20007ffe0ff */
[----:B------:R-:W-:Y:S03]  /*7a40*/  BSSY B0, `(.L_x_778) ;  /* 0x0000010000007945 */ /* 0x000fe60003800000 */
[----:B------:R-:W-:-:S13]  /*7a50*/  ISETP.GE.AND P1, PT, R3, R25, PT ;  /* 0x000000190300720c */ /* 0x000fda0003f26270 */
[----:B------:R-:W-:Y:S05]  /*7a60*/  @P1 BRA `(.L_x_779) ;  /* 0x000000d000001947 */ /* 0x000fea0003800000 */
[----:B------:R-:W-:Y:S02]  /*7a70*/  IADD3 R3, P0, R234, 0x40, RZ ;  /* 0x00000040ea037810 */ /* 0x000fe40007f1e0ff */
[----:B--2---:R-:W-:-:S03]  /*7a80*/  MOV R5, R24 ;  /* 0x0000001800057202 */ /* 0x004fc60000000f00 */
        /* <DEDUP_REMOVED lines=8> */
[----:B---3--:R2:W-:Y:S04]  /*7b10*/  STG.E.128 [R4.64], R36 ;  /* 0x0000002404007986 */ /* 0x0085e8000c101d06 */
[----:B----4-:R2:W-:Y:S04]  /*7b20*/  STG.E.128 [R4.64+0x40], R32 ;  /* 0x0000402004007986 */ /* 0x0105e8000c101d06 */
[----:B-1----:R2:W-:Y:S02]  /*7b30*/  STG.E.128 [R4.64+0x80], R28 ;  /* 0x0000801c04007986 */ /* 0x0025e4000c101d06 */
.L_x_779:
[----:B------:R-:W-:Y:S05]  /*7b40*/  BSYNC B0 ;  /* 0x0000000000007941 */ /* 0x000fea0003800000 */
.L_x_778:
[----:B------:R-:W-:Y:S01]  /*7b50*/  IMAD.WIDE.U32 R6, R0, c[0x0][0x3a8], R6 ;  /* 0x0000ea0000067a25 */ /* 0x000fe200078e0006 */
[----:B------:R-:W-:Y:S03]  /*7b60*/  BSSY B0, `(.L_x_780) ;  /* 0x0000015000007945 */ /* 0x000fe60003800000 */
[----:B------:R-:W-:Y:S01]  /*7b70*/  IMAD R3, R26, c[0x0][0x3a8], RZ ;  /* 0x0000ea001a037a24 */ /* 0x000fe200078e02ff */
[----:B------:R-:W-:-:S03]  /*7b80*/  IADD3 R6, P0, R27, R6, RZ ;  /* 0x000000061b067210 */ /* 0x000fc60007f1e0ff */
[----:B------:R-:W-:Y:S02]  /*7b90*/  IMAD R3, R0, c[0x0][0x3ac], R3 ;  /* 0x0000eb0000037a24 */ /* 0x000fe400078e0203 */
[----:B------:R-:W-:-:S03]  /*7ba0*/  IMAD R0, R42, c[0x0][0x3c0], RZ ;  /* 0x0000f0002a007a24 */ /* 0x000fc600078e02ff */
[----:B------:R-:W-:Y:S01]  /*7bb0*/  IADD3.X R7, R40, R7, R3, P0, !PT ;  /* 0x0000000728077210 */ /* 0x000fe200007fe403 */
[----:B------:R-:W-:-:S04]  /*7bc0*/  IMAD R3, R43, c[0x0][0x3c4], R0 ;  /* 0x0000f1002b037a24 */ /* 0x000fc800078e0200 */
[----:B------:R-:W-:-:S05]  /*7bd0*/  IMAD.WIDE.U32 R6, R43, c[0x0][0x3c0], R6 ;  /* 0x0000f0002b067a25 */ /* 0x000fca00078e0006 */
[----:B------:R-:W-:Y:S01]  /*7be0*/  IADD3 R3, R7, R3, RZ ;  /* 0x0000000307037210 */ /* 0x000fe20007ffe0ff */
[----:B------:R-:W-:Y:S05]  /*7bf0*/  @P2 BRA `(.L_x_781) ;  /* 0x000000b000002947 */ /* 0x000fea0003800000 */
[----:B--2---:R-:W-:Y:S01]  /*7c00*/  MOV R4, R6 ;  /* 0x0000000600047202 */ /* 0x004fe20000000f00 */
[----:B------:R-:W-:Y:S01]  /*7c10*/  IMAD R0, R41, c[0x0][0x3a8], RZ ;  /* 0x0000ea0029007a24 */ /* 0x000fe200078e02ff */
[----:B------:R-:W-:-:S03]  /*7c20*/  MOV R5, R3 ;  /* 0x0000000300057202 */ /* 0x000fc60000000f00 */
[C---:B------:R-:W-:Y:S02]  /*7c30*/  IMAD R0, R234.reuse, c[0x0][0x3ac], R0 ;  /* 0x0000eb00ea007a24 */ /* 0x040fe400078e0200 */
[----:B------:R-:W-:-:S05]  /*7c40*/  IMAD.WIDE.U32 R8, R234, c[0x0][0x3a8], R4 ;  /* 0x0000ea00ea087a25 */ /* 0x000fca00078e0004 */
[----:B------:R-:W-:Y:S02]  /*7c50*/  IADD3 R0, R9, R0, RZ ;  /* 0x0000000009007210 */ /* 0x000fe40007ffe0ff */
[----:B------:R-:W-:-:S04]  /*7c60*/  LEA R4, P0, R8, c[0x0][0x348], 0x1 ;  /* 0x0000d20008047a11 */ /* 0x000fc800078008ff */
[----:B------:R-:W-:-:S05]  /*7c70*/  LEA.HI.X R5, R8, c[0x0][0x34c], R0, 0x1, P0 ;  /* 0x0000d30008057a11 */ /* 0x000fca00000f0c00 */
[----:B-1----:R1:W-:Y:S04]  /*7c80*/  STG.E.128 [R4.64], R52 ;  /* 0x0000003404007986 */ /* 0x0023e8000c101d06 */
[----:B------:R1:W-:Y:S04]  /*7c90*/  STG.E.128 [R4.64+0x40], R48 ;  /* 0x0000403004007986 */ /* 0x0003e8000c101d06 */
[----:B------:R1:W-:Y:S02]  /*7ca0*/  STG.E.128 [R4.64+0x80], R44 ;  /* 0x0000802c04007986 */ /* 0x0003e4000c101d06 */
.L_x_781:
[----:B------:R-:W-:Y:S05]  /*7cb0*/  BSYNC B0 ;  /* 0x0000000000007941 */ /* 0x000fea0003800000 */
.L_x_780:
[----:B------:R-:W-:Y:S05]  /*7cc0*/  @P1 BRA `(.L_x_782) ;  /* 0x0000081000001947 */ /* 0x000fea0003800000 */
[----:B------:R-:W-:Y:S02]  /*7cd0*/  IADD3 R0, P0, R234, 0x40, RZ ;  /* 0x00000040ea007810 */ /* 0x000fe40007f1e0ff */
[----:B------:R-:W-:-:S02]  /*7ce0*/  MOV R7, R3 ;  /* 0x0000000300077202 */ /* 0x000fc40000000f00 */
[----:B-12---:R-:W-:-:S03]  /*7cf0*/  IADD3.X R4, RZ, R41, RZ, P0, !PT ;  /* 0x00000029ff047210 */ /* 0x006fc600007fe4ff */
        /* <DEDUP_REMOVED lines=10> */
.L_x_770:
[----:B------:R-:W1:Y:S01]  /*7da0*/  S2R R9, SR_CTAID.Y ;  /* 0x0000000000097919 */ /* 0x000e620000002600 */
[----:B------:R-:W-:-:S13]  /*7db0*/  ISETP.NE.AND P0, PT, R249, -0x1, PT ;  /* 0xfffffffff900780c */ /* 0x000fda0003f05270 */
[----:B------:R-:W-:-:S05]  /*7dc0*/  @P0 IADD3 R0, R235, R249, RZ ;  /* 0x000000f9eb000210 */ /* 0x000fca0007ffe0ff */
[----:B------:R-:W-:-:S04]  /*7dd0*/  @P0 IMAD.WIDE.U32 R4, R0, c[0x0][0x3a0], RZ ;  /* 0x0000e80000040a25 */ /* 0x000fc800078e00ff */
[----:B------:R-:W-:Y:S01]  /*7de0*/  @P0 IMAD R7, R0, c[0x0][0x3a4], R5 ;  /* 0x0000e90000070a24 */ /* 0x000fe200078e0205 */
[----:B-1----:R-:W-:Y:S02]  /*7df0*/  SHF.R.S32.HI R8, RZ, 0x1f, R9 ;  /* 0x0000001fff087819 */ /* 0x002fe40000011409 */
        /* <DEDUP_REMOVED lines=12> */
.L_x_783:
        /* <DEDUP_REMOVED lines=15> */
.L_x_784:
[----:B------:R-:W1:Y:S01]  /*7fb0*/  S2R R17, SR_CTAID.Z ;  /* 0x0000000000117919 */ /* 0x000e620000002700 */
[C---:B------:R-:W-:Y:S01]  /*7fc0*/  SHF.L.U32 R0, R233.reuse, 0x7, RZ ;  /* 0x00000007e9007819 */ /* 0x040fe200000006ff */
[----:B------:R-:W-:Y:S01]  /*7fd0*/  IMAD R11, R233, -0x80, R195 ;  /* 0xffffff80e90b7824 */ /* 0x000fe200078e02c3 */
[----:B------:R-:W-:Y:S01]  /*7fe0*/  BSSY B0, `(.L_x_785) ;  /* 0x000001a000007945 */ /* 0x000fe20003800000 */
[----:B------:R-:W-:Y:S02]  /*7ff0*/  SHF.R.S32.HI R15, RZ, 0x1f, R234 ;  /* 0x0000001fff0f7819 */ /* 0x000fe400000114ea */
[----:B------:R-:W-:Y:S01]  /*8000*/  SHF.R.S32.HI R12, RZ, 0x1f, R0 ;  /* 0x0000001fff0c7819 */ /* 0x000fe20000011400 */
[----:B------:R-:W-:Y:S01]  /*8010*/  IMAD.WIDE.U32 R4, R0, c[0x0][0x3a0], R250 ;  /* 0x0000e80000047a25 */ /* 0x000fe200078e00fa */
[----:B------:R-:W-:-:S03]  /*8020*/  ISETP.GE.AND P2, PT, R234, R11, PT ;  /* 0x0000000bea00720c */ /* 0x000fc60003f46270 */
[----:B------:R-:W-:Y:S01]  /*8030*/  IMAD R3, R12, c[0x0][0x3a0], RZ ;  /* 0x0000e8000c037a24 */ /* 0x000fe200078e02ff */
[----:B------:R-:W-:-:S03]  /*8040*/  IADD3 R6, P0, R6, R4, RZ ;  /* 0x0000000406067210 */ /* 0x000fc60007f1e0ff */
[----:B------:R-:W-:-:S05]  /*8050*/  IMAD R3, R0, c[0x0][0x3a4], R3 ;  /* 0x0000e90000037a24 */ /* 0x000fca00078e0203 */
[----:B------:R-:W-:Y:S02]  /*8060*/  IADD3.X R7, R7, R5, R3, P0, !PT ;  /* 0x0000000507077210 */ /* 0x000fe400007fe403 */
[----:B-1----:R-:W-:-:S03]  /*8070*/  SHF.R.S32.HI R16, RZ, 0x1f, R17 ;  /* 0x0000001fff107819 */ /* 0x002fc60000011411 */
[----:B------:R-:W-:-:S04]  /*8080*/  IMAD.WIDE.U32 R6, R17, c[0x0][0x3b8], R6 ;  /* 0x0000ee0011067a25 */ /* 0x000fc800078e0006 */
[----:B------:R-:W-:-:S04]  /*8090*/  IMAD R10, R16, c[0x0][0x3b8], RZ ;  /* 0x0000ee00100a7a24 */ /* 0x000fc800078e02ff */
[----:B------:R-:W-:-:S05]  /*80a0*/  IMAD R10, R17, c[0x0][0x3bc], R10 ;  /* 0x0000ef00110a7a24 */ /* 0x000fca00078e020a */
[----:B------:R-:W-:Y:S01]  /*80b0*/  IADD3 R10, R10, R7, RZ ;  /* 0x000000070a0a7210 */ /* 0x000fe20007ffe0ff */
        /* <DEDUP_REMOVED lines=12> */
.L_x_786:
[----:B------:R-:W-:Y:S05]  /*8180*/  BSYNC B0 ;  /* 0x0000000000007941 */ /* 0x000fea0003800000 */
.L_x_785:
[----:B------:R-:W-:Y:S01]  /*8190*/  IADD3 R3, R234, 0x40, RZ ;  /* 0x00000040ea037810 */ /* 0x000fe20007ffe0ff */
[----:B------:R-:W-:Y:S03]  /*81a0*/  BSSY B0, `(.L_x_787) ;  /* 0x000000f000007945 */ /* 0x000fe60003800000 */
[----:B------:R-:W-:-:S13]  /*81b0*/  ISETP.GE.AND P1, PT, R3, R11, PT ;  /* 0x0000000b0300720c */ /* 0x000fda0003f26270 */
        /* <DEDUP_REMOVED lines=13> */
.L_x_788:
[----:B------:R-:W-:Y:S05]  /*8290*/  BSYNC B0 ;  /* 0x0000000000007941 */ /* 0x000fea0003800000 */
.L_x_787:
[----:B-1----:R-:W-:Y:S01]  /*82a0*/  IMAD.WIDE.U32 R4, R0, c[0x0][0x3a8], R250 ;  /* 0x0000ea0000047a25 */ /* 0x002fe200078e00fa */
        /* <DEDUP_REMOVED lines=21> */
.L_x_790:
[----:B------:R-:W-:Y:S05]  /*8400*/  BSYNC B0 ;  /* 0x0000000000007941 */ /* 0x000fea0003800000 */
.L_x_789:
        /* <DEDUP_REMOVED lines=13> */
.L_x_782:
[----:B------:R-:W-:Y:S05]  /*84e0*/  BSYNC B1 ;  /* 0x0000000000017941 */ /* 0x000fea0003800000 */
.L_x_765:
[----:B------:R-:W-:Y:S01]  /*84f0*/  ULDC UR5, c[0x0][0x218] ;  /* 0x0000860000057ab9 */ /* 0x000fe20000000800 */
[----:B------:R-:W-:Y:S01]  /*8500*/  IADD3 R233, R233, c[0x0][0xc], RZ ;  /* 0x00000300e9e97a10 */ /* 0x000fe20007ffe0ff */
[----:B------:R-:W-:-:S04]  /*8510*/  UIADD3 UR5, UR5, 0x7f, URZ ;  /* 0x0000007f05057890 */ /* 0x000fc8000fffe03f */
[----:B------:R-:W-:-:S04]  /*8520*/  USHF.R.S32.HI UR4, URZ, 0x1f, UR5 ;  /* 0x0000001f3f047899 */ /* 0x000fc80008011405 */
[----:B------:R-:W-:-:S04]  /*8530*/  ULEA.HI UR4, UR4, UR5, URZ, 0x7 ;  /* 0x0000000504047291 */ /* 0x000fc8000f8f383f */
[----:B------:R-:W-:-:S06]  /*8540*/  USHF.R.S32.HI UR4, URZ, 0x7, UR4 ;  /* 0x000000073f047899 */ /* 0x000fcc0008011404 */
[----:B------:R-:W-:-:S13]  /*8550*/  ISETP.GE.AND P0, PT, R233, UR4, PT ;  /* 0x00000004e9007c0c */ /* 0x000fda000bf06270 */
[----:B------:R-:W-:Y:S01]  /*8560*/  @P0 CALL.REL.NOINC `(.L_x_791) ;  /* 0x0000001000000944 */ /* 0x000fe20003c00000 */
[----:B------:R-:W-:Y:S05]  /*8570*/  BRA `(.L_x_792) ;  /* 0xffff854000007947 */ /* 0x000fea000383ffff */
.L_x_791:
[----:B------:R-:W-:Y:S05]  /*8580*/  EXIT ;  /* 0x000000000000794d */ /* 0x000fea0003800000 */
.L_x_793:
        /* <DEDUP_REMOVED lines=15> */
.L_x_1299:


//--------------------- .text._ZN5flash44flash_bwd_dq_dk_dv_loop_seqk_parallel_kernelI23Flash_bwd_kernel_traitsILi96ELi64ELi128ELi8ELi2ELi4ELi4ELb0ELb0EN7cutlass6half_tE19Flash_kernel_traitsILi96ELi64ELi128ELi8ES3_EELb0ELb0ELb0ELb0ELb0ELb1ELb1EEEvNS_16Flash_bwd_paramsE --------------------------
	.section	.text._ZN5flash44flash_bwd_dq_dk_dv_loop_seqk_parallel_kernelI23Flash_bwd_kernel_traitsILi96ELi64ELi128ELi8ELi2ELi4ELi4ELb0ELb0EN7cutlass6half_tE19Flash_kernel_traitsILi96ELi64ELi128ELi8ES3_EELb0ELb0ELb0ELb0ELb0ELb1ELb1EEEvNS_16Flash_bwd_paramsE,"ax",@progbits
	.sectioninfo	@"SHI_REGISTERS=255"
	.align	128
        .global         _ZN5flash44flash_bwd_dq_dk_dv_loop_seqk_parallel_kernelI23Flash_bwd_kernel_traitsILi96ELi64ELi128ELi8ELi2ELi4ELi4ELb0ELb0EN7cutlass6half_tE19Flash_kernel_traitsILi96ELi64ELi128ELi8ES3_EELb0ELb0ELb0ELb0ELb0ELb1ELb1EEEvNS_16Flash_bwd_paramsE
        .type           _ZN5flash44flash_bwd_dq_dk_dv_loop_seqk_parallel_kernelI23Flash_bwd_kernel_traitsILi96ELi64ELi128ELi8ELi2ELi4ELi4ELb0ELb0EN7cutlass6half_tE19Flash_kernel_traitsILi96ELi64ELi128ELi8ES3_EELb0ELb0ELb0ELb0ELb0ELb1ELb1EEEvNS_16Flash_bwd_paramsE,@function
        .size           _ZN5flash44flash_bwd_dq_dk_dv_loop_seqk_parallel_kernelI23Flash_bwd_kernel_traitsILi96ELi64ELi128ELi8ELi2ELi4ELi4ELb0ELb0EN7cutlass6half_tE19Flash_kernel_traitsILi96ELi64ELi128ELi8ES3_EELb0ELb0ELb0ELb0ELb0ELb1ELb1EEEvNS_16Flash_bwd_paramsE,(.L_x_1300 - _ZN5flash44flash_bwd_dq_dk_dv_loop_seqk_parallel_kernelI23Flash_bwd_kernel_traitsILi96ELi64ELi128ELi8ELi2ELi4ELi4ELb0ELb0EN7cutlass6half_tE19Flash_kernel_traitsILi96ELi64ELi128ELi8ES3_EELb0ELb0ELb0ELb0ELb0ELb1ELb1EEEvNS_16Flash_bwd_paramsE)
        .other          _ZN5flash44flash_bwd_dq_dk_dv_loop_seqk_parallel_kernelI23Flash_bwd_kernel_traitsILi96ELi64ELi128ELi8ELi2ELi4ELi4ELb0ELb0EN7cutlass6half_tE19Flash_kernel_traitsILi96ELi64ELi128ELi8ES3_EELb0ELb0ELb0ELb0ELb0ELb1ELb1EEEvNS_16Flash_bwd_paramsE,@"STO_CUDA_ENTRY STV_DEFAULT"
_ZN5flash44flash_bwd_dq_dk_dv_loop_seqk_parallel_kernelI23Flash_bwd_kernel_traitsILi96ELi64ELi128ELi8ELi2ELi4ELi4ELb0ELb0EN7cutlass6half_tE19Flash_kernel_traitsILi96ELi64ELi128ELi8ES3_EELb0ELb0ELb0ELb0ELb0ELb1ELb1EEEvNS_16Flash_bwd_paramsE:
.text._ZN5flash44flash_bwd_dq_dk_dv_loop_seqk_parallel_kernelI23Flash_bwd_kernel_traitsILi96ELi64ELi128ELi8ELi2ELi4ELi4ELb0ELb0EN7cutlass6half_tE19Flash_kernel_traitsILi96ELi64ELi128ELi8ES3_EELb0ELb0ELb0ELb0ELb0ELb1ELb1EEEvNS_16Flash_bwd_paramsE:
        /* <DEDUP_REMOVED lines=100> */
[----:B------:R-:W-:-:S02]  /*0640*/  USHF.R.S32.HI UR57, URZ, 0x1f, UR38 ;  /* 0x0000001f3f397899 */ /* 0x000fc40008011426 */
[----:B------:R-:W-:Y:S01]  /*0650*/  IMAD.IADD R0, R20, 0x1, -R0 ;  /* 0x0000000114007824 */ /* 0x000fe200078e0a00 */
[----:B------:R-:W-:Y:S01]  /*0660*/  LEA.HI R2, R2, R245, RZ, 0x3 ;  /* 0x000000f502027211 */ /* 0x000fe200078f18ff */
[----:B------:R-:W-:Y:S01]  /*0670*/  IMAD.SHL.U32 R20, R20, 0x2, RZ ;  /* 0x0000000214147824 */ /* 0x000fe200078e00ff */
[----:B------:R-:W-:Y:S02]  /*0680*/  UIMAD.WIDE.U32 UR42, UR36, UR44, URZ ;  /* 0x0000002c242a72a5 */ /* 0x000fe4000f8e003f */
[----:B------:R-:W-:Y:S01]  /*0690*/  SHF.R.S32.HI R4, RZ, 0x1f, R0 ;  /* 0x0000001fff047819 */ /* 0x000fe20000011400 */
[----:B------:R-:W-:Y:S01]  /*06a0*/  UIMAD UR51, UR37, UR44, URZ ;  /* 0x0000002c253372a4 */ /* 0x000fe2000f8e023f */
[----:B------:R-:W-:Y:S01]  /*06b0*/  LOP3.LUT R2, R2, 0xfffffff8, RZ, 0xc0, !PT ;  /* 0xfffffff802027812 */ /* 0x000fe200078ec0ff */
[----:B------:R-:W-:Y:S01]  /*06c0*/  USHF.R.S32.HI UR53, URZ, 0x1f, UR47 ;  /* 0x0000001f3f357899 */ /* 0x000fe2000801142f */
[-C--:B------:R-:W-:Y:S01]  /*06d0*/  LEA.HI R3, R0, R0.reuse, RZ, 0x1 ;  /* 0x0000000000037211 */ /* 0x080fe200078f08ff */
[----:B------:R-:W-:Y:S01]  /*06e0*/  UIMAD UR50, UR6, UR50, URZ ;  /* 0x00000032063272a4 */ /* 0x000fe2000f8e023f */
[----:B------:R-:W-:Y:S01]  /*06f0*/  LEA.HI R10, R4, R0, RZ, 0x3 ;  /* 0x00000000040a7211 */ /* 0x000fe200078f18ff */
[----:B------:R-:W-:Y:S01]  /*0700*/  IMAD.IADD R6, R245, 0x1, -R2 ;  /* 0x00000001f5067824 */ /* 0x000fe200078e0a02 */
[----:B------:R-:W-:Y:S01]  /*0710*/  LOP3.LUT R5, R3, 0x7fffffe, RZ, 0xc0, !PT ;  /* 0x07fffffe03057812 */ /* 0x000fe200078ec0ff */
[----:B------:R-:W-:Y:S01]  /*0720*/  @!UP5 UIMAD UR49, UR7, UR49, URZ ;  /* 0x000000310731d2a4 */ /* 0x000fe2000f8e023f */
[----:B------:R-:W-:Y:S01]  /*0730*/  LOP3.LUT R2, R10, 0xfffffff8, RZ, 0xc0, !PT ;  /* 0xfffffff80a027812 */ /* 0x000fe200078ec0ff */
[----:B------:R-:W-:Y:S01]  /*0740*/  USHF.R.S32.HI UR48, URZ, 0x1f, UR41 ;  /* 0x0000001f3f307899 */ /* 0x000fe20008011429 */
[----:B------:R-:W-:Y:S01]  /*0750*/  LOP3.LUT R4, R6, 0x1, RZ, 0xc0, !PT ;  /* 0x0000000106047812 */ /* 0x000fe200078ec0ff */
[----:B------:R-:W-:Y:S01]  /*0760*/  IMAD.IADD R17, R0, 0x1, -R5 ;  /* 0x0000000100117824 */ /* 0x000fe200078e0a05 */
[----:B------:R-:W-:Y:S01]  /*0770*/  LOP3.LUT P4, RZ, R6, 0x2, RZ, 0xc0, !PT ;  /* 0x0000000206ff7812 */ /* 0x000fe2000788c0ff */
[----:B------:R-:W-:Y:S01]  /*0780*/  IMAD.IADD R15, R0, 0x1, -R2 ;  /* 0x00000001000f7824 */ /* 0x000fe200078e0a02 */
[----:B------:R-:W-:Y:S01]  /*0790*/  SHF.R.S32.HI R2, RZ, 0x1, R8 ;  /* 0x00000001ff027819 */ /* 0x000fe20000011408 */
[----:B------:R-:W-:Y:S01]  /*07a0*/  IMAD.SHL.U32 R0, R7, 0x40, RZ ;  /* 0x0000004007007824 */ /* 0x000fe200078e00ff */
[----:B------:R-:W-:Y:S01]  /*07b0*/  ISETP.NE.U32.AND P5, PT, R4, 0x1, PT ;  /* 0x000000010400780c */ /* 0x000fe20003fa5070 */
[----:B------:R-:W-:Y:S01]  /*07c0*/  UMOV UR40, 0xffffd000 ;  /* 0xffffd00000287882 */ /* 0x000fe20000000000 */
[----:B------:R-:W-:-:S02]  /*07d0*/  SHF.R.S32.HI R7, RZ, 0x1, R3 ;  /* 0x00000001ff077819 */ /* 0x000fc40000011403 */
[----:B------:R-:W-:Y:S01]  /*07e0*/  LOP3.LUT R5, R0, 0x1c0, RZ, 0xc0, !PT ;  /* 0x000001c000057812 */ /* 0x000fe200078ec0ff */
[----:B------:R-:W-:Y:S01]  /*07f0*/  IMAD.SHL.U32 R0, R12, 0x10, RZ ;  /* 0x000000100c007824 */ /* 0x000fe200078e00ff */
[----:B------:R-:W-:Y:S01]  /*0800*/  SHF.R.S32.HI R4, RZ, 0x1f, R3 ;  /* 0x0000001fff047819 */ /* 0x000fe20000011403 */
[C---:B------:R-:W-:Y:S01]  /*0810*/  IMAD.SHL.U32 R3, R2.reuse, 0x40, RZ ;  /* 0x0000004002037824 */ /* 0x040fe200078e00ff */
[----:B------:R-:W-:Y:S02]  /*0820*/  LOP3.LUT P6, RZ, R2, 0x2, RZ, 0xc0, !PT ;  /* 0x0000000202ff7812 */ /* 0x000fe400078cc0ff */
[----:B------:R-:W-:Y:S02]  /*0830*/  LEA.HI R4, R4, R7, RZ, 0x2 ;  /* 0x0000000704047211 */ /* 0x000fe400078f10ff */
[----:B------:R-:W-:Y:S02]  /*0840*/  LOP3.LUT R2, R5, 0x30, R0, 0xf8, !PT ;  /* 0x0000003005027812 */ /* 0x000fe400078ef800 */
[----:B------:R-:W-:-:S02]  /*0850*/  LOP3.LUT R0, R3, 0xc0, RZ, 0xc0, !PT ;  /* 0x000000c003007812 */ /* 0x000fc400078ec0ff */
[----:B------:R-:W-:Y:S02]  /*0860*/  LOP3.LUT R3, R4, 0xfffffffc, RZ, 0xc0, !PT ;  /* 0xfffffffc04037812 */ /* 0x000fe400078ec0ff */
[--C-:B------:R-:W-:Y:S02]  /*0870*/  LOP3.LUT R4, R2, 0x8, R16.reuse, 0xf8, !PT ;  /* 0x0000000802047812 */ /* 0x100fe400078ef810 */
[----:B------:R-:W-:Y:S01]  /*0880*/  LOP3.LUT R2, R0, 0x8, R16, 0xf8, !PT ;  /* 0x0000000800027812 */ /* 0x000fe200078ef810 */
[----:B------:R-:W-:Y:S01]  /*0890*/  IMAD.IADD R11, R7, 0x1, -R3 ;  /* 0x00000001070b7824 */ /* 0x000fe200078e0a03 */
[----:B------:R-:W-:Y:S02]  /*08a0*/  SHF.R.U32.HI R0, RZ, 0x3, R0 ;  /* 0x00000003ff007819 */ /* 0x000fe40000011600 */
[----:B------:R-:W-:Y:S02]  /*08b0*/  LEA.HI R7, R6, R6, RZ, 0x1 ;  /* 0x0000000606077211 */ /* 0x000fe400078f08ff */
[----:B------:R-:W-:Y:S01]  /*08c0*/  LOP3.LUT R173, R2, R0, RZ, 0x3c, !PT ;  /* 0x0000000002ad7212 */ /* 0x000fe200078e3cff */
[----:B------:R-:W-:Y:S01]  /*08d0*/  IMAD.SHL.U32 R2, R6, 0x40, RZ ;  /* 0x0000004006027824 */ /* 0x000fe200078e00ff */
[----:B------:R-:W-:Y:S01]  /*08e0*/  SHF.R.U32.HI R0, RZ, 0x3, R5 ;  /* 0x00000003ff007819 */ /* 0x000fe20000011605 */
[----:B------:R-:W-:Y:S01]  /*08f0*/  IMAD.SHL.U32 R5, R18, 0x2, RZ ;  /* 0x0000000212057824 */ /* 0x000fe200078e00ff */
[----:B------:R-:W-:Y:S01]  /*0900*/  SHF.R.S32.HI R3, RZ, 0x3, R10 ;  /* 0x00000003ff037819 */ /* 0x000fe2000001140a */
[----:B------:R-:W-:Y:S01]  /*0910*/  IMAD.U32 R173, R21, 0x20, R173 ;  /* 0x0000002015ad7824 */ /* 0x000fe200078e00ad */
[----:B------:R-:W-:-:S02]  /*0920*/  LOP3.LUT R16, R4, R0, RZ, 0x3c, !PT ;  /* 0x0000000004107212 */ /* 0x000fc400078e3cff */
[----:B------:R-:W-:Y:S01]  /*0930*/  LOP3.LUT R0, R7, 0x3fffffe, RZ, 0xc0, !PT ;  /* 0x03fffffe07007812 */ /* 0x000fe200078ec0ff */
[----:B------:R-:W-:Y:S01]  /*0940*/  IMAD R17, R3, 0x8, R17 ;  /* 0x0000000803117824 */ /* 0x000fe200078e0211 */
[----:B------:R-:W-:Y:S01]  /*0950*/  LOP3.LUT R2, R2, 0x1c0, RZ, 0xc0, !PT ;  /* 0x000001c002027812 */ /* 0x000fe200078ec0ff */
[----:B------:R-:W-:Y:S01]  /*0960*/  IMAD R177, R12, 0x2, R3 ;  /* 0x000000020cb17824 */ /* 0x000fe200078e0203 */
[----:B------:R-:W-:Y:S01]  /*0970*/  SEL R172, R182, 0xffffffe0, !P6 ;  /* 0xffffffe0b6ac7807 */ /* 0x000fe20007000000 */
[----:B------:R-:W-:Y:S01]  /*0980*/  IMAD.IADD R8, R6, 0x1, -R0 ;  /* 0x0000000106087824 */ /* 0x000fe200078e0a00 */
[----:B------:R-:W-:Y:S01]  /*0990*/  SEL R184, R184, 0x10, !P5 ;  /* 0x00000010b8b87807 */ /* 0x000fe20006800000 */
[----:B------:R-:W-:Y:S02]  /*09a0*/  IMAD.SHL.U32 R0, R13, 0x20, RZ ;  /* 0x000000200d007824 */ /* 0x000fe400078e00ff */
[----:B------:R-:W-:Y:S02]  /*09b0*/  IMAD.U32 R3, RZ, RZ, UR14 ;  /* 0x0000000eff037e24 */ /* 0x000fe4000f8e00ff */
[C---:B------:R-:W-:Y:S01]  /*09c0*/  IMAD R172, R173.reuse, 0x2, R172 ;  /* 0x00000002adac7824 */ /* 0x040fe200078e02ac */
        /* <DEDUP_REMOVED lines=31> */
[----:B------:R-:W-:Y:S01]  /*0bc0*/  IMAD.SHL.U32 R187, R187, 0x2, RZ ;  /* 0x00000002bbbb7824 */ /* 0x000fe200078e00ff */
[----:B------:R-:W-:Y:S01]  /*0bd0*/  LOP3.LUT R0, R0, 0x1c0, RZ, 0xc0, !PT ;  /* 0x000001c000007812 */ /* 0x000fe200078ec0ff */
[----:B------:R-:W-:Y:S01]  /*0be0*/  IMAD.IADD R8, R8, 0x1, R10 ;  /* 0x0000000108087824 */ /* 0x000fe200078e020a */
        /* <DEDUP_REMOVED lines=21> */
[C---:B------:R-:W-:Y:S01]  /*0d40*/  IADD3 R247, R246.reuse, 0x20, RZ ;  /* 0x00000020f6f77810 */ /* 0x040fe20007ffe0ff */
[----:B------:R-:W-:Y:S01]  /*0d50*/  IMAD.IADD R180, R177, 0x1, R179 ;  /* 0x00000001b1b47824 */ /* 0x000fe200078e02b3 */
[----:B------:R-:W-:Y:S01]  /*0d60*/  SHF.R.S32.HI R2, RZ, 0x1f, R0 ;  /* 0x0000001fff027819 */ /* 0x000fe20000011400 */
[----:B------:R-:W-:Y:S01]  /*0d70*/  IMAD.IADD R183, R183, 0x1, R5 ;  /* 0x00000001b7b77824 */ /* 0x000fe200078e0205 */
[----:B------:R-:W-:Y:S01]  /*0d80*/  @P3 IADD3 R247, R246, -0x20, RZ ;  /* 0xffffffe0f6f73810 */ /* 0x000fe20007ffe0ff */
[----:B------:R-:W-:Y:S01]  /*0d90*/  IMAD.IADD R184, R184, 0x1, R185 ;  /* 0x00000001b8b87824 */ /* 0x000fe200078e02b9 */
[C---:B------:R-:W-:Y:S01]  /*0da0*/  SHF.L.U64.HI R2, R0.reuse, 0x2, R2 ;  /* 0x0000000200027819 */ /* 0x040fe20000010202 */
[----:B------:R-:W-:-:S02]  /*0db0*/  IMAD.SHL.U32 R0, R0, 0x4, RZ ;  /* 0x0000000400007824 */ /* 0x000fc400078e00ff */
[----:B------:R-:W-:Y:S02]  /*0dc0*/  IMAD.IADD R179, R178, 0x1, R179 ;  /* 0x00000001b2b37824 */ /* 0x000fe400078e02b3 */
[----:B------:R1:W-:Y:S04]  /*0dd0*/  STL [R1+0x4], R2 ;  /* 0x0000040201007387 */ /* 0x0003e80000100800 */
[----:B------:R2:W-:Y:S01]  /*0de0*/  STL [R1], R0 ;  /* 0x0000000001007387 */ /* 0x0005e20000100800 */
[----:B-1----:R-:W-:-:S03]  /*0df0*/  IMAD.SHL.U32 R2, R3, 0x2, RZ ;  /* 0x0000000203027824 */ /* 0x002fc600078e00ff */
.L_x_822:
        /* <DEDUP_REMOVED lines=22> */
[----:B------:R1:W4:Y:S01]  /*0f60*/  @P2 LDG.E R3, [R4.64+0x4] ;  /* 0x0000040404032981 */ /* 0x000322000c1e1900 */
[----:B------:R-:W-:Y:S01]  /*0f70*/  MOV R6, UR6 ;  /* 0x0000000600067c02 */ /* 0x000fe20008000f00 */
[----:B------:R-:W-:-:S03]  /*0f80*/  UISETP.EQ.OR.EX UP1, UPT, URZ, UR9, !UP3, UP1 ;  /* 0x000000093f00728c */ /* 0x000fc6000df22710 */
[----:B------:R-:W-:Y:S01]  /*0f90*/  IMAD.U32 R7, RZ, RZ, UR7 ;  /* 0x00000007ff077e24 */ /* 0x000fe2000f8e00ff */
[----:B------:R-:W-:-:S04]  /*0fa0*/  UIADD3 UR8, UP0, UR13, UR8, URZ ;  /* 0x000000080d087290 */ /* 0x000fc8000ff1e03f */
[----:B-----5:R-:W5:Y:S01]  /*0fb0*/  @P0 LDG.E R6, [R6.64] ;  /* 0x0000000406060981 */ /* 0x020f62000c1e1900 */
[----:B------:R-:W-:Y:S01]  /*0fc0*/  PLOP3.LUT P1, PT, PT, PT, UP1, 0x80, 0x0 ;  /* 0x000000000000781c */ /* 0x000fe20003f2f018 */
[----:B------:R-:W-:Y:S01]  /*0fd0*/  UIADD3.X UR9, UR12, UR9, URZ, UP0, !UPT ;  /* 0x000000090c097290 */ /* 0x000fe200087fe43f */
[----:B-1----:R-:W-:-:S05]  /*0fe0*/  IMAD.U32 R4, RZ, RZ, UR8 ;  /* 0x00000008ff047e24 */ /* 0x002fca000f8e00ff */
[----:B------:R-:W-:-:S06]  /*0ff0*/  MOV R5, UR9 ;  /* 0x0000000900057c02 */ /* 0x000fcc0008000f00 */
[----:B--2---:R-:W2:Y:S01]  /*1000*/  @!P1 LDG.E R0, [R4.64] ;  /* 0x0000000404009981 */ /* 0x004ea2000c1e1900 */
        /* <DEDUP_REMOVED lines=20> */
.L_x_794:
        /* <DEDUP_REMOVED lines=58> */
.L_x_796:
        /* <DEDUP_REMOVED lines=18> */
.L_x_797:
        /* <DEDUP_REMOVED lines=70> */
.L_x_798:
[----:B------:R-:W-:Y:S02]  /*1a70*/  UMOV UR11, UR50 ;  /* 0x00000032000b7c82 */ /* 0x000fe40008000000 */
.L_x_799:
[----:B------:R-:W2:Y:S04]  /*1a80*/  LDL.64 R4, [R1+0x10] ;  /* 0x0000100001047983 */ /* 0x000ea80000100a00 */
[----:B------:R1:W3:Y:S01]  /*1a90*/  LDL.64 R12, [R1+0x10] ;  /* 0x00001000010c7983 */ /* 0x0002e20000100a00 */
[----:B------:R-:W-:Y:S01]  /*1aa0*/  UIADD3 UR8, UP3, UP2, UR8, UR41, UR47 ;  /* 0x0000002908087290 */ /* 0x000fe2000fa7e02f */
[----:B------:R-:W-:Y:S01]  /*1ab0*/  SHF.R.S32.HI R18, RZ, 0x1f, R245 ;  /* 0x0000001fff127819 */ /* 0x000fe200000114f5 */
[----:B------:R-:W-:Y:S01]  /*1ac0*/  UISETP.GE.AND UP4, UPT, UR28, 0x1, UPT ;  /* 0x000000011c00788c */ /* 0x000fe2000bf86270 */
[----:B------:R-:W-:Y:S01]  /*1ad0*/  IADD3 R3, P1, R245, UR14, RZ ;  /* 0x0000000ef5037c10 */ /* 0x000fe2000ff3e0ff */
[----:B------:R-:W-:Y:S01]  /*1ae0*/  UIADD3 UR17, UP1, UP0, UR12, UR8, UR15 ;  /* 0x000000080c117290 */ /* 0x000fe2000f83e00f */
[----:B------:R-:W4:Y:S01]  /*1af0*/  S2R R8, SR_TID.X ;  /* 0x0000000000087919 */ /* 0x000f220000002100 */
[----:B------:R-:W-:Y:S01]  /*1b00*/  BSSY B1, `(.L_x_795) ;  /* 0x00006d7000017945 */ /* 0x000fe20003800000 */
[----:B------:R-:W-:-:S02]  /*1b10*/  ULDC.64 UR8, c[0x0][0x1a8] ;  /* 0x00006a0000087ab9 */ /* 0x000fc40000000a00 */
[----:B------:R-:W-:-:S04]  /*1b20*/  UIMAD UR7, UR61, UR8, URZ ;  /* 0x000000083d0772a4 */ /* 0x000fc8000f8e023f */
[----:B------:R-:W-:-:S03]  /*1b30*/  UIMAD UR12, UR38, UR9, UR7 ;  /* 0x00000009260c72a4 */ /* 0x000fc6000f8e0207 */
[----:B------:R-:W-:Y:S02]  /*1b40*/  ULDC.64 UR8, c[0x0][0x378] ;  /* 0x0000de0000087ab9 */ /* 0x000fe40000000a00 */
[----:B------:R-:W-:-:S04]  /*1b50*/  UIMAD UR7, UR61, UR8, URZ ;  /* 0x000000083d0772a4 */ /* 0x000fc8000f8e023f */
[----:B------:R-:W-:-:S03]  /*1b60*/  UIMAD UR10, UR38, UR9, UR7 ;  /* 0x00000009260a72a4 */ /* 0x000fc6000f8e0207 */
[----:B------:R-:W-:Y:S02]  /*1b70*/  ULDC.64 UR8, c[0x0][0x370] ;  /* 0x0000dc0000087ab9 */ /* 0x000fe40000000a00 */
[----:B------:R-:W-:Y:S02]  /*1b80*/  UIMAD UR7, UR27, UR8, URZ ;  /* 0x000000081b0772a4 */ /* 0x000fe4000f8e023f */
[----:B------:R-:W-:Y:S02]  /*1b90*/  UIADD3 UR8, UR14, UR13, URZ ;  /* 0x0000000d0e087290 */ /* 0x000fe4000fffe03f */
[----:B------:R-:W-:Y:S02]  /*1ba0*/  UIMAD UR7, UR14, UR9, UR7 ;  /* 0x000000090e0772a4 */ /* 0x000fe4000f8e0207 */
[----:B------:R-:W-:Y:S01]  /*1bb0*/  UIADD3 UR9, UR14, UR11, URZ ;  /* 0x0000000b0e097290 */ /* 0x000fe2000fffe03f */
        /* <DEDUP_REMOVED lines=13> */
[----:B------:R-:W-:Y:S02]  /*1c90*/  ULDC.64 UR14, c[0x0][0x200] ;  /* 0x00008000000e7ab9 */ /* 0x000fe40000000a00 */
[----:B------:R-:W-:Y:S01]  /*1ca0*/  UIMAD.WIDE UR14, UR8, UR18, UR14 ;  /* 0x00000012080e72a5 */ /* 0x000fe2000f8e020e */
[----:B------:R-:W-:-:S04]  /*1cb0*/  IMAD.WIDE.U32 R4, R3, c[0x0][0x370], R4 ;  /* 0x0000dc0003047a25 */ /* 0x000fc800078e0004 */
[----:B------:R-:W-:Y:S01]  /*1cc0*/  IMAD.U32 R3, RZ, RZ, UR38 ;  /* 0x00000026ff037e24 */ /* 0x000fe2000f8e00ff */
[----:B------:R-:W-:Y:S01]  /*1cd0*/  IADD3 R5, R5, UR7, RZ ;  /* 0x0000000705057c10 */ /* 0x000fe2000fffe0ff */
[----:B------:R-:W-:-:S04]  /*1ce0*/  UIADD3.X UR7, UR24, UR48, UR53, UP3, UP2 ;  /* 0x0000003018077290 */ /* 0x000fc80009fe4435 */
[----:B------:R-:W-:Y:S01]  /*1cf0*/  IMAD.WIDE.U32 R4, R3, c[0x0][0x378], R4 ;  /* 0x0000de0003047a25 */ /* 0x000fe200078e0004 */
[----:B----4-:R-:W-:Y:S01]  /*1d00*/  SHF.R.S32.HI R3, RZ, 0x1f, R8 ;  /* 0x0000001fff037819 */ /* 0x010fe20000011408 */
[----:B------:R-:W-:-:S03]  /*1d10*/  UIADD3.X UR7, UR26, UR7, UR19, UP1, UP0 ;  /* 0x000000071a077290 */ /* 0x000fc60008fe0413 */
[----:B------:R-:W-:Y:S02]  /*1d20*/  LEA.HI R3, R3, R8, RZ, 0x5 ;  /* 0x0000000803037211 */ /* 0x000fe400078f28ff */
[----:B------:R-:W-:Y:S01]  /*1d30*/  IADD3 R5, R5, UR10, RZ ;  /* 0x0000000a05057c10 */ /* 0x000fe2000fffe0ff */
[----:B------:R-:W-:Y:S01]  /*1d40*/  ULEA.HI.SX32 UR10, UR32, 0xffffffff, 0x1a ;  /* 0xffffffff200a7891 */ /* 0x000fe2000f8fd23f */
        /* <DEDUP_REMOVED lines=10> */
[C---:B------:R-:W-:Y:S01]  /*1df0*/  LEA R190, P0, R6.reuse, c[0x0][0x160], 0x1 ;  /* 0x0000580006be7a11 */ /* 0x040fe200078008ff */
[----:B------:R-:W-:Y:S02]  /*1e00*/  ULDC.64 UR12, c[0x0][0x3c8] ;  /* 0x0000f200000c7ab9 */ /* 0x000fe40000000a00 */
[----:B------:R-:W-:Y:S01]  /*1e10*/  IMAD R7, R245, c[0x0][0x374], R3 ;  /* 0x0000dd00f5077a24 */ /* 0x000fe200078e0203 */
[----:B------:R-:W-:Y:S01]  /*1e20*/  LEA.HI.X R191, R6, c[0x0][0x164], R9, 0x1, P0 ;  /* 0x0000590006bf7a11 */ /* 0x000fe200000f0c09 */
[----:B------:R-:W-:Y:S01]  /*1e30*/  UIMAD.WIDE UR18, UR9, UR18, UR12 ;  /* 0x00000012091272a5 */ /* 0x000fe2000f8e020c */
[----:B------:R-:W-:Y:S01]  /*1e40*/  PLOP3.LUT P0, PT, PT, PT, UP4, 0x80, 0x0 ;  /* 0x000000000000781c */ /* 0x000fe20003f0f048 */
[----:B------:R-:W-:Y:S01]  /*1e50*/  IMAD.IADD R6, R5, 0x1, R7 ;  /* 0x0000000105067824 */ /* 0x000fe200078e0207 */
[----:B------:R-:W-:-:S04]  /*1e60*/  IADD3 R3, P2, R8, UR17, RZ ;  /* 0x0000001108037c10 */ /* 0x000fc8000ff5e0ff */
[C---:B------:R-:W-:Y:S02]  /*1e70*/  LEA R193, P1, R3.reuse, c[0x0][0x350], 0x2 ;  /* 0x0000d40003c17a11 */ /* 0x040fe400078210ff */
[----:B------:R-:W-:Y:S02]  /*1e80*/  LEA.HI.X.SX32 R5, R8, UR7, 0x1, P2 ;  /* 0x0000000708057c11 */ /* 0x000fe400090f0eff */
[----:B------:R-:W-:Y:S02]  /*1e90*/  LEA.HI.X R189, R4, c[0x0][0x334], R6, 0x1, P3 ;  /* 0x0000cd0004bd7a11 */ /* 0x000fe400018f0c06 */
[----:B------:R-:W-:Y:S01]  /*1ea0*/  LEA.HI.X R192, R3, c[0x0][0x354], R5, 0x2, P1 ;  /* 0x0000d50003c07a11 */ /* 0x000fe200008f1405 */
[----:B------:R-:W-:Y:S05]  /*1eb0*/  @!P0 BRA `(.L_x_800) ;  /* 0x000061a000008947 */ /* 0x000fea0003800000 */
[----:B-1----:R-:W2:Y:S01]  /*1ec0*/  LDL R19, [R1+0x18] ;  /* 0x0000180001137983 */ /* 0x002ea20000100800 */
[----:B------:R-:W-:Y:S01]  /*1ed0*/  ULDC.64 UR8, c[0x0][0x198] ;  /* 0x0000660000087ab9 */ /* 0x000fe20000000a00 */
[----:B------:R-:W-:Y:S01]  /*1ee0*/  IMAD.U32 R3, RZ, RZ, UR23 ;  /* 0x00000017ff037e24 */ /* 0x000fe2000f8e00ff */
[----:B------:R-:W-:Y:S01]  /*1ef0*/  UIMAD UR8, UR22, UR8, URZ ;  /* 0x00000008160872a4 */ /* 0x000fe2000f8e023f */
[----:B------:R-:W-:Y:S01]  /*1f00*/  IADD3 R8, R245, 0x40, RZ ;  /* 0x00000040f5087810 */ /* 0x000fe20007ffe0ff */
[----:B------:R-:W-:Y:S01]  /*1f10*/  UMOV UR7, UR10 ;  /* 0x0000000a00077c82 */ /* 0x000fe20008000000 */
[C-C-:B------:R-:W-:Y:S01]  /*1f20*/  IMAD.WIDE.U32 R6, R3.reuse, c[0x0][0x198], R12.reuse ;  /* 0x0000660003067a25 */ /* 0x140fe200078e000c */
[----:B------:R-:W-:Y:S01]  /*1f30*/  ULDC.64 UR10, c[0x0][0x1a0] ;  /* 0x00006800000a7ab9 */ /* 0x000fe20000000a00 */
[----:B------:R-:W-:Y:S01]  /*1f40*/  MOV R234, 0x7f800000 ;  /* 0x7f80000000ea7802 */ /* 0x000fe20000000f00 */
[----:B------:R-:W-:Y:S01]  /*1f50*/  UIMAD UR10, UR22, UR10, URZ ;  /* 0x0000000a160a72a4 */ /* 0x000fe2000f8e023f */
[----:B------:R-:W-:Y:S01]  /*1f60*/  IMAD.WIDE.U32 R4, R3, c[0x0][0x1a0], R12 ;  /* 0x0000680003047a25 */ /* 0x000fe200078e000c */
[----:B------:R-:W-:Y:S01]  /*1f70*/  UIMAD UR12, UR23, UR9, UR8 ;  /* 0x00000009170c72a4 */ /* 0x000fe2000f8e0208 */
[----:B------:R-:W-:Y:S01]  /*1f80*/  IADD3 R6, P2, R6, UR33, RZ ;  /* 0x0000002106067c10 */ /* 0x000fe2000ff5e0ff */
[----:B------:R-:W-:Y:S01]  /*1f90*/  UIMAD UR9, UR20, -0x80, UR6 ;  /* 0xffffff80140978a4 */ /* 0x000fe2000f8e0206 */
[----:B------:R-:W-:Y:S01]  /*1fa0*/  IMAD.MOV.U32 R235, RZ, RZ, 0x7f800000 ;  /* 0x7f800000ffeb7424 */ /* 0x000fe200078e00ff */
[----:B------:R-:W-:Y:S01]  /*1fb0*/  UIMAD UR8, UR7, -0x40, UR28 ;  /* 0xffffffc0070878a4 */ /* 0x000fe2000f8e021c */
[----:B------:R-:W-:Y:S01]  /*1fc0*/  IADD3 R4, P0, R4, UR29, RZ ;  /* 0x0000001d04047c10 */ /* 0x000fe2000ff1e0ff */
[----:B------:R-:W-:Y:S01]  /*1fd0*/  UIMAD UR11, UR23, UR11, UR10 ;  /* 0x0000000b170b72a4 */ /* 0x000fe2000f8e020a */
[----:B------:R-:W-:Y:S01]  /*1fe0*/  IMAD.MOV.U32 R236, RZ, RZ, 0x7f800000 ;  /* 0x7f800000ffec7424 */ /* 0x000fe200078e00ff */
[----:B------:R-:W-:Y:S01]  /*1ff0*/  ISETP.GE.AND P1, PT, R8, UR9, PT ;  /* 0x0000000908007c0c */ /* 0x000fe2000bf26270 */
[----:B------:R-:W-:-:S02]  /*2000*/  IMAD.U32 R8, RZ, RZ, UR12 ;  /* 0x0000000cff087e24 */ /* 0x000fc4000f8e00ff */
[----:B------:R-:W-:-:S03]  /*2010*/  IMAD.MOV.U32 R237, RZ, RZ, 0x7f800000 ;  /* 0x7f800000ffed7424 */ /* 0x000fc600078e00ff */
[----:B------:R-:W-:Y:S01]  /*2020*/  IADD3.X R7, R7, UR35, R8, P2, !PT ;  /* 0x0000002307077c10 */ /* 0x000fe200097fe408 */
[----:B------:R-:W-:Y:S01]  /*2030*/  IMAD R8, R10, c[0x0][0x1b0], RZ ;  /* 0x00006c000a087a24 */ /* 0x000fe200078e02ff */
[----:B------:R-:W-:Y:S01]  /*2040*/  ISETP.GE.AND P2, PT, R245, UR9, PT ;  /* 0x00000009f5007c0c */ /* 0x000fe2000bf46270 */
[----:B------:R-:W-:Y:S02]  /*2050*/  ULEA.HI UR9, UR7, UR7, URZ, 0x1 ;  /* 0x0000000707097291 */ /* 0x000fe4000f8f083f */
[C---:B------:R-:W-:Y:S02]  /*2060*/  IMAD R8, R0.reuse, c[0x0][0x1b4], R8 ;  /* 0x00006d0000087a24 */ /* 0x040fe400078e0208 */
[----:B------:R-:W-:Y:S01]  /*2070*/  IMAD.WIDE.U32 R6, R0, c[0x0][0x1b0], R6 ;  /* 0x00006c0000067a25 */ /* 0x000fe200078e0006 */
[----:B------:R-:W-:-:S03]  /*2080*/  ULOP3.LUT UR9, UR9, 0xfffffffe, URZ, 0xc0, !UPT ;  /* 0xfffffffe09097892 */ /* 0x000fc6000f8ec03f */
[----:B------:R-:W-:Y:S01]  /*2090*/  IMAD.IADD R7, R7, 0x1, R8 ;  /* 0x0000000107077824 */ /* 0x000fe200078e0208 */
[----:B------:R-:W-:Y:S01]  /*20a0*/  UIADD3 UR9, UR7, -UR9, URZ ;  /* 0x8000000907097290 */ /* 0x000fe2000fffe03f */
[----:B------:R-:W-:Y:S02]  /*20b0*/  @!P1 IMAD.MOV.U32 R8, RZ, RZ, R6 ;  /* 0x000000ffff089224 */ /* 0x000fe400078e0006 */
[----:B------:R-:W-:Y:S01]  /*20c0*/  @!P1 IMAD.MOV.U32 R9, RZ, RZ, R7 ;  /* 0x000000ffff099224 */ /* 0x000fe200078e0007 */
[----:B------:R-:W-:-:S03]  /*20d0*/  UISETP.NE.AND UP0, UPT, UR9, 0x1, UPT ;  /* 0x000000010900788c */ /* 0x000fc6000bf05270 */
[----:B------:R-:W-:Y:S01]  /*20e0*/  UMOV UR9, UR14 ;  /* 0x0000000e00097c82 */ /* 0x000fe20008000000 */
[----:B--2---:R-:W-:-:S04]  /*20f0*/  IADD3 R3, R19, 0x8, RZ ;  /* 0x0000000813037810 */ /* 0x004fc80007ffe0ff */
[----:B------:R-:W-:Y:S01]  /*2100*/  ISETP.GE.AND P6, PT, R3, UR8, PT ;  /* 0x0000000803007c0c */ /* 0x000fe2000bfc6270 */
[----:B------:R-:W-:-:S05]  /*2110*/  IMAD.U32 R3, RZ, RZ, UR11 ;  /* 0x0000000bff037e24 */ /* 0x000fca000f8e00ff */
[----:B------:R-:W-:Y:S01]  /*2120*/  IADD3.X R5, R5, UR30, R3, P0, !PT ;  /* 0x0000001e05057c10 */ /* 0x000fe200087fe403 */
[----:B------:R-:W-:Y:S01]  /*2130*/  IMAD R3, R10, c[0x0][0x1b8], RZ ;  /* 0x00006e000a037a24 */ /* 0x000fe200078e02ff */
[C---:B------:R-:W-:Y:S01]  /*2140*/  @!P1 IADD3 R16, P0, R245.reuse, 0x40, RZ ;  /* 0x00000040f5109810 */ /* 0x040fe20007f1e0ff */
[----:B------:R-:W-:Y:S02]  /*2150*/  @!P2 IMAD R10, R18, c[0x0][0x198], RZ ;  /* 0x00006600120aaa24 */ /* 0x000fe400078e02ff */
[C---:B------:R-:W-:Y:S01]  /*2160*/  IMAD R12, R0.reuse, c[0x0][0x1bc], R3 ;  /* 0x00006f00000c7a24 */ /* 0x040fe200078e0203 */
[----:B------:R-:W-:Y:S01]  /*2170*/  @!P1 IADD3 R3, P3, R245, 0x40, RZ ;  /* 0x00000040f5039810 */ /* 0x000fe20007f7e0ff */
[----:B------:R-:W-:-:S03]  /*2180*/  IMAD.WIDE.U32 R4, R0, c[0x0][0x1b8], R4 ;  /* 0x00006e0000047a25 */ /* 0x000fc600078e0004 */
[----:B------:R-:W-:Y:S01]  /*2190*/  @!P1 IADD3.X R0, RZ, R18, RZ, P3, !PT ;  /* 0x00000012ff009210 */ /* 0x000fe20001ffe4ff */
[----:B------:R-:W-:Y:S01]  /*21a0*/  @!P1 IMAD.X R11, RZ, RZ, R18, P0 ;  /* 0x000000ffff0b9224 */ /* 0x000fe200000e0612 */
[----:B------:R-:W-:Y:S01]  /*21b0*/  IADD3 R5, R5, R12, RZ ;  /* 0x0000000c05057210 */ /* 0x000fe20007ffe0ff */
[C---:B------:R-:W-:Y:S02]  /*21c0*/  @!P2 IMAD R10, R245.reuse, c[0x0][0x19c], R10 ;  /* 0x00006700f50aaa24 */ /* 0x040fe400078e020a */
[----:B------:R-:W-:Y:S02]  /*21d0*/  @!P1 IMAD R0, R0, c[0x0][0x198], RZ ;  /* 0x0000660000009a24 */ /* 0x000fe400078e02ff */
[----:B------:R-:W-:-:S04]  /*21e0*/  @!P2 IMAD.WIDE.U32 R12, R245, c[0x0][0x198], R6 ;  /* 0x00006600f50caa25 */ /* 0x000fc800078e0006 */
[C---:B------:R-:W-:Y:S02]  /*21f0*/  @!P1 IMAD R0, R3.reuse, c[0x0][0x19c], R0 ;  /* 0x0000670003009a24 */ /* 0x040fe400078e0200 */
[----:B------:R-:W-:-:S04]  /*2200*/  @!P1 IMAD.WIDE.U32 R6, R3, c[0x0][0x198], R8 ;  /* 0x0000660003069a25 */ /* 0x000fc800078e0008 */
[----:B------:R-:W-:Y:S01]  /*2210*/  @!P1 IMAD R11, R11, c[0x0][0x1a0], RZ ;  /* 0x000068000b0b9a24 */ /* 0x000fe200078e02ff */
[----:B------:R-:W-:Y:S01]  /*2220*/  @!P1 IADD3 R3, R7, R0, RZ ;  /* 0x0000000007039210 */ /* 0x000fe20007ffe0ff */
[----:B------:R-:W-:Y:S01]  /*2230*/  @!P2 IMAD.IADD R9, R13, 0x1, R10 ;  /* 0x000000010d09a824 */ /* 0x000fe200078e020a */
[----:B------:R-:W-:Y:S01]  /*2240*/  @!P2 LEA R10, P3, R12, c[0x0][0x168], 0x1 ;  /* 0x00005a000c0aaa11 */ /* 0x000fe200078608ff */
[----:B------:R-:W-:Y:S01]  /*2250*/  @!P1 IMAD R17, R16, c[0x0][0x1a4], R11 ;  /* 0x0000690010119a24 */ /* 0x000fe200078e020b */
[----:B------:R-:W-:Y:S01]  /*2260*/  @!P1 LEA R8, P0, R6, c[0x0][0x168], 0x1 ;  /* 0x00005a0006089a11 */ /* 0x000fe200078008ff */
[----:B------:R-:W-:Y:S01]  /*2270*/  @!P2 IMAD R0, R18, c[0x0][0x1a0], RZ ;  /* 0x000068001200aa24 */ /* 0x000fe200078e02ff */
[----:B------:R-:W-:Y:S01]  /*2280*/  @!P2 LEA.HI.X R11, R12, c[0x0][0x16c], R9, 0x1, P3 ;  /* 0x00005b000c0baa11 */ /* 0x000fe200018f0c09 */
[----:B------:R-:W-:Y:S01]  /*2290*/  @!P1 IMAD.MOV.U32 R14, RZ, RZ, R4 ;  /* 0x000000ffff0e9224 */ /* 0x000fe200078e0004 */
[----:B------:R-:W-:Y:S01]  /*22a0*/  @!P1 LEA.HI.X R9, R6, c[0x0][0x16c], R3, 0x1, P0 ;  /* 0x00005b0006099a11 */ /* 0x000fe200000f0c03 */
[--C-:B------:R-:W-:Y:S01]  /*22b0*/  @!P1 IMAD.MOV.U32 R15, RZ, RZ, R5.reuse ;  /* 0x000000ffff0f9224 */ /* 0x100fe200078e0005 */
[----:B------:R-:W-:Y:S01]  /*22c0*/  PLOP3.LUT P0, PT, PT, PT, UP6, 0x80, 0x0 ;  /* 0x000000000000781c */ /* 0x000fe20003f0f068 */
[C---:B------:R-:W-:Y:S01]  /*22d0*/  @!P2 IMAD R0, R245.reuse, c[0x0][0x1a4], R0 ;  /* 0x00006900f500aa24 */ /* 0x040fe200078e0200 */
[C---:B------:R-:W-:Y:S01]  /*22e0*/  ISETP.GE.AND P3, PT, R245.reuse, UR8, PT ;  /* 0x00000008f5007c0c */ /* 0x040fe2000bf66270 */
[----:B------:R-:W-:Y:S01]  /*22f0*/  @!P2 IMAD.WIDE.U32 R12, R245, c[0x0][0x1a0], R4 ;  /* 0x00006800f50caa25 */ /* 0x000fe200078e0004 */
[----:B------:R-:W-:-:S03]  /*2300*/  IADD3 R5, R19, 0x20, RZ ;  /* 0x0000002013057810 */ /* 0x000fc60007ffe0ff */
[----:B------:R-:W-:Y:S01]  /*2310*/  @!P1 IMAD.WIDE.U32 R14, R16, c[0x0][0x1a0], R14 ;  /* 0x00006800100e9a25 */ /* 0x000fe200078e000e */
[----:B------:R-:W-:-:S03]  /*2320*/  @!P2 LEA R6, P5, R12, c[0x0][0x170], 0x1 ;  /* 0x00005c000c06aa11 */ /* 0x000fc600078a08ff */
[----:B------:R-:W-:Y:S01]  /*2330*/  @!P2 IMAD.IADD R0, R13, 0x1, R0 ;  /* 0x000000010d00a824 */ /* 0x000fe200078e0200 */
[----:B------:R-:W-:Y:S01]  /*2340*/  @!P1 LEA R4, P4, R14, c[0x0][0x170], 0x1 ;  /* 0x00005c000e049a11 */ /* 0x000fe200078808ff */
[----:B------:R-:W-:Y:S01]  /*2350*/  @P0 BAR.SYNC.DEFER_BLOCKING 0x0 ;  /* 0x0000000000000b1d */ /* 0x000fe20000010000 */
[----:B------:R-:W-:Y:S01]  /*2360*/  @!P1 IMAD.IADD R3, R15, 0x1, R17 ;  /* 0x000000010f039824 */ /* 0x000fe200078e0211 */
[----:B------:R-:W-:Y:S02]  /*2370*/  PLOP3.LUT P0, PT, PT, PT, UP0, 0x80, 0x0 ;  /* 0x000000000000781c */ /* 0x000fe40003f0f008 */
[----:B------:R-:W-:Y:S01]  /*2380*/  @!P2 LEA.HI.X R7, R12, c[0x0][0x174], R0, 0x1, P5 ;  /* 0x00005d000c07aa11 */ /* 0x000fe200028f0c00 */
[----:B------:R-:W-:Y:S01]  /*2390*/  IMAD.SHL.U32 R0, R250, 0x2, RZ ;  /* 0x00000002fa007824 */ /* 0x000fe200078e00ff */
[----:B------:R-:W-:Y:S02]  /*23a0*/  ISETP.GE.AND P5, PT, R5, UR8, PT ;  /* 0x0000000805007c0c */ /* 0x000fe4000bfa6270 */
[----:B------:R-:W-:-:S02]  /*23b0*/  @!P1 LEA.HI.X R5, R14, c[0x0][0x174], R3, 0x1, P4 ;  /* 0x00005d000e059a11 */ /* 0x000fc400020f0c03 */
[----:B------:R-:W-:Y:S02]  /*23c0*/  IADD3 R3, R250, 0x1800, RZ ;  /* 0x00001800fa037810 */ /* 0x000fe40007ffe0ff */
[----:B------:R-:W-:Y:S02]  /*23d0*/  ISETP.GE.AND P4, PT, R19, UR8, PT ;  /* 0x0000000813007c0c */ /* 0x000fe4000bf86270 */
[----:B------:R-:W-:-:S04]  /*23e0*/  SEL R3, R3, R250, !P0 ;  /* 0x000000fa03037207 */ /* 0x000fc80004000000 */
[----:B------:R-:W-:Y:S02]  /*23f0*/  SHF.L.U32 R194, R3, 0x1, RZ ;  /* 0x0000000103c27819 */ /* 0x000fe400000006ff */
        /* <DEDUP_REMOVED lines=59> */
[----:B---3--:R-:W-:-:S03]  /*27b0*/  SHF.R.S32.HI R8, RZ, 0x1f, R19 ;  /* 0x0000001fff087819 */ /* 0x008fc60000011413 */
[----:B------:R4:W-:Y:S04]  /*27c0*/  @!P2 LDGSTS.E.BYPASS.LTC128B.128 [R0+0x11000], [R6.64+0x40] ;  /* 0x110000400600afae */ /* 0x0009e8000b901d44 */
[----:B------:R4:W-:Y:S01]  /*27d0*/  @!P2 LDGSTS.E.BYPASS.LTC128B.128 [R0+0x13000], [R6.64+0x80] ;  /* 0x130000800600afae */ /* 0x0009e2000b901d44 */
[----:B------:R-:W-:Y:S01]  /*27e0*/  ISETP.GE.AND P2, PT, R3, UR8, PT ;  /* 0x0000000803007c0c */ /* 0x000fe2000bf46270 */
[----:B------:R-:W-:Y:S02]  /*27f0*/  UMOV UR8, UR15 ;  /* 0x0000000f00087c82 */ /* 0x000fe40008000000 */
        /* <DEDUP_REMOVED lines=10> */
[----:B------:R-:W0:Y:S02]  /*28a0*/  LDGDEPBAR ;  /* 0x00000000000079af */ /* 0x000e240000000000 */
[----:B---3--:R-:W-:Y:S02]  /*28b0*/  IADD3 R4, P3, R6, UR9, RZ ;  /* 0x0000000906047c10 */ /* 0x008fe4000ff7e0ff */
[----:B-1----:R-:W-:Y:S02]  /*28c0*/  SHF.R.S32.HI R0, RZ, 0x1f, R3 ;  /* 0x0000001fff007819 */ /* 0x002fe40000011403 */
[----:B------:R-:W-:Y:S02]  /*28d0*/  @!P2 LEA R6, P1, R3, UR9, 0x2 ;  /* 0x000000090306ac11 */ /* 0x000fe4000f8210ff */
[----:B------:R-:W-:Y:S02]  /*28e0*/  SHF.L.U64.HI R5, R19, 0x2, R8 ;  /* 0x0000000213057819 */ /* 0x000fe40000010208 */
[----:B------:R-:W-:-:S02]  /*28f0*/  @!P2 LEA.HI.X R7, R3, UR8, R0, 0x2, P1 ;  /* 0x000000080307ac11 */ /* 0x000fc400088f1400 */
[----:B------:R-:W-:-:S03]  /*2900*/  IADD3.X R5, R5, UR8, RZ, P3, !PT ;  /* 0x0000000805057c10 */ /* 0x000fc60009ffe4ff */
[----:B------:R2:W5:Y:S01]  /*2910*/  @!P2 LDG.E R235, [R6.64] ;  /* 0x0000000406eba981 */ /* 0x000562000c1e1900 */
[----:B------:R-:W-:Y:S02]  /*2920*/  IADD3 R3, R183, 0x1800, RZ ;  /* 0x00001800b7037810 */ /* 0x000fe40007ffe0ff */
[----:B------:R-:W-:Y:S01]  /*2930*/  IADD3 R0, R181, 0x1800, RZ ;  /* 0x00001800b5007810 */ /* 0x000fe20007ffe0ff */
[----:B------:R1:W5:Y:S01]  /*2940*/  @!P4 LDG.E R236, [R4.64] ;  /* 0x0000000404ecc981 */ /* 0x000362000c1e1900 */
[----:B------:R-:W-:Y:S02]  /*2950*/  SEL R3, R3, R183, !P0 ;  /* 0x000000b703037207 */ /* 0x000fe40004000000 */
[----:B------:R-:W-:Y:S01]  /*2960*/  SEL R0, R0, R181, !P0 ;  /* 0x000000b500007207 */ /* 0x000fe20004000000 */
[----:B------:R1:W5:Y:S02]  /*2970*/  @!P6 LDG.E R237, [R4.64+0x20] ;  /* 0x0000200404ede981 */ /* 0x000364000c1e1900 */
[----:B------:R-:W-:-:S02]  /*2980*/  IMAD.SHL.U32 R174, R3, 0x2, RZ ;  /* 0x0000000203ae7824 */ /* 0x000fc400078e00ff */
[----:B------:R-:W-:Y:S01]  /*2990*/  IMAD.SHL.U32 R3, R0, 0x2, RZ ;  /* 0x0000000200037824 */ /* 0x000fe200078e00ff */
[----:B------:R-:W-:Y:S01]  /*29a0*/  MOV R0, c[0x0][0x22c] ;  /* 0x00008b0000007a02 */ /* 0x000fe20000000f00 */
[----:B------:R1:W5:Y:S04]  /*29b0*/  @!P5 LDG.E R234, [R4.64+0x80] ;  /* 0x0000800404ead981 */ /* 0x000368000c1e1900 */
[----:B------:R-:W-:-:S04]  /*29c0*/  IMAD R0, R0, c[0x0][0x1c0], RZ ;  /* 0x0000700000007a24 */ /* 0x000fc800078e02ff */
[C---:B------:R-:W-:Y:S02]  /*29d0*/  IMAD.SHL.U32 R21, R0.reuse, 0x10, RZ ;  /* 0x0000001000157824 */ /* 0x040fe400078e00ff */
[----:B------:R-:W-:-:S03]  /*29e0*/  IMAD.SHL.U32 R238, R0, 0x8, RZ ;  /* 0x0000000800ee7824 */ /* 0x000fc600078e00ff */
[C---:B------:R-:W-:Y:S02]  /*29f0*/  IADD3 R0, R21.reuse, 0x40, RZ ;  /* 0x0000004015007810 */ /* 0x040fe40007ffe0ff */
[----:B------:R-:W-:-:S03]  /*2a00*/  IADD3 R20, R21, 0x20, RZ ;  /* 0x0000002015147810 */ /* 0x000fc60007ffe0ff */
[C---:B------:R-:W-:Y:S01]  /*2a10*/  IMAD.IADD R251, R238.reuse, 0x1, R0 ;  /* 0x00000001eefb7824 */ /* 0x040fe200078e0200 */
[----:B------:R-:W-:-:S04]  /*2a20*/  IADD3 R252, R238, R20, RZ ;  /* 0x00000014eefc7210 */ /* 0x000fc80007ffe0ff */
[C---:B-1----:R-:W-:Y:S01]  /*2a30*/  IADD3 R5, R238.reuse, R252, RZ ;  /* 0x000000fcee057210 */ /* 0x042fe20007ffe0ff */
[----:B------:R-:W-:-:S04]  /*2a40*/  IMAD.IADD R4, R238, 0x1, R251 ;  /* 0x00000001ee047824 */ /* 0x000fc800078e02fb */
[C---:B------:R-:W-:Y:S01]  /*2a50*/  IMAD.IADD R242, R238.reuse, 0x1, R5 ;  /* 0x00000001eef27824 */ /* 0x040fe200078e0205 */
[C---:B------:R-:W-:Y:S01]  /*2a60*/  IADD3 R240, R238.reuse, R4, RZ ;  /* 0x00000004eef07210 */ /* 0x040fe20007ffe0ff */
[----:B------:R-:W-:Y:S01]  /*2a70*/  UIADD3 UR10, UR23, 0x80, URZ ;  /* 0x00000080170a7890 */ /* 0x000fe2000fffe03f */
[----:B------:R-:W-:Y:S02]  /*2a80*/  IMAD.SHL.U32 R175, R183, 0x2, RZ ;  /* 0x00000002b7af7824 */ /* 0x000fe400078e00ff */
[C---:B------:R-:W-:Y:S02]  /*2a90*/  IMAD.IADD R241, R238.reuse, 0x1, R242 ;  /* 0x00000001eef17824 */ /* 0x040fe400078e02f2 */
        /* <DEDUP_REMOVED lines=49> */
[C---:B------:R-:W-:Y:S01]  /*2db0*/  SHF.L.U64.HI R248, R19.reuse, 0x2, R8 ;  /* 0x0000000213f87819 */ /* 0x040fe20000010208 */
[----:B------:R-:W-:Y:S01]  /*2dc0*/  IMAD.SHL.U32 R249, R19, 0x4, RZ ;  /* 0x0000000413f97824 */ /* 0x000fe200078e00ff */
[----:B------:R-:W-:Y:S01]  /*2dd0*/  IADD3 R244, R238, R241, RZ ;  /* 0x000000f1eef47210 */ /* 0x000fe20007ffe0ff */
[----:B------:R-:W-:-:S02]  /*2de0*/  IMAD.IADD R176, R175, 0x1, R182 ;  /* 0x00000001afb07824 */ /* 0x000fc400078e02b6 */
[----:B------:R-:W-:Y:S01]  /*2df0*/  IMAD.IADD R243, R238, 0x1, R239 ;  /* 0x00000001eef37824 */ /* 0x000fe200078e02ef */
[----:B------:R-:W-:Y:S02]  /*2e00*/  UISETP.GE.AND UP0, UPT, UR10, UR6, UPT ;  /* 0x000000060a00728c */ /* 0x000fe4000bf06270 */
[----:B------:R-:W-:Y:S02]  /*2e10*/  UMOV UR11, UR18 ;  /* 0x00000012000b7c82 */ /* 0x000fe40008000000 */
[----:B--2---:R-:W-:Y:S02]  /*2e20*/  UMOV UR10, UR19 ;  /* 0x00000013000a7c82 */ /* 0x004fe40008000000 */
.L_x_803:
[----:B------:R-:W0:Y:S01]  /*2e30*/  LDGDEPBAR ;  /* 0x00000000000079af */ /* 0x000e220000000000 */
[----:B------:R-:W-:Y:S01]  /*2e40*/  IADD3 R0, R182, R174, RZ ;  /* 0x000000aeb6007210 */ /* 0x000fe20007ffe0ff */
[----:B------:R-:W-:Y:S01]  /*2e50*/  UISETP.GE.AND UP3, UPT, UR7, 0x1, UPT ;  /* 0x000000010700788c */ /* 0x000fe2000bf66270 */
[----:B------:R-:W-:Y:S02]  /*2e60*/  PLOP3.LUT P1, PT, PT, PT, UP0, 0x80, 0x0 ;  /* 0x000000000000781c */ /* 0x000fe40003f2f008 */
[----:B------:R-:W-:Y:S02]  /*2e70*/  PLOP3.LUT P3, PT, PT, PT, UP0, 0x80, 0x0 ;  /* 0x000000000000781c */ /* 0x000fe40003f6f008 */
[----:B------:R-:W-:Y:S01]  /*2e80*/  PLOP3.LUT P0, PT, PT, PT, UP0, 0x80, 0x0 ;  /* 0x000000000000781c */ /* 0x000fe20003f0f008 */
[----:B------:R-:W2:Y:S01]  /*2e90*/  LDL R195, [R1+0x8] ;  /* 0x0000080001c37983 */ /* 0x000ea20000100800 */
[----:B------:R-:W-:Y:S02]  /*2ea0*/  PLOP3.LUT P4, PT, PT, PT, UP0, 0x80, 0x0 ;  /* 0x000000000000781c */ /* 0x000fe40003f8f008 */
[----:B-----5:R-:W-:Y:S02]  /*2eb0*/  FSETP.NEU.FTZ.AND P2, PT, R236, -INF , PT ;  /* 0xff800000ec00780b */ /* 0x020fe40003f5d000 */
[----:B------:R-:W-:Y:S02]  /*2ec0*/  PLOP3.LUT P6, PT, PT, PT, UP0, 0x80, 0x0 ;  /* 0x000000000000781c */ /* 0x000fe40003fcf008 */
[----:B------:R-:W-:Y:S01]  /*2ed0*/  PLOP3.LUT P5, PT, PT, PT, UP0, 0x80, 0x0 ;  /* 0x000000000000781c */ /* 0x000fe20003faf008 */
        /* <DEDUP_REMOVED lines=9> */
[----:B------:R-:W1:Y:S01]  /*2f70*/  LDSM.16.M88.4 R144, [R0+0x800] ;  /* 0x000800000090783b */ /* 0x000e620000000200 */
[C---:B---3--:R-:W-:Y:S07]  /*2f80*/  HMMA.16816.F32 R8, R28.reuse, R16, RZ ;  /* 0x000000101c08723c */ /* 0x048fee00000018ff */
[----:B------:R-:W3:Y:S01]  /*2f90*/  LDSM.16.M88.4 R148, [R172+0x9400] ;  /* 0x00940000ac94783b */ /* 0x000ee20000000200 */
[-C--:B------:R-:W-:Y:S07]  /*2fa0*/  HMMA.16816.F32 R12, R28, R18.reuse, RZ ;  /* 0x000000121c0c723c */ /* 0x080fee00000018ff */
[----:B------:R-:W-:Y:S01]  /*2fb0*/  LDSM.16.M88.4 R152, [R174+0x1000] ;  /* 0x00100000ae98783b */ /* 0x000fe20000000200 */
[C---:B------:R-:W-:Y:S07]  /*2fc0*/  HMMA.16816.F32 R16, R32.reuse, R18, RZ ;  /* 0x000000122010723c */ /* 0x040fee00000018ff */
[----:B------:R-:W1:Y:S01]  /*2fd0*/  LDSM.16.M88.4 R156, [R173+0xb000] ;  /* 0x00b00000ad9c783b */ /* 0x000e620000000200 */
[-C--:B----4-:R-:W-:Y:S07]  /*2fe0*/  HMMA.16816.F32 R20, R32, R132.reuse, RZ ;  /* 0x000000842014723c */ /* 0x090fee00000018ff */
[----:B------:R-:W-:Y:S01]  /*2ff0*/  LDSM.16.M88.4 R160, [R173+0xb400] ;  /* 0x00b40000ada0783b */ /* 0x000fe20000000200 */
[C---:B------:R-:W-:Y:S07]  /*3000*/  HMMA.16816.F32 R24, R28.reuse, R132, RZ ;  /* 0x000000841c18723c */ /* 0x040fee00000018ff */
[----:B------:R-:W-:Y:S01]  /*3010*/  LDSM.16.M88.4 R164, [R0+0x1000] ;  /* 0x0010000000a4783b */ /* 0x000fe20000000200 */
[-C--:B------:R-:W-:Y:S07]  /*3020*/  HMMA.16816.F32 R28, R28, R134.reuse, RZ ;  /* 0x000000861c1c723c */ /* 0x080fee00000018ff */
[----:B------:R-:W-:Y:S01]  /*3030*/  LDSM.16.M88.4 R168, [R172+0xb000] ;  /* 0x00b00000aca8783b */ /* 0x000fe20000000200 */
[----:B------:R-:W-:Y:S07]  /*3040*/  HMMA.16816.F32 R32, R32, R134, RZ ;  /* 0x000000862020723c */ /* 0x000fee00000018ff */
[----:B------:R-:W4:Y:S01]  /*3050*/  LDSM.16.M88.4 R132, [R174+0x1800] ;  /* 0x00180000ae84783b */ /* 0x000f220000000200 */
[-C--:B------:R-:W-:Y:S08]  /*3060*/  HMMA.16816.F32 R4, R136, R140.reuse, R4 ;  /* 0x0000008c8804723c */ /* 0x080ff00000001804 */
[C---:B-1----:R-:W-:Y:S08]  /*3070*/  HMMA.16816.F32 R8, R144.reuse, R140, R8 ;  /* 0x0000008c9008723c */ /* 0x042ff00000001808 */
[-C--:B------:R-:W-:Y:S08]  /*3080*/  HMMA.16816.F32 R12, R144, R142.reuse, R12 ;  /* 0x0000008e900c723c */ /* 0x080ff0000000180c */
[C---:B------:R-:W-:Y:S01]  /*3090*/  HMMA.16816.F32 R16, R136.reuse, R142, R16 ;  /* 0x0000008e8810723c */ /* 0x040fe20000001810 */
[----:B------:R-:W-:Y:S07]  /*30a0*/  LDSM.16.M88.4 R140, [R172+0xb400] ;  /* 0x00b40000ac8c783b */ /* 0x000fee0000000200 */
[-C--:B---3--:R-:W-:Y:S08]  /*30b0*/  HMMA.16816.F32 R20, R136, R148.reuse, R20 ;  /* 0x000000948814723c */ /* 0x088ff00000001814 */
[C---:B------:R-:W-:Y:S08]  /*30c0*/  HMMA.16816.F32 R24, R144.reuse, R148, R24 ;  /* 0x000000949018723c */ /* 0x040ff00000001818 */
[-C--:B------:R-:W-:Y:S01]  /*30d0*/  HMMA.16816.F32 R28, R144, R150.reuse, R28 ;  /* 0x00000096901c723c */ /* 0x080fe2000000181c */
[----:B------:R-:W-:Y:S07]  /*30e0*/  LDSM.16.M88.4 R144, [R174+0x2000] ;  /* 0x00200000ae90783b */ /* 0x000fee0000000200 */
[----:B------:R-:W-:Y:S01]  /*30f0*/  HMMA.16816.F32 R32, R136, R150, R32 ;  /* 0x000000968820723c */ /* 0x000fe20000001820 */
[----:B------:R-:W1:Y:S07]  /*3100*/  LDSM.16.M88.4 R136, [R0+0x1800] ;  /* 0x001800000088783b */ /* 0x000e6e0000000200 */
[-C--:B------:R-:W-:Y:S01]  /*3110*/  HMMA.16816.F32 R4, R152, R156.reuse, R4 ;  /* 0x0000009c9804723c */ /* 0x080fe20000001804 */
[----:B------:R-:W3:Y:S07]  /*3120*/  LDSM.16.M88.4 R148, [R173+0xd000] ;  /* 0x00d00000ad94783b */ /* 0x000eee0000000200 */
[C---:B----4-:R-:W-:Y:S08]  /*3130*/  HMMA.16816.F32 R8, R132.reuse, R156, R8 ;  /* 0x0000009c8408723c */ /* 0x050ff00000001808 */
[-C--:B------:R-:W-:Y:S08]  /*3140*/  HMMA.16816.F32 R12, R132, R158.reuse, R12 ;  /* 0x0000009e840c723c */ /* 0x080ff0000000180c */
[C---:B------:R-:W-:Y:S01]  /*3150*/  HMMA.16816.F32 R16, R152.reuse, R158, R16 ;  /* 0x0000009e9810723c */ /* 0x040fe20000001810 */
[----:B------:R-:W-:Y:S07]  /*3160*/  LDSM.16.M88.4 R156, [R0+0x2000] ;  /* 0x00200000009c783b */ /* 0x000fee0000000200 */
[-C--:B------:R-:W-:Y:S08]  /*3170*/  HMMA.16816.F32 R20, R152, R160.reuse, R20 ;  /* 0x000000a09814723c */ /* 0x080ff00000001814 */
[C---:B------:R-:W-:Y:S08]  /*3180*/  HMMA.16816.F32 R24, R132.reuse, R160, R24 ;  /* 0x000000a08418723c */ /* 0x040ff00000001818 */
[-C--:B------:R-:W-:Y:S01]  /*3190*/  HMMA.16816.F32 R28, R132, R162.reuse, R28 ;  /* 0x000000a2841c723c */ /* 0x080fe2000000181c */
[----:B------:R-:W4:Y:S07]  /*31a0*/  LDSM.16.M88.4 R132, [R174+0x2800] ;  /* 0x00280000ae84783b */ /* 0x000f2e0000000200 */
        /* <DEDUP_REMOVED lines=8> */
[C---:B------:R-:W-:Y:S08]  /*3230*/  HMMA.16816.F32 R24, R136.reuse, R140, R24 ;  /* 0x0000008c8818723c */ /* 0x040ff00000001818 */
[-C--:B------:R-:W-:Y:S01]  /*3240*/  HMMA.16816.F32 R28, R136, R142.reuse, R28 ;  /* 0x0000008e881c723c */ /* 0x080fe2000000181c */
[----:B------:R-:W1:Y:S07]  /*3250*/  LDSM.16.M88.4 R136, [R0+0x2800] ;  /* 0x002800000088783b */ /* 0x000e6e0000000200 */
[----:B------:R-:W-:Y:S08]  /*3260*/  HMMA.16816.F32 R32, R164, R142, R32 ;  /* 0x0000008ea420723c */ /* 0x000ff00000001820 */
[-C--:B---3--:R-:W-:Y:S08]  /*3270*/  HMMA.16816.F32 R4, R144, R148.reuse, R4 ;  /* 0x000000949004723c */ /* 0x088ff00000001804 */
[C---:B----4-:R-:W-:Y:S08]  /*3280*/  HMMA.16816.F32 R8, R132.reuse, R148, R8 ;  /* 0x000000948408723c */ /* 0x050ff00000001808 */
[-C--:B------:R-:W-:Y:S08]  /*3290*/  HMMA.16816.F32 R12, R132, R150.reuse, R12 ;  /* 0x00000096840c723c */ /* 0x080ff0000000180c */
[C---:B------:R-:W-:Y:S08]  /*32a0*/  HMMA.16816.F32 R16, R144.reuse, R150, R16 ;  /* 0x000000969010723c */ /* 0x040ff00000001810 */
[-C--:B--2---:R-:W-:Y:S08]  /*32b0*/  HMMA.16816.F32 R20, R144, R152.reuse, R20 ;  /* 0x000000989014723c */ /* 0x084ff00000001814 */
        /* <DEDUP_REMOVED lines=26> */
[----:B------:R-:W-:Y:S09]  /*3460*/  FMUL.FTZ R8, R8, c[0x0][0x2ec] ;  /* 0x0000bb0008087a20 */ /* 0x000ff20000410000 */
[----:B------:R4:W-:Y:S10]  /*3470*/  MUFU.TANH R211, R8 ;  /* 0x0000000800d37308 */ /* 0x0009f40000002400 */
[----:B------:R1:W-:Y:S10]  /*3480*/  MUFU.TANH R197, R7 ;  /* 0x0000000700c57308 */ /* 0x0003f40000002400 */
[----:B------:R2:W-:Y:S01]  /*3490*/  MUFU.TANH R210, R9 ;  /* 0x0000000900d27308 */ /* 0x0005e20000002400 */
[----:B----4-:R-:W-:Y:S05]  /*34a0*/  FMUL.FTZ R8, R236, 1.4426950216293334961 ;  /* 0x3fb8aa3bec087820 */ /* 0x010fea0000410000 */
[----:B------:R-:W-:Y:S04]  /*34b0*/  FSEL R8, R8, RZ, P2 ;  /* 0x000000ff08087208 */ /* 0x000fe80001000000 */
[----:B------:R4:W-:Y:S01]  /*34c0*/  MUFU.TANH R216, R11 ;  /* 0x0000000b00d87308 */ /* 0x0009e20000002400 */
[----:B------:R-:W-:Y:S01]  /*34d0*/  FSETP.NEU.FTZ.AND P2, PT, R237, -INF , PT ;  /* 0xff800000ed00780b */ /* 0x000fe20003f5d000 */
[----:B-1----:R-:W1:Y:S08]  /*34e0*/  LDSM.16.M88.4 R4, [R172+0xd400] ;  /* 0x00d40000ac04783b */ /* 0x002e700000000200 */
[----:B------:R-:W-:Y:S01]  /*34f0*/  MUFU.TANH R208, R12 ;  /* 0x0000000c00d07308 */ /* 0x000fe20000002400 */
[----:B--2---:R-:W-:Y:S04]  /*3500*/  MOV R9, UR20 ;  /* 0x0000001400097c02 */ /* 0x004fe80008000f00 */
[----:B------:R-:W-:Y:S05]  /*3510*/  @P1 LEA R9, R9, R195, 0x7 ;  /* 0x000000c309091211 */ /* 0x000fea00078e38ff */
[----:B------:R-:W-:Y:S01]  /*3520*/  MUFU.TANH R206, R13 ;  /* 0x0000000d00ce7308 */ /* 0x000fe20000002400 */
[----:B------:R-:W-:Y:S02]  /*3530*/  PLOP3.LUT P1, PT, PT, PT, UP0, 0x80, 0x0 ;  /* 0x000000000000781c */ /* 0x000fe40003f2f008 */
[----:B------:R-:W-:Y:S01]  /*3540*/  @P3 ISETP.GE.AND P3, PT, R9, UR6, PT ;  /* 0x0000000609003c0c */ /* 0x000fe2000bf66270 */
[----:B----4-:R-:W-:Y:S01]  /*3550*/  FMUL.FTZ R11, R235, 1.4426950216293334961 ;  /* 0x3fb8aa3beb0b7820 */ /* 0x010fe20000410000 */
[----:B------:R-:W-:Y:S02]  /*3560*/  @P0 IADD3 R0, R9, 0x1, RZ ;  /* 0x0000000109000810 */ /* 0x000fe40007ffe0ff */
[----:B------:R-:W-:Y:S02]  /*3570*/  PLOP3.LUT P0, PT, PT, PT, UP0, 0x80, 0x0 ;  /* 0x000000000000781c */ /* 0x000fe40003f0f008 */
[----:B------:R-:W-:Y:S01]  /*3580*/  @P4 ISETP.GE.AND P4, PT, R0, UR6, PT ;  /* 0x0000000600004c0c */ /* 0x000fe2000bf86270 */
[----:B------:R-:W2:Y:S01]  /*3590*/  MUFU.TANH R214, R14 ;  /* 0x0000000e00d67308 */ /* 0x000ea20000002400 */
[----:B------:R-:W-:Y:S05]  /*35a0*/  MOV R0, R148 ;  /* 0x0000009400007202 */ /* 0x000fea0000000f00 */
[----:B------:R-:W-:Y:S02]  /*35b0*/  @P1 FSEL R0, R148, -INF , !P3 ;  /* 0xff80000094001808 */ /* 0x000fe40005800000 */
[----:B------:R-:W-:Y:S02]  /*35c0*/  PLOP3.LUT P1, PT, PT, PT, UP0, 0x80, 0x0 ;  /* 0x000000000000781c */ /* 0x000fe40003f2f008 */
[----:B------:R-:W4:Y:S01]  /*35d0*/  MUFU.TANH R213, R15 ;  /* 0x0000000f00d57308 */ /* 0x000f220000002400 */
[--C-:B------:R-:W-:Y:S01]  /*35e0*/  FFMA.FTZ R10, R0, c[0x0][0x23c], -R8.reuse ;  /* 0x00008f00000a7a23 */ /* 0x100fe20000010808 */
[----:B------:R-:W-:Y:S01]  /*35f0*/  MOV R0, R164 ;  /* 0x000000a400007202 */ /* 0x000fe20000000f00 */
[-C--:B-1----:R-:W-:Y:S03]  /*3600*/  HMMA.16816.F32 R20, R156, R4.reuse, R20 ;  /* 0x000000049c14723c */ /* 0x082fe60000001814 */
[----:B------:R-:W-:Y:S02]  /*3610*/  @P0 FSEL R0, R164, -INF , !P4 ;  /* 0xff800000a4000808 */ /* 0x000fe40006000000 */
[----:B------:R-:W-:Y:S02]  /*3620*/  PLOP3.LUT P0, PT, PT, PT, UP0, 0x80, 0x0 ;  /* 0x000000000000781c */ /* 0x000fe40003f0f008 */
[----:B------:R-:W-:Y:S01]  /*3630*/  MUFU.EX2 R201, R10 ;  /* 0x0000000a00c97308 */ /* 0x000fe20000000800 */
[C---:B------:R-:W-:Y:S07]  /*3640*/  HMMA.16816.F32 R24, R136.reuse, R4, R24 ;  /* 0x000000048818723c */ /* 0x040fee0000001818 */
[----:B------:R-:W-:Y:S02]  /*3650*/  FFMA.FTZ R4, R0, c[0x0][0x23c], -R8 ;  /* 0x00008f0000047a23 */ /* 0x000fe40000010808 */
[----:B------:R-:W1:Y:S01]  /*3660*/  MUFU.TANH R154, R16 ;  /* 0x00000010009a7308 */ /* 0x000e620000002400 */
[-C--:B------:R-:W-:Y:S03]  /*3670*/  HMMA.16816.F32 R28, R136, R6.reuse, R28 ;  /* 0x00000006881c723c */ /* 0x080fe6000000181c */
[----:B------:R-:W-:Y:S01]  /*3680*/  FMUL.FTZ R5, R237, 1.4426950216293334961 ;  /* 0x3fb8aa3bed057820 */ /* 0x000fe20000410000 */
[----:B---3--:R-:W-:Y:S02]  /*3690*/  MOV R0, R198 ;  /* 0x000000c600007202 */ /* 0x008fe40000000f00 */
[----:B------:R-:W-:Y:S01]  /*36a0*/  @P1 FSEL R0, R198, -INF , !P3 ;  /* 0xff800000c6001808 */ /* 0x000fe20005800000 */
[----:B------:R-:W-:Y:S01]  /*36b0*/  FMUL.FTZ R20, R20, c[0x0][0x2ec] ;  /* 0x0000bb0014147a20 */ /* 0x000fe20000410000 */
[----:B------:R-:W-:Y:S01]  /*36c0*/  HMMA.16816.F32 R32, R156, R6, R32 ;  /* 0x000000069c20723c */ /* 0x000fe20000001820 */
[----:B------:R3:W-:Y:S01]  /*36d0*/  MUFU.EX2 R145, R4 ;  /* 0x0000000400917308 */ /* 0x0007e20000000800 */
[----:B------:R-:W-:Y:S02]  /*36e0*/  PLOP3.LUT P1, PT, PT, PT, UP0, 0x80, 0x0 ;  /* 0x000000000000781c */ /* 0x000fe40003f2f008 */
[----:B------:R-:W-:Y:S01]  /*36f0*/  FSEL R5, R5, RZ, P2 ;  /* 0x000000ff05057208 */ /* 0x000fe20001000000 */
[----:B------:R-:W-:Y:S01]  /*3700*/  FMUL.FTZ R21, R21, c[0x0][0x2ec] ;  /* 0x0000bb0015157a20 */ /* 0x000fe20000410000 */
[----:B------:R-:W-:Y:S01]  /*3710*/  FSETP.NEU.FTZ.AND P2, PT, R234, -INF , PT ;  /* 0xff800000ea00780b */ /* 0x000fe20003f5d000 */
[----:B------:R-:W-:Y:S01]  /*3720*/  FMUL.FTZ R22, R22, c[0x0][0x2ec] ;  /* 0x0000bb0016167a20 */ /* 0x000fe20000410000 */
[----:B--2---:R-:W-:Y:S01]  /*3730*/  MOV R6, R214 ;  /* 0x000000d600067202 */ /* 0x004fe20000000f00 */
[----:B------:R-:W-:Y:S02]  /*3740*/  FMUL.FTZ R23, R23, c[0x0][0x2ec] ;  /* 0x0000bb0017177a20 */ /* 0x000fe40000410000 */
[----:B------:R-:W2:Y:S01]  /*3750*/  MUFU.TANH R153, R17 ;  /* 0x0000001100997308 */ /* 0x000ea20000002400 */
[----:B------:R-:W-:Y:S02]  /*3760*/  FMUL.FTZ R24, R24, c[0x0][0x2ec] ;  /* 0x0000bb0018187a20 */ /* 0x000fe40000410000 */
[----:B------:R-:W-:Y:S02]  /*3770*/  FMUL.FTZ R25, R25, c[0x0][0x2ec] ;  /* 0x0000bb0019197a20 */ /* 0x000fe40000410000 */
[----:B------:R-:W-:Y:S02]  /*3780*/  FMUL.FTZ R28, R28, c[0x0][0x2ec] ;  /* 0x0000bb001c1c7a20 */ /* 0x000fe40000410000 */
[----:B------:R-:W-:Y:S02]  /*3790*/  FMUL.FTZ R29, R29, c[0x0][0x2ec] ;  /* 0x0000bb001d1d7a20 */ /* 0x000fe40000410000 */
[----:B------:R-:W-:Y:S01]  /*37a0*/  FMUL.FTZ R30, R30, c[0x0][0x2ec] ;  /* 0x0000bb001e1e7a20 */ /* 0x000fe20000410000 */
[----:B------:R-:W1:Y:S01]  /*37b0*/  MUFU.TANH R168, R18 ;  /* 0x0000001200a87308 */ /* 0x000e620000002400 */
[----:B------:R-:W-:Y:S02]  /*37c0*/  FMUL.FTZ R31, R31, c[0x0][0x2ec] ;  /* 0x0000bb001f1f7a20 */ /* 0x000fe40000410000 */
[----:B------:R-:W-:Y:S02]  /*37d0*/  FMUL.FTZ R32, R32, c[0x0][0x2ec] ;  /* 0x0000bb0020207a20 */ /* 0x000fe40000410000 */
[--C-:B---3--:R-:W-:Y:S01]  /*37e0*/  FFMA.FTZ R4, R0, c[0x0][0x23c], -R5.reuse ;  /* 0x00008f0000047a23 */ /* 0x108fe20000010805 */
[----:B------:R-:W-:Y:S01]  /*37f0*/  MOV R0, R197 ;  /* 0x000000c500007202 */ /* 0x000fe20000000f00 */
[----:B------:R-:W-:Y:S01]  /*3800*/  FMUL.FTZ R33, R33, c[0x0][0x2ec] ;  /* 0x0000bb0021217a20 */ /* 0x000fe20000410000 */
[----:B------:R-:W-:Y:S01]  /*3810*/  @P0 FSEL R0, R197, -INF , !P4 ;  /* 0xff800000c5000808 */ /* 0x000fe20006000000 */
[----:B------:R-:W-:Y:S01]  /*3820*/  FMUL.FTZ R34, R34, c[0x0][0x2ec] ;  /* 0x0000bb0022227a20 */ /* 0x000fe20000410000 */
[----:B------:R3:W-:Y:S01]  /*3830*/  MUFU.EX2 R223, R4 ;  /* 0x0000000400df7308 */ /* 0x0007e20000000800 */
[----:B------:R-:W-:Y:S01]  /*3840*/  PLOP3.LUT P0, PT, PT, PT, UP0, 0x80, 0x0 ;  /* 0x000000000000781c */ /* 0x000fe20003f0f008 */
[----:B------:R-:W-:Y:S02]  /*3850*/  FMUL.FTZ R35, R35, c[0x0][0x2ec] ;  /* 0x0000bb0023237a20 */ /* 0x000fe40000410000 */
[--C-:B------:R-:W-:Y:S02]  /*3860*/  FFMA.FTZ R0, R0, c[0x0][0x23c], -R5.reuse ;  /* 0x00008f0000007a23 */ /* 0x100fe40000010805 */
[----:B------:R-:W-:Y:S02]  /*3870*/  FMUL.FTZ R26, R26, c[0x0][0x2ec] ;  /* 0x0000bb001a1a7a20 */ /* 0x000fe40000410000 */
[----:B------:R-:W-:Y:S02]  /*3880*/  FMUL.FTZ R27, R27, c[0x0][0x2ec] ;  /* 0x0000bb001b1b7a20 */ /* 0x000fe40000410000 */
[----:B------:R1:W-:Y:S10]  /*3890*/  MUFU.EX2 R222, R0 ;  /* 0x0000000000de7308 */ /* 0x0003f40000000800 */
[----:B------:R-:W2:Y:S01]  /*38a0*/  MUFU.TANH R166, R19 ;  /* 0x0000001300a67308 */ /* 0x000ea20000002400 */
[----:B---3--:R-:W-:Y:S05]  /*38b0*/  FMUL.FTZ R4, R234, 1.4426950216293334961 ;  /* 0x3fb8aa3bea047820 */ /* 0x008fea0000410000 */
[----:B------:R-:W-:Y:S04]  /*38c0*/  FSEL R4, R4, RZ, P2 ;  /* 0x000000ff04047208 */ /* 0x000fe80001000000 */
[----:B------:R-:W3:Y:S01]  /*38d0*/  MUFU.TANH R161, R20 ;  /* 0x0000001400a17308 */ /* 0x000ee20000002400 */
[----:B------:R-:W-:Y:S02]  /*38e0*/  FSETP.NEU.FTZ.AND P2, PT, R235, -INF , PT ;  /* 0xff800000eb00780b */ /* 0x000fe40003f5d000 */
[----:B-1----:R-:W-:Y:S02]  /*38f0*/  MOV R0, R211 ;  /* 0x000000d300007202 */ /* 0x002fe40000000f00 */
[----:B------:R-:W-:Y:S02]  /*3900*/  @P1 FSEL R0, R211, -INF , !P3 ;  /* 0xff800000d3001808 */ /* 0x000fe40005800000 */
[----:B------:R-:W-:Y:S03]  /*3910*/  PLOP3.LUT P1, PT, PT, PT, UP0, 0x80, 0x0 ;  /* 0x000000000000781c */ /* 0x000fe60003f2f008 */
[----:B------:R-:W1:Y:S01]  /*3920*/  MUFU.TANH R160, R21 ;  /* 0x0000001500a07308 */ /* 0x000e620000002400 */
[--C-:B------:R-:W-:Y:S01]  /*3930*/  FFMA.FTZ R10, R0, c[0x0][0x23c], -R4.reuse ;  /* 0x00008f00000a7a23 */ /* 0x100fe20000010804 */
[----:B------:R-:W-:Y:S02]  /*3940*/  MOV R0, R210 ;  /* 0x000000d200007202 */ /* 0x000fe40000000f00 */
[----:B------:R-:W-:Y:S02]  /*3950*/  @P0 FSEL R0, R210, -INF , !P4 ;  /* 0xff800000d2000808 */ /* 0x000fe40006000000 */
[----:B------:R-:W-:Y:S03]  /*3960*/  PLOP3.LUT P0, PT, PT, PT, UP0, 0x80, 0x0 ;  /* 0x000000000000781c */ /* 0x000fe60003f0f008 */
[----:B------:R-:W-:Y:S01]  /*3970*/  FFMA.FTZ R12, R0, c[0x0][0x23c], -R4 ;  /* 0x00008f00000c7a23 */ /* 0x000fe20000010804 */
[----:B------:R1:W-:Y:S01]  /*3980*/  MUFU.EX2 R230, R10 ;  /* 0x0000000a00e67308 */ /* 0x0003e20000000800 */
[----:B------:R-:W-:Y:S02]  /*3990*/  FSEL R0, R11, RZ, P2 ;  /* 0x000000ff0b007208 */ /* 0x000fe40001000000 */
[----:B------:R-:W-:Y:S07]  /*39a0*/  PLOP3.LUT P2, PT, PT, PT, UP0, 0x80, 0x0 ;  /* 0x000000000000781c */ /* 0x000fee0003f4f008 */
[----:B------:R-:W2:Y:S10]  /*39b0*/  MUFU.TANH R169, R22 ;  /* 0x0000001600a97308 */ /* 0x000eb40000002400 */
[----:B------:R-:W2:Y:S01]  /*39c0*/  MUFU.TANH R167, R23 ;  /* 0x0000001700a77308 */ /* 0x000ea20000002400 */
[----:B-1----:R-:W-:Y:S02]  /*39d0*/  MOV R10, R217 ;  /* 0x000000d9000a7202 */ /* 0x002fe40000000f00 */
[----:B------:R-:W-:Y:S02]  /*39e0*/  @P1 FSEL R10, R217, -INF , !P3 ;  /* 0xff800000d90a1808 */ /* 0x000fe40005800000 */
[----:B------:R-:W-:Y:S05]  /*39f0*/  PLOP3.LUT P1, PT, PT, PT, UP0, 0x80, 0x0 ;  /* 0x000000000000781c */ /* 0x000fea0003f2f008 */
[----:B------:R-:W1:Y:S01]  /*3a00*/  MUFU.TANH R196, R24 ;  /* 0x0000001800c47308 */ /* 0x000e620000002400 */
[--C-:B------:R-:W-:Y:S01]  /*3a10*/  FFMA.FTZ R11, R10, c[0x0][0x23c], -R0.reuse ;  /* 0x00008f000a0b7a23 */ /* 0x100fe20000010800 */
[----:B------:R-:W-:Y:S02]  /*3a20*/  MOV R10, R216 ;  /* 0x000000d8000a7202 */ /* 0x000fe40000000f00 */
[----:B------:R-:W-:Y:S02]  /*3a30*/  @P0 FSEL R10, R216, -INF , !P4 ;  /* 0xff800000d80a0808 */ /* 0x000fe40006000000 */
[----:B------:R-:W-:Y:S02]  /*3a40*/  PLOP3.LUT P0, PT, PT, PT, UP0, 0x80, 0x0 ;  /* 0x000000000000781c */ /* 0x000fe40003f0f008 */
[----:B------:R-:W-:Y:S01]  /*3a50*/  PLOP3.LUT P3, PT, PT, PT, UP0, 0x80, 0x0 ;  /* 0x000000000000781c */ /* 0x000fe20003f6f008 */
[----:B------:R-:W-:Y:S01]  /*3a60*/  FFMA.FTZ R10, R10, c[0x0][0x23c], -R0 ;  /* 0x00008f000a0a7a23 */ /* 0x000fe20000010800 */
[----:B------:R-:W-:Y:S01]  /*3a70*/  MUFU.EX2 R233, R11 ;  /* 0x0000000b00e97308 */ /* 0x000fe20000000800 */
[----:B------:R-:W-:Y:S09]  /*3a80*/  PLOP3.LUT P4, PT, PT, PT, UP0, 0x80, 0x0 ;  /* 0x000000000000781c */ /* 0x000ff20003f8f008 */
[----:B------:R1:W-:Y:S10]  /*3a90*/  MUFU.EX2 R232, R10 ;  /* 0x0000000a00e87308 */ /* 0x0003f40000000800 */
[----:B------:R-:W2:Y:S10]  /*3aa0*/  MUFU.TANH R195, R25 ;  /* 0x0000001900c37308 */ /* 0x000eb40000002400 */
[----:B------:R-:W2:Y:S01]  /*3ab0*/  MUFU.TANH R209, R26 ;  /* 0x0000001a00d17308 */ /* 0x000ea20000002400 */
[C---:B-1----:R-:W-:Y:S02]  /*3ac0*/  @P1 IADD3 R10, R9.reuse, 0x8, RZ ;  /* 0x00000008090a1810 */ /* 0x042fe40007ffe0ff */
[----:B------:R-:W-:Y:S02]  /*3ad0*/  PLOP3.LUT P1, PT, PT, PT, UP0, 0x80, 0x0 ;  /* 0x000000000000781c */ /* 0x000fe40003f2f008 */
[----:B------:R-:W-:Y:S02]  /*3ae0*/  @P6 ISETP.GE.AND P6, PT, R10, UR6, PT ;  /* 0x000000060a006c0c */ /* 0x000fe4000bfc6270 */
[C---:B------:R-:W-:Y:S03]  /*3af0*/  @P0 IADD3 R10, R9.reuse, 0x9, RZ ;  /* 0x00000009090a0810 */ /* 0x040fe60007ffe0ff */
[----:B------:R-:W1:Y:S01]  /*3b00*/  MUFU.TANH R207, R27 ;  /* 0x0000001b00cf7308 */ /* 0x000e620000002400 */
[----:B------:R-:W-:Y:S02]  /*3b10*/  PLOP3.LUT P0, PT, PT, PT, UP0, 0x80, 0x0 ;  /* 0x000000000000781c */ /* 0x000fe40003f0f008 */
[----:B------:R-:W-:Y:S02]  /*3b20*/  @P3 ISETP.GE.AND P3, PT, R10, UR6, PT ;  /* 0x000000060a003c0c */ /* 0x000fe4000bf66270 */
[----:B------:R-:W-:Y:S03]  /*3b30*/  MOV R10, R208 ;  /* 0x000000d0000a7202 */ /* 0x000fe60000000f00 */
[----:B------:R-:W-:Y:S02]  /*3b40*/  @P1 FSEL R10, R208, -INF , !P6 ;  /* 0xff800000d00a1808 */ /* 0x000fe40007000000 */
[----:B------:R-:W1:Y:S01]  /*3b50*/  MUFU.TANH R165, R28 ;  /* 0x0000001c00a57308 */ /* 0x000e620000002400 */
[----:B------:R-:W-:Y:S02]  /*3b60*/  PLOP3.LUT P1, PT, PT, PT, UP0, 0x80, 0x0 ;  /* 0x000000000000781c */ /* 0x000fe40003f2f008 */
[--C-:B------:R-:W-:Y:S01]  /*3b70*/  FFMA.FTZ R11, R10, c[0x0][0x23c], -R4.reuse ;  /* 0x00008f000a0b7a23 */ /* 0x100fe20000010804 */
[----:B------:R-:W-:Y:S02]  /*3b80*/  MOV R10, R206 ;  /* 0x000000ce000a7202 */ /* 0x000fe40000000f00 */
[----:B------:R-:W-:Y:S02]  /*3b90*/  @P0 FSEL R10, R206, -INF , !P3 ;  /* 0xff800000ce0a0808 */ /* 0x000fe40005800000 */
[----:B------:R-:W-:Y:S02]  /*3ba0*/  PLOP3.LUT P0, PT, PT, PT, UP0, 0x80, 0x0 ;  /* 0x000000000000781c */ /* 0x000fe40003f0f008 */
[----:B------:R-:W1:Y:S01]  /*3bb0*/  MUFU.TANH R162, R29 ;  /* 0x0000001d00a27308 */ /* 0x000e620000002400 */
[----:B------:R-:W-:Y:S01]  /*3bc0*/  FFMA.FTZ R7, R10, c[0x0][0x23c], -R4 ;  /* 0x00008f000a077a23 */ /* 0x000fe20000010804 */
[C---:B------:R-:W-:Y:S02]  /*3bd0*/  @P4 IADD3 R10, R9.reuse, 0x10, RZ ;  /* 0x00000010090a4810 */ /* 0x040fe40007ffe0ff */
[----:B------:R-:W-:Y:S02]  /*3be0*/  @P1 FSEL R6, R214, -INF , !P6 ;  /* 0xff800000d6061808 */ /* 0x000fe40007000000 */
[----:B------:R-:W-:Y:S02]  /*3bf0*/  PLOP3.LUT P1, PT, PT, PT, UP0, 0x80, 0x0 ;  /* 0x000000000000781c */ /* 0x000fe40003f2f008 */
[----:B------:R-:W-:Y:S02]  /*3c00*/  @P5 ISETP.GE.AND P5, PT, R10, UR6, PT ;  /* 0x000000060a005c0c */ /* 0x000fe4000bfa6270 */
[----:B------:R1:W-:Y:S01]  /*3c10*/  MUFU.EX2 R221, R7 ;  /* 0x0000000700dd7308 */ /* 0x0003e20000000800 */
[----:B------:R-:W-:Y:S02]  /*3c20*/  @P2 IADD3 R10, R9, 0x11, RZ ;  /* 0x00000011090a2810 */ /* 0x000fe40007ffe0ff */
[----:B------:R-:W-:Y:S02]  /*3c30*/  PLOP3.LUT P2, PT, PT, PT, UP0, 0x80, 0x0 ;  /* 0x000000000000781c */ /* 0x000fe40003f4f008 */
[----:B------:R-:W-:Y:S05]  /*3c40*/  PLOP3.LUT P4, PT, PT, PT, UP0, 0x80, 0x0 ;  /* 0x000000000000781c */ /* 0x000fea0003f8f008 */
[----:B------:R-:W2:Y:S10]  /*3c50*/  MUFU.TANH R200, R30 ;  /* 0x0000001e00c87308 */ /* 0x000eb40000002400 */
[----:B------:R-:W2:Y:S01]  /*3c60*/  MUFU.TANH R150, R32 ;  /* 0x0000002000967308 */ /* 0x000ea20000002400 */
[--C-:B-1----:R-:W-:Y:S01]  /*3c70*/  FFMA.FTZ R7, R6, c[0x0][0x23c], -R0.reuse ;  /* 0x00008f0006077a23 */ /* 0x102fe20000010800 */
[----:B----4-:R-:W-:Y:S02]  /*3c80*/  MOV R6, R213 ;  /* 0x000000d500067202 */ /* 0x010fe40000000f00 */
[----:B------:R-:W-:Y:S02]  /*3c90*/  @P0 FSEL R6, R213, -INF , !P3 ;  /* 0xff800000d5060808 */ /* 0x000fe40005800000 */
[----:B------:R-:W-:Y:S04]  /*3ca0*/  PLOP3.LUT P0, PT, PT, PT, UP0, 0x80, 0x0 ;  /* 0x000000000000781c */ /* 0x000fe80003f0f008 */
[----:B------:R-:W-:Y:S01]  /*3cb0*/  MUFU.EX2 R231, R7 ;  /* 0x0000000700e77308 */ /* 0x000fe20000000800 */
[----:B------:R-:W-:Y:S09]  /*3cc0*/  FFMA.FTZ R6, R6, c[0x0][0x23c], -R0 ;  /* 0x00008f0006067a23 */ /* 0x000ff20000010800 */
[----:B------:R1:W-:Y:S10]  /*3cd0*/  MUFU.EX2 R229, R6 ;  /* 0x0000000600e57308 */ /* 0x0003f40000000800 */
[----:B------:R-:W4:Y:S10]  /*3ce0*/  MUFU.TANH R149, R33 ;  /* 0x0000002100957308 */ /* 0x000f340000002400 */
[----:B------:R-:W3:Y:S01]  /*3cf0*/  MUFU.TANH R152, R34 ;  /* 0x0000002200987308 */ /* 0x000ee20000002400 */
[----:B-1----:R-:W-:Y:S02]  /*3d00*/  MOV R6, R154 ;  /* 0x0000009a00067202 */ /* 0x002fe40000000f00 */
[----:B------:R-:W-:Y:S02]  /*3d10*/  @P0 FSEL R6, R154, -INF , !P6 ;  /* 0xff8000009a060808 */ /* 0x000fe40007000000 */
[----:B------:R-:W-:Y:S05]  /*3d20*/  PLOP3.LUT P0, PT, PT, PT, UP0, 0x80, 0x0 ;  /* 0x000000000000781c */ /* 0x000fea0003f0f008 */
[----:B------:R-:W-:Y:S01]  /*3d30*/  MUFU.TANH R151, R35 ;  /* 0x0000002300977308 */ /* 0x000fe20000002400 */
[--C-:B------:R-:W-:Y:S01]  /*3d40*/  FFMA.FTZ R7, R6, c[0x0][0x23c], -R8.reuse ;  /* 0x00008f0006077a23 */ /* 0x100fe20000010808 */
[----:B--2---:R-:W-:Y:S02]  /*3d50*/  MOV R6, R153 ;  /* 0x0000009900067202 */ /* 0x004fe40000000f00 */
[----:B------:R-:W-:Y:S02]  /*3d60*/  @P1 FSEL R6, R153, -INF , !P3 ;  /* 0xff80000099061808 */ /* 0x000fe40005800000 */
[----:B------:R-:W-:Y:S04]  /*3d70*/  PLOP3.LUT P1, PT, PT, PT, UP0, 0x80, 0x0 ;  /* 0x000000000000781c */ /* 0x000fe80003f2f008 */
[----:B------:R1:W-:Y:S10]  /*3d80*/  MUFU.EX2 R163, R7 ;  /* 0x0000000700a37308 */ /* 0x0003f40000000800 */
[----:B------:R-:W-:Y:S10]  /*3d90*/  MUFU.TANH R199, R31 ;  /* 0x0000001f00c77308 */ /* 0x000ff40000002400 */
[----:B------:R-:W-:Y:S01]  /*3da0*/  MUFU.EX2 R228, R12 ;  /* 0x0000000c00e47308 */ /* 0x000fe20000000800 */
[--C-:B-1----:R-:W-:Y:S01]  /*3db0*/  FFMA.FTZ R7, R6, c[0x0][0x23c], -R8.reuse ;  /* 0x00008f0006077a23 */ /* 0x102fe20000010808 */
[----:B------:R-:W-:Y:S02]  /*3dc0*/  MOV R6, R168 ;  /* 0x000000a800067202 */ /* 0x000fe40000000f00 */
[----:B------:R-:W-:Y:S02]  /*3dd0*/  @P0 FSEL R6, R168, -INF , !P6 ;  /* 0xff800000a8060808 */ /* 0x000fe40007000000 */
[----:B------:R-:W-:Y:S04]  /*3de0*/  PLOP3.LUT P0, PT, PT, PT, UP0, 0x80, 0x0 ;  /* 0x000000000000781c */ /* 0x000fe80003f0f008 */
[----:B------:R1:W-:Y:S01]  /*3df0*/  MUFU.EX2 R159, R7 ;  /* 0x00000007009f7308 */ /* 0x0003e20000000800 */
[----:B------:R-:W-:Y:S09]  /*3e00*/  PLOP3.LUT P6, PT, PT, PT, UP0, 0x80, 0x0 ;  /* 0x000000000000781c */ /* 0x000ff20003fcf008 */
[----:B------:R-:W2:Y:S04]  /*3e10*/  MUFU.EX2 R225, R11 ;  /* 0x0000000b00e17308 */ /* 0x000ea80000000800 */
[----:B------:R-:W-:Y:S01]  /*3e20*/  @P6 ISETP.GE.AND P6, PT, R10, UR6, PT ;  /* 0x000000060a006c0c */ /* 0x000fe2000bfc6270 */
[--C-:B-1----:R-:W-:Y:S01]  /*3e30*/  FFMA.FTZ R7, R6, c[0x0][0x23c], -R5.reuse ;  /* 0x00008f0006077a23 */ /* 0x102fe20000010805 */
[----:B------:R-:W-:Y:S02]  /*3e40*/  MOV R6, R166 ;  /* 0x000000a600067202 */ /* 0x000fe40000000f00 */
[----:B------:R-:W-:Y:S02]  /*3e50*/  @P1 FSEL R6, R166, -INF , !P3 ;  /* 0xff800000a6061808 */ /* 0x000fe40005800000 */
[----:B------:R1:W-:Y:S01]  /*3e60*/  MUFU.EX2 R205, R7 ;  /* 0x0000000700cd7308 */ /* 0x0003e20000000800 */
[----:B------:R-:W-:Y:S02]  /*3e70*/  PLOP3.LUT P1, PT, PT, PT, UP0, 0x80, 0x0 ;  /* 0x000000000000781c */ /* 0x000fe40003f2f008 */
[----:B------:R-:W-:Y:S11]  /*3e80*/  PLOP3.LUT P3, PT, PT, PT, UP0, 0x80, 0x0 ;  /* 0x000000000000781c */ /* 0x000ff60003f6f008 */
[----:B------:R-:W-:Y:S02]  /*3e90*/  @!UPT UIADD3 URZ, URZ, URZ, URZ ;  /* 0x0000003f3f3ff290 */ /* 0x000fe4000fffe03f */
[C---:B------:R-:W-:Y:S02]  /*3ea0*/  @P3 IADD3 R10, R9.reuse, 0x18, RZ ;  /* 0x00000018090a3810 */ /* 0x040fe40007ffe0ff */
[----:B------:R-:W-:Y:S01]  /*3eb0*/  @P4 IADD3 R9, R9, 0x19, RZ ;  /* 0x0000001909094810 */ /* 0x000fe20007ffe0ff */
[--C-:B-1----:R-:W-:Y:S01]  /*3ec0*/  FFMA.FTZ R7, R6, c[0x0][0x23c], -R5.reuse ;  /* 0x00008f0006077a23 */ /* 0x102fe20000010805 */
[----:B---3--:R-:W-:Y:S02]  /*3ed0*/  MOV R6, R161 ;  /* 0x000000a100067202 */ /* 0x008fe40000000f00 */
[----:B------:R-:W-:Y:S01]  /*3ee0*/  @P0 FSEL R6, R161, -INF , !P5 ;  /* 0xff800000a1060808 */ /* 0x000fe20006800000 */
[----:B------:R1:W3:Y:S01]  /*3ef0*/  MUFU.EX2 R204, R7 ;  /* 0x0000000700cc7308 */ /* 0x0002e20000000800 */
[----:B------:R-:W-:Y:S03]  /*3f00*/  PLOP3.LUT P0, PT, PT, PT, UP0, 0x80, 0x0 ;  /* 0x000000000000781c */ /* 0x000fe60003f0f008 */
[--C-:B-1----:R-:W-:Y:S01]  /*3f10*/  FFMA.FTZ R7, R6, c[0x0][0x23c], -R8.reuse ;  /* 0x00008f0006077a23 */ /* 0x102fe20000010808 */
[----:B------:R-:W-:Y:S02]  /*3f20*/  MOV R6, R160 ;  /* 0x000000a000067202 */ /* 0x000fe40000000f00 */
        /* <DEDUP_REMOVED lines=16> */
[----:B------:R1:W1:Y:S01]  /*4030*/  MUFU.EX2 R202, R7 ;  /* 0x0000000700ca7308 */ /* 0x0002620000000800 */
        /* <DEDUP_REMOVED lines=44> */
[----:B----4-:R-:W-:Y:S02]  /*4300*/  MOV R4, R149 ;  /* 0x0000009500047202 */ /* 0x010fe40000000f00 */
        /* <DEDUP_REMOVED lines=25> */
[----:B----4-:R-:W-:Y:S01]  /*44a0*/  F2FP.PACK_AB R5, R232, R233 ;  /* 0x000000e9e805723e */ /* 0x010fe200000000ff */
[----:B------:R-:W2:Y:S01]  /*44b0*/  LDG.E R144, [R146.64] ;  /* 0x0000000492907981 */ /* 0x000ea2000c1e1900 */
[----:B------:R-:W-:Y:S03]  /*44c0*/  PLOP3.LUT P0, PT, PT, PT, UP3, 0x80, 0x0 ;  /* 0x000000000000781c */ /* 0x000fe60003f0f038 */
[----:B------:R4:W-:Y:S01]  /*44d0*/  STS [R186+0x19000], R4 ;  /* 0x01900004ba007388 */ /* 0x0009e20000000800 */
[----:B-1----:R-:W-:Y:S05]  /*44e0*/  F2FP.PACK_AB R0, R204, R205 ;  /* 0x000000cdcc00723e */ /* 0x002fea00000000ff */
[----:B------:R3:W-:Y:S04]  /*44f0*/  STS [R186+0x19400], R0 ;  /* 0x01940000ba007388 */ /* 0x0007e80000000800 */
[----:B------:R1:W-:Y:S01]  /*4500*/  STS [R187+0x1a000], R6 ;  /* 0x01a00006bb007388 */ /* 0x0003e20000000800 */
[----:B----4-:R-:W-:Y:S03]  /*4510*/  F2FP.PACK_AB R4, R202, R203 ;  /* 0x000000cbca04723e */ /* 0x010fe600000000ff */
[----:B------:R4:W-:Y:S04]  /*4520*/  STS [R187+0x1a400], R5 ;  /* 0x01a40005bb007388 */ /* 0x0009e80000000800 */
[----:B------:R4:W-:Y:S01]  /*4530*/  STS [R186+0x1a000], R7 ;  /* 0x01a00007ba007388 */ /* 0x0009e20000000800 */
[----:B---3--:R-:W-:Y:S02]  /*4540*/  F2FP.PACK_AB R0, R155, R156 ;  /* 0x0000009c9b00723e */ /* 0x008fe400000000ff */
[----:B-1----:R-:W-:Y:S02]  /*4550*/  F2FP.PACK_AB R6, R229, R231 ;  /* 0x000000e7e506723e */ /* 0x002fe400000000ff */
[----:B----4-:R-:W-:Y:S03]  /*4560*/  F2FP.PACK_AB R5, R157, R158 ;  /* 0x0000009e9d05723e */ /* 0x010fe600000000ff */
        /* <DEDUP_REMOVED lines=14> */
[----:B------:R-:W-:Y:S08]  /*4650*/  LDSM.16.M88.4 R32, [R175+0x6000] ;  /* 0x00600000af20783b */ /* 0x000ff00000000200 */
[----:B------:R-:W3:Y:S08]  /*4660*/  LDSM.16.M88.4 R16, [R173+0xf000] ;  /* 0x00f00000ad10783b */ /* 0x000ef00000000200 */
[----:B------:R-:W4:Y:S01]  /*4670*/  LDSM.16.M88.4 R28, [R175+0x6800] ;  /* 0x00680000af1c783b */ /* 0x000f220000000200 */
[----:B-1----:R-:W-:Y:S07]  /*4680*/  FFMA.FTZ R0, -R148, R148, 1 ;  /* 0x3f80000094007423 */ /* 0x002fee0000010194 */
[----:B------:R-:W1:Y:S01]  /*4690*/  LDSM.16.M88.4 R132, [R173+0xf400] ;  /* 0x00f40000ad84783b */ /* 0x000e620000000200 */
[----:B------:R-:W-:Y:S07]  /*46a0*/  FMUL.FTZ R0, R0, c[0x0][0x2ec] ;  /* 0x0000bb0000007a20 */ /* 0x000fee0000410000 */
[----:B------:R-:W-:Y:S08]  /*46b0*/  LDSM.16.M88.4 R136, [R176+0x6000] ;  /* 0x00600000b088783b */ /* 0x000ff00000000200 */
[----:B------:R-:W1:Y:S01]  /*46c0*/  LDSM.16.M88.4 R140, [R172+0xf000] ;  /* 0x00f00000ac8c783b */ /* 0x000e620000000200 */
[-C--:B---3--:R-:W-:Y:S08]  /*46d0*/  HMMA.16816.F32 R4, R32, R16.reuse, RZ ;  /* 0x000000102004723c */ /* 0x088ff000000018ff */
[C---:B----4-:R-:W-:Y:S08]  /*46e0*/  HMMA.16816.F32 R8, R28.reuse, R16, RZ ;  /* 0x000000101c08723c */ /* 0x050ff000000018ff */
[-C--:B------:R-:W-:Y:S08]  /*46f0*/  HMMA.16816.F32 R12, R28, R18.reuse, RZ ;  /* 0x000000121c0c723c */ /* 0x080ff000000018ff */
[C---:B------:R-:W-:Y:S08]  /*4700*/  HMMA.16816.F32 R16, R32.reuse, R18, RZ ;  /* 0x000000122010723c */ /* 0x040ff000000018ff */
[-C--:B-1----:R-:W-:Y:S08]  /*4710*/  HMMA.16816.F32 R20, R32, R132.reuse, RZ ;  /* 0x000000842014723c */ /* 0x082ff000000018ff */
        /* <DEDUP_REMOVED lines=55> */
[C---:B--2---:R-:W-:Y:S01]  /*4a90*/  FADD.FTZ R5, -R144.reuse, R5 ;  /* 0x0000000590057221 */ /* 0x044fe20000010100 */
[C---:B------:R-:W-:Y:S01]  /*4aa0*/  HMMA.16816.F32 R16, R140.reuse, R134, R16 ;  /* 0x000000868c10723c */ /* 0x040fe20000001810 */
[----:B------:R-:W1:Y:S03]  /*4ab0*/  LDSM.16.M88.4 R132, [R172+0x13400] ;  /* 0x01340000ac84783b */ /* 0x000e660000000200 */
[----:B------:R-:W-:Y:S02]  /*4ac0*/  FMUL.FTZ R145, R145, R5 ;  /* 0x0000000591917220 */ /* 0x000fe40000410000 */
[----:B------:R-:W-:Y:S03]  /*4ad0*/  FADD.FTZ R4, -R144, R4 ;  /* 0x0000000490047221 */ /* 0x000fe60000010100 */
[----:B------:R-:W2:Y:S03]  /*4ae0*/  LDG.E R5, [R146.64+0x20] ;  /* 0x0000200492057981 */ /* 0x000ea6000c1e1900 */
[----:B------:R-:W-:Y:S04]  /*4af0*/  FMUL.FTZ R4, R201, R4 ;  /* 0x00000004c9047220 */ /* 0x000fe80000410000 */
[----:B------:R-:W-:Y:S02]  /*4b00*/  FMUL.FTZ R148, R4, R0 ;  /* 0x0000000004947220 */ /* 0x000fe40000410000 */
[----:B------:R-:W3:Y:S04]  /*4b10*/  LDG.E R4, [R146.64+0x80] ;  /* 0x0000800492047981 */ /* 0x000ee8000c1e1900 */
[----:B------:R-:W4:Y:S02]  /*4b20*/  LDG.E R0, [R146.64+0xa0] ;  /* 0x0000a00492007981 */ /* 0x000f24000c1e1900 */
[C---:B------:R-:W-:Y:S02]  /*4b30*/  FADD.FTZ R16, -R144.reuse, R16 ;  /* 0x0000001090107221 */ /* 0x040fe40000010100 */
[----:B------:R-:W-:Y:S01]  /*4b40*/  FADD.FTZ R17, -R144, R17 ;  /* 0x0000001190117221 */ /* 0x000fe20000010100 */
[-C--:B-1----:R-:W-:Y:S08]  /*4b50*/  HMMA.16816.F32 R20, R140, R132.reuse, R20 ;  /* 0x000000848c14723c */ /* 0x082ff00000001814 */
[C---:B------:R-:W-:Y:S07]  /*4b60*/  HMMA.16816.F32 R24, R136.reuse, R132, R24 ;  /* 0x000000848818723c */ /* 0x040fee0000001818 */
[----:B------:R-:W-:Y:S01]  /*4b70*/  FFMA.FTZ R132, -R164, R164, 1 ;  /* 0x3f800000a4847423 */ /* 0x000fe200000101a4 */
[-C--:B------:R-:W-:Y:S04]  /*4b80*/  HMMA.16816.F32 R28, R136, R134.reuse, R28 ;  /* 0x00000086881c723c */ /* 0x080fe8000000181c */
[----:B------:R-:W-:Y:S02]  /*4b90*/  FMUL.FTZ R132, R132, c[0x0][0x2ec] ;  /* 0x0000bb0084847a20 */ /* 0x000fe40000410000 */
[----:B------:R-:W-:Y:S01]  /*4ba0*/  FMUL.FTZ R133, R163, R16 ;  /* 0x00000010a3857220 */ /* 0x000fe20000410000 */
[----:B------:R-:W-:Y:S01]  /*4bb0*/  MOV R163, R192 ;  /* 0x000000c000a37202 */ /* 0x000fe20000000f00 */
[----:B------:R-:W-:Y:S01]  /*4bc0*/  FMUL.FTZ R145, R145, R132 ;  /* 0x0000008491917220 */ /* 0x000fe20000410000 */
[----:B------:R-:W-:Y:S04]  /*4bd0*/  HMMA.16816.F32 R32, R140, R134, R32 ;  /* 0x000000868c20723c */ /* 0x000fe80000001820 */
[----:B------:R-:W-:Y:S02]  /*4be0*/  FMUL.FTZ R132, R159, R17 ;  /* 0x000000119f847220 */ /* 0x000fe40000410000 */
[----:B------:R-:W-:Y:S02]  /*4bf0*/  FFMA.FTZ R17, -R154, R154, 1 ;  /* 0x3f8000009a117423 */ /* 0x000fe4000001019a */
[----:B------:R-:W-:Y:S04]  /*4c00*/  FFMA.FTZ R16, -R153, R153, 1 ;  /* 0x3f80000099107423 */ /* 0x000fe80000010199 */
[----:B------:R-:W-:Y:S02]  /*4c10*/  FADD.FTZ R20, -R144, R20 ;  /* 0x0000001490147221 */ /* 0x000fe40000010100 */
[----:B------:R-:W-:Y:S02]  /*4c20*/  FMUL.FTZ R17, R17, c[0x0][0x2ec] ;  /* 0x0000bb0011117a20 */ /* 0x000fe40000410000 */
[----:B------:R-:W-:Y:S02]  /*4c30*/  FMUL.FTZ R16, R16, c[0x0][0x2ec] ;  /* 0x0000bb0010107a20 */ /* 0x000fe40000410000 */
[----:B------:R-:W-:Y:S02]  /*4c40*/  FMUL.FTZ R135, R158, R20 ;  /* 0x000000149e877220 */ /* 0x000fe40000410000 */
[----:B------:R-:W-:Y:S02]  /*4c50*/  FMUL.FTZ R141, R133, R17 ;  /* 0x00000011858d7220 */ /* 0x000fe40000410000 */
[----:B------:R-:W-:Y:S02]  /*4c60*/  FMUL.FTZ R140, R132, R16 ;  /* 0x00000010848c7220 */ /* 0x000fe40000410000 */
[C---:B------:R-:W-:Y:S02]  /*4c70*/  FADD.FTZ R20, -R144.reuse, R32 ;  /* 0x0000002090147221 */ /* 0x040fe40000010100 */
[----:B------:R-:W-:Y:S02]  /*4c80*/  FADD.FTZ R32, -R144, R33 ;  /* 0x0000002190207221 */ /* 0x000fe40000010100 */
[----:B------:R-:W-:Y:S02]  /*4c90*/  FFMA.FTZ R17, -R150, R150, 1 ;  /* 0x3f80000096117423 */ /* 0x000fe40000010196 */
[----:B------:R-:W-:Y:S02]  /*4ca0*/  FFMA.FTZ R16, -R149, R149, 1 ;  /* 0x3f80000095107423 */ /* 0x000fe40000010195 */
[----:B------:R-:W-:Y:S02]  /*4cb0*/  FADD.FTZ R21, -R144, R21 ;  /* 0x0000001590157221 */ /* 0x000fe40000010100 */
[----:B------:R-:W-:Y:S02]  /*4cc0*/  FMUL.FTZ R33, R156, R20 ;  /* 0x000000149c217220 */ /* 0x000fe40000410000 */
[----:B------:R-:W-:Y:S02]  /*4cd0*/  FMUL.FTZ R32, R155, R32 ;  /* 0x000000209b207220 */ /* 0x000fe40000410000 */
[----:B------:R-:W-:Y:S02]  /*4ce0*/  FMUL.FTZ R17, R17, c[0x0][0x2ec] ;  /* 0x0000bb0011117a20 */ /* 0x000fe40000410000 */
[----:B------:R-:W-:Y:S02]  /*4cf0*/  FMUL.FTZ R16, R16, c[0x0][0x2ec] ;  /* 0x0000bb0010107a20 */ /* 0x000fe40000410000 */
[----:B------:R-:W-:Y:S02]  /*4d00*/  FMUL.FTZ R134, R157, R21 ;  /* 0x000000159d867220 */ /* 0x000fe40000410000 */
[----:B------:R-:W-:Y:S02]  /*4d10*/  FFMA.FTZ R21, -R161, R161, 1 ;  /* 0x3f800000a1157423 */ /* 0x000fe400000101a1 */
[----:B------:R-:W-:Y:S02]  /*4d20*/  FFMA.FTZ R20, -R160, R160, 1 ;  /* 0x3f800000a0147423 */ /* 0x000fe400000101a0 */
[----:B------:R-:W-:Y:S02]  /*4d30*/  FMUL.FTZ R137, R33, R17 ;  /* 0x0000001121897220 */ /* 0x000fe40000410000 */
[----:B------:R-:W-:Y:S02]  /*4d40*/  FMUL.FTZ R136, R32, R16 ;  /* 0x0000001020887220 */ /* 0x000fe40000410000 */
[----:B------:R-:W-:Y:S02]  /*4d50*/  FMUL.FTZ R21, R21, c[0x0][0x2ec] ;  /* 0x0000bb0015157a20 */ /* 0x000fe40000410000 */
[----:B------:R-:W-:Y:S02]  /*4d60*/  FMUL.FTZ R20, R20, c[0x0][0x2ec] ;  /* 0x0000bb0014147a20 */ /* 0x000fe40000410000 */
[----:B------:R-:W-:Y:S02]  /*4d70*/  FMUL.FTZ R139, R135, R21 ;  /* 0x00000015878b7220 */ /* 0x000fe40000410000 */
[----:B------:R-:W-:Y:S02]  /*4d80*/  FMUL.FTZ R138, R134, R20 ;  /* 0x00000014868a7220 */ /* 0x000fe40000410000 */
[----:B------:R-:W-:Y:S04]  /*4d90*/  FFMA.FTZ R21, -R206, R206, 1 ;  /* 0x3f800000ce157423 */ /* 0x000fe800000101ce */
[----:B------:R-:W-:Y:S02]  /*4da0*/  FMUL.FTZ R21, R21, c[0x0][0x2ec] ;  /* 0x0000bb0015157a20 */ /* 0x000fe40000410000 */
[C---:B--2---:R-:W-:Y:S02]  /*4db0*/  FADD.FTZ R17, -R5.reuse, R6 ;  /* 0x0000000605117221 */ /* 0x044fe40000010100 */
[----:B------:R-:W-:Y:S02]  /*4dc0*/  FADD.FTZ R16, -R5, R7 ;  /* 0x0000000705107221 */ /* 0x000fe40000010100 */
[----:B------:R-:W-:Y:S02]  /*4dd0*/  FFMA.FTZ R7, -R198, R198, 1 ;  /* 0x3f800000c6077423 */ /* 0x000fe400000101c6 */
[----:B------:R-:W-:Y:S02]  /*4de0*/  FFMA.FTZ R6, -R197, R197, 1 ;  /* 0x3f800000c5067423 */ /* 0x000fe400000101c5 */
[----:B------:R-:W-:Y:S02]  /*4df0*/  FMUL.FTZ R17, R223, R17 ;  /* 0x00000011df117220 */ /* 0x000fe40000410000 */
[----:B------:R-:W-:Y:S02]  /*4e00*/  FMUL.FTZ R16, R222, R16 ;  /* 0x00000010de107220 */ /* 0x000fe40000410000 */
[----:B------:R-:W-:Y:S02]  /*4e10*/  FMUL.FTZ R7, R7, c[0x0][0x2ec] ;  /* 0x0000bb0007077a20 */ /* 0x000fe40000410000 */
[----:B------:R-:W-:Y:S02]  /*4e20*/  FMUL.FTZ R6, R6, c[0x0][0x2ec] ;  /* 0x0000bb0006067a20 */ /* 0x000fe40000410000 */
[C---:B------:R-:W-:Y:S02]  /*4e30*/  FADD.FTZ R18, -R5.reuse, R18 ;  /* 0x0000001205127221 */ /* 0x040fe40000010100 */
[----:B------:R-:W-:Y:S02]  /*4e40*/  FADD.FTZ R19, -R5, R19 ;  /* 0x0000001305137221 */ /* 0x000fe40000010100 */
[----:B------:R-:W-:Y:S02]  /*4e50*/  FMUL.FTZ R135, R17, R7 ;  /* 0x0000000711877220 */ /* 0x000fe40000410000 */
[----:B------:R-:W-:Y:S02]  /*4e60*/  FMUL.FTZ R134, R16, R6 ;  /* 0x0000000610867220 */ /* 0x000fe40000410000 */
[----:B------:R-:W-:Y:S02]  /*4e70*/  FFMA.FTZ R7, -R168, R168, 1 ;  /* 0x3f800000a8077423 */ /* 0x000fe400000101a8 */
[----:B------:R-:W-:Y:S02]  /*4e80*/  FFMA.FTZ R6, -R166, R166, 1 ;  /* 0x3f800000a6067423 */ /* 0x000fe400000101a6 */
[----:B------:R-:W-:Y:S02]  /*4e90*/  FMUL.FTZ R17, R205, R18 ;  /* 0x00000012cd117220 */ /* 0x000fe40000410000 */
[----:B------:R-:W-:Y:S02]  /*4ea0*/  FMUL.FTZ R16, R204, R19 ;  /* 0x00000013cc107220 */ /* 0x000fe40000410000 */
[----:B------:R-:W-:Y:S02]  /*4eb0*/  FMUL.FTZ R7, R7, c[0x0][0x2ec] ;  /* 0x0000bb0007077a20 */ /* 0x000fe40000410000 */
[----:B------:R-:W-:Y:S02]  /*4ec0*/  FMUL.FTZ R6, R6, c[0x0][0x2ec] ;  /* 0x0000bb0006067a20 */ /* 0x000fe40000410000 */
[C---:B------:R-:W-:Y:S02]  /*4ed0*/  FADD.FTZ R20, -R5.reuse, R22 ;  /* 0x0000001605147221 */ /* 0x040fe40000010100 */
[C---:B------:R-:W-:Y:S02]  /*4ee0*/  FADD.FTZ R19, -R5.reuse, R23 ;  /* 0x0000001705137221 */ /* 0x040fe40000010100 */
[C---:B------:R-:W-:Y:S02]  /*4ef0*/  FADD.FTZ R18, -R5.reuse, R34 ;  /* 0x0000002205127221 */ /* 0x040fe40000010100 */
[----:B------:R-:W-:Y:S02]  /*4f00*/  FADD.FTZ R35, -R5, R35 ;  /* 0x0000002305237221 */ /* 0x000fe40000010100 */
[----:B------:R-:W-:Y:S02]  /*4f10*/  FMUL.FTZ R133, R17, R7 ;  /* 0x0000000711857220 */ /* 0x000fe40000410000 */
[----:B------:R-:W-:Y:S02]  /*4f20*/  FMUL.FTZ R132, R16, R6 ;  /* 0x0000000610847220 */ /* 0x000fe40000410000 */
[----:B------:R-:W-:Y:S02]  /*4f30*/  FFMA.FTZ R7, -R167, R167, 1 ;  /* 0x3f800000a7077423 */ /* 0x000fe400000101a7 */
[----:B------:R-:W-:Y:S02]  /*4f40*/  FFMA.FTZ R6, -R152, R152, 1 ;  /* 0x3f80000098067423 */ /* 0x000fe40000010198 */
[----:B------:R-:W-:Y:S02]  /*4f50*/  FFMA.FTZ R5, -R151, R151, 1 ;  /* 0x3f80000097057423 */ /* 0x000fe40000010197 */
[----:B------:R-:W-:Y:S02]  /*4f60*/  FMUL.FTZ R19, R202, R19 ;  /* 0x00000013ca137220 */ /* 0x000fe40000410000 */
[----:B------:R-:W-:Y:S02]  /*4f70*/  FMUL.FTZ R18, R171, R18 ;  /* 0x00000012ab127220 */ /* 0x000fe40000410000 */
[----:B------:R-:W-:Y:S02]  /*4f80*/  FMUL.FTZ R17, R170, R35 ;  /* 0x00000023aa117220 */ /* 0x000fe40000410000 */
[----:B------:R-:W-:Y:S02]  /*4f90*/  FMUL.FTZ R7, R7, c[0x0][0x2ec] ;  /* 0x0000bb0007077a20 */ /* 0x000fe40000410000 */
[----:B------:R-:W-:Y:S02]  /*4fa0*/  FMUL.FTZ R6, R6, c[0x0][0x2ec] ;  /* 0x0000bb0006067a20 */ /* 0x000fe40000410000 */
[----:B------:R-:W-:Y:S02]  /*4fb0*/  FMUL.FTZ R5, R5, c[0x0][0x2ec] ;  /* 0x0000bb0005057a20 */ /* 0x000fe40000410000 */
[----:B------:R-:W-:Y:S02]  /*4fc0*/  FMUL.FTZ R34, R19, R7 ;  /* 0x0000000713227220 */ /* 0x000fe40000410000 */
[----:B------:R-:W-:Y:S02]  /*4fd0*/  FMUL.FTZ R33, R18, R6 ;  /* 0x0000000612217220 */ /* 0x000fe40000410000 */
[----:B------:R-:W-:Y:S02]  /*4fe0*/  FMUL.FTZ R32, R17, R5 ;  /* 0x0000000511207220 */ /* 0x000fe40000410000 */
[C---:B---3--:R-:W-:Y:S02]  /*4ff0*/  FADD.FTZ R5, -R4.reuse, R8 ;  /* 0x0000000804057221 */ /* 0x048fe40000010100 */
[C---:B------:R-:W-:Y:S02]  /*5000*/  FADD.FTZ R6, -R4.reuse, R9 ;  /* 0x0000000904067221 */ /* 0x040fe40000010100 */
[----:B------:R-:W-:Y:S02]  /*5010*/  FADD.FTZ R9, -R4, R12 ;  /* 0x0000000c04097221 */ /* 0x000fe40000010100 */
        /* <DEDUP_REMOVED lines=9> */
[C---:B------:R-:W-:Y:S02]  /*50b0*/  FADD.FTZ R24, -R4.reuse, R24 ;  /* 0x0000001804187221 */ /* 0x040fe40000010100 */
        /* <DEDUP_REMOVED lines=8> */
[----:B------:R-:W-:Y:S02]  /*5140*/  FFMA.FTZ R24, -R196, R196, 1 ;  /* 0x3f800000c4187423 */ /* 0x000fe400000101c4 */
[----:B------:R-:W-:Y:S02]  /*5150*/  FFMA.FTZ R23, -R195, R195, 1 ;  /* 0x3f800000c3177423 */ /* 0x000fe400000101c3 */
[----:B------:R-:W-:Y:S02]  /*5160*/  FFMA.FTZ R28, -R165, R165, 1 ;  /* 0x3f800000a51c7423 */ /* 0x000fe400000101a5 */
[----:B------:R-:W-:Y:S02]  /*5170*/  FMUL.FTZ R5, R218, R5 ;  /* 0x00000005da057220 */ /* 0x000fe40000410000 */
[----:B------:R-:W-:Y:S02]  /*5180*/  FMUL.FTZ R6, R215, R6 ;  /* 0x00000006d7067220 */ /* 0x000fe40000410000 */
[----:B------:R-:W-:Y:S02]  /*5190*/  FMUL.FTZ R24, R24, c[0x0][0x2ec] ;  /* 0x0000bb0018187a20 */ /* 0x000fe40000410000 */
[----:B------:R-:W-:Y:S02]  /*51a0*/  FMUL.FTZ R23, R23, c[0x0][0x2ec] ;  /* 0x0000bb0017177a20 */ /* 0x000fe40000410000 */
[----:B------:R-:W-:Y:S02]  /*51b0*/  FMUL.FTZ R28, R28, c[0x0][0x2ec] ;  /* 0x0000bb001c1c7a20 */ /* 0x000fe40000410000 */
[----:B------:R-:W-:Y:S02]  /*51c0*/  FFMA.FTZ R16, -R169, R169, 1 ;  /* 0x3f800000a9107423 */ /* 0x000fe400000101a9 */
[----:B------:R-:W-:Y:S01]  /*51d0*/  FFMA.FTZ R25, -R162, R162, 1 ;  /* 0x3f800000a2197423 */ /* 0x000fe200000101a2 */
[----:B------:R-:W-:Y:S01]  /*51e0*/  MOV R162, R193 ;  /* 0x000000c100a27202 */ /* 0x000fe20000000f00 */
[----:B------:R-:W-:Y:S02]  /*51f0*/  FMUL.FTZ R24, R4, R24 ;  /* 0x0000001804187220 */ /* 0x000fe40000410000 */
[----:B------:R-:W-:Y:S02]  /*5200*/  FMUL.FTZ R23, R5, R23 ;  /* 0x0000001705177220 */ /* 0x000fe40000410000 */
[----:B------:R-:W-:Y:S02]  /*5210*/  FMUL.FTZ R28, R6, R28 ;  /* 0x0000001c061c7220 */ /* 0x000fe40000410000 */
[C---:B----4-:R-:W-:Y:S02]  /*5220*/  FADD.FTZ R4, -R0.reuse, R10 ;  /* 0x0000000a00047221 */ /* 0x050fe40000010100 */
[C---:B------:R-:W-:Y:S02]  /*5230*/  FADD.FTZ R10, -R0.reuse, R11 ;  /* 0x0000000b000a7221 */ /* 0x040fe40000010100 */
[----:B------:R-:W-:Y:S02]  /*5240*/  FADD.FTZ R11, -R0, R14 ;  /* 0x0000000e000b7221 */ /* 0x000fe40000010100 */
[----:B------:R-:W-:Y:S02]  /*5250*/  FFMA.FTZ R5, -R217, R217, 1 ;  /* 0x3f800000d9057423 */ /* 0x000fe400000101d9 */
[----:B------:R-:W-:Y:S02]  /*5260*/  FFMA.FTZ R13, -R216, R216, 1 ;  /* 0x3f800000d80d7423 */ /* 0x000fe400000101d8 */
[----:B------:R-:W-:Y:S02]  /*5270*/  FFMA.FTZ R6, -R214, R214, 1 ;  /* 0x3f800000d6067423 */ /* 0x000fe400000101d6 */
[----:B------:R-:W-:Y:S02]  /*5280*/  FMUL.FTZ R20, R203, R20 ;  /* 0x00000014cb147220 */ /* 0x000fe40000410000 */
[----:B------:R-:W-:Y:S02]  /*5290*/  FMUL.FTZ R16, R16, c[0x0][0x2ec] ;  /* 0x0000bb0010107a20 */ /* 0x000fe40000410000 */
[----:B------:R-:W-:Y:S02]  /*52a0*/  FMUL.FTZ R12, R221, R12 ;  /* 0x0000000cdd0c7220 */ /* 0x000fe40000410000 */
[----:B------:R-:W-:Y:S02]  /*52b0*/  FMUL.FTZ R9, R212, R9 ;  /* 0x00000009d4097220 */ /* 0x000fe40000410000 */
[----:B------:R-:W-:Y:S02]  /*52c0*/  FMUL.FTZ R25, R25, c[0x0][0x2ec] ;  /* 0x0000bb0019197a20 */ /* 0x000fe40000410000 */
        /* <DEDUP_REMOVED lines=9> */
[----:B------:R-:W-:Y:S02]  /*5360*/  FADD.FTZ R12, -R0, R15 ;  /* 0x0000000f000c7221 */ /* 0x000fe40000010100 */
[----:B------:R-:W-:Y:S02]  /*5370*/  FFMA.FTZ R9, -R213, R213, 1 ;  /* 0x3f800000d5097423 */ /* 0x000fe400000101d5 */
[----:B------:R-:W-:Y:S02]  /*5380*/  FMUL.FTZ R5, R4, R5 ;  /* 0x0000000504057220 */ /* 0x000fe40000410000 */
[----:B------:R-:W-:Y:S02]  /*5390*/  FMUL.FTZ R13, R10, R13 ;  /* 0x0000000d0a0d7220 */ /* 0x000fe40000410000 */
[----:B------:R-:W-:Y:S02]  /*53a0*/  FMUL.FTZ R6, R11, R6 ;  /* 0x000000060b067220 */ /* 0x000fe40000410000 */
[C---:B------:R-:W-:Y:S02]  /*53b0*/  FADD.FTZ R26, -R0.reuse, R26 ;  /* 0x0000001a001a7221 */ /* 0x040fe40000010100 */
[C---:B------:R-:W-:Y:S02]  /*53c0*/  FADD.FTZ R4, -R0.reuse, R27 ;  /* 0x0000001b00047221 */ /* 0x040fe40000010100 */
[C---:B------:R-:W-:Y:S02]  /*53d0*/  FADD.FTZ R10, -R0.reuse, R30 ;  /* 0x0000001e000a7221 */ /* 0x040fe40000010100 */
[----:B------:R-:W-:Y:S02]  /*53e0*/  FADD.FTZ R11, -R0, R31 ;  /* 0x0000001f000b7221 */ /* 0x000fe40000010100 */
[----:B------:R-:W-:Y:S02]  /*53f0*/  FFMA.FTZ R18, -R209, R209, 1 ;  /* 0x3f800000d1127423 */ /* 0x000fe400000101d1 */
[----:B------:R-:W-:Y:S02]  /*5400*/  FFMA.FTZ R17, -R207, R207, 1 ;  /* 0x3f800000cf117423 */ /* 0x000fe400000101cf */
[----:B------:R-:W-:Y:S02]  /*5410*/  FFMA.FTZ R20, -R200, R200, 1 ;  /* 0x3f800000c8147423 */ /* 0x000fe400000101c8 */
[----:B------:R-:W-:Y:S02]  /*5420*/  FFMA.FTZ R19, -R199, R199, 1 ;  /* 0x3f800000c7137423 */ /* 0x000fe400000101c7 */
[----:B------:R-:W-:Y:S02]  /*5430*/  FMUL.FTZ R12, R229, R12 ;  /* 0x0000000ce50c7220 */ /* 0x000fe40000410000 */
[----:B------:R-:W-:Y:S02]  /*5440*/  FMUL.FTZ R9, R9, c[0x0][0x2ec] ;  /* 0x0000bb0009097a20 */ /* 0x000fe40000410000 */
[----:B------:R-:W-:Y:S02]  /*5450*/  FMUL.FTZ R0, R227, R26 ;  /* 0x0000001ae3007220 */ /* 0x000fe40000410000 */
        /* <DEDUP_REMOVED lines=31> */
.L_x_801:
[----:B------:R-:W-:Y:S01]  /*5650*/  F2FP.PACK_AB R16, R145, R148 ;  /* 0x000000949110723e */ /* 0x000fe200000000ff */
[----:B------:R-:W-:Y:S01]  /*5660*/  IMAD.SHL.U32 R160, R250, 0x2, RZ ;  /* 0x00000002faa07824 */ /* 0x000fe200078e00ff */
        /* <DEDUP_REMOVED lines=116> */
.L_x_802:
        /* <DEDUP_REMOVED lines=9> */
[----:B------:R-:W-:Y:S01]  /*5e40*/  IMAD R167, R167, 0x28, RZ ;  /* 0x00000028a7a77824 */ /* 0x000fe200078e02ff */
[----:B------:R-:W-:Y:S01]  /*5e50*/  UIADD3 UR12, UR7, -0x1, URZ ;  /* 0xffffffff070c7890 */ /* 0x000fe2000fffe03f */
[----:B------:R-:W-:Y:S01]  /*5e60*/  IMAD R166, R166, 0x30, RZ ;  /* 0x00000030a6a67824 */ /* 0x000fe200078e02ff */
[----:B------:R-:W3:Y:S01]  /*5e70*/  LDSM.16.MT88.4 R28, [R0+0xd000] ;  /* 0x00d00000001c783b */ /* 0x000ee20000004200 */
[----:B------:R-:W-:Y:S03]  /*5e80*/  IMAD.MOV.U32 R161, RZ, RZ, c[0x0][0x22c] ;  /* 0x00008b00ffa17624 */ /* 0x000fe600078e00ff */
[----:B------:R-:W4:Y:S01]  /*5e90*/  LDL R165, [R1] ;  /* 0x0000000001a57983 */ /* 0x000f220000100800 */
[----:B------:R-:W-:Y:S03]  /*5ea0*/  IMAD R161, R161, c[0x0][0x1c0], RZ ;  /* 0x00007000a1a17a24 */ /* 0x000fe600078e02ff */
[----:B------:R-:W-:Y:S01]  /*5eb0*/  LDSM.16.M88.4 R32, [R178] ;  /* 0x00000000b220783b */ /* 0x000fe20000000200 */
[----:B------:R-:W-:Y:S03]  /*5ec0*/  IMAD.U32 R161, R161, -0x40, RZ ;  /* 0xffffffc0a1a17824 */ /* 0x000fe600078e00ff */
[----:B------:R-:W4:Y:S02]  /*5ed0*/  LDL R164, [R1+0x4] ;  /* 0x0000040001a47983 */ /* 0x000f240000100800 */
[C---:B------:R-:W-:Y:S02]  /*5ee0*/  LEA R193, P1, R161.reuse, R162, 0x2 ;  /* 0x000000a2a1c17211 */ /* 0x040fe400078210ff */
[----:B------:R-:W1:Y:S02]  /*5ef0*/  LDSM.16.MT88.4 R132, [R0+0x9400] ;  /* 0x009400000084783b */ /* 0x000e640000004200 */
[----:B------:R-:W-:Y:S01]  /*5f00*/  LEA.HI.X.SX32 R192, R161, R163, 0x2, P1 ;  /* 0x000000a3a1c07211 */ /* 0x000fe200008f16ff */
[----:B------:R-:W-:Y:S01]  /*5f10*/  IMAD.MOV.U32 R161, RZ, RZ, c[0x0][0x22c] ;  /* 0x00008b00ffa17624 */ /* 0x000fe200078e00ff */
[----:B------:R-:W1:Y:S03]  /*5f20*/  LDSM.16.MT88.4 R136, [R0+0xb400] ;  /* 0x00b400000088783b */ /* 0x000e660000004200 */
[----:B------:R-:W-:Y:S01]  /*5f30*/  IMAD R161, R161, c[0x0][0x1c0], RZ ;  /* 0x00007000a1a17a24 */ /* 0x000fe200078e02ff */
[----:B------:R-:W1:Y:S03]  /*5f40*/  LDSM.16.MT88.4 R140, [R0+0xd400] ;  /* 0x00d40000008c783b */ /* 0x000e660000004200 */
[----:B------:R-:W-:Y:S01]  /*5f50*/  IMAD.SHL.U32 R161, R161, 0x10, RZ ;  /* 0x00000010a1a17824 */ /* 0x000fe200078e00ff */
[----:B------:R-:W-:Y:S01]  /*5f60*/  LDSM.16.M88.4 R144, [R180] ;  /* 0x00000000b490783b */ /* 0x000fe20000000200 */
[C---:B--2---:R-:W-:Y:S03]  /*5f70*/  HMMA.16816.F32 R4, R24.reuse, R8, RZ ;  /* 0x000000081804723c */ /* 0x044fe600000018ff */
[----:B------:R-:W2:Y:S04]  /*5f80*/  LDSM.16.MT88.4 R148, [R0+0x9800] ;  /* 0x009800000094783b */ /* 0x000ea80000004200 */
[----:B------:R-:W1:Y:S01]  /*5f90*/  LDSM.16.MT88.4 R152, [R0+0xb800] ;  /* 0x00b800000098783b */ /* 0x000e620000004200 */
[C---:B------:R-:W-:Y:S03]  /*5fa0*/  HMMA.16816.F32 R8, R24.reuse, R10, RZ ;  /* 0x0000000a1808723c */ /* 0x040fe600000018ff */
[----:B------:R-:W-:Y:S05]  /*5fb0*/  LDSM.16.MT88.4 R156, [R0+0xbc00] ;  /* 0x00bc0000009c783b */ /* 0x000fea0000004200 */
[C---:B---3--:R-:W-:Y:S08]  /*5fc0*/  HMMA.16816.F32 R12, R24.reuse, R16, RZ ;  /* 0x00000010180c723c */ /* 0x048ff000000018ff */
[C---:B------:R-:W-:Y:S08]  /*5fd0*/  HMMA.16816.F32 R16, R24.reuse, R18, RZ ;  /* 0x000000121810723c */ /* 0x040ff000000018ff */
[C---:B------:R-:W-:Y:S08]  /*5fe0*/  HMMA.16816.F32 R20, R24.reuse, R28, RZ ;  /* 0x0000001c1814723c */ /* 0x040ff000000018ff */
[----:B------:R-:W-:Y:S01]  /*5ff0*/  HMMA.16816.F32 R24, R24, R30, RZ ;  /* 0x0000001e1818723c */ /* 0x000fe200000018ff */
[----:B------:R-:W3:Y:S07]  /*6000*/  LDSM.16.MT88.4 R28, [R0+0xd800] ;  /* 0x00d80000001c783b */ /* 0x000eee0000004200 */
        /* <DEDUP_REMOVED lines=15> */
[----:B------:R-:W2:Y:S07]  /*6100*/  LDSM.16.MT88.4 R152, [R0+0xc000] ;  /* 0x00c000000098783b */ /* 0x000eae0000004200 */
[C---:B---3--:R-:W-:Y:S08]  /*6110*/  HMMA.16816.F32 R20, R144.reuse, R28, R20 ;  /* 0x0000001c9014723c */ /* 0x048ff00000001814 */
[----:B------:R-:W-:Y:S01]  /*6120*/  HMMA.16816.F32 R24, R144, R30, R24 ;  /* 0x0000001e9018723c */ /* 0x000fe20000001818 */
[----:B------:R-:W3:Y:S04]  /*6130*/  LDSM.16.MT88.4 R28, [R0+0xe000] ;  /* 0x00e00000001c783b */ /* 0x000ee80000004200 */
[----:B------:R-:W-:Y:S03]  /*6140*/  LDSM.16.MT88.4 R144, [R0+0xa400] ;  /* 0x00a400000090783b */ /* 0x000fe60000004200 */
[C---:B-1----:R-:W-:Y:S08]  /*6150*/  HMMA.16816.F32 R4, R132.reuse, R136, R4 ;  /* 0x000000888404723c */ /* 0x042ff00000001804 */
[C---:B------:R-:W-:Y:S01]  /*6160*/  HMMA.16816.F32 R8, R132.reuse, R138, R8 ;  /* 0x0000008a8408723c */ /* 0x040fe20000001808 */
[----:B------:R-:W1:Y:S07]  /*6170*/  LDSM.16.M88.4 R136, [R178+0x2000] ;  /* 0x00200000b288783b */ /* 0x000e6e0000000200 */
        /* <DEDUP_REMOVED lines=16> */
[----:B------:R-:W-:Y:S03]  /*6280*/  LDSM.16.M88.4 R140, [R179+0x2000] ;  /* 0x00200000b38c783b */ /* 0x000fe60000000200 */
[C---:B-1----:R-:W-:Y:S08]  /*6290*/  HMMA.16816.F32 R4, R136.reuse, R144, R4 ;  /* 0x000000908804723c */ /* 0x042ff00000001804 */
[C---:B------:R-:W-:Y:S01]  /*62a0*/  HMMA.16816.F32 R8, R136.reuse, R146, R8 ;  /* 0x000000928808723c */ /* 0x040fe20000001808 */
[----:B------:R-:W1:Y:S07]  /*62b0*/  LDSM.16.MT88.4 R144, [R0+0xac00] ;  /* 0x00ac00000090783b */ /* 0x000e6e0000004200 */
[C---:B------:R-:W-:Y:S08]  /*62c0*/  HMMA.16816.F32 R12, R136.reuse, R156, R12 ;  /* 0x0000009c880c723c */ /* 0x040ff0000000180c */
[C---:B------:R-:W-:Y:S01]  /*62d0*/  HMMA.16816.F32 R16, R136.reuse, R158, R16 ;  /* 0x0000009e8810723c */ /* 0x040fe20000001810 */
[----:B------:R-:W1:Y:S07]  /*62e0*/  LDSM.16.MT88.4 R156, [R0+0xcc00] ;  /* 0x00cc0000009c783b */ /* 0x000e6e0000004200 */
[C---:B------:R-:W-:Y:S08]  /*62f0*/  HMMA.16816.F32 R20, R136.reuse, R32, R20 ;  /* 0x000000208814723c */ /* 0x040ff00000001814 */
[----:B------:R-:W-:Y:S01]  /*6300*/  HMMA.16816.F32 R24, R136, R34, R24 ;  /* 0x000000228818723c */ /* 0x000fe20000001818 */
[----:B------:R1:W4:Y:S07]  /*6310*/  LDSM.16.MT88.4 R32, [R0+0xec00] ;  /* 0x00ec00000020783b */ /* 0x00032e0000004200 */
[C---:B--2---:R-:W-:Y:S08]  /*6320*/  HMMA.16816.F32 R4, R132.reuse, R148, R4 ;  /* 0x000000948404723c */ /* 0x044ff00000001804 */
[C---:B------:R-:W-:Y:S08]  /*6330*/  HMMA.16816.F32 R8, R132.reuse, R150, R8 ;  /* 0x000000968408723c */ /* 0x040ff00000001808 */
[C---:B------:R-:W-:Y:S04]  /*6340*/  HMMA.16816.F32 R12, R132.reuse, R152, R12 ;  /* 0x00000098840c723c */ /* 0x040fe8000000180c */
[----:B-1----:R-:W-:Y:S04]  /*6350*/  IMAD.IADD R0, R238, 0x1, R252 ;  /* 0x00000001ee007824 */ /* 0x002fe800078e02fc */
[C---:B------:R-:W-:Y:S08]  /*6360*/  HMMA.16816.F32 R16, R132.reuse, R154, R16 ;  /* 0x0000009a8410723c */ /* 0x040ff00000001810 */
[C---:B---3--:R-:W-:Y:S07]  /*6370*/  HMMA.16816.F32 R20, R132.reuse, R28, R20 ;  /* 0x0000001c8414723c */ /* 0x048fee0000001814 */
[----:B------:R-:W-:Y:S01]  /*6380*/  IMAD.MOV.U32 R28, RZ, RZ, R193 ;  /* 0x000000ffff1c7224 */ /* 0x000fe200078e00c1 */
[----:B------:R-:W-:Y:S04]  /*6390*/  HMMA.16816.F32 R24, R132, R30, R24 ;  /* 0x0000001e8418723c */ /* 0x000fe80000001818 */
[----:B------:R-:W-:Y:S03]  /*63a0*/  IMAD.MOV.U32 R29, RZ, RZ, R192 ;  /* 0x000000ffff1d7224 */ /* 0x000fe600078e00c0 */
[----:B----4-:R-:W-:Y:S01]  /*63b0*/  @P0 IADD3 R30, P2, R165, UR9, RZ ;  /* 0x00000009a51e0c10 */ /* 0x010fe2000ff5e0ff */
[C---:B------:R-:W-:Y:S01]  /*63c0*/  HMMA.16816.F32 R4, R140.reuse, R144, R4 ;  /* 0x000000908c04723c */ /* 0x040fe20000001804 */
[----:B------:R-:W-:Y:S01]  /*63d0*/  IMAD.MOV.U32 R165, RZ, RZ, c[0x0][0x22c] ;  /* 0x00008b00ffa57624 */ /* 0x000fe200078e00ff */
[----:B------:R-:W-:Y:S03]  /*63e0*/  @UP3 UIADD3 UR9, UP2, UR9, -0x100, URZ ;  /* 0xffffff0009093890 */ /* 0x000fe6000ff5e03f */
[----:B------:R-:W-:Y:S01]  /*63f0*/  @P0 IADD3.X R31, R164, UR8, RZ, P2, !PT ;  /* 0x00000008a41f0c10 */ /* 0x000fe200097fe4ff */
[----:B------:R-:W-:Y:S01]  /*6400*/  IMAD R165, R165, c[0x0][0x1c0], RZ ;  /* 0x00007000a5a57a24 */ /* 0x000fe200078e02ff */
[----:B------:R-:W-:Y:S01]  /*6410*/  @UP3 UIADD3.X UR8, UR8, -0x1, URZ, UP2, !UPT ;  /* 0xffffffff08083890 */ /* 0x000fe200097fe43f */
[C---:B------:R-:W-:Y:S01]  /*6420*/  HMMA.16816.F32 R8, R140.reuse, R146, R8 ;  /* 0x000000928c08723c */ /* 0x040fe20000001808 */
[----:B------:R-:W-:Y:S01]  /*6430*/  IMAD.MOV.U32 R164, RZ, RZ, c[0x0][0x22c] ;  /* 0x00008b00ffa47624 */ /* 0x000fe200078e00ff */
[----:B------:R1:W5:Y:S02]  /*6440*/  @P0 LDG.E R236, [R30.64] ;  /* 0x000000041eec0981 */ /* 0x000364000c1e1900 */
[----:B------:R-:W-:Y:S02]  /*6450*/  IMAD.SHL.U32 R165, R165, 0x20, RZ ;  /* 0x00000020a5a57824 */ /* 0x000fe400078e00ff */
[----:B------:R1:W5:Y:S01]  /*6460*/  @P0 LDG.E R237, [R30.64+0x20] ;  /* 0x000020041eed0981 */ /* 0x000362000c1e1900 */
[----:B------:R-:W-:Y:S01]  /*6470*/  IMAD R164, R164, c[0x0][0x1c0], RZ ;  /* 0x00007000a4a47a24 */ /* 0x000fe200078e02ff */
[C---:B------:R-:W-:Y:S02]  /*6480*/  HMMA.16816.F32 R12, R140.reuse, R156, R12 ;  /* 0x0000009c8c0c723c */ /* 0x040fe4000000180c */
[----:B------:R1:W5:Y:S02]  /*6490*/  @P0 LDG.E R234, [R30.64+0x80] ;  /* 0x000080041eea0981 */ /* 0x000364000c1e1900 */
[----:B------:R-:W-:Y:S02]  /*64a0*/  IMAD R164, R164, 0x18, RZ ;  /* 0x00000018a4a47824 */ /* 0x000fe400078e02ff */
[----:B------:R1:W5:Y:S01]  /*64b0*/  @P0 LDG.E R235, [R30.64+0xa0] ;  /* 0x0000a0041eeb0981 */ /* 0x000362000c1e1900 */
[CC--:B------:R-:W-:Y:S01]  /*64c0*/  LEA R134, P0, R161.reuse, R28.reuse, 0x2 ;  /* 0x0000001ca1867211 */ /* 0x0c0fe200078010ff */
[C---:B------:R-:W-:Y:S02]  /*64d0*/  HMMA.16816.F32 R16, R140.reuse, R158, R16 ;  /* 0x0000009e8c10723c */ /* 0x040fe40000001810 */
[----:B------:R2:W-:Y:S02]  /*64e0*/  RED.E.ADD.F32.FTZ.RN.STRONG.GPU [R28.64], R4 ;  /* 0x000000041c00798e */ /* 0x0005e4000c10e784 */
[-C--:B------:R-:W-:Y:S04]  /*64f0*/  LEA.HI.X.SX32 R135, R161, R29.reuse, 0x2, P0 ;  /* 0x0000001da1877211 */ /* 0x080fe800000f16ff */
[C---:B------:R-:W-:Y:S07]  /*6500*/  HMMA.16816.F32 R20, R140.reuse, R32, R20 ;  /* 0x000000208c14723c */ /* 0x040fee0000001814 */
[CC--:B------:R-:W-:Y:S01]  /*6510*/  LEA R32, P1, R238.reuse, R28.reuse, 0x2 ;  /* 0x0000001cee207211 */ /* 0x0c0fe200078210ff */
[----:B------:R-:W-:Y:S01]  /*6520*/  HMMA.16816.F32 R24, R140, R34, R24 ;  /* 0x000000228c18723c */ /* 0x000fe20000001818 */
[----:B------:R-:W-:Y:S03]  /*6530*/  LDSM.16.MT88.4 R140, [R3+0x1c00] ;  /* 0x001c0000038c783b */ /* 0x000fe60000004200 */
[-C--:B------:R-:W-:Y:S02]  /*6540*/  LEA.HI.X.SX32 R33, R238, R29.reuse, 0x2, P1 ;  /* 0x0000001dee217211 */ /* 0x080fe400008f16ff */
[CC--:B------:R-:W-:Y:S02]  /*6550*/  LEA R132, P1, R164.reuse, R28.reuse, 0x2 ;  /* 0x0000001ca4847211 */ /* 0x0c0fe400078210ff */
[-C--:B------:R-:W-:Y:S01]  /*6560*/  LEA R34, P0, R165, R28.reuse, 0x2 ;  /* 0x0000001ca5227211 */ /* 0x080fe200078010ff */
[----:B------:R3:W-:Y:S03]  /*6570*/  RED.E.ADD.F32.FTZ.RN.STRONG.GPU [R32.64], R5 ;  /* 0x000000052000798e */ /* 0x0007e6000c10e784 */
[-C--:B------:R-:W-:Y:S01]  /*6580*/  LEA.HI.X.SX32 R133, R164, R29.reuse, 0x2, P1 ;  /* 0x0000001da4857211 */ /* 0x080fe200008f16ff */
[----:B------:R4:W-:Y:S01]  /*6590*/  RED.E.ADD.F32.FTZ.RN.STRONG.GPU [R134.64], R6 ;  /* 0x000000068600798e */ /* 0x0009e2000c10e784 */
[-C--:B-1----:R-:W-:Y:S01]  /*65a0*/  LEA R30, P2, R167, R28.reuse, 0x2 ;  /* 0x0000001ca71e7211 */ /* 0x082fe200078410ff */
[----:B------:R-:W-:Y:S01]  /*65b0*/  IMAD.MOV.U32 R164, RZ, RZ, c[0x0][0x22c] ;  /* 0x00008b00ffa47624 */ /* 0x000fe200078e00ff */
[-C--:B------:R-:W-:Y:S01]  /*65c0*/  LEA.HI.X.SX32 R35, R165, R29.reuse, 0x2, P0 ;  /* 0x0000001da5237211 */ /* 0x080fe200000f16ff */
[----:B------:R1:W-:Y:S01]  /*65d0*/  RED.E.ADD.F32.FTZ.RN.STRONG.GPU [R132.64], R7 ;  /* 0x000000078400798e */ /* 0x0003e2000c10e784 */
[-C--:B--2---:R-:W-:Y:S01]  /*65e0*/  LEA R4, P1, R166, R28.reuse, 0x2 ;  /* 0x0000001ca6047211 */ /* 0x084fe200078210ff */
[----:B------:R-:W-:Y:S01]  /*65f0*/  IMAD R164, R164, c[0x0][0x1c0], RZ ;  /* 0x00007000a4a47a24 */ /* 0x000fe200078e02ff */
[-C--:B------:R-:W-:Y:S01]  /*6600*/  LEA.HI.X.SX32 R31, R167, R29.reuse, 0x2, P2 ;  /* 0x0000001da71f7211 */ /* 0x080fe200010f16ff */
[----:B------:R2:W-:Y:S01]  /*6610*/  RED.E.ADD.F32.FTZ.RN.STRONG.GPU [R34.64], R8 ;  /* 0x000000082200798e */ /* 0x0005e2000c10e784 */
[----:B------:R-:W-:Y:S02]  /*6620*/  IMAD.MOV.U32 R165, RZ, RZ, c[0x0][0x22c] ;  /* 0x00008b00ffa57624 */ /* 0x000fe400078e00ff */
[----:B------:R-:W-:Y:S01]  /*6630*/  IMAD R164, R164, 0x38, RZ ;  /* 0x00000038a4a47824 */ /* 0x000fe200078e02ff */
[----:B------:R2:W-:Y:S01]  /*6640*/  RED.E.ADD.F32.FTZ.RN.STRONG.GPU [R30.64], R9 ;  /* 0x000000091e00798e */ /* 0x0005e2000c10e784 */
[----:B------:R-:W-:Y:S04]  /*6650*/  IMAD R165, R165, c[0x0][0x1c0], RZ ;  /* 0x00007000a5a57a24 */ /* 0x000fe800078e02ff */
[----:B------:R-:W-:Y:S05]  /*6660*/  IMAD.SHL.U32 R165, R165, 0x10, RZ ;  /* 0x00000010a5a57824 */ /* 0x000fea00078e00ff */
[----:B------:R-:W-:Y:S02]  /*6670*/  IADD3 R136, R165, 0x20, RZ ;  /* 0x00000020a5887810 */ /* 0x000fe40007ffe0ff */
[-C--:B---3--:R-:W-:Y:S02]  /*6680*/  LEA.HI.X.SX32 R5, R166, R29.reuse, 0x2, P1 ;  /* 0x0000001da6057211 */ /* 0x088fe400008f16ff */
[CC--:B----4-:R-:W-:Y:S03]  /*6690*/  LEA R6, P0, R164.reuse, R28.reuse, 0x2 ;  /* 0x0000001ca4067211 */ /* 0x0d0fe600078010ff */
[----:B------:R3:W-:Y:S01]  /*66a0*/  RED.E.ADD.F32.FTZ.RN.STRONG.GPU [R4.64], R10 ;  /* 0x0000000a0400798e */ /* 0x0007e2000c10e784 */
[----:B------:R-:W-:Y:S02]  /*66b0*/  IADD3 R134, R161, 0x40, RZ ;  /* 0x00000040a1867810 */ /* 0x000fe40007ffe0ff */
[-C--:B-1----:R-:W-:Y:S02]  /*66c0*/  LEA.HI.X.SX32 R7, R164, R29.reuse, 0x2, P0 ;  /* 0x0000001da4077211 */ /* 0x082fe400000f16ff */
[-C--:B--2---:R-:W-:Y:S03]  /*66d0*/  LEA R8, P2, R242, R28.reuse, 0x2 ;  /* 0x0000001cf2087211 */ /* 0x084fe600078410ff */
[----:B------:R1:W-:Y:S01]  /*66e0*/  RED.E.ADD.F32.FTZ.RN.STRONG.GPU [R6.64], R11 ;  /* 0x0000000b0600798e */ /* 0x0003e2000c10e784 */
[-C--:B------:R-:W-:Y:S03]  /*66f0*/  LEA R30, P1, R252, R28.reuse, 0x2 ;  /* 0x0000001cfc1e7211 */ /* 0x080fe600078210ff */
[----:B------:R2:W-:Y:S01]  /*6700*/  RED.E.ADD.F32.FTZ.RN.STRONG.GPU [R28.64+0x80], R12 ;  /* 0x0000800c1c00798e */ /* 0x0005e2000c10e784 */
[-C--:B------:R-:W-:Y:S02]  /*6710*/  LEA.HI.X.SX32 R9, R242, R29.reuse, 0x2, P2 ;  /* 0x0000001df2097211 */ /* 0x080fe400010f16ff */
[-C--:B------:R-:W-:Y:S01]  /*6720*/  LEA.HI.X.SX32 R31, R252, R29.reuse, 0x2, P1 ;  /* 0x0000001dfc1f7211 */ /* 0x080fe200008f16ff */
[----:B------:R4:W-:Y:S01]  /*6730*/  RED.E.ADD.F32.FTZ.RN.STRONG.GPU [R32.64+0x80], R13 ;  /* 0x0000800d2000798e */ /* 0x0009e2000c10e784 */
[CC--:B---3--:R-:W-:Y:S04]  /*6740*/  LEA R4, P0, R136.reuse, R28.reuse, 0x2 ;  /* 0x0000001c88047211 */ /* 0x0c8fe800078010ff */
[-C--:B------:R-:W-:Y:S02]  /*6750*/  LEA.HI.X.SX32 R5, R136, R29.reuse, 0x2, P0 ;  /* 0x0000001d88057211 */ /* 0x080fe400000f16ff */
[CC--:B------:R-:W-:Y:S01]  /*6760*/  LEA R10, P0, R0.reuse, R28.reuse, 0x2 ;  /* 0x0000001c000a7211 */ /* 0x0c0fe200078010ff */
[----:B------:R-:W-:Y:S01]  /*6770*/  LDSM.16.MT88.4 R136, [R2+0x18800] ;  /* 0x018800000288783b */ /* 0x000fe20000004200 */
[CC--:B-1----:R-:W-:Y:S02]  /*6780*/  LEA R6, P1, R241.reuse, R28.reuse, 0x2 ;  /* 0x0000001cf1067211 */ /* 0x0c2fe400078210ff */
[-C--:B------:R-:W-:Y:S01]  /*6790*/  LEA.HI.X.SX32 R11, R0, R29.reuse, 0x2, P0 ;  /* 0x0000001d000b7211 */ /* 0x080fe200000f16ff */
[----:B------:R1:W-:Y:S01]  /*67a0*/  RED.E.ADD.F32.FTZ.RN.STRONG.GPU [R4.64], R14 ;  /* 0x0000000e0400798e */ /* 0x0003e2000c10e784 */
[-C--:B------:R-:W-:Y:S01]  /*67b0*/  LEA.HI.X.SX32 R7, R241, R29.reuse, 0x2, P1 ;  /* 0x0000001df1077211 */ /* 0x080fe200008f16ff */
[----:B------:R-:W-:Y:S01]  /*67c0*/  IMAD.IADD R0, R238, 0x1, R251 ;  /* 0x00000001ee007824 */ /* 0x000fe200078e02fb */
[CC--:B--2---:R-:W-:Y:S01]  /*67d0*/  LEA R12, P4, R251.reuse, R28.reuse, 0x2 ;  /* 0x0000001cfb0c7211 */ /* 0x0c4fe200078810ff */
[----:B------:R2:W-:Y:S03]  /*67e0*/  RED.E.ADD.F32.FTZ.RN.STRONG.GPU [R30.64], R15 ;  /* 0x0000000f1e00798e */ /* 0x0005e6000c10e784 */
[-C--:B----4-:R-:W-:Y:S01]  /*67f0*/  LEA.HI.X.SX32 R13, R251, R29.reuse, 0x2, P4 ;  /* 0x0000001dfb0d7211 */ /* 0x090fe200020f16ff */
[----:B------:R3:W-:Y:S04]  /*6800*/  RED.E.ADD.F32.FTZ.RN.STRONG.GPU [R10.64], R16 ;  /* 0x000000100a00798e */ /* 0x0007e8000c10e784 */
[----:B------:R4:W-:Y:S04]  /*6810*/  RED.E.ADD.F32.FTZ.RN.STRONG.GPU [R8.64], R17 ;  /* 0x000000110800798e */ /* 0x0009e8000c10e784 */
[----:B------:R4:W-:Y:S01]  /*6820*/  RED.E.ADD.F32.FTZ.RN.STRONG.GPU [R6.64], R18 ;  /* 0x000000120600798e */ /* 0x0009e2000c10e784 */
[-C--:B-1----:R-:W-:Y:S02]  /*6830*/  LEA R4, P0, R244, R28.reuse, 0x2 ;  /* 0x0000001cf4047211 */ /* 0x082fe400078010ff */
[-C--:B------:R-:W-:Y:S02]  /*6840*/  LEA R14, P5, R134, R28.reuse, 0x2 ;  /* 0x0000001c860e7211 */ /* 0x080fe400078a10ff */
[-C--:B------:R-:W-:Y:S02]  /*6850*/  LEA.HI.X.SX32 R5, R244, R29.reuse, 0x2, P0 ;  /* 0x0000001df4057211 */ /* 0x080fe400000f16ff */
[-C--:B--2---:R-:W-:Y:S02]  /*6860*/  LEA.HI.X.SX32 R15, R134, R29.reuse, 0x2, P5 ;  /* 0x0000001d860f7211 */ /* 0x084fe400028f16ff */
[-C--:B---3--:R-:W-:Y:S01]  /*6870*/  LEA R10, P3, R0, R28.reuse, 0x2 ;  /* 0x0000001c000a7211 */ /* 0x088fe200078610ff */
[----:B------:R1:W-:Y:S01]  /*6880*/  RED.E.ADD.F32.FTZ.RN.STRONG.GPU [R4.64], R19 ;  /* 0x000000130400798e */ /* 0x0003e2000c10e784 */
[-C--:B----4-:R-:W-:Y:S03]  /*6890*/  LEA R8, P2, R240, R28.reuse, 0x2 ;  /* 0x0000001cf0087211 */ /* 0x090fe600078410ff */
[----:B------:R-:W-:Y:S01]  /*68a0*/  RED.E.ADD.F32.FTZ.RN.STRONG.GPU [R28.64+0x100], R20 ;  /* 0x000100141c00798e */ /* 0x000fe2000c10e784 */
[-C--:B------:R-:W-:Y:S02]  /*68b0*/  LEA.HI.X.SX32 R11, R0, R29.reuse, 0x2, P3 ;  /* 0x0000001d000b7211 */ /* 0x080fe400018f16ff */
[CC--:B------:R-:W-:Y:S01]  /*68c0*/  LEA R6, P1, R239.reuse, R28.reuse, 0x2 ;  /* 0x0000001cef067211 */ /* 0x0c0fe200078210ff */
[----:B------:R-:W-:Y:S01]  /*68d0*/  RED.E.ADD.F32.FTZ.RN.STRONG.GPU [R32.64+0x100], R21 ;  /* 0x000100152000798e */ /* 0x000fe2000c10e784 */
[-C--:B------:R-:W-:Y:S02]  /*68e0*/  LEA.HI.X.SX32 R9, R240, R29.reuse, 0x2, P2 ;  /* 0x0000001df0097211 */ /* 0x080fe400010f16ff */
[-C--:B------:R-:W-:Y:S01]  /*68f0*/  LEA.HI.X.SX32 R7, R239, R29.reuse, 0x2, P1 ;  /* 0x0000001def077211 */ /* 0x080fe200008f16ff */
[----:B------:R-:W-:Y:S01]  /*6900*/  RED.E.ADD.F32.FTZ.RN.STRONG.GPU [R14.64], R22 ;  /* 0x000000160e00798e */ /* 0x000fe2000c10e784 */
[----:B------:R-:W-:Y:S01]  /*6910*/  ISETP.LT.AND P1, PT, RZ, UR7, PT ;  /* 0x00000007ff007c0c */ /* 0x000fe2000bf21270 */
[----:B------:R-:W-:Y:S01]  /*6920*/  UMOV UR7, UR12 ;  /* 0x0000000c00077c82 */ /* 0x000fe20008000000 */
[----:B------:R-:W-:Y:S01]  /*6930*/  IADD3 R0, R3, -0x3000, RZ ;  /* 0xffffd00003007810 */ /* 0x000fe20007ffe0ff */
[----:B------:R-:W-:Y:S04]  /*6940*/  RED.E.ADD.F32.FTZ.RN.STRONG.GPU [R12.64], R23 ;  /* 0x000000170c00798e */ /* 0x000fe8000c10e784 */
[----:B------:R-:W-:Y:S04]  /*6950*/  RED.E.ADD.F32.FTZ.RN.STRONG.GPU [R10.64], R24 ;  /* 0x000000180a00798e */ /* 0x000fe8000c10e784 */
[----:B------:R-:W-:Y:S01]  /*6960*/  RED.E.ADD.F32.FTZ.RN.STRONG.GPU [R8.64], R25 ;  /* 0x000000190800798e */ /* 0x000fe2000c10e784 */
[C---:B-1----:R-:W-:Y:S03]  /*6970*/  LEA R4, P0, R243.reuse, R28, 0x2 ;  /* 0x0000001cf3047211 */ /* 0x042fe600078010ff */
[----:B------:R-:W-:Y:S01]  /*6980*/  RED.E.ADD.F32.FTZ.RN.STRONG.GPU [R6.64], R26 ;  /* 0x0000001a0600798e */ /* 0x000fe2000c10e784 */
[----:B------:R-:W-:Y:S03]  /*6990*/  LEA.HI.X.SX32 R5, R243, R29, 0x2, P0 ;  /* 0x0000001df3057211 */ /* 0x000fe600000f16ff */
[----:B------:R-:W-:Y:S01]  /*69a0*/  LDSM.16.MT88.4 R8, [R3] ;  /* 0x000000000308783b */ /* 0x000fe20000004200 */
[----:B------:R-:W-:Y:S01]  /*69b0*/  PLOP3.LUT P0, PT, PT, PT, UP1, 0x80, 0x0 ;  /* 0x000000000000781c */ /* 0x000fe20003f0f018 */
[----:B------:R-:W-:Y:S02]  /*69c0*/  @UP3 UIADD3 UR11, UP1, UR11, -0x100, URZ ;  /* 0xffffff000b0b3890 */ /* 0x000fe4000ff3e03f */
[----:B------:R-:W-:Y:S02]  /*69d0*/  RED.E.ADD.F32.FTZ.RN.STRONG.GPU [R4.64], R27 ;  /* 0x0000001b0400798e */ /* 0x000fe4000c10e784 */
[----:B------:R-:W-:Y:S02]  /*69e0*/  @UP3 UIADD3.X UR10, UR10, -0x1, URZ, UP1, !UPT ;  /* 0xffffffff0a0a3890 */ /* 0x000fe40008ffe43f */
[----:B------:R-:W1:Y:S04]  /*69f0*/  LDSM.16.MT88.4 R4, [R2+0x15000] ;  /* 0x015000000204783b */ /* 0x000e680000004200 */
[----:B------:R-:W2:Y:S02]  /*6a00*/  LDSM.16.MT88.4 R12, [R2+0x17000] ;  /* 0x01700000020c783b */ /* 0x000ea40000004200 */
[----:B------:R-:W-:Y:S02]  /*6a10*/  @P0 IADD3 R0, R3, 0x3000, RZ ;  /* 0x0000300003000810 */ /* 0x000fe40007ffe0ff */
[----:B------:R-:W3:Y:S04]  /*6a20*/  LDSM.16.MT88.4 R16, [R3+0x1000] ;  /* 0x001000000310783b */ /* 0x000ee80000004200 */
[----:B------:R-:W4:Y:S04]  /*6a30*/  LDSM.16.MT88.4 R28, [R3+0x2000] ;  /* 0x00200000031c783b */ /* 0x000f280000004200 */
[----:B------:R-:W-:Y:S04]  /*6a40*/  LDSM.16.MT88.4 R32, [R2+0x15800] ;  /* 0x015800000220783b */ /* 0x000fe80000004200 */
[----:B------:R-:W3:Y:S04]  /*6a50*/  LDSM.16.MT88.4 R20, [R3+0x400] ;  /* 0x000400000314783b */ /* 0x000ee80000004200 */
        /* <DEDUP_REMOVED lines=87> */
[----:B------:R1:W-:Y:S01]  /*6fd0*/  STS [R246], R25 ;  /* 0x00000019f6007388 */ /* 0x0003e20000000800 */
[----:B------:R-:W-:Y:S01]  /*6fe0*/  FMUL.FTZ R19, R93, c[0x0][0x2e0] ;  /* 0x0000b8005d137a20 */ /* 0x000fe20000410000 */
[----:B------:R-:W-:Y:S01]  /*6ff0*/  F2FP.PACK_AB R22, R22, R90 ;  /* 0x0000005a1616723e */ /* 0x000fe200000000ff */
[----:B------:R-:W-:Y:S01]  /*7000*/  FMUL.FTZ R94, R94, c[0x0][0x2e0] ;  /* 0x0000b8005e5e7a20 */ /* 0x000fe20000410000 */
[----:B------:R1:W-:Y:S01]  /*7010*/  STS [R246+0x200], R24 ;  /* 0x00020018f6007388 */ /* 0x0003e20000000800 */
        /* <DEDUP_REMOVED lines=66> */
[----:B------:R-:W-:Y:S01]  /*7440*/  UISETP.NE.AND UP0, UPT, UR21, -0x1, UPT ;  /* 0xffffffff1500788c */ /* 0x000fe2000bf05270 */
[----:B------:R1:W-:Y:S01]  /*7450*/  STS [R247+0x4000], R5 ;  /* 0x00400005f7007388 */ /* 0x0003e20000000800 */
[----:B------:R-:W-:Y:S01]  /*7460*/  F2FP.PACK_AB R46, R47, R46 ;  /* 0x0000002e2f2e723e */ /* 0x000fe200000000ff */
[----:B------:R-:W-:Y:S01]  /*7470*/  ULDC.64 UR10, c[0x0][0x3a0] ;  /* 0x0000e800000a7ab9 */ /* 0x000fe20000000a00 */
[----:B------:R-:W-:Y:S01]  /*7480*/  F2FP.PACK_AB R0, R0, R126 ;  /* 0x0000007e0000723e */ /* 0x000fe200000000ff */
[----:B------:R1:W-:Y:S01]  /*7490*/  STS [R247+0x4200], R4 ;  /* 0x00420004f7007388 */ /* 0x0003e20000000800 */
[----:B------:R-:W-:-:S02]  /*74a0*/  F2FP.PACK_AB R52, R53, R52 ;  /* 0x000000343534723e */ /* 0x000fc400000000ff */
[----:B------:R-:W-:Y:S01]  /*74b0*/  F2FP.PACK_AB R54, R55, R54 ;  /* 0x000000363736723e */ /* 0x000fe200000000ff */
[----:B------:R1:W-:Y:S01]  /*74c0*/  STS [R246+0x5000], R7 ;  /* 0x00500007f6007388 */ /* 0x0003e20000000800 */
[----:B------:R-:W-:Y:S01]  /*74d0*/  F2FP.PACK_AB R64, R65, R64 ;  /* 0x000000404140723e */ /* 0x000fe200000000ff */
[----:B------:R-:W-:Y:S01]  /*74e0*/  @UP0 UIADD3 UR7, UR16, UR21, URZ ;  /* 0x0000001510070290 */ /* 0x000fe2000fffe03f */
[----:B------:R-:W-:Y:S01]  /*74f0*/  F2FP.PACK_AB R66, R67, R66 ;  /* 0x000000424342723e */ /* 0x000fe200000000ff */
[----:B------:R1:W-:Y:S01]  /*7500*/  STS [R246+0x5200], R6 ;  /* 0x00520006f6007388 */ /* 0x0003e20000000800 */
[----:B------:R-:W-:Y:S01]  /*7510*/  F2FP.PACK_AB R56, R57, R56 ;  /* 0x000000383938723e */ /* 0x000fe200000000ff */
[----:B------:R-:W-:Y:S01]  /*7520*/  @UP0 UIMAD.WIDE.U32 UR8, UR7, UR10, URZ ;  /* 0x0000000a070802a5 */ /* 0x000fe2000f8e003f */
[----:B------:R-:W-:Y:S01]  /*7530*/  F2FP.PACK_AB R58, R59, R58 ;  /* 0x0000003a3b3a723e */ /* 0x000fe200000000ff */
[----:B------:R1:W-:Y:S01]  /*7540*/  STS [R247+0x5000], R3 ;  /* 0x00500003f7007388 */ /* 0x0003e20000000800 */
[----:B------:R-:W-:Y:S01]  /*7550*/  F2FP.PACK_AB R60, R61, R60 ;  /* 0x0000003c3d3c723e */ /* 0x000fe200000000ff */
[----:B------:R-:W-:Y:S01]  /*7560*/  @UP0 UIMAD UR15, UR7, UR11, UR9 ;  /* 0x0000000b070f02a4 */ /* 0x000fe2000f8e0209 */
[----:B------:R-:W-:Y:S01]  /*7570*/  F2FP.PACK_AB R62, R63, R62 ;  /* 0x0000003e3f3e723e */ /* 0x000fe200000000ff */
[----:B------:R1:W-:Y:S01]  /*7580*/  STS [R247+0x5200], R0 ;  /* 0x00520000f7007388 */ /* 0x0003e20000000800 */
[----:B------:R-:W-:Y:S01]  /*7590*/  F2FP.PACK_AB R68, R69, R68 ;  /* 0x000000444544723e */ /* 0x000fe200000000ff */
[----:B------:R-:W-:Y:S01]  /*75a0*/  @UP0 UMOV UR14, UR8 ;  /* 0x00000008000e0c82 */ /* 0x000fe20008000000 */
[----:B------:R-:W-:Y:S01]  /*75b0*/  F2FP.PACK_AB R70, R71, R70 ;  /* 0x000000464746723e */ /* 0x000fe200000000ff */
[----:B------:R1:W-:Y:S01]  /*75c0*/  STS [R246+0x6000], R36 ;  /* 0x00600024f6007388 */ /* 0x0003e20000000800 */
[----:B------:R-:W-:-:S02]  /*75d0*/  F2FP.PACK_AB R80, R81, R80 ;  /* 0x000000505150723e */ /* 0x000fc400000000ff */
[----:B------:R-:W-:Y:S01]  /*75e0*/  F2FP.PACK_AB R82, R83, R82 ;  /* 0x000000525352723e */ /* 0x000fe200000000ff */
[----:B------:R1:W-:Y:S01]  /*75f0*/  STS [R246+0x6200], R38 ;  /* 0x00620026f6007388 */ /* 0x0003e20000000800 */
[----:B------:R-:W-:Y:S02]  /*7600*/  F2FP.PACK_AB R72, R73, R72 ;  /* 0x000000484948723e */ /* 0x000fe400000000ff */
[----:B------:R-:W-:Y:S01]  /*7610*/  F2FP.PACK_AB R74, R75, R74 ;  /* 0x0000004a4b4a723e */ /* 0x000fe200000000ff */
[----:B------:R1:W-:Y:S01]  /*7620*/  STS [R247+0x6000], R48 ;  /* 0x00600030f7007388 */ /* 0x0003e20000000800 */
[----:B------:R-:W-:Y:S02]  /*7630*/  F2FP.PACK_AB R76, R77, R76 ;  /* 0x0000004c4d4c723e */ /* 0x000fe400000000ff */
[----:B------:R-:W-:Y:S01]  /*7640*/  F2FP.PACK_AB R78, R79, R78 ;  /* 0x0000004e4f4e723e */ /* 0x000fe200000000ff */
[----:B------:R1:W-:Y:S01]  /*7650*/  STS [R247+0x6200], R50 ;  /* 0x00620032f7007388 */ /* 0x0003e20000000800 */
[----:B------:R-:W-:-:S03]  /*7660*/  PLOP3.LUT P0, PT, PT, PT, UP0, 0x80, 0x0 ;  /* 0x000000000000781c */ /* 0x000fc60003f0f008 */
        /* <DEDUP_REMOVED lines=33> */
.L_x_804:
        /* <DEDUP_REMOVED lines=18> */
.L_x_805:
[----:B-1----:R-:W2:Y:S01]  /*79a0*/  LDL.64 R4, [R1+0x10] ;  /* 0x0000100001047983 */ /* 0x002ea20000100a00 */
[----:B------:R-:W-:Y:S01]  /*79b0*/  USHF.L.U32 UR7, UR20, 0x7, URZ ;  /* 0x0000000714077899 */ /* 0x000fe2000800063f */
[----:B------:R-:W-:Y:S01]  /*79c0*/  IMAD.U32 R8, RZ, RZ, UR38 ;  /* 0x00000026ff087e24 */ /* 0x000fe2000f8e00ff */
[----:B------:R-:W-:Y:S01]  /*79d0*/  ULDC.64 UR8, c[0x0][0x3a0] ;  /* 0x0000e80000087ab9 */ /* 0x000fe20000000a00 */
[----:B------:R-:W-:Y:S01]  /*79e0*/  BAR.SYNC.DEFER_BLOCKING 0x0 ;  /* 0x0000000000007b1d */ /* 0x000fe20000010000 */
[----:B------:R-:W-:Y:S01]  /*79f0*/  USHF.R.S32.HI UR10, URZ, 0x1f, UR7 ;  /* 0x0000001f3f0a7899 */ /* 0x000fe20008011407 */
[----:B------:R-:W-:Y:S01]  /*7a00*/  SHF.R.S32.HI R26, RZ, 0x1f, R245 ;  /* 0x0000001fff1a7819 */ /* 0x000fe200000114f5 */
[----:B------:R-:W-:Y:S01]  /*7a10*/  IMAD.U32 R25, RZ, RZ, UR7 ;  /* 0x00000007ff197e24 */ /* 0x000fe2000f8e00ff */
[----:B------:R-:W-:-:S02]  /*7a20*/  UIMAD UR6, UR20, -0x80, UR6 ;  /* 0xffffff80140678a4 */ /* 0x000fc4000f8e0206 */
[----:B------:R-:W-:Y:S01]  /*7a30*/  UIMAD UR8, UR10, UR8, URZ ;  /* 0x000000080a0872a4 */ /* 0x000fe2000f8e023f */
[----:B------:R-:W-:Y:S03]  /*7a40*/  BSSY B0, `(.L_x_806) ;  /* 0x0000026000007945 */ /* 0x000fe60003800000 */
[----:B------:R-:W-:Y:S01]  /*7a50*/  UIMAD UR8, UR7, UR9, UR8 ;  /* 0x00000009070872a4 */ /* 0x000fe2000f8e0208 */
[----:B------:R-:W-:-:S05]  /*7a60*/  ISETP.GE.AND P2, PT, R245, UR6, PT ;  /* 0x00000006f5007c0c */ /* 0x000fca000bf46270 */
[----:B------:R-:W-:Y:S01]  /*7a70*/  IMAD.U32 R0, RZ, RZ, UR8 ;  /* 0x00000008ff007e24 */ /* 0x000fe2000f8e00ff */
[----:B------:R-:W-:Y:S02]  /*7a80*/  ULDC.64 UR8, c[0x0][0x3b8] ;  /* 0x0000ee0000087ab9 */ /* 0x000fe40000000a00 */
[----:B------:R-:W-:-:S04]  /*7a90*/  UIMAD UR8, UR59, UR8, URZ ;  /* 0x000000083b0872a4 */ /* 0x000fc8000f8e023f */
[----:B------:R-:W-:Y:S01]  /*7aa0*/  UIMAD UR8, UR38, UR9, UR8 ;  /* 0x00000009260872a4 */ /* 0x000fe2000f8e0208 */
[----:B------:R1:W3:Y:S04]  /*7ab0*/  LDS.128 R36, [R160+0xa000] ;  /* 0x00a00000a0247984 */ /* 0x0002e80000000c00 */
[----:B------:R1:W4:Y:S04]  /*7ac0*/  LDS.128 R32, [R160+0xc000] ;  /* 0x00c00000a0207984 */ /* 0x0003280000000c00 */
        /* <DEDUP_REMOVED lines=16> */
[----:B------:R-:W-:Y:S01]  /*7bd0*/  MOV R4, R8 ;  /* 0x0000000800047202 */ /* 0x000fe20000000f00 */
[----:B------:R-:W-:Y:S01]  /*7be0*/  IMAD R0, R26, c[0x0][0x3a0], RZ ;  /* 0x0000e8001a007a24 */ /* 0x000fe200078e02ff */
[----:B------:R-:W-:Y:S01]  /*7bf0*/  MOV R5, R24 ;  /* 0x0000001800057202 */ /* 0x000fe20000000f00 */
[----:B------:R-:W2:Y:S02]  /*7c00*/  LDS.128 R16, [R160+0x9000] ;  /* 0x00900000a0107984 */ /* 0x000ea40000000c00 */
[C---:B------:R-:W-:Y:S02]  /*7c10*/  IMAD R0, R245.reuse, c[0x0][0x3a4], R0 ;  /* 0x0000e900f5007a24 */ /* 0x040fe400078e0200 */
[----:B------:R-:W3:Y:S01]  /*7c20*/  LDS.128 R12, [R160+0xd000] ;  /* 0x00d00000a00c7984 */ /* 0x000ee20000000c00 */
[----:B------:R-:W-:-:S05]  /*7c30*/  IMAD.WIDE.U32 R10, R245, c[0x0][0x3a0], R4 ;  /* 0x0000e800f50a7a25 */ /* 0x000fca00078e0004 */
[----:B------:R-:W-:Y:S02]  /*7c40*/  IADD3 R0, R11, R0, RZ ;  /* 0x000000000b007210 */ /* 0x000fe40007ffe0ff */
[----:B------:R-:W-:-:S04]  /*7c50*/  LEA R4, P0, R10, c[0x0][0x340], 0x1 ;  /* 0x0000d0000a047a11 */ /* 0x000fc800078008ff */
[----:B------:R-:W-:-:S05]  /*7c60*/  LEA.HI.X R5, R10, c[0x0][0x344], R0, 0x1, P0 ;  /* 0x0000d1000a057a11 */ /* 0x000fca00000f0c00 */
[----:B-1----:R1:W-:Y:S04]  /*7c70*/  STG.E.128 [R4.64+0x40], R20 ;  /* 0x0000401404007986 */ /* 0x0023e8000c101d04 */
[----:B--2---:R1:W-:Y:S04]  /*7c80*/  STG.E.128 [R4.64], R16 ;  /* 0x0000001004007986 */ /* 0x0043e8000c101d04 */
[----:B---3--:R1:W-:Y:S02]  /*7c90*/  STG.E.128 [R4.64+0x80], R12 ;  /* 0x0000800c04007986 */ /* 0x0083e4000c101d04 */
.L_x_807:
[----:B-1-34-:R-:W-:Y:S05]  /*7ca0*/  BSYNC B0 ;  /* 0x0000000000007941 */ /* 0x01afea0003800000 */
.L_x_806:
        /* <DEDUP_REMOVED lines=17> */
.L_x_809:
[----:B------:R-:W-:Y:S05]  /*7dc0*/  BSYNC B0 ;  /* 0x0000000000007941 */ /* 0x000fea0003800000 */
.L_x_808:
        /* <DEDUP_REMOVED lines=26> */
.L_x_811:
[----:B------:R-:W-:Y:S05]  /*7f70*/  BSYNC B0 ;  /* 0x0000000000007941 */ /* 0x000fea0003800000 */
.L_x_810:
        /* <DEDUP_REMOVED lines=14> */
.L_x_800:
        /* <DEDUP_REMOVED lines=20> */
.L_x_813:
        /* <DEDUP_REMOVED lines=18> */
.L_x_814:
[----:B------:R-:W2:Y:S01]  /*82c0*/  LDL.64 R12, [R1+0x10] ;  /* 0x00001000010c7983 */ /* 0x000ea20000100a00 */
[----:B------:R-:W-:Y:S01]  /*82d0*/  USHF.L.U32 UR7, UR20, 0x7, URZ ;  /* 0x0000000714077899 */ /* 0x000fe2000800063f */
[----:B------:R-:W-:Y:S01]  /*82e0*/  BSSY B0, `(.L_x_815) ;  /* 0x000001f000007945 */ /* 0x000fe20003800000 */
[----:B------:R-:W-:Y:S01]  /*82f0*/  ULDC.64 UR8, c[0x0][0x3a0] ;  /* 0x0000e80000087ab9 */ /* 0x000fe20000000a00 */
[----:B------:R-:W-:Y:S01]  /*8300*/  SHF.R.S32.HI R11, RZ, 0x1f, R245 ;  /* 0x0000001fff0b7819 */ /* 0x000fe200000114f5 */
[----:B------:R-:W-:Y:S02]  /*8310*/  USHF.R.S32.HI UR10, URZ, 0x1f, UR7 ;  /* 0x0000001f3f0a7899 */ /* 0x000fe40008011407 */
[----:B------:R-:W-:Y:S01]  /*8320*/  IMAD.U32 R10, RZ, RZ, UR7 ;  /* 0x00000007ff0a7e24 */ /* 0x000fe2000f8e00ff */
[----:B------:R-:W-:-:S02]  /*8330*/  UIMAD UR6, UR20, -0x80, UR6 ;  /* 0xffffff80140678a4 */ /* 0x000fc4000f8e0206 */
[----:B------:R-:W-:-:S04]  /*8340*/  UIMAD UR8, UR10, UR8, URZ ;  /* 0x000000080a0872a4 */ /* 0x000fc8000f8e023f */
[----:B------:R-:W-:Y:S01]  /*8350*/  UIMAD UR8, UR7, UR9, UR8 ;  /* 0x00000009070872a4 */ /* 0x000fe2000f8e0208 */
[----:B------:R-:W-:-:S05]  /*8360*/  ISETP.GE.AND P2, PT, R245, UR6, PT ;  /* 0x00000006f5007c0c */ /* 0x000fca000bf46270 */
[----:B------:R-:W-:Y:S01]  /*8370*/  IMAD.U32 R0, RZ, RZ, UR8 ;  /* 0x00000008ff007e24 */ /* 0x000fe2000f8e00ff */
[----:B------:R-:W-:Y:S02]  /*8380*/  ULDC.64 UR8, c[0x0][0x3b8] ;  /* 0x0000ee0000087ab9 */ /* 0x000fe40000000a00 */
[----:B------:R-:W-:-:S04]  /*8390*/  UIMAD UR8, UR57, UR8, URZ ;  /* 0x00000008390872a4 */ /* 0x000fc8000f8e023f */
[----:B------:R-:W-:Y:S01]  /*83a0*/  UIMAD UR8, UR38, UR9, UR8 ;  /* 0x00000009260872a4 */ /* 0x000fe2000f8e0208 */
        /* <DEDUP_REMOVED lines=18> */
.L_x_816:
[----:B------:R-:W-:Y:S05]  /*84d0*/  BSYNC B0 ;  /* 0x0000000000007941 */ /* 0x000fea0003800000 */
.L_x_815:
        /* <DEDUP_REMOVED lines=16> */
.L_x_818:
[----:B------:R-:W-:Y:S05]  /*85e0*/  BSYNC B0 ;  /* 0x0000000000007941 */ /* 0x000fea0003800000 */
.L_x_817:
        /* <DEDUP_REMOVED lines=26> */
.L_x_820:
[----:B------:R-:W-:Y:S05]  /*8790*/  BSYNC B0 ;  /* 0x0000000000007941 */ /* 0x000fea0003800000 */
.L_x_819:
        /* <DEDUP_REMOVED lines=13> */
.L_x_812:
[----:B------:R-:W-:Y:S05]  /*8870*/  BSYNC B1 ;  /* 0x0000000000017941 */ /* 0x000fea0003800000 */
.L_x_795:
        /* <DEDUP_REMOVED lines=11> */
.L_x_821:
[----:B------:R-:W-:Y:S05]  /*8930*/  EXIT ;  /* 0x000000000000794d */ /* 0x000fea0003800000 */
.L_x_823:
        /* <DEDUP_REMOVED lines=12> */
.L_x_1300:


//--------------------- .text._ZN5flash44flash_bwd_dq_dk_dv_loop_seqk_parallel_kernelI23Flash_bwd_kernel_traitsILi96ELi64ELi128ELi8ELi2ELi4ELi4ELb0ELb0EN7cutlass6half_tE19Flash_kernel_traitsILi96ELi64ELi128ELi8ES3_EELb1ELb0ELb0ELb0ELb0ELb0ELb0EEEvNS_16Flash_bwd_paramsE --------------------------
	.section	.text._ZN5flash44flash_bwd_dq_dk_dv_loop_seqk_parallel_kernelI23Flash_bwd_kernel_traitsILi96ELi64ELi128ELi8ELi2ELi4ELi4ELb0ELb0EN7cutlass6half_tE19Flash_kernel_traitsILi96ELi64ELi128ELi8ES3_EELb1ELb0ELb0ELb0ELb0ELb0ELb0EEEvNS_16Flash_bwd_paramsE,"ax",@progbits
	.sectioninfo	@"SHI_REGISTERS=255"
	.align	128
        .global         _ZN5flash44flash_bwd_dq_dk_dv_loop_seqk_parallel_kernelI23Flash_bwd_kernel_traitsILi96ELi64ELi128ELi8ELi2ELi4ELi4ELb0ELb0EN7cutlass6half_tE19Flash_kernel_traitsILi96ELi64ELi128ELi8ES3_EELb1ELb0ELb0ELb0ELb0ELb0ELb0EEEvNS_16Flash_bwd_paramsE
        .type           _ZN5flash44flash_bwd_dq_dk_dv_loop_seqk_parallel_kernelI23Flash_bwd_kernel_traitsILi96ELi64ELi128ELi8ELi2ELi4ELi4ELb0ELb0EN7cutlass6half_tE19Flash_kernel_traitsILi96ELi64ELi128ELi8ES3_EELb1ELb0ELb0ELb0ELb0ELb0ELb0EEEvNS_16Flash_bwd_paramsE,@function
        .size           _ZN5flash44flash_bwd_dq_dk_dv_loop_seqk_parallel_kernelI23Flash_bwd_kernel_traitsILi96ELi64ELi128ELi8ELi2ELi4ELi4ELb0ELb0EN7cutlass6half_tE19Flash_kernel_traitsILi96ELi64ELi128ELi8ES3_EELb1ELb0ELb0ELb0ELb0ELb0ELb0EEEvNS_16Flash_bwd_paramsE,(.L_x_1301 - _ZN5flash44flash_bwd_dq_dk_dv_loop_seqk_parallel_kernelI23Flash_bwd_kernel_traitsILi96ELi64ELi128ELi8ELi2ELi4ELi4ELb0ELb0EN7cutlass6half_tE19Flash_kernel_traitsILi96ELi64ELi128ELi8ES3_EELb1ELb0ELb0ELb0ELb0ELb0ELb0EEEvNS_16Flash_bwd_paramsE)
        .other          _ZN5flash44flash_bwd_dq_dk_dv_loop_seqk_parallel_kernelI23Flash_bwd_kernel_traitsILi96ELi64ELi128ELi8ELi2ELi4ELi4ELb0ELb0EN7cutlass6half_tE19Flash_kernel_traitsILi96ELi64ELi128ELi8ES3_EELb1ELb0ELb0ELb0ELb0ELb0ELb0EEEvNS_16Flash_bwd_paramsE,@"STO_CUDA_ENTRY STV_DEFAULT"
_ZN5flash44flash_bwd_dq_dk_dv_loop_seqk_parallel_kernelI23Flash_bwd_kernel_traitsILi96ELi64ELi128ELi8ELi2ELi4ELi4ELb0ELb0EN7cutlass6half_tE19Flash_kernel_traitsILi96ELi64ELi128ELi8ES3_EELb1ELb0ELb0ELb0ELb0ELb0ELb0EEEvNS_16Flash_bwd_paramsE:
.text._ZN5flash44flash_bwd_dq_dk_dv_loop_seqk_parallel_kernelI23Flash_bwd_kernel_traitsILi96ELi64ELi128ELi8ELi2ELi4ELi4ELb0ELb0EN7cutlass6half_tE19Flash_kernel_traitsILi96ELi64ELi128ELi8ES3_EELb1ELb0ELb0ELb0ELb0ELb0ELb0EEEvNS_16Flash_bwd_paramsE:
        /* <DEDUP_REMOVED lines=18> */
[----:B------:R-:W-:Y:S02]  /*0120*/  SHF.R.S32.HI R3, RZ, 0x4, R0 ;  /* 0x00000004ff037819 */ /* 0x000fe40000011400 */
[CC--:B------:R-:W-:Y:S02]  /*0130*/  LEA.HI R8, R2.reuse, R9.reuse, RZ, 0x5 ;  /* 0x0000000902087211 */ /* 0x0c0fe400078f28ff */
[CC--:B------:R-:W-:Y:S02]  /*0140*/  LEA.HI R6, R2.reuse, R9.reuse, RZ, 0x2 ;  /* 0x0000000902067211 */ /* 0x0c0fe400078f10ff */
[----:B------:R-:W-:-:S02]  /*0150*/  LEA.HI R249, R2, R9, RZ, 0x6 ;  /* 0x0000000902f97211 */ /* 0x000fc400078f30ff */
[----:B------:R-:W-:Y:S02]  /*0160*/  LEA.HI R12, R2, R9, RZ, 0x7 ;  /* 0x00000009020c7211 */ /* 0x000fe400078f38ff */
[----:B------:R-:W-:Y:S02]  /*0170*/  LOP3.LUT R2, R18, 0xfffffff8, RZ, 0xc0, !PT ;  /* 0xfffffff812027812 */ /* 0x000fe400078ec0ff */
[C---:B------:R-:W-:Y:S02]  /*0180*/  LOP3.LUT R5, R0.reuse, 0xfffffff0, RZ, 0xc0, !PT ;  /* 0xfffffff000057812 */ /* 0x040fe400078ec0ff */
[----:B------:R-:W-:Y:S01]  /*0190*/  LEA.HI R0, R0, R3, RZ, 0x1 ;  /* 0x0000000300007211 */ /* 0x000fe200078f08ff */
[----:B------:R-:W-:Y:S01]  /*01a0*/  IMAD.IADD R10, R9, 0x1, -R2 ;  /* 0x00000001090a7824 */ /* 0x000fe200078e0a02 */
[----:B------:R-:W-:Y:S02]  /*01b0*/  SHF.R.S32.HI R7, RZ, 0x3, R18 ;  /* 0x00000003ff077819 */ /* 0x000fe40000011412 */
[----:B------:R-:W-:-:S02]  /*01c0*/  LOP3.LUT R11, R6, 0xfffffffc, RZ, 0xc0, !PT ;  /* 0xfffffffc060b7812 */ /* 0x000fc400078ec0ff */
[----:B------:R-:W-:Y:S01]  /*01d0*/  LOP3.LUT R2, R0, 0xfffffffe, RZ, 0xc0, !PT ;  /* 0xfffffffe00027812 */ /* 0x000fe200078ec0ff */
[----:B------:R-:W-:Y:S01]  /*01e0*/  IMAD.IADD R0, R9, 0x1, -R5 ;  /* 0x0000000109007824 */ /* 0x000fe200078e0a05 */
[----:B------:R-:W-:Y:S01]  /*01f0*/  LOP3.LUT R4, R8, 0xffffffe0, RZ, 0xc0, !PT ;  /* 0xffffffe008047812 */ /* 0x000fe200078ec0ff */
[----:B------:R-:W-:Y:S01]  /*0200*/  IMAD.SHL.U32 R7, R7, 0x40, RZ ;  /* 0x0000004007077824 */ /* 0x000fe200078e00ff */
[----:B------:R-:W-:Y:S01]  /*0210*/  SHF.R.S32.HI R238, RZ, 0x2, R6 ;  /* 0x00000002ffee7819 */ /* 0x000fe20000011406 */
[C---:B------:R-:W-:Y:S01]  /*0220*/  IMAD.IADD R11, R9.reuse, 0x1, -R11 ;  /* 0x00000001090b7824 */ /* 0x040fe200078e0a0b */
[----:B------:R-:W-:Y:S01]  /*0230*/  SHF.R.S32.HI R5, RZ, 0x1f, R0 ;  /* 0x0000001fff057819 */ /* 0x000fe20000011400 */
[----:B------:R-:W-:Y:S01]  /*0240*/  IMAD.IADD R4, R9, 0x1, -R4 ;  /* 0x0000000109047824 */ /* 0x000fe200078e0a04 */
[----:B------:R-:W-:Y:S01]  /*0250*/  SHF.R.S32.HI R249, RZ, 0x6, R249 ;  /* 0x00000006fff97819 */ /* 0x000fe200000114f9 */
[----:B------:R-:W-:Y:S01]  /*0260*/  IMAD.IADD R13, R3, 0x1, -R2 ;  /* 0x00000001030d7824 */ /* 0x000fe200078e0a02 */
[----:B------:R-:W-:Y:S01]  /*0270*/  LOP3.LUT R2, R7, 0xc0, RZ, 0xc0, !PT ;  /* 0x000000c007027812 */ /* 0x000fe200078ec0ff */
[----:B------:R-:W-:Y:S01]  /*0280*/  IMAD.SHL.U32 R212, R11, 0x8, RZ ;  /* 0x000000080bd47824 */ /* 0x000fe200078e00ff */
[----:B------:R-:W-:Y:S01]  /*0290*/  LEA.HI R14, R5, R0, RZ, 0x3 ;  /* 0x00000000050e7211 */ /* 0x000fe200078f18ff */
[----:B------:R-:W-:Y:S01]  /*02a0*/  IMAD.SHL.U32 R16, R249, 0x20, RZ ;  /* 0x00000020f9107824 */ /* 0x000fe200078e00ff */
[----:B------:R-:W-:-:S02]  /*02b0*/  SHF.R.S32.HI R9, RZ, 0x1f, R4 ;  /* 0x0000001fff097819 */ /* 0x000fc40000011404 */
[----:B------:R-:W-:Y:S02]  /*02c0*/  LEA.HI R3, R0, R0, RZ, 0x1 ;  /* 0x0000000000037211 */ /* 0x000fe400078f08ff */
[----:B------:R-:W-:Y:S02]  /*02d0*/  SHF.R.U32.HI R7, RZ, 0x3, R2 ;  /* 0x00000003ff077819 */ /* 0x000fe40000011602 */
[----:B------:R-:W-:Y:S02]  /*02e0*/  LOP3.LUT R5, R2, 0x18, R212, 0xf8, !PT ;  /* 0x0000001802057812 */ /* 0x000fe400078ef8d4 */
[----:B------:R-:W-:Y:S02]  /*02f0*/  LOP3.LUT R2, R14, 0xfffffff8, RZ, 0xc0, !PT ;  /* 0xfffffff80e027812 */ /* 0x000fe400078ec0ff */
[----:B------:R-:W-:Y:S02]  /*0300*/  LEA.HI R220, R9, R4, RZ, 0x2 ;  /* 0x0000000409dc7211 */ /* 0x000fe400078f10ff */
[----:B------:R-:W-:Y:S01]  /*0310*/  LOP3.LUT R4, R3, 0x7fffffe, RZ, 0xc0, !PT ;  /* 0x07fffffe03047812 */ /* 0x000fe200078ec0ff */
[----:B------:R-:W-:Y:S01]  /*0320*/  IMAD.IADD R15, R0, 0x1, -R2 ;  /* 0x00000001000f7824 */ /* 0x000fe200078e0a02 */
[----:B------:R-:W-:-:S02]  /*0330*/  LOP3.LUT R248, R5, R7, RZ, 0x3c, !PT ;  /* 0x0000000705f87212 */ /* 0x000fc400078e3cff */
[----:B------:R-:W-:Y:S01]  /*0340*/  LEA.HI R2, R6, R238, RZ, 0x1 ;  /* 0x000000ee06027211 */ /* 0x000fe200078f08ff */
[----:B------:R-:W-:Y:S01]  /*0350*/  IMAD.IADD R19, R0, 0x1, -R4 ;  /* 0x0000000100137824 */ /* 0x000fe200078e0a04 */
[----:B------:R-:W-:Y:S02]  /*0360*/  LEA.HI R7, R10, R10, RZ, 0x1 ;  /* 0x0000000a0a077211 */ /* 0x000fe400078f08ff */
[----:B------:R-:W-:Y:S02]  /*0370*/  SHF.R.S32.HI R0, RZ, 0x1f, R6 ;  /* 0x0000001fff007819 */ /* 0x000fe40000011406 */
[----:B------:R-:W-:Y:S02]  /*0380*/  LOP3.LUT R6, R2, 0x7fffffe, RZ, 0xc0, !PT ;  /* 0x07fffffe02067812 */ /* 0x000fe400078ec0ff */
[----:B------:R-:W-:Y:S02]  /*0390*/  LOP3.LUT R2, R7, 0x7fffffe, RZ, 0xc0, !PT ;  /* 0x07fffffe07027812 */ /* 0x000fe400078ec0ff */
[----:B------:R-:W-:Y:S01]  /*03a0*/  LEA.HI R0, R0, R238, RZ, 0x3 ;  /* 0x000000ee00007211 */ /* 0x000fe200078f18ff */
[----:B------:R-:W-:Y:S01]  /*03b0*/  IMAD.IADD R6, R238, 0x1, -R6 ;  /* 0x00000001ee067824 */ /* 0x000fe200078e0a06 */
[----:B------:R-:W-:-:S02]  /*03c0*/  SHF.R.S32.HI R5, RZ, 0x1, R3 ;  /* 0x00000001ff057819 */ /* 0x000fc40000011403 */
[----:B------:R-:W-:Y:S01]  /*03d0*/  SHF.R.S32.HI R4, RZ, 0x1f, R3 ;  /* 0x0000001fff047819 */ /* 0x000fe20000011403 */
[----:B------:R-:W-:Y:S01]  /*03e0*/  IMAD.IADD R3, R10, 0x1, -R2 ;  /* 0x000000010a037824 */ /* 0x000fe200078e0a02 */
[----:B------:R-:W-:Y:S01]  /*03f0*/  SHF.R.S32.HI R20, RZ, 0x5, R8 ;  /* 0x00000005ff147819 */ /* 0x000fe20000011408 */
[----:B------:R-:W-:Y:S01]  /*0400*/  IMAD R2, R249, 0x4, R13 ;  /* 0x00000004f9027824 */ /* 0x000fe200078e020d */
[----:B------:R-:W-:Y:S02]  /*0410*/  LOP3.LUT R0, R0, 0xfffffff8, RZ, 0xc0, !PT ;  /* 0xfffffff800007812 */ /* 0x000fe400078ec0ff */
[----:B------:R-:W-:Y:S01]  /*0420*/  LEA.HI R4, R4, R5, RZ, 0x2 ;  /* 0x0000000504047211 */ /* 0x000fe200078f10ff */
[----:B------:R-:W-:Y:S01]  /*0430*/  IMAD R172, R2, 0x8, R3 ;  /* 0x0000000802ac7824 */ /* 0x000fe200078e0203 */
[----:B------:R-:W-:Y:S01]  /*0440*/  SHF.R.S32.HI R12, RZ, 0x7, R12 ;  /* 0x00000007ff0c7819 */ /* 0x000fe2000001140c */
[----:B------:R-:W-:Y:S01]  /*0450*/  IMAD R2, R20, 0x8, R6 ;  /* 0x0000000814027824 */ /* 0x000fe200078e0206 */
[----:B------:R-:W-:Y:S01]  /*0460*/  SHF.R.S32.HI R6, RZ, 0x1f, R8 ;  /* 0x0000001fff067819 */ /* 0x000fe20000011408 */
[----:B------:R-:W-:Y:S01]  /*0470*/  IMAD.IADD R0, R238, 0x1, -R0 ;  /* 0x00000001ee007824 */ /* 0x000fe200078e0a00 */
[----:B------:R-:W-:Y:S01]  /*0480*/  LOP3.LUT R4, R4, 0xfffffffc, RZ, 0xc0, !PT ;  /* 0xfffffffc04047812 */ /* 0x000fe200078ec0ff */
[----:B------:R-:W-:Y:S01]  /*0490*/  IMAD.U32 R248, R2, 0x20, R248 ;  /* 0x0000002002f87824 */ /* 0x000fe200078e00f8 */
[----:B------:R-:W-:-:S02]  /*04a0*/  LEA.HI R2, R6, R20, RZ, 0x2 ;  /* 0x0000001406027211 */ /* 0x000fc400078f10ff */
[----:B------:R-:W-:Y:S01]  /*04b0*/  LOP3.LUT R3, R0, 0x1, RZ, 0xc0, !PT ;  /* 0x0000000100037812 */ /* 0x000fe200078ec0ff */
[----:B------:R-:W-:Y:S01]  /*04c0*/  IMAD.IADD R17, R5, 0x1, -R4 ;  /* 0x0000000105117824 */ /* 0x000fe200078e0a04 */
[----:B------:R-:W-:Y:S01]  /*04d0*/  LOP3.LUT R2, R2, 0xfffffffc, RZ, 0xc0, !PT ;  /* 0xfffffffc02027812 */ /* 0x000fe200078ec0ff */
[----:B------:R-:W-:Y:S01]  /*04e0*/  IMAD.SHL.U32 R5, R10, 0x40, RZ ;  /* 0x000000400a057824 */ /* 0x000fe200078e00ff */
[----:B------:R-:W-:Y:S02]  /*04f0*/  ISETP.NE.U32.AND P3, PT, R3, 0x1, PT ;  /* 0x000000010300780c */ /* 0x000fe40003f65070 */
[----:B------:R-:W-:Y:S01]  /*0500*/  LEA.HI R3, R8, R20, RZ, 0x1 ;  /* 0x0000001408037211 */ /* 0x000fe200078f08ff */
[----:B------:R-:W-:Y:S01]  /*0510*/  IMAD.IADD R2, R20, 0x1, -R2 ;  /* 0x0000000114027824 */ /* 0x000fe200078e0a02 */
[----:B------:R-:W-:Y:S01]  /*0520*/  LEA.HI R10, R0, R0, RZ, 0x1 ;  /* 0x00000000000a7211 */ /* 0x000fe200078f08ff */
[----:B------:R-:W-:Y:S01]  /*0530*/  IMAD.SHL.U32 R8, R11, 0x2, RZ ;  /* 0x000000020b087824 */ /* 0x000fe200078e00ff */
[----:B------:R-:W-:-:S02]  /*0540*/  LOP3.LUT R6, R3, 0xfffffffe, RZ, 0xc0, !PT ;  /* 0xfffffffe03067812 */ /* 0x000fc400078ec0ff */
[----:B------:R-:W-:Y:S01]  /*0550*/  LOP3.LUT R3, R5, 0x1c0, RZ, 0xc0, !PT ;  /* 0x000001c005037812 */ /* 0x000fe200078ec0ff */
[----:B------:R-:W-:Y:S01]  /*0560*/  IMAD.SHL.U32 R5, R2, 0x10, RZ ;  /* 0x0000001002057824 */ /* 0x000fe200078e00ff */
[----:B------:R-:W-:Y:S01]  /*0570*/  SHF.R.S32.HI R4, RZ, 0x1, R7 ;  /* 0x00000001ff047819 */ /* 0x000fe20000011407 */
[----:B------:R-:W-:Y:S01]  /*0580*/  IMAD.IADD R251, R20, 0x1, -R6 ;  /* 0x0000000114fb7824 */ /* 0x000fe200078e0a06 */
[----:B------:R-:W-:Y:S01]  /*0590*/  LOP3.LUT P2, RZ, R0, 0x2, RZ, 0xc0, !PT ;  /* 0x0000000200ff7812 */ /* 0x000fe2000784c0ff */
[----:B------:R-:W-:Y:S01]  /*05a0*/  IMAD R9, R2, 0x200, R8 ;  /* 0x0000020002097824 */ /* 0x000fe200078e0208 */
[----:B------:R-:W-:Y:S01]  /*05b0*/  LOP3.LUT R7, R3, 0x30, R5, 0xf8, !PT ;  /* 0x0000003003077812 */ /* 0x000fe200078ef805 */
[----:B------:R-:W-:Y:S01]  /*05c0*/  IMAD.SHL.U32 R6, R4, 0x40, RZ ;  /* 0x0000004004067824 */ /* 0x000fe200078e00ff */
[----:B------:R-:W-:Y:S02]  /*05d0*/  LOP3.LUT R5, R10, 0x3fffffe, RZ, 0xc0, !PT ;  /* 0x03fffffe0a057812 */ /* 0x000fe400078ec0ff */
[----:B------:R-:W-:-:S02]  /*05e0*/  LOP3.LUT P4, RZ, R4, 0x2, RZ, 0xc0, !PT ;  /* 0x0000000204ff7812 */ /* 0x000fc4000788c0ff */
[----:B------:R-:W-:Y:S01]  /*05f0*/  SHF.R.S32.HI R4, RZ, 0x3, R14 ;  /* 0x00000003ff047819 */ /* 0x000fe2000001140e */
[C---:B------:R-:W-:Y:S01]  /*0600*/  IMAD.IADD R14, R0.reuse, 0x1, -R5 ;  /* 0x00000001000e7824 */ /* 0x040fe200078e0a05 */
[----:B------:R-:W-:Y:S01]  /*0610*/  SHF.R.U32.HI R11, RZ, 0x3, R3 ;  /* 0x00000003ff0b7819 */ /* 0x000fe20000011603 */
[----:B------:R-:W-:Y:S01]  /*0620*/  IMAD.SHL.U32 R0, R0, 0x40, RZ ;  /* 0x0000004000007824 */ /* 0x000fe200078e00ff */
[----:B------:R-:W-:Y:S01]  /*0630*/  LOP3.LUT R3, R6, 0xc0, RZ, 0xc0, !PT ;  /* 0x000000c006037812 */ /* 0x000fe200078ec0ff */
[----:B------:R-:W-:Y:S01]  /*0640*/  IMAD R19, R4, 0x8, R19 ;  /* 0x0000000804137824 */ /* 0x000fe200078e0213 */
[----:B------:R-:W-:Y:S01]  /*0650*/  LOP3.LUT R6, R7, 0x8, R18, 0xf8, !PT ;  /* 0x0000000807067812 */ /* 0x000fe200078ef812 */
        /* <DEDUP_REMOVED lines=12> */
[----:B------:R-:W-:Y:S01]  /*0720*/  LOP3.LUT R6, R6, R11, RZ, 0x3c, !PT ;  /* 0x0000000b06067212 */ /* 0x000fe200078e3cff */
[----:B------:R-:W-:Y:S01]  /*0730*/  IMAD.SHL.U32 R0, R12, 0x8, RZ ;  /* 0x000000080c007824 */ /* 0x000fe200078e00ff */
[----:B------:R-:W-:Y:S01]  /*0740*/  LOP3.LUT R5, R5, 0x1c0, RZ, 0xc0, !PT ;  /* 0x000001c005057812 */ /* 0x000fe200078ec0ff */
[----:B------:R-:W-:Y:S01]  /*0750*/  IMAD.IADD R200, R3, 0x1, R2 ;  /* 0x0000000103c87824 */ /* 0x000fe200078e0202 */
[----:B------:R-:W-:Y:S01]  /*0760*/  LOP3.LUT P5, RZ, R15, 0x2, RZ, 0xc0, !PT ;  /* 0x000000020fff7812 */ /* 0x000fe200078ac0ff */
[C---:B------:R-:W-:Y:S01]  /*0770*/  IMAD.SHL.U32 R2, R13.reuse, 0x8, RZ ;  /* 0x000000080d027824 */ /* 0x040fe200078e00ff */
[----:B------:R-:W-:Y:S01]  /*0780*/  LOP3.LUT R8, R0, 0x8, RZ, 0xc0, !PT ;  /* 0x0000000800087812 */ /* 0x000fe200078ec0ff */
[----:B------:R-:W-:Y:S01]  /*0790*/  IMAD.U32 R172, R172, 0x20, R4 ;  /* 0x00000020acac7824 */ /* 0x000fe200078e0004 */
[----:B------:R-:W-:Y:S01]  /*07a0*/  SHF.R.S32.HI R0, RZ, 0x1, R10 ;  /* 0x00000001ff007819 */ /* 0x000fe2000001140a */
[----:B------:R-:W-:Y:S01]  /*07b0*/  IMAD R3, R13, 0x200, R6 ;  /* 0x000002000d037824 */ /* 0x000fe200078e0206 */
[----:B------:R-:W-:Y:S01]  /*07c0*/  LOP3.LUT R7, R2, 0x8, RZ, 0xc0, !PT ;  /* 0x0000000802077812 */ /* 0x000fe200078ec0ff */
[----:B------:R-:W-:Y:S01]  /*07d0*/  IMAD.SHL.U32 R2, R17, 0x40, RZ ;  /* 0x0000004011027824 */ /* 0x000fe200078e00ff */
[----:B------:R-:W-:Y:S01]  /*07e0*/  SHF.R.U32.HI R177, RZ, 0x3, R5 ;  /* 0x00000003ffb17819 */ /* 0x000fe20000011605 */
[C---:B------:R-:W-:Y:S01]  /*07f0*/  IMAD.SHL.U32 R4, R0.reuse, 0x40, RZ ;  /* 0x0000004000047824 */ /* 0x040fe200078e00ff */
[----:B------:R-:W-:Y:S01]  /*0800*/  LOP3.LUT P1, RZ, R0, 0x2, RZ, 0xc0, !PT ;  /* 0x0000000200ff7812 */ /* 0x000fe2000782c0ff */
[----:B------:R-:W-:Y:S01]  /*0810*/  IMAD.SHL.U32 R6, R13, 0x10, RZ ;  /* 0x000000100d067824 */ /* 0x000fe200078e00ff */
[----:B------:R-:W-:Y:S01]  /*0820*/  LOP3.LUT R2, R2, 0xc0, RZ, 0xc0, !PT ;  /* 0x000000c002027812 */ /* 0x000fe200078ec0ff */
[----:B------:R-:W-:Y:S01]  /*0830*/  IMAD.SHL.U32 R0, R19, 0x20, RZ ;  /* 0x0000002013007824 */ /* 0x000fe200078e00ff */
[----:B------:R-:W-:Y:S01]  /*0840*/  LOP3.LUT R4, R4, 0xc0, RZ, 0xc0, !PT ;  /* 0x000000c004047812 */ /* 0x000fe200078ec0ff */
[----:B------:R-:W-:Y:S01]  /*0850*/  IMAD.SHL.U32 R200, R200, 0x2, RZ ;  /* 0x00000002c8c87824 */ /* 0x000fe200078e00ff */
[----:B------:R-:W-:Y:S01]  /*0860*/  LOP3.LUT R177, R177, R5, R7, 0x1e, !PT ;  /* 0x00000005b1b17212 */ /* 0x000fe200078e1e07 */
[----:B------:R-:W-:Y:S01]  /*0870*/  IMAD.SHL.U32 R172, R172, 0x2, RZ ;  /* 0x00000002acac7824 */ /* 0x000fe200078e00ff */
[----:B------:R-:W-:-:S02]  /*0880*/  SHF.R.U32.HI R9, RZ, 0x3, R4 ;  /* 0x00000003ff097819 */ /* 0x000fc40000011604 */
[----:B------:R-:W-:Y:S01]  /*0890*/  LOP3.LUT R10, R8, 0x10, R6, 0xf8, !PT ;  /* 0x00000010080a7812 */ /* 0x000fe200078ef806 */
[----:B------:R-:W-:Y:S01]  /*08a0*/  IMAD.U32 R177, R20, 0x200, R177 ;  /* 0x0000020014b17824 */ /* 0x000fe200078e00b1 */
[----:B------:R-:W-:Y:S02]  /*08b0*/  SHF.R.U32.HI R6, RZ, 0x3, R2 ;  /* 0x00000003ff067819 */ /* 0x000fe40000011602 */
[----:B------:R-:W-:Y:S01]  /*08c0*/  LOP3.LUT R9, R9, R4, R8, 0x1e, !PT ;  /* 0x0000000409097212 */ /* 0x000fe200078e1e08 */
[----:B------:R-:W-:Y:S01]  /*08d0*/  IMAD R4, R251, 0x200, R0 ;  /* 0x00000200fb047824 */ /* 0x000fe200078e0200 */
[----:B------:R-:W-:Y:S02]  /*08e0*/  LOP3.LUT R183, R6, R2, R7, 0x1e, !PT ;  /* 0x0000000206b77212 */ /* 0x000fe400078e1e07 */
[----:B------:R-:W-:Y:S01]  /*08f0*/  LOP3.LUT P6, RZ, R15, 0x4, RZ, 0xc0, !PT ;  /* 0x000000040fff7812 */ /* 0x000fe200078cc0ff */
[----:B------:R-:W-:Y:S01]  /*0900*/  IMAD.IADD R9, R9, 0x1, R14 ;  /* 0x0000000109097824 */ /* 0x000fe200078e020e */
[----:B------:R-:W-:Y:S01]  /*0910*/  LOP3.LUT P0, RZ, R17, 0x2, RZ, 0xc0, !PT ;  /* 0x0000000211ff7812 */ /* 0x000fe2000780c0ff */
[----:B------:R-:W-:Y:S01]  /*0920*/  IMAD.IADD R183, R4, 0x1, R183 ;  /* 0x0000000104b77824 */ /* 0x000fe200078e02b7 */
[----:B------:R-:W-:-:S02]  /*0930*/  SEL R178, R182, 0xffffffe0, !P5 ;  /* 0xffffffe0b6b27807 */ /* 0x000fc40006800000 */
[----:B------:R-:W-:Y:S01]  /*0940*/  LEA R177, R177, 0x15000, 0x1 ;  /* 0x00015000b1b17811 */ /* 0x000fe200078e08ff */
[----:B------:R-:W-:Y:S01]  /*0950*/  IMAD.SHL.U32 R175, R183, 0x2, RZ ;  /* 0x00000002b7af7824 */ /* 0x000fe200078e00ff */
[----:B------:R-:W-:Y:S02]  /*0960*/  LOP3.LUT R2, R6, R10, R2, 0x1e, !PT ;  /* 0x0000000a06027212 */ /* 0x000fe400078e1e02 */
        /* <DEDUP_REMOVED lines=19> */
[----:B------:R-:W-:Y:S02]  /*0aa0*/  @P1 IADD3 R243, R242, -0x20, RZ ;  /* 0xffffffe0f2f31810 */ /* 0x000fe40007ffe0ff */
.L_x_865:
[----:B-1-3--:R-:W1:Y:S01]  /*0ab0*/  S2R R35, SR_CTAID.Y ;  /* 0x0000000000237919 */ /* 0x00ae620000002600 */
[----:B--2---:R-:W2:Y:S01]  /*0ac0*/  LDC.U8 R0, c[0x0][0x312] ;  /* 0x0000c480ff007b82 */ /* 0x004ea20000000000 */
[----:B------:R-:W-:Y:S02]  /*0ad0*/  ISETP.NE.U32.AND P1, PT, RZ, c[0x0][0x240], PT ;  /* 0x00009000ff007a0c */ /* 0x000fe40003f25070 */
[----:B------:R-:W-:Y:S02]  /*0ae0*/  ISETP.EQ.U32.AND P5, PT, RZ, c[0x0][0x248], PT ;  /* 0x00009200ff007a0c */ /* 0x000fe40003fa2070 */
[----:B------:R-:W-:Y:S02]  /*0af0*/  ISETP.NE.AND.EX P1, PT, RZ, c[0x0][0x244], PT, P1 ;  /* 0x00009100ff007a0c */ /* 0x000fe40003f25310 */
[----:B------:R-:W-:Y:S01]  /*0b00*/  ISETP.NE.U32.AND P3, PT, RZ, c[0x0][0x250], PT ;  /* 0x00009400ff007a0c */ /* 0x000fe20003f65070 */
[----:B------:R-:W-:-:S03]  /*0b10*/  IMAD.MOV.U32 R12, RZ, RZ, -0x1 ;  /* 0xffffffffff0c7424 */ /* 0x000fc600078e00ff */
[----:B------:R-:W-:Y:S01]  /*0b20*/  ISETP.NE.AND.EX P3, PT, RZ, c[0x0][0x254], PT, P3 ;  /* 0x00009500ff007a0c */ /* 0x000fe20003f65330 */
[C---:B-1----:R-:W-:Y:S01]  /*0b30*/  IMAD.SHL.U32 R9, R35.reuse, 0x4, RZ ;  /* 0x0000000423097824 */ /* 0x042fe200078e00ff */
        /* <DEDUP_REMOVED lines=11> */
[----:B------:R-:W-:-:S05]  /*0bf0*/  @P3 IADD3.X R7, R8, c[0x0][0x254], RZ, P0, !PT ;  /* 0x0000950008073a10 */ /* 0x000fca00007fe4ff */
[----:B-----5:R3:W5:Y:S01]  /*0c00*/  @P3 LDG.E R239, [R6.64] ;  /* 0x0000000606ef3981 */ /* 0x020762000c1e1900 */
[----:B-1----:R-:W-:-:S04]  /*0c10*/  IADD3 R4, P2, R9, c[0x0][0x248], RZ ;  /* 0x0000920009047a10 */ /* 0x002fc80007f5e0ff */
[----:B------:R-:W-:-:S05]  /*0c20*/  IADD3.X R5, R8, c[0x0][0x24c], RZ, P2, !PT ;  /* 0x0000930008057a10 */ /* 0x000fca00017fe4ff */
[----:B----4-:R-:W4:Y:S01]  /*0c30*/  @!P5 LDG.E R12, [R4.64] ;  /* 0x00000006040cd981 */ /* 0x010f22000c1e1900 */
[----:B------:R-:W-:-:S04]  /*0c40*/  ISETP.NE.U32.AND P0, PT, RZ, c[0x0][0x248], PT ;  /* 0x00009200ff007a0c */ /* 0x000fc80003f05070 */
[----:B------:R-:W-:Y:S01]  /*0c50*/  ISETP.NE.AND.EX P0, PT, RZ, c[0x0][0x24c], PT, P0 ;  /* 0x00009300ff007a0c */ /* 0x000fe20003f05300 */
[----:B--2---:R-:W-:Y:S02]  /*0c60*/  @P1 IMAD.IADD R20, R3, 0x1, -R0 ;  /* 0x0000000103141824 */ /* 0x004fe400078e0a00 */
[----:B------:R-:W-:Y:S02]  /*0c70*/  IMAD.MOV.U32 R3, RZ, RZ, c[0x0][0x218] ;  /* 0x00008600ff037624 */ /* 0x000fe400078e00ff */
[----:B------:R-:W-:Y:S01]  /*0c80*/  @!P1 IMAD.MOV.U32 R20, RZ, RZ, c[0x0][0x214] ;  /* 0x00008500ff149624 */ /* 0x000fe200078e00ff */
[----:B----4-:R3:W-:Y:S07]  /*0c90*/  STL [R1], R12 ;  /* 0x0000000c01007387 */ /* 0x0107ee0000100800 */
[----:B------:R-:W-:Y:S05]  /*0ca0*/  @!P0 BRA `(.L_x_824) ;  /* 0x0000003000008947 */ /* 0x000fea0003800000 */
[----:B------:R-:W2:Y:S02]  /*0cb0*/  @P4 LDG.E R3, [R4.64+0x4] ;  /* 0x0000040604034981 */ /* 0x000ea4000c1e1900 */
[----:B--2---:R-:W-:-:S06]  /*0cc0*/  @P4 IADD3 R3, R3, -R12, RZ ;  /* 0x8000000c03034210 */ /* 0x004fcc0007ffe0ff */
[----:B------:R1:W5:Y:S02]  /*0cd0*/  @!P4 LDG.E R3, [R4.64] ;  /* 0x000000060403c981 */ /* 0x000364000c1e1900 */
.L_x_824:
[----:B------:R-:W-:-:S04]  /*0ce0*/  ISETP.NE.U32.AND P2, PT, RZ, c[0x0][0x258], PT ;  /* 0x00009600ff007a0c */ /* 0x000fc80003f45070 */
        /* <DEDUP_REMOVED lines=18> */
[----:B---3--:R-:W-:-:S03]  /*0e10*/  IMAD.WIDE.U32 R6, R0, c[0x0][0x190], RZ ;  /* 0x0000640000067a25 */ /* 0x008fc600078e00ff */
        /* <DEDUP_REMOVED lines=24> */
.L_x_826:
        /* <DEDUP_REMOVED lines=15> */
.L_x_827:
[----:B------:R-:W-:Y:S01]  /*1090*/  IABS R12, c[0x0][0x1c8] ;  /* 0x00007200000c7a13 */ /* 0x000fe20000000000 */
[----:B------:R-:W1:Y:S01]  /*10a0*/  S2R R36, SR_CTAID.Z ;  /* 0x0000000000247919 */ /* 0x000e620000002700 */
[----:B------:R-:W-:Y:S01]  /*10b0*/  IMAD.MOV.U32 R15, RZ, RZ, c[0x0][0x224] ;  /* 0x00008900ff0f7624 */ /* 0x000fe200078e00ff */
[----:B------:R-:W2:Y:S01]  /*10c0*/  LDC.U8 R31, c[0x0][0x328] ;  /* 0x0000ca00ff1f7b82 */ /* 0x000ea20000000000 */
[----:B------:R-:W3:Y:S01]  /*10d0*/  I2F.RP R4, R12 ;  /* 0x0000000c00047306 */ /* 0x000ee20000209400 */
[C---:B------:R-:W-:Y:S01]  /*10e0*/  @P0 IMAD.WIDE.U32 R6, R0.reuse, c[0x0][0x370], RZ ;  /* 0x0000dc0000060a25 */ /* 0x040fe200078e00ff */
[----:B------:R-:W4:Y:S01]  /*10f0*/  S2R R16, SR_CTAID.X ;  /* 0x0000000000107919 */ /* 0x000f220000002500 */
[----:B------:R-:W-:Y:S02]  /*1100*/  SHF.R.S32.HI R15, RZ, 0x1f, R15 ;  /* 0x0000001fff0f7819 */ /* 0x000fe4000001140f */
        /* <DEDUP_REMOVED lines=15> */
[----:B---3--:R-:W-:Y:S02]  /*1200*/  IADD3 R4, R4, 0xffffffe, RZ ;  /* 0x0ffffffe04047810 */ /* 0x008fe40007ffe0ff */
[----:B------:R-:W-:-:S02]  /*1210*/  SEL R9, R9, RZ, P1 ;  /* 0x000000ff09097207 */ /* 0x000fc40000800000 */
[----:B------:R-:W1:Y:S02]  /*1220*/  F2I.FTZ.U32.TRUNC.NTZ R5, R4 ;  /* 0x0000000400057305 */ /* 0x000e64000021f000 */
        /* <DEDUP_REMOVED lines=23> */
[----:B------:R-:W-:Y:S01]  /*13a0*/  @!P4 IADD3 R3, R3, 0x1, RZ ;  /* 0x000000010303c810 */ /* 0x000fe20007ffe0ff */
[----:B------:R-:W-:Y:S01]  /*13b0*/  IMAD.X R9, R17, 0x1, R9, P1 ;  /* 0x0000000111097824 */ /* 0x000fe200008e0609 */
[----:B------:R-:W-:Y:S01]  /*13c0*/  SEL R18, R18, R6, !P0 ;  /* 0x0000000612127207 */ /* 0x000fe20004000000 */
[-C--:B------:R-:W-:Y:S01]  /*13d0*/  IMAD R15, R23, R5.reuse, RZ ;  /* 0x00000005170f7224 */ /* 0x080fe200078e02ff */
[----:B------:R-:W-:Y:S01]  /*13e0*/  ISETP.NE.AND P1, PT, RZ, c[0x0][0x1c8], PT ;  /* 0x00007200ff007a0c */ /* 0x000fe20003f25270 */
[----:B------:R-:W-:Y:S01]  /*13f0*/  @P2 IMAD R6, R35, c[0x0][0x214], RZ ;  /* 0x0000850023062a24 */ /* 0x000fe200078e02ff */
[----:B------:R-:W-:Y:S01]  /*1400*/  IADD3 R12, R19, R8, RZ ;  /* 0x00000008130c7210 */ /* 0x000fe20007ffe0ff */
[----:B------:R-:W-:Y:S01]  /*1410*/  IMAD.WIDE.U32 R4, R22, R5, RZ ;  /* 0x0000000516047225 */ /* 0x000fe200078e00ff */
[----:B------:R-:W-:-:S02]  /*1420*/  @P0 IADD3 R12, R7, R10, RZ ;  /* 0x0000000a070c0210 */ /* 0x000fc40007ffe0ff */
[----:B------:R-:W-:Y:S01]  /*1430*/  @P2 SEL R7, R6, R0, !P0 ;  /* 0x0000000006072207 */ /* 0x000fe20004000000 */
[----:B------:R-:W-:Y:S01]  /*1440*/  IMAD R9, R22, R9, R15 ;  /* 0x0000000916097224 */ /* 0x000fe200078e020f */
[----:B------:R-:W-:Y:S01]  /*1450*/  @P5 IADD3 R3, R3, 0x1, RZ ;  /* 0x0000000103035810 */ /* 0x000fe20007ffe0ff */
[C---:B----4-:R-:W-:Y:S01]  /*1460*/  IMAD.WIDE.U32 R22, R16.reuse, c[0x0][0x3d8], RZ ;  /* 0x0000f60010167a25 */ /* 0x050fe200078e00ff */
[----:B-----5:R-:W-:Y:S02]  /*1470*/  ISETP.NE.AND P4, PT, R33, RZ, PT ;  /* 0x000000ff2100720c */ /* 0x020fe40003f85270 */
[----:B------:R-:W-:Y:S01]  /*1480*/  SHF.R.S32.HI R19, RZ, 0x1f, R21 ;  /* 0x0000001fff137819 */ /* 0x000fe20000011415 */
[----:B------:R-:W-:Y:S01]  /*1490*/  IMAD R6, R16, c[0x0][0x3dc], R23 ;  /* 0x0000f70010067a24 */ /* 0x000fe200078e0217 */
[--C-:B------:R-:W-:Y:S01]  /*14a0*/  SHF.R.S32.HI R33, RZ, 0x1f, R36.reuse ;  /* 0x0000001fff217819 */ /* 0x100fe20000011424 */
[----:B------:R-:W-:Y:S02]  /*14b0*/  IMAD.MOV.U32 R16, RZ, RZ, R3 ;  /* 0x000000ffff107224 */ /* 0x000fe400078e0003 */
[----:B------:R-:W-:Y:S01]  /*14c0*/  IMAD R3, R36, c[0x0][0x22c], RZ ;  /* 0x00008b0024037a24 */ /* 0x000fe200078e02ff */
[----:B------:R-:W-:Y:S01]  /*14d0*/  SEL R15, R6, RZ, P4 ;  /* 0x000000ff060f7207 */ /* 0x000fe20002000000 */
[----:B------:R-:W-:Y:S01]  /*14e0*/  @!P2 IMAD R8, R35, c[0x0][0x1c0], R36 ;  /* 0x000070002308aa24 */ /* 0x000fe200078e0224 */
[----:B------:R-:W-:Y:S01]  /*14f0*/  @!P3 IADD3 R16, -R16, RZ, RZ ;  /* 0x000000ff1010b210 */ /* 0x000fe20007ffe1ff */
[----:B------:R-:W-:Y:S01]  /*1500*/  @P2 IMAD R10, R36, c[0x0][0x234], R7 ;  /* 0x00008d00240a2a24 */ /* 0x000fe200078e0207 */
[----:B------:R-:W-:Y:S01]  /*1510*/  @!P1 LOP3.LUT R16, RZ, c[0x0][0x1c8], RZ, 0x33, !PT ;  /* 0x00007200ff109a12 */ /* 0x000fe200078e33ff */
[----:B------:R-:W-:Y:S01]  /*1520*/  @!P2 IMAD R10, R8, c[0x0][0x214], RZ ;  /* 0x00008500080aaa24 */ /* 0x000fe200078e02ff */
[----:B------:R-:W-:-:S02]  /*1530*/  SEL R7, R22, RZ, P4 ;  /* 0x000000ff16077207 */ /* 0x000fc40002000000 */
[----:B------:R-:W-:Y:S02]  /*1540*/  SHF.R.S32.HI R23, RZ, 0x1f, R3 ;  /* 0x0000001fff177819 */ /* 0x000fe40000011403 */
[----:B------:R-:W-:Y:S02]  /*1550*/  IADD3 R6, R5, R9, RZ ;  /* 0x0000000905067210 */ /* 0x000fe40007ffe0ff */
[----:B------:R-:W-:Y:S01]  /*1560*/  SHF.R.S32.HI R22, RZ, 0x1f, R16 ;  /* 0x0000001fff167819 */ /* 0x000fe20000011410 */
        /* <DEDUP_REMOVED lines=8> */
.L_x_828:
[----:B------:R-:W-:-:S04]  /*15f0*/  IMAD R8, R35, c[0x0][0x1c0], R36 ;  /* 0x0000700023087a24 */ /* 0x000fc800078e0224 */
[----:B------:R-:W-:Y:S02]  /*1600*/  IMAD R8, R8, c[0x0][0x224], RZ ;  /* 0x0000890008087a24 */ /* 0x000fe400078e02ff */
.L_x_829:
[----:B------:R-:W1:Y:S01]  /*1610*/  S2R R31, SR_TID.X ;  /* 0x00000000001f7919 */ /* 0x000e620000002100 */
[----:B------:R-:W-:Y:S01]  /*1620*/  IMAD R32, R32, c[0x0][0x1c0], RZ ;  /* 0x0000700020207a24 */ /* 0x000fe200078e02ff */
[----:B------:R-:W-:Y:S01]  /*1630*/  SHF.R.S32.HI R213, RZ, 0x1f, R212 ;  /* 0x0000001fffd57819 */ /* 0x000fe200000114d4 */
[----:B------:R-:W-:Y:S01]  /*1640*/  BSSY B1, `(.L_x_825) ;  /* 0x00007d4000017945 */ /* 0x000fe20003800000 */
[----:B------:R-:W2:Y:S01]  /*1650*/  S2R R37, SR_TID.X ;  /* 0x0000000000257919 */ /* 0x000ea20000002100 */
[----:B------:R-:W-:Y:S01]  /*1660*/  IMAD.SHL.U32 R0, R32, 0x40, RZ ;  /* 0x0000004020007824 */ /* 0x000fe200078e00ff */
[----:B------:R-:W-:Y:S02]  /*1670*/  ISETP.GE.AND P3, PT, R20, 0x1, PT ;  /* 0x000000011400780c */ /* 0x000fe40003f66270 */
[----:B------:R-:W3:Y:S02]  /*1680*/  S2R R38, SR_TID.X ;  /* 0x0000000000267919 */ /* 0x000ee40000002100 */
[----:B------:R-:W-:-:S02]  /*1690*/  IADD3 R3, P2, P1, R4, R0, R3 ;  /* 0x0000000004037210 */ /* 0x000fc4000795e003 */
[----:B------:R-:W-:Y:S02]  /*16a0*/  SHF.R.S32.HI R0, RZ, 0x1f, R0 ;  /* 0x0000001fff007819 */ /* 0x000fe40000011400 */
[----:B------:R-:W-:Y:S02]  /*16b0*/  IADD3 R4, P0, R212, R13, RZ ;  /* 0x0000000dd4047210 */ /* 0x000fe40007f1e0ff */
[----:B------:R-:W-:Y:S01]  /*16c0*/  IADD3.X R9, R6, R0, R23, P2, P1 ;  /* 0x0000000006097210 */ /* 0x000fe200017e2417 */
[----:B------:R-:W-:Y:S01]  /*16d0*/  IMAD R0, R17, c[0x0][0x370], RZ ;  /* 0x0000dc0011007a24 */ /* 0x000fe200078e02ff */
[----:B------:R-:W-:Y:S01]  /*16e0*/  IADD3 R6, P2, R238, R11, RZ ;  /* 0x0000000bee067210 */ /* 0x000fe20007f5e0ff */
[----:B------:R-:W-:Y:S01]  /*16f0*/  IMAD.X R5, R213, 0x1, R14, P0 ;  /* 0x00000001d5057824 */ /* 0x000fe200000e060e */
[----:B------:R-:W-:Y:S02]  /*1700*/  SHF.R.S32.HI R23, RZ, 0x1f, R238 ;  /* 0x0000001fff177819 */ /* 0x000fe400000114ee */
[----:B------:R-:W-:Y:S01]  /*1710*/  IADD3 R13, P1, P0, R7, R3, R18 ;  /* 0x00000003070d7210 */ /* 0x000fe2000783e012 */
[----:B------:R-:W-:Y:S01]  /*1720*/  IMAD R3, R11, c[0x0][0x374], R0 ;  /* 0x0000dd000b037a24 */ /* 0x000fe200078e0200 */
[----:B-1----:R-:W-:Y:S01]  /*1730*/  SHF.R.S32.HI R34, RZ, 0x1f, R31 ;  /* 0x0000001fff227819 */ /* 0x002fe2000001141f */
[----:B------:R-:W-:Y:S01]  /*1740*/  IMAD.X R7, R23, 0x1, R17, P2 ;  /* 0x0000000117077824 */ /* 0x000fe200010e0611 */
[----:B------:R-:W-:Y:S01]  /*1750*/  IADD3.X R9, R15, R9, R12, P1, P0 ;  /* 0x000000090f097210 */ /* 0x000fe20000fe040c */
[----:B------:R-:W-:Y:S01]  /*1760*/  IMAD.WIDE.U32 R4, R11, c[0x0][0x370], R4 ;  /* 0x0000dc000b047a25 */ /* 0x000fe200078e0004 */
[----:B------:R-:W-:-:S02]  /*1770*/  LEA.HI R14, R34, R31, RZ, 0x5 ;  /* 0x0000001f220e7211 */ /* 0x000fc400078f28ff */
[----:B--2---:R-:W-:Y:S01]  /*1780*/  SHF.R.S32.HI R37, RZ, 0x1f, R37 ;  /* 0x0000001fff257819 */ /* 0x004fe20000011425 */
[----:B------:R-:W-:Y:S01]  /*1790*/  IMAD R7, R7, c[0x0][0x190], RZ ;  /* 0x0000640007077a24 */ /* 0x000fe200078e02ff */
[----:B------:R-:W-:Y:S01]  /*17a0*/  LOP3.LUT R0, R14, 0xffffffe0, RZ, 0xc0, !PT ;  /* 0xffffffe00e007812 */ /* 0x000fe200078ec0ff */
[----:B------:R-:W-:Y:S01]  /*17b0*/  IMAD.IADD R5, R5, 0x1, R3 ;  /* 0x0000000105057824 */ /* 0x000fe200078e0203 */
[----:B---3--:R-:W-:Y:S01]  /*17c0*/  LEA.HI R37, R37, R38, RZ, 0x5 ;  /* 0x0000002625257211 */ /* 0x008fe200078f28ff */
[----:B------:R-:W-:Y:S01]  /*17d0*/  IMAD R12, R6, c[0x0][0x194], R7 ;  /* 0x00006500060c7a24 */ /* 0x000fe200078e0207 */
[----:B------:R-:W-:Y:S01]  /*17e0*/  IADD3 R17, -R0, R31, RZ ;  /* 0x0000001f00117210 */ /* 0x000fe20007ffe1ff */
[----:B------:R-:W-:Y:S01]  /*17f0*/  IMAD.WIDE.U32 R6, R6, c[0x0][0x190], R212 ;  /* 0x0000640006067a25 */ /* 0x000fe200078e00d4 */
[----:B------:R-:W-:-:S03]  /*1800*/  SHF.R.S32.HI R37, RZ, 0x5, R37 ;  /* 0x00000005ff257819 */ /* 0x000fc60000011425 */
[----:B------:R-:W-:Y:S01]  /*1810*/  IMAD R3, R33, c[0x0][0x378], RZ ;  /* 0x0000de0021037a24 */ /* 0x000fe200078e02ff */
[----:B------:R-:W-:Y:S01]  /*1820*/  IADD3 R6, P1, R28, R6, RZ ;  /* 0x000000061c067210 */ /* 0x000fe20007f3e0ff */
[----:B------:R-:W-:Y:S02]  /*1830*/  IMAD R0, R37, R32, R17 ;  /* 0x0000002025007224 */ /* 0x000fe400078e0211 */
[C---:B------:R-:W-:Y:S01]  /*1840*/  IMAD.IADD R14, R11.reuse, 0x1, R8 ;  /* 0x000000010b0e7824 */ /* 0x040fe200078e0208 */
[----:B------:R-:W-:Y:S01]  /*1850*/  IADD3 R11, R11, R10, RZ ;  /* 0x0000000a0b0b7210 */ /* 0x000fe20007ffe0ff */
[----:B------:R-:W-:Y:S01]  /*1860*/  IMAD R8, R36, c[0x0][0x37c], R3 ;  /* 0x0000df0024087a24 */ /* 0x000fe200078e0203 */
[----:B------:R-:W-:Y:S01]  /*1870*/  IADD3 R3, P0, R0, R13, RZ ;  /* 0x0000000d00037210 */ /* 0x000fe20007f1e0ff */
[----:B------:R-:W-:Y:S01]  /*1880*/  IMAD.WIDE.U32 R4, R36, c[0x0][0x378], R4 ;  /* 0x0000de0024047a25 */ /* 0x000fe200078e0004 */
[----:B------:R-:W-:Y:S02]  /*1890*/  IADD3.X R7, R24, R7, R12, P1, !PT ;  /* 0x0000000718077210 */ /* 0x000fe40000ffe40c */
[----:B------:R-:W-:Y:S01]  /*18a0*/  LEA.HI.X.SX32 R10, R0, R9, 0x1, P0 ;  /* 0x00000009000a7211 */ /* 0x000fe200000f0eff */
[----:B------:R-:W-:Y:S01]  /*18b0*/  IMAD R13, R33, c[0x0][0x1a8], RZ ;  /* 0x00006a00210d7a24 */ /* 0x000fe200078e02ff */
[----:B------:R-:W-:Y:S01]  /*18c0*/  LEA R203, P0, R3, c[0x0][0x350], 0x2 ;  /* 0x0000d40003cb7a11 */ /* 0x000fe200078010ff */
[----:B------:R-:W-:-:S02]  /*18d0*/  IMAD.IADD R5, R5, 0x1, R8 ;  /* 0x0000000105057824 */ /* 0x000fc400078e0208 */
[----:B------:R-:W-:Y:S02]  /*18e0*/  IMAD R0, R23, c[0x0][0x370], RZ ;  /* 0x0000dc0017007a24 */ /* 0x000fe400078e02ff */
[C---:B------:R-:W-:Y:S02]  /*18f0*/  IMAD R8, R36.reuse, c[0x0][0x1ac], R13 ;  /* 0x00006b0024087a24 */ /* 0x040fe400078e020d */
        /* <DEDUP_REMOVED lines=9> */
[-C--:B------:R-:W-:Y:S01]  /*1990*/  IMAD.WIDE R12, R11, R15.reuse, c[0x0][0x200] ;  /* 0x000080000b0c7625 */ /* 0x080fe200078e020f */
[----:B------:R-:W-:Y:S02]  /*19a0*/  LEA.HI.X R6, R3, c[0x0][0x354], R10, 0x2, P0 ;  /* 0x0000d50003067a11 */ /* 0x000fe400000f140a */
[----:B------:R-:W-:Y:S01]  /*19b0*/  LEA.HI.X R5, R4, c[0x0][0x334], R0, 0x1, P1 ;  /* 0x0000cd0004057a11 */ /* 0x000fe200008f0c00 */
[----:B------:R-:W-:Y:S01]  /*19c0*/  IMAD.WIDE R10, R14, R15, c[0x0][0x3c8] ;  /* 0x0000f2000e0a7625 */ /* 0x000fe200078e020f */
[----:B------:R-:W-:Y:S01]  /*19d0*/  LEA.HI.SX32 R0, R25, 0xffffffff, 0x1a ;  /* 0xffffffff19007811 */ /* 0x000fe200078fd2ff */
[----:B------:R-:W-:Y:S05]  /*19e0*/  @!P3 BRA `(.L_x_830) ;  /* 0x000071600000b947 */ /* 0x000fea0003800000 */
[----:B------:R-:W-:Y:S01]  /*19f0*/  @P4 BAR.SYNC.DEFER_BLOCKING 0x0 ;  /* 0x0000000000004b1d */ /* 0x000fe20000010000 */
[----:B------:R-:W-:Y:S01]  /*1a00*/  IMAD.MOV.U32 R197, RZ, RZ, R0 ;  /* 0x000000ffffc57224 */ /* 0x000fe200078e0000 */
[----:B------:R-:W-:Y:S01]  /*1a10*/  MOV R210, R12 ;  /* 0x0000000c00d27202 */ /* 0x000fe20000000f00 */
[----:B------:R-:W-:Y:S01]  /*1a20*/  IMAD.SHL.U32 R0, R248, 0x2, RZ ;  /* 0x00000002f8007824 */ /* 0x000fe200078e00ff */
[----:B------:R-:W-:Y:S01]  /*1a30*/  MOV R207, R9 ;  /* 0x0000000900cf7202 */ /* 0x000fe20000000f00 */
[C---:B------:R-:W-:Y:S01]  /*1a40*/  IMAD R3, R197.reuse, -0x40, R20 ;  /* 0xffffffc0c5037824 */ /* 0x040fe200078e0214 */
[C---:B------:R-:W-:Y:S01]  /*1a50*/  LEA.HI R4, R197.reuse, R197, RZ, 0x1 ;  /* 0x000000c5c5047211 */ /* 0x040fe200078f08ff */
[----:B------:R-:W-:Y:S01]  /*1a60*/  BSSY B0, `(.L_x_831) ;  /* 0x000002f000007945 */ /* 0x000fe20003800000 */
[----:B------:R-:W-:Y:S01]  /*1a70*/  IMAD.MOV.U32 R211, RZ, RZ, R13 ;  /* 0x000000ffffd37224 */ /* 0x000fe200078e000d */
[----:B------:R-:W-:Y:S01]  /*1a80*/  MOV R205, R7 ;  /* 0x0000000700cd7202 */ /* 0x000fe20000000f00 */
[----:B------:R-:W-:Y:S01]  /*1a90*/  IMAD.MOV.U32 R218, RZ, RZ, R10 ;  /* 0x000000ffffda7224 */ /* 0x000fe200078e000a */
[----:B------:R-:W-:Y:S01]  /*1aa0*/  ISETP.GE.AND P1, PT, R238, R3, PT ;  /* 0x00000003ee00720c */ /* 0x000fe20003f26270 */
[----:B------:R-:W-:Y:S01]  /*1ab0*/  IMAD.MOV.U32 R217, RZ, RZ, R11 ;  /* 0x000000ffffd97224 */ /* 0x000fe200078e000b */
[----:B------:R-:W-:Y:S01]  /*1ac0*/  LOP3.LUT R4, R4, 0xfffffffe, RZ, 0xc0, !PT ;  /* 0xfffffffe04047812 */ /* 0x000fe200078ec0ff */
[----:B------:R-:W-:Y:S01]  /*1ad0*/  IMAD.MOV.U32 R206, RZ, RZ, R8 ;  /* 0x000000ffffce7224 */ /* 0x000fe200078e0008 */
[----:B------:R-:W-:Y:S01]  /*1ae0*/  MOV R202, R6 ;  /* 0x0000000600ca7202 */ /* 0x000fe20000000f00 */
[----:B------:R-:W-:Y:S01]  /*1af0*/  IMAD.MOV.U32 R204, RZ, RZ, R5 ;  /* 0x000000ffffcc7224 */ /* 0x000fe200078e0005 */
[----:B------:R-:W-:-:S02]  /*1b00*/  IADD3 R4, R197, -R4, RZ ;  /* 0x80000004c5047210 */ /* 0x000fc40007ffe0ff */
[----:B------:R-:W-:Y:S02]  /*1b10*/  IADD3 R13, R212, 0x20, RZ ;  /* 0x00000020d40d7810 */ /* 0x000fe40007ffe0ff */
[----:B------:R-:W-:Y:S02]  /*1b20*/  ISETP.NE.AND P0, PT, R4, 0x1, PT ;  /* 0x000000010400780c */ /* 0x000fe40003f05270 */
[----:B------:R-:W-:Y:S01]  /*1b30*/  IADD3 R15, R212, 0x40, RZ ;  /* 0x00000040d40f7810 */ /* 0x000fe20007ffe0ff */
[----:B------:R1:W-:Y:S04]  /*1b40*/  @P1 STS [R0+0x6000], RZ ;  /* 0x006000ff00001388 */ /* 0x0003e80000000800 */
[----:B------:R1:W-:Y:S04]  /*1b50*/  @P1 STS [R0+0x6004], RZ ;  /* 0x006004ff00001388 */ /* 0x0003e80000000800 */
[----:B------:R1:W-:Y:S04]  /*1b60*/  @P1 STS.64 [R0+0x6008], RZ ;  /* 0x006008ff00001388 */ /* 0x0003e80000000a00 */
[----:B------:R1:W-:Y:S04]  /*1b70*/  @P1 STS.128 [R0+0x7000], RZ ;  /* 0x007000ff00001388 */ /* 0x0003e80000000c00 */
[----:B------:R1:W-:Y:S01]  /*1b80*/  @P1 STS.128 [R0+0x8000], RZ ;  /* 0x008000ff00001388 */ /* 0x0003e20000000c00 */
[----:B------:R-:W-:Y:S05]  /*1b90*/  @P1 BRA `(.L_x_832) ;  /* 0x000001b000001947 */ /* 0x000fea0003800000 */
[----:B------:R-:W-:Y:S02]  /*1ba0*/  ISETP.GE.AND P4, PT, R212, c[0x0][0x220], PT ;  /* 0x00008800d4007a0c */ /* 0x000fe40003f86270 */
[----:B------:R-:W-:-:S02]  /*1bb0*/  ISETP.GE.AND P3, PT, R13, c[0x0][0x220], PT ;  /* 0x000088000d007a0c */ /* 0x000fc40003f66270 */
[----:B------:R-:W-:-:S09]  /*1bc0*/  ISETP.GE.AND P2, PT, R15, c[0x0][0x220], PT ;  /* 0x000088000f007a0c */ /* 0x000fd20003f46270 */
[----:B------:R-:W-:Y:S01]  /*1bd0*/  @!P4 IMAD.MOV.U32 R6, RZ, RZ, R205 ;  /* 0x000000ffff06c224 */ /* 0x000fe200078e00cd */
[----:B------:R2:W-:Y:S01]  /*1be0*/  @P4 STS [R0+0x6000], RZ ;  /* 0x006000ff00004388 */ /* 0x0005e20000000800 */
[--C-:B------:R-:W-:Y:S01]  /*1bf0*/  @!P4 IMAD.MOV.U32 R7, RZ, RZ, R204.reuse ;  /* 0x000000ffff07c224 */ /* 0x100fe200078e00cc */
[----:B------:R-:W-:Y:S01]  /*1c00*/  @!P3 MOV R4, R205 ;  /* 0x000000cd0004b202 */ /* 0x000fe20000000f00 */
[----:B------:R-:W-:Y:S01]  /*1c10*/  @!P3 IMAD.MOV.U32 R5, RZ, RZ, R204 ;  /* 0x000000ffff05b224 */ /* 0x000fe200078e00cc */
[----:B------:R2:W-:Y:S04]  /*1c20*/  @P4 STS [R0+0x6004], RZ ;  /* 0x006004ff00004388 */ /* 0x0005e80000000800 */
[----:B------:R2:W-:Y:S04]  /*1c30*/  @P4 STS.64 [R0+0x6008], RZ ;  /* 0x006008ff00004388 */ /* 0x0005e80000000a00 */
        /* <DEDUP_REMOVED lines=11> */
[----:B--2---:R-:W-:Y:S02]  /*1cf0*/  MOV R4, R205 ;  /* 0x000000cd00047202 */ /* 0x004fe40000000f00 */
[----:B------:R-:W-:-:S05]  /*1d00*/  MOV R5, R204 ;  /* 0x000000cc00057202 */ /* 0x000fca0000000f00 */
[----:B------:R-:W-:Y:S01]  /*1d10*/  @!PT LDS RZ, [RZ] ;  /* 0x00000000fffff984 */ /* 0x000fe20000000800 */
[----:B------:R-:W-:Y:S01]  /*1d20*/  @!PT LDS RZ, [RZ] ;  /* 0x00000000fffff984 */ /* 0x000fe20000000800 */
[----:B------:R-:W-:Y:S01]  /*1d30*/  @!PT LDS RZ, [RZ] ;  /* 0x00000000fffff984 */ /* 0x000fe20000000800 */
[----:B------:R2:W-:Y:S02]  /*1d40*/  LDGSTS.E.BYPASS.LTC128B.128 [R0+0x8000], [R4.64+0x80] ;  /* 0x0800008004007fae */ /* 0x0005e4000b901d46 */
.L_x_832:
[----:B------:R-:W-:Y:S05]  /*1d50*/  BSYNC B0 ;  /* 0x0000000000007941 */ /* 0x000fea0003800000 */
.L_x_831:
[----:B--2---:R-:W-:Y:S01]  /*1d60*/  IADD3 R4, R248, 0x1800, RZ ;  /* 0x00001800f8047810 */ /* 0x004fe20007ffe0ff */
[----:B------:R-:W-:Y:S03]  /*1d70*/  BSSY B0, `(.L_x_833) ;  /* 0x0000033000007945 */ /* 0x000fe60003800000 */
        /* <DEDUP_REMOVED lines=16> */
.L_x_834:
[----:B------:R-:W-:Y:S02]  /*1e80*/  ISETP.GE.AND P3, PT, R212, c[0x0][0x220], PT ;  /* 0x00008800d4007a0c */ /* 0x000fe40003f66270 */
[----:B------:R-:W-:-:S02]  /*1e90*/  ISETP.GE.AND P2, PT, R13, c[0x0][0x220], PT ;  /* 0x000088000d007a0c */ /* 0x000fc40003f46270 */
[----:B------:R-:W-:-:S09]  /*1ea0*/  ISETP.GE.AND P1, PT, R15, c[0x0][0x220], PT ;  /* 0x000088000f007a0c */ /* 0x000fd20003f26270 */
[----:B------:R-:W-:Y:S01]  /*1eb0*/  @!P3 IMAD.MOV.U32 R6, RZ, RZ, R207 ;  /* 0x000000ffff06b224 */ /* 0x000fe200078e00cf */
[----:B------:R2:W-:Y:S01]  /*1ec0*/  @P3 STS [R193], RZ ;  /* 0x000000ffc1003388 */ /* 0x0005e20000000800 */
[--C-:B------:R-:W-:Y:S01]  /*1ed0*/  @!P3 IMAD.MOV.U32 R7, RZ, RZ, R206.reuse ;  /* 0x000000ffff07b224 */ /* 0x100fe200078e00ce */
[----:B------:R-:W-:Y:S01]  /*1ee0*/  @!P2 MOV R4, R207 ;  /* 0x000000cf0004a202 */ /* 0x000fe20000000f00 */
[----:B------:R-:W-:Y:S01]  /*1ef0*/  @!P2 IMAD.MOV.U32 R5, RZ, RZ, R206 ;  /* 0x000000ffff05a224 */ /* 0x000fe200078e00ce */
[----:B------:R2:W-:Y:S04]  /*1f00*/  @P3 STS [R193+0x4], RZ ;  /* 0x000004ffc1003388 */ /* 0x0005e80000000800 */
        /* <DEDUP_REMOVED lines=19> */
[----:B--2---:R-:W-:Y:S02]  /*2040*/  MOV R4, R207 ;  /* 0x000000cf00047202 */ /* 0x004fe40000000f00 */
[----:B------:R-:W-:-:S05]  /*2050*/  MOV R5, R206 ;  /* 0x000000ce00057202 */ /* 0x000fca0000000f00 */
[----:B------:R-:W-:Y:S01]  /*2060*/  @!PT LDS RZ, [RZ] ;  /* 0x00000000fffff984 */ /* 0x000fe20000000800 */
[----:B------:R-:W-:Y:S01]  /*2070*/  @!PT LDS RZ, [RZ] ;  /* 0x00000000fffff984 */ /* 0x000fe20000000800 */
[----:B------:R-:W-:Y:S01]  /*2080*/  @!PT LDS RZ, [RZ] ;  /* 0x00000000fffff984 */ /* 0x000fe20000000800 */
[----:B------:R2:W-:Y:S02]  /*2090*/  LDGSTS.E.BYPASS.LTC128B.128 [R193+0x2000], [R4.64+0x80] ;  /* 0x0200008004c17fae */ /* 0x0005e4000b901d46 */
.L_x_835:
[----:B------:R-:W-:Y:S05]  /*20a0*/  BSYNC B0 ;  /* 0x0000000000007941 */ /* 0x000fea0003800000 */
.L_x_833:
[----:B------:R-:W-:Y:S01]  /*20b0*/  IMAD R14, R237, -0x80, R196 ;  /* 0xffffff80ed0e7824 */ /* 0x000fe200078e02c4 */
[C---:B--2---:R-:W-:Y:S01]  /*20c0*/  IADD3 R6, R220.reuse, 0x28, RZ ;  /* 0x00000028dc067810 */ /* 0x044fe20007ffe0ff */
[----:B------:R-:W-:Y:S01]  /*20d0*/  IMAD.MOV.U32 R216, RZ, RZ, 0x7f800000 ;  /* 0x7f800000ffd87424 */ /* 0x000fe200078e00ff */
[C---:B------:R-:W-:Y:S01]  /*20e0*/  IADD3 R5, R220.reuse, 0x8, RZ ;  /* 0x00000008dc057810 */ /* 0x040fe20007ffe0ff */
[----:B------:R-:W-:Y:S01]  /*20f0*/  IMAD.MOV.U32 R214, RZ, RZ, 0x7f800000 ;  /* 0x7f800000ffd67424 */ /* 0x000fe200078e00ff */
[----:B------:R-:W-:Y:S02]  /*2100*/  IADD3 R4, R220, 0x20, RZ ;  /* 0x00000020dc047810 */ /* 0x000fe40007ffe0ff */
[----:B------:R-:W-:Y:S02]  /*2110*/  ISETP.GE.AND P6, PT, R238, R14, PT ;  /* 0x0000000eee00720c */ /* 0x000fe40003fc6270 */
[-C--:B------:R-:W-:Y:S02]  /*2120*/  ISETP.GE.AND P1, PT, R6, R3.reuse, PT ;  /* 0x000000030600720c */ /* 0x080fe40003f26270 */
[----:B------:R-:W-:-:S02]  /*2130*/  ISETP.GE.AND P4, PT, R220, R3, PT ;  /* 0x00000003dc00720c */ /* 0x000fc40003f86270 */
[-C--:B------:R-:W-:Y:S02]  /*2140*/  ISETP.GE.AND P3, PT, R5, R3.reuse, PT ;  /* 0x000000030500720c */ /* 0x080fe40003f66270 */
[----:B------:R-:W-:Y:S01]  /*2150*/  ISETP.GE.AND P2, PT, R4, R3, PT ;  /* 0x000000030400720c */ /* 0x000fe20003f46270 */
[--C-:B------:R-:W-:Y:S01]  /*2160*/  IMAD.WIDE R4, R220, 0x4, R210.reuse ;  /* 0x00000004dc047825 */ /* 0x100fe200078e02d2 */
[----:B------:R-:W-:Y:S02]  /*2170*/  MOV R215, 0x7f800000 ;  /* 0x7f80000000d77802 */ /* 0x000fe40000000f00 */
[----:B------:R-:W-:Y:S01]  /*2180*/  MOV R209, 0x7f800000 ;  /* 0x7f80000000d17802 */ /* 0x000fe20000000f00 */
[----:B------:R2:W-:Y:S01]  /*2190*/  @P6 STS [R0+0x9000], RZ ;  /* 0x009000ff00006388 */ /* 0x0005e20000000800 */
[----:B------:R-:W-:Y:S02]  /*21a0*/  IMAD R3, R19, c[0x0][0x198], RZ ;  /* 0x0000660013037a24 */ /* 0x000fe400078e02ff */
[----:B------:R-:W-:Y:S01]  /*21b0*/  @!P1 IMAD.WIDE R6, R6, 0x4, R210 ;  /* 0x0000000406069825 */ /* 0x000fe200078e02d2 */
[----:B------:R2:W-:Y:S04]  /*21c0*/  @P6 STS [R0+0x9004], RZ ;  /* 0x009004ff00006388 */ /* 0x0005e80000000800 */
[----:B------:R2:W-:Y:S04]  /*21d0*/  @P6 STS.64 [R0+0x9008], RZ ;  /* 0x009008ff00006388 */ /* 0x0005e80000000a00 */
[----:B------:R2:W-:Y:S04]  /*21e0*/  @P6 STS.128 [R0+0xb000], RZ ;  /* 0x00b000ff00006388 */ /* 0x0005e80000000c00 */
[----:B------:R2:W-:Y:S04]  /*21f0*/  @P6 STS.128 [R0+0xd000], RZ ;  /* 0x00d000ff00006388 */ /* 0x0005e80000000c00 */
[----:B------:R3:W5:Y:S04]  /*2200*/  @!P4 LDG.E R215, [R4.64] ;  /* 0x0000000604d7c981 */ /* 0x000768000c1e1900 */
[----:B------:R3:W5:Y:S04]  /*2210*/  @!P3 LDG.E R216, [R4.64+0x20] ;  /* 0x0000200604d8b981 */ /* 0x000768000c1e1900 */
[----:B------:R3:W5:Y:S01]  /*2220*/  @!P2 LDG.E R209, [R4.64+0x80] ;  /* 0x0000800604d1a981 */ /* 0x000762000c1e1900 */
[----:B------:R-:W-:-:S03]  /*2230*/  IMAD R3, R21, c[0x0][0x19c], R3 ;  /* 0x0000670015037a24 */ /* 0x000fc600078e0203 */
[----:B------:R4:W5:Y:S01]  /*2240*/  @!P1 LDG.E R214, [R6.64] ;  /* 0x0000000606d69981 */ /* 0x000962000c1e1900 */
[----:B------:R-:W-:Y:S01]  /*2250*/  BSSY B0, `(.L_x_836) ;  /* 0x000002a000007945 */ /* 0x000fe20003800000 */
[----:B---3--:R-:W-:-:S05]  /*2260*/  IMAD.WIDE.U32 R4, R21, c[0x0][0x198], R212 ;  /* 0x0000660015047a25 */ /* 0x008fca00078e00d4 */
[----:B----4-:R-:W-:-:S04]  /*2270*/  IADD3 R6, P1, R26, R4, RZ ;  /* 0x000000041a067210 */ /* 0x010fc80007f3e0ff */
[----:B------:R-:W-:Y:S01]  /*2280*/  IADD3.X R7, R27, R5, R3, P1, !PT ;  /* 0x000000051b077210 */ /* 0x000fe20000ffe403 */
[----:B------:R-:W-:-:S04]  /*2290*/  IMAD R3, R22, c[0x0][0x1b0], RZ ;  /* 0x00006c0016037a24 */ /* 0x000fc800078e02ff */
[C---:B------:R-:W-:Y:S02]  /*22a0*/  IMAD R3, R16.reuse, c[0x0][0x1b4], R3 ;  /* 0x00006d0010037a24 */ /* 0x040fe400078e0203 */
[----:B------:R-:W-:-:S04]  /*22b0*/  IMAD.WIDE.U32 R6, R16, c[0x0][0x1b0], R6 ;  /* 0x00006c0010067a25 */ /* 0x000fc800078e0006 */
[----:B------:R-:W-:Y:S01]  /*22c0*/  IMAD.IADD R12, R7, 0x1, R3 ;  /* 0x00000001070c7824 */ /* 0x000fe200078e0203 */
[----:B------:R-:W-:Y:S05]  /*22d0*/  @P6 BRA `(.L_x_837) ;  /* 0x0000021000006947 */ /* 0x000fea0003800000 */
[----:B--2---:R-:W-:Y:S01]  /*22e0*/  ISETP.GE.AND P4, PT, R212, c[0x0][0x220], PT ;  /* 0x00008800d4007a0c */ /* 0x004fe20003f86270 */
[----:B------:R-:W-:Y:S01]  /*22f0*/  IMAD R3, R23, c[0x0][0x198], RZ ;  /* 0x0000660017037a24 */ /* 0x000fe200078e02ff */
[----:B------:R-:W-:Y:S01]  /*2300*/  ISETP.GE.AND P3, PT, R13, c[0x0][0x220], PT ;  /* 0x000088000d007a0c */ /* 0x000fe20003f66270 */
[----:B------:R-:W-:Y:S01]  /*2310*/  IMAD.MOV.U32 R4, RZ, RZ, R6 ;  /* 0x000000ffff047224 */ /* 0x000fe200078e0006 */
[----:B------:R-:W-:Y:S01]  /*2320*/  ISETP.GE.AND P1, PT, R15, c[0x0][0x220], PT ;  /* 0x000088000f007a0c */ /* 0x000fe20003f26270 */
[----:B------:R-:W-:Y:S02]  /*2330*/  IMAD.MOV.U32 R5, RZ, RZ, R12 ;  /* 0x000000ffff057224 */ /* 0x000fe400078e000c */
[C---:B------:R-:W-:Y:S02]  /*2340*/  IMAD R3, R238.reuse, c[0x0][0x19c], R3 ;  /* 0x00006700ee037a24 */ /* 0x040fe400078e0203 */
[----:B------:R-:W-:-:S04]  /*2350*/  IMAD.WIDE.U32 R4, R238, c[0x0][0x198], R4 ;  /* 0x00006600ee047a25 */ /* 0x000fc800078e0004 */
[----:B------:R-:W-:Y:S01]  /*2360*/  IMAD.IADD R3, R5, 0x1, R3 ;  /* 0x0000000105037824 */ /* 0x000fe200078e0203 */
[C---:B------:R-:W-:Y:S01]  /*2370*/  @!P4 LEA R10, P5, R4.reuse, c[0x0][0x168], 0x1 ;  /* 0x00005a00040aca11 */ /* 0x040fe200078a08ff */
[----:B------:R2:W-:Y:S01]  /*2380*/  @P4 STS [R0+0x9000], RZ ;  /* 0x009000ff00004388 */ /* 0x0005e20000000800 */
[C---:B------:R-:W-:Y:S02]  /*2390*/  @!P3 LEA R8, P2, R4.reuse, c[0x0][0x168], 0x1 ;  /* 0x00005a000408ba11 */ /* 0x040fe400078408ff */
[C-C-:B------:R-:W-:Y:S01]  /*23a0*/  @!P4 LEA.HI.X R11, R4.reuse, c[0x0][0x16c], R3.reuse, 0x1, P5 ;  /* 0x00005b00040bca11 */ /* 0x140fe200028f0c03 */
[----:B------:R2:W-:Y:S01]  /*23b0*/  @P4 STS [R0+0x9004], RZ ;  /* 0x009004ff00004388 */ /* 0x0005e20000000800 */
[----:B------:R-:W-:-:S03]  /*23c0*/  @!P3 LEA.HI.X R9, R4, c[0x0][0x16c], R3, 0x1, P2 ;  /* 0x00005b000409ba11 */ /* 0x000fc600010f0c03 */
        /* <DEDUP_REMOVED lines=12> */
[----:B--2---:R-:W-:-:S04]  /*2490*/  LEA R8, P1, R4, c[0x0][0x168], 0x1 ;  /* 0x00005a0004087a11 */ /* 0x004fc800078208ff */
[----:B------:R-:W-:-:S05]  /*24a0*/  LEA.HI.X R9, R4, c[0x0][0x16c], R3, 0x1, P1 ;  /* 0x00005b0004097a11 */ /* 0x000fca00008f0c03 */
[----:B------:R-:W-:Y:S01]  /*24b0*/  @!PT LDS RZ, [RZ] ;  /* 0x00000000fffff984 */ /* 0x000fe20000000800 */
[----:B------:R-:W-:Y:S01]  /*24c0*/  @!PT LDS RZ, [RZ] ;  /* 0x00000000fffff984 */ /* 0x000fe20000000800 */
[----:B------:R-:W-:Y:S01]  /*24d0*/  @!PT LDS RZ, [RZ] ;  /* 0x00000000fffff984 */ /* 0x000fe20000000800 */
[----:B------:R2:W-:Y:S04]  /*24e0*/  LDGSTS.E.BYPASS.LTC128B.128 [R0+0xd000], [R8.64+0x80] ;  /* 0x0d00008008007fae */ /* 0x0005e8000b901d46 */
.L_x_837:
[----:B--2---:R-:W-:Y:S05]  /*24f0*/  BSYNC B0 ;  /* 0x0000000000007941 */ /* 0x004fea0003800000 */
.L_x_836:
[----:B------:R-:W-:Y:S01]  /*2500*/  IADD3 R3, R238, 0x40, RZ ;  /* 0x00000040ee037810 */ /* 0x000fe20007ffe0ff */
[----:B------:R-:W-:Y:S03]  /*2510*/  BSSY B0, `(.L_x_838) ;  /* 0x0000026000007945 */ /* 0x000fe60003800000 */
[----:B------:R-:W-:-:S13]  /*2520*/  ISETP.GE.AND P5, PT, R3, R14, PT ;  /* 0x0000000e0300720c */ /* 0x000fda0003fa6270 */
[----:B------:R2:W-:Y:S04]  /*2530*/  @P5 STS.128 [R0+0xa000], RZ ;  /* 0x00a000ff00005388 */ /* 0x0005e80000000c00 */
[----:B------:R2:W-:Y:S04]  /*2540*/  @P5 STS.128 [R0+0xc000], RZ ;  /* 0x00c000ff00005388 */ /* 0x0005e80000000c00 */
[----:B------:R2:W-:Y:S01]  /*2550*/  @P5 STS.128 [R0+0xe000], RZ ;  /* 0x00e000ff00005388 */ /* 0x0005e20000000c00 */
[----:B------:R-:W-:Y:S05]  /*2560*/  @P5 BRA `(.L_x_839) ;  /* 0x0000020000005947 */ /* 0x000fea0003800000 */
[----:B------:R-:W-:Y:S01]  /*2570*/  IADD3 R3, P1, R238, 0x40, RZ ;  /* 0x00000040ee037810 */ /* 0x000fe20007f3e0ff */
[----:B------:R-:W-:Y:S01]  /*2580*/  IMAD.MOV.U32 R7, RZ, RZ, R12 ;  /* 0x000000ffff077224 */ /* 0x000fe200078e000c */
[----:B------:R-:W-:-:S02]  /*2590*/  ISETP.GE.AND P4, PT, R212, c[0x0][0x220], PT ;  /* 0x00008800d4007a0c */ /* 0x000fc40003f86270 */
[----:B------:R-:W-:Y:S01]  /*25a0*/  ISETP.GE.AND P3, PT, R13, c[0x0][0x220], PT ;  /* 0x000088000d007a0c */ /* 0x000fe20003f66270 */
[----:B------:R-:W-:Y:S01]  /*25b0*/  IMAD.X R4, RZ, RZ, R23, P1 ;  /* 0x000000ffff047224 */ /* 0x000fe200008e0617 */
[----:B------:R-:W-:Y:S01]  /*25c0*/  ISETP.GE.AND P1, PT, R15, c[0x0][0x220], PT ;  /* 0x000088000f007a0c */ /* 0x000fe20003f26270 */
[----:B------:R-:W-:-:S04]  /*25d0*/  IMAD.WIDE.U32 R8, R3, c[0x0][0x198], R6 ;  /* 0x0000660003087a25 */ /* 0x000fc800078e0006 */
[----:B------:R-:W-:-:S04]  /*25e0*/  IMAD R4, R4, c[0x0][0x198], RZ ;  /* 0x0000660004047a24 */ /* 0x000fc800078e02ff */
[----:B------:R-:W-:Y:S01]  /*25f0*/  IMAD R3, R3, c[0x0][0x19c], R4 ;  /* 0x0000670003037a24 */ /* 0x000fe200078e0204 */
[----:B------:R-:W-:Y:S01]  /*2600*/  @!P4 LEA R6, P2, R8, c[0x0][0x168], 0x1 ;  /* 0x00005a000806ca11 */ /* 0x000fe200078408ff */
[----:B------:R3:W-:Y:S02]  /*2610*/  @P4 STS.128 [R0+0xa000], RZ ;  /* 0x00a000ff00004388 */ /* 0x0007e40000000c00 */
[----:B------:R-:W-:-:S05]  /*2620*/  IMAD.IADD R3, R9, 0x1, R3 ;  /* 0x0000000109037824 */ /* 0x000fca00078e0203 */
[C---:B------:R-:W-:Y:S02]  /*2630*/  @!P4 LEA.HI.X R7, R8.reuse, c[0x0][0x16c], R3, 0x1, P2 ;  /* 0x00005b000807ca11 */ /* 0x040fe400010f0c03 */
[----:B------:R-:W-:-:S03]  /*2640*/  @!P3 LEA R4, P2, R8, c[0x0][0x168], 0x1 ;  /* 0x00005a000804ba11 */ /* 0x000fc600078408ff */
[----:B------:R-:W-:Y:S01]  /*2650*/  @!PT LDS RZ, [RZ] ;  /* 0x00000000fffff984 */ /* 0x000fe20000000800 */
[----:B------:R-:W-:Y:S01]  /*2660*/  @!PT LDS RZ, [RZ] ;  /* 0x00000000fffff984 */ /* 0x000fe20000000800 */
[----:B------:R-:W-:Y:S01]  /*2670*/  @!PT LDS RZ, [RZ] ;  /* 0x00000000fffff984 */ /* 0x000fe20000000800 */
[----:B------:R3:W-:Y:S01]  /*2680*/  @!P4 LDGSTS.E.BYPASS.LTC128B.128 [R0+0xa000], [R6.64] ;  /* 0x0a0000000600cfae */ /* 0x0007e2000b901d46 */
[----:B------:R-:W-:-:S03]  /*2690*/  @!P3 LEA.HI.X R5, R8, c[0x0][0x16c], R3, 0x1, P2 ;  /* 0x00005b000805ba11 */ /* 0x000fc600010f0c03 */
[----:B------:R3:W-:Y:S04]  /*26a0*/  @P3 STS.128 [R0+0xc000], RZ ;  /* 0x00c000ff00003388 */ /* 0x0007e80000000c00 */
[----:B------:R-:W-:Y:S01]  /*26b0*/  @!PT LDS RZ, [RZ] ;  /* 0x00000000fffff984 */ /* 0x000fe20000000800 */
[----:B------:R-:W-:Y:S01]  /*26c0*/  @!PT LDS RZ, [RZ] ;  /* 0x00000000fffff984 */ /* 0x000fe20000000800 */
[----:B------:R-:W-:Y:S01]  /*26d0*/  @!PT LDS RZ, [RZ] ;  /* 0x00000000fffff984 */ /* 0x000fe20000000800 */
[----:B------:R3:W-:Y:S04]  /*26e0*/  @!P3 LDGSTS.E.BYPASS.LTC128B.128 [R0+0xc000], [R4.64+0x40] ;  /* 0x0c0000400400bfae */ /* 0x0007e8000b901d46 */
[----:B------:R3:W-:Y:S01]  /*26f0*/  @P1 STS.128 [R0+0xe000], RZ ;  /* 0x00e000ff00001388 */ /* 0x0007e20000000c00 */
[----:B------:R-:W-:Y:S05]  /*2700*/  @P1 BRA `(.L_x_839) ;  /* 0x0000006000001947 */ /* 0x000fea0003800000 */
[----:B---3--:R-:W-:-:S04]  /*2710*/  LEA R4, P1, R8, c[0x0][0x168], 0x1 ;  /* 0x00005a0008047a11 */ /* 0x008fc800078208ff */
[----:B------:R-:W-:-:S05]  /*2720*/  LEA.HI.X R5, R8, c[0x0][0x16c], R3, 0x1, P1 ;  /* 0x00005b0008057a11 */ /* 0x000fca00008f0c03 */
[----:B------:R-:W-:Y:S01]  /*2730*/  @!PT LDS RZ, [RZ] ;  /* 0x00000000fffff984 */ /* 0x000fe20000000800 */
[----:B------:R-:W-:Y:S01]  /*2740*/  @!PT LDS RZ, [RZ] ;  /* 0x00000000fffff984 */ /* 0x000fe20000000800 */
[----:B------:R-:W-:Y:S01]  /*2750*/  @!PT LDS RZ, [RZ] ;  /* 0x00000000fffff984 */ /* 0x000fe20000000800 */
[----:B------:R3:W-:Y:S04]  /*2760*/  LDGSTS.E.BYPASS.LTC128B.128 [R0+0xe000], [R4.64+0x80] ;  /* 0x0e00008004007fae */ /* 0x0007e8000b901d46 */
.L_x_839:
[----:B------:R-:W-:Y:S05]  /*2770*/  BSYNC B0 ;  /* 0x0000000000007941 */ /* 0x000fea0003800000 */
.L_x_838:
[----:B------:R4:W-:Y:S01]  /*2780*/  @P6 STS [R0+0xf000], RZ ;  /* 0x00f000ff00006388 */ /* 0x0009e20000000800 */
[----:B---3--:R-:W-:Y:S01]  /*2790*/  IMAD.WIDE.U32 R4, R21, c[0x0][0x1a0], R212 ;  /* 0x0000680015047a25 */ /* 0x008fe200078e00d4 */
[----:B------:R-:W-:Y:S02]  /*27a0*/  BSSY B0, `(.L_x_840) ;  /* 0x000002f000007945 */ /* 0x000fe40003800000 */
[----:B------:R4:W-:Y:S01]  /*27b0*/  @P6 STS [R0+0xf004], RZ ;  /* 0x00f004ff00006388 */ /* 0x0009e20000000800 */
[----:B------:R-:W-:Y:S01]  /*27c0*/  IMAD R3, R19, c[0x0][0x1a0], RZ ;  /* 0x0000680013037a24 */ /* 0x000fe200078e02ff */
[----:B------:R-:W-:Y:S02]  /*27d0*/  IADD3 R6, P1, R29, R4, RZ ;  /* 0x000000041d067210 */ /* 0x000fe40007f3e0ff */
[----:B------:R4:W-:Y:S01]  /*27e0*/  @P6 STS.64 [R0+0xf008], RZ ;  /* 0x00f008ff00006388 */ /* 0x0009e20000000a00 */
[----:B------:R-:W-:-:S03]  /*27f0*/  IMAD R3, R21, c[0x0][0x1a4], R3 ;  /* 0x0000690015037a24 */ /* 0x000fc600078e0203 */
[----:B------:R4:W-:Y:S02]  /*2800*/  @P6 STS.128 [R0+0x11000], RZ ;  /* 0x011000ff00006388 */ /* 0x0009e40000000c00 */
[----:B------:R-:W-:Y:S01]  /*2810*/  IADD3.X R7, R30, R5, R3, P1, !PT ;  /* 0x000000051e077210 */ /* 0x000fe20000ffe403 */
[----:B------:R-:W-:Y:S01]  /*2820*/  IMAD R3, R22, c[0x0][0x1b8], RZ ;  /* 0x00006e0016037a24 */ /* 0x000fe200078e02ff */
[----:B------:R4:W-:Y:S03]  /*2830*/  @P6 STS.128 [R0+0x13000], RZ ;  /* 0x013000ff00006388 */ /* 0x0009e60000000c00 */
[C---:B------:R-:W-:Y:S02]  /*2840*/  IMAD R3, R16.reuse, c[0x0][0x1bc], R3 ;  /* 0x00006f0010037a24 */ /* 0x040fe400078e0203 */
[----:B------:R-:W-:-:S05]  /*2850*/  IMAD.WIDE.U32 R6, R16, c[0x0][0x1b8], R6 ;  /* 0x00006e0010067a25 */ /* 0x000fca00078e0006 */
[----:B------:R-:W-:Y:S01]  /*2860*/  IADD3 R12, R7, R3, RZ ;  /* 0x00000003070c7210 */ /* 0x000fe20007ffe0ff */
[----:B------:R-:W-:Y:S05]  /*2870*/  @P6 BRA `(.L_x_841) ;  /* 0x0000021000006947 */ /* 0x000fea0003800000 */
[----:B------:R-:W-:Y:S01]  /*2880*/  ISETP.GE.AND P4, PT, R212, c[0x0][0x220], PT ;  /* 0x00008800d4007a0c */ /* 0x000fe20003f86270 */
        /* <DEDUP_REMOVED lines=32> */
.L_x_841:
[----:B------:R-:W-:Y:S05]  /*2a90*/  BSYNC B0 ;  /* 0x0000000000007941 */ /* 0x000fea0003800000 */
.L_x_840:
[----:B------:R1:W-:Y:S01]  /*2aa0*/  @P5 STS.128 [R0+0x10000], RZ ;  /* 0x010000ff00005388 */ /* 0x0003e20000000c00 */
[----:B------:R-:W-:Y:S03]  /*2ab0*/  BSSY B0, `(.L_x_842) ;  /* 0x0000023000007945 */ /* 0x000fe60003800000 */
        /* <DEDUP_REMOVED lines=9> */
[----:B---3--:R-:W-:-:S04]  /*2b50*/  IMAD.WIDE.U32 R10, R3, c[0x0][0x1a0], R6 ;  /* 0x00006800030a7a25 */ /* 0x008fc800078e0006 */
[----:B------:R-:W-:-:S04]  /*2b60*/  IMAD R4, R4, c[0x0][0x1a0], RZ ;  /* 0x0000680004047a24 */ /* 0x000fc800078e02ff */
[----:B------:R-:W-:Y:S01]  /*2b70*/  IMAD R3, R3, c[0x0][0x1a4], R4 ;  /* 0x0000690003037a24 */ /* 0x000fe200078e0204 */
[C---:B------:R-:W-:Y:S01]  /*2b80*/  @!P5 LEA R8, P6, R10.reuse, c[0x0][0x170], 0x1 ;  /* 0x00005c000a08da11 */ /* 0x040fe200078c08ff */
[----:B------:R3:W-:Y:S01]  /*2b90*/  @P5 STS.128 [R0+0x10000], RZ ;  /* 0x010000ff00005388 */ /* 0x0007e20000000c00 */
[C---:B------:R-:W-:Y:S01]  /*2ba0*/  @!P4 LEA R6, P3, R10.reuse, c[0x0][0x170], 0x1 ;  /* 0x00005c000a06ca11 */ /* 0x040fe200078608ff */
[----:B------:R-:W-:Y:S01]  /*2bb0*/  IMAD.IADD R3, R11, 0x1, R3 ;  /* 0x000000010b037824 */ /* 0x000fe200078e0203 */
[----:B------:R-:W-:-:S04]  /*2bc0*/  @!P2 LEA R4, P1, R10, c[0x0][0x170], 0x1 ;  /* 0x00005c000a04aa11 */ /* 0x000fc800078208ff */
[C-C-:B------:R-:W-:Y:S02]  /*2bd0*/  @!P5 LEA.HI.X R9, R10.reuse, c[0x0][0x174], R3.reuse, 0x1, P6 ;  /* 0x00005d000a09da11 */ /* 0x140fe400030f0c03 */
[C-C-:B------:R-:W-:Y:S02]  /*2be0*/  @!P4 LEA.HI.X R7, R10.reuse, c[0x0][0x174], R3.reuse, 0x1, P3 ;  /* 0x00005d000a07ca11 */ /* 0x140fe400018f0c03 */
[----:B------:R-:W-:Y:S01]  /*2bf0*/  @!P2 LEA.HI.X R5, R10, c[0x0][0x174], R3, 0x1, P1 ;  /* 0x00005d000a05aa11 */ /* 0x000fe200008f0c03 */
        /* <DEDUP_REMOVED lines=14> */
.L_x_843:
[----:B------:R-:W-:Y:S05]  /*2ce0*/  BSYNC B0 ;  /* 0x0000000000007941 */ /* 0x000fea0003800000 */
.L_x_842:
[----:B------:R-:W-:Y:S01]  /*2cf0*/  IMAD.MOV.U32 R222, RZ, RZ, c[0x0][0x308] ;  /* 0x0000c200ffde7624 */ /* 0x000fe200078e00ff */
[----:B------:R-:W0:Y:S01]  /*2d00*/  LDGDEPBAR ;  /* 0x00000000000079af */ /* 0x000e220000000000 */
[----:B------:R-:W-:-:S05]  /*2d10*/  IMAD.MOV.U32 R223, RZ, RZ, c[0x0][0x30c] ;  /* 0x0000c300ffdf7624 */ /* 0x000fca00078e00ff */
[----:B--23--:R3:W2:Y:S04]  /*2d20*/  LDG.E.64 R4, [R222.64+0x8] ;  /* 0x00000806de047981 */ /* 0x00c6a8000c1e1b00 */
[----:B---3--:R-:W3:Y:S01]  /*2d30*/  LDG.E.64 R222, [R222.64] ;  /* 0x00000006dede7981 */ /* 0x008ee2000c1e1b00 */
[----:B-1--4-:R-:W-:Y:S01]  /*2d40*/  IMAD R0, R35, c[0x0][0x1c0], R36 ;  /* 0x0000700023007a24 */ /* 0x012fe200078e0224 */
[----:B------:R-:W-:Y:S01]  /*2d50*/  IADD3 R3, R21, 0x80, RZ ;  /* 0x0000008015037810 */ /* 0x000fe20007ffe0ff */
[----:B------:R-:W-:Y:S01]  /*2d60*/  IMAD.SHL.U32 R245, R249, 0x20, RZ ;  /* 0x00000020f9f57824 */ /* 0x000fe200078e00ff */
[----:B------:R-:W-:Y:S01]  /*2d70*/  SHF.R.S32.HI R6, RZ, 0x1f, R17 ;  /* 0x0000001fff067819 */ /* 0x000fe20000011411 */
[----:B------:R-:W-:Y:S01]  /*2d80*/  IMAD.SHL.U32 R0, R0, 0x20, RZ ;  /* 0x0000002000007824 */ /* 0x000fe200078e00ff */
[----:B------:R-:W-:Y:S01]  /*2d90*/  ISETP.GE.AND P5, PT, R3, R196, PT ;  /* 0x000000c40300720c */ /* 0x000fe20003fa6270 */
[----:B------:R-:W-:Y:S01]  /*2da0*/  IMAD.MOV.U32 R208, RZ, RZ, R193 ;  /* 0x000000ffffd07224 */ /* 0x000fe200078e00c1 */
        /* <DEDUP_REMOVED lines=51> */
[----:B------:R-:W-:-:S02]  /*30e0*/  IADD3 R221, R212, 0x20, RZ ;  /* 0x00000020d4dd7810 */ /* 0x000fc40007ffe0ff */
[----:B--2---:R-:W-:Y:S02]  /*30f0*/  IADD3 R17, P2, P1, R0, R4, R17 ;  /* 0x0000000400117210 */ /* 0x004fe4000795e011 */
[----:B------:R-:W-:-:S03]  /*3100*/  SHF.R.S32.HI R0, RZ, 0x1f, R0 ;  /* 0x0000001fff007819 */ /* 0x000fc60000011400 */
[----:B------:R-:W-:Y:S01]  /*3110*/  IMAD.WIDE.U32 R240, R17, -0x2daee0ad, RZ ;  /* 0xd2511f5311f07825 */ /* 0x000fe200078e00ff */
[----:B------:R-:W-:Y:S02]  /*3120*/  IADD3.X R6, R0, R5, R6, P2, P1 ;  /* 0x0000000500067210 */ /* 0x000fe400017e2406 */
[----:B------:R-:W-:-:S04]  /*3130*/  IADD3 R0, R181, 0x1800, RZ ;  /* 0x00001800b5007810 */ /* 0x000fc80007ffe0ff */
[----:B------:R-:W-:-:S05]  /*3140*/  SEL R0, R0, R181, !P0 ;  /* 0x000000b500007207 */ /* 0x000fca0004000000 */
[----:B------:R-:W-:Y:S02]  /*3150*/  IMAD.SHL.U32 R3, R0, 0x2, RZ ;  /* 0x0000000200037824 */ /* 0x000fe400078e00ff */
[----:B------:R-:W1:Y:S01]  /*3160*/  @P5 S2R R0, SR_TID.X ;  /* 0x0000000000005919 */ /* 0x000e620000002100 */
[C---:B---3--:R-:W-:Y:S02]  /*3170*/  IADD3 R4, R223.reuse, 0x76cf5d0a, RZ ;  /* 0x76cf5d0adf047810 */ /* 0x048fe40007ffe0ff */
[C---:B------:R-:W-:Y:S02]  /*3180*/  IADD3 R4, R223.reuse, -0x126145ec, RZ ;  /* 0xed9eba14df047810 */ /* 0x040fe40007ffe0ff */
[C---:B------:R-:W-:Y:S02]  /*3190*/  IADD3 R5, R223.reuse, 0x32370b8f, RZ ;  /* 0x32370b8fdf057810 */ /* 0x040fe40007ffe0ff */
[C---:B------:R-:W-:Y:S02]  /*31a0*/  IADD3 R5, R223.reuse, -0x56f99767, RZ ;  /* 0xa9066899df057810 */ /* 0x040fe40007ffe0ff */
[----:B------:R-:W-:-:S02]  /*31b0*/  IADD3 R231, R223, -0x4498517b, RZ ;  /* 0xbb67ae85dfe77810 */ /* 0x000fc40007ffe0ff */
[----:B------:R-:W-:Y:S02]  /*31c0*/  LOP3.LUT R236, R6, R222, RZ, 0x3c, !PT ;  /* 0x000000de06ec7212 */ /* 0x000fe400078e3cff */
[C---:B------:R-:W-:Y:S02]  /*31d0*/  IADD3 R235, R222.reuse, -0x61c88647, RZ ;  /* 0x9e3779b9deeb7810 */ /* 0x040fe40007ffe0ff */
[C---:B------:R-:W-:Y:S02]  /*31e0*/  IADD3 R244, R222.reuse, 0x3c6ef372, RZ ;  /* 0x3c6ef372def47810 */ /* 0x040fe40007ffe0ff */
[----:B------:R-:W-:Y:S01]  /*31f0*/  IADD3 R234, R222, -0x255992d5, RZ ;  /* 0xdaa66d2bdeea7810 */ /* 0x000fe20007ffe0ff */
[----:B-1----:R-:W-:Y:S01]  /*3200*/  @P5 IMAD.SHL.U32 R0, R0, 0x2, RZ ;  /* 0x0000000200005824 */ /* 0x002fe200078e00ff */
[C---:B------:R-:W-:Y:S02]  /*3210*/  IADD3 R233, R222.reuse, 0x78dde6e4, RZ ;  /* 0x78dde6e4dee97810 */ /* 0x040fe40007ffe0ff */
[----:B------:R-:W-:-:S02]  /*3220*/  IADD3 R232, R222, 0x1715609d, RZ ;  /* 0x1715609ddee87810 */ /* 0x000fc40007ffe0ff */
[----:B------:R-:W-:Y:S01]  /*3230*/  @P5 LOP3.LUT R245, R245, 0x6, R0, 0xf8, !PT ;  /* 0x00000006f5f55812 */ /* 0x000fe200078ef800 */
[----:B------:R-:W-:Y:S01]  /*3240*/  IMAD.MOV.U32 R0, RZ, RZ, c[0x0][0x22c] ;  /* 0x00008b00ff007624 */ /* 0x000fe200078e00ff */
[----:B------:R-:W-:Y:S02]  /*3250*/  IADD3 R230, R222, -0x4ab325aa, RZ ;  /* 0xb54cda56dee67810 */ /* 0x000fe40007ffe0ff */
[----:B------:R-:W-:Y:S01]  /*3260*/  IADD3 R222, R212, 0x40, RZ ;  /* 0x00000040d4de7810 */ /* 0x000fe20007ffe0ff */
[----:B------:R-:W-:Y:S01]  /*3270*/  IMAD R0, R0, c[0x0][0x1c0], RZ ;  /* 0x0000700000007a24 */ /* 0x000fe200078e02ff */
[----:B------:R-:W-:-:S03]  /*3280*/  LOP3.LUT R231, R240, R231, RZ, 0x3c, !PT ;  /* 0x000000e7f0e77212 */ /* 0x000fc600078e3cff */
[C---:B------:R-:W-:Y:S02]  /*3290*/  IMAD.SHL.U32 R250, R0.reuse, 0x10, RZ ;  /* 0x0000001000fa7824 */ /* 0x040fe400078e00ff */
[----:B------:R-:W-:Y:S01]  /*32a0*/  IMAD.SHL.U32 R219, R0, 0x8, RZ ;  /* 0x0000000800db7824 */ /* 0x000fe200078e00ff */
[----:B------:R-:W-:Y:S02]  /*32b0*/  IADD3 R0, R223, 0x646e171e, RZ ;  /* 0x646e171edf007810 */ /* 0x000fe40007ffe0ff */
[C---:B------:R-:W-:Y:S02]  /*32c0*/  IADD3 R4, R250.reuse, 0x20, RZ ;  /* 0x00000020fa047810 */ /* 0x040fe40007ffe0ff */
[----:B------:R-:W-:-:S03]  /*32d0*/  IADD3 R252, R250, 0x40, RZ ;  /* 0x00000040fafc7810 */ /* 0x000fc60007ffe0ff */
[C---:B------:R-:W-:Y:S02]  /*32e0*/  IMAD.IADD R247, R219.reuse, 0x1, R4 ;  /* 0x00000001dbf77824 */ /* 0x040fe400078e0204 */
[C---:B------:R-:W-:Y:S02]  /*32f0*/  IMAD.IADD R246, R219.reuse, 0x1, R252 ;  /* 0x00000001dbf67824 */ /* 0x040fe400078e02fc */
[C---:B------:R-:W-:Y:S02]  /*3300*/  IMAD.IADD R5, R219.reuse, 0x1, R247 ;  /* 0x00000001db057824 */ /* 0x040fe400078e02f7 */
[C---:B------:R-:W-:Y:S02]  /*3310*/  IMAD.IADD R4, R219.reuse, 0x1, R246 ;  /* 0x00000001db047824 */ /* 0x040fe400078e02f6 */
[C---:B------:R-:W-:Y:S02]  /*3320*/  IMAD.IADD R227, R219.reuse, 0x1, R5 ;  /* 0x00000001dbe37824 */ /* 0x040fe400078e0205 */
[----:B------:R-:W-:-:S02]  /*3330*/  IMAD.IADD R225, R219, 0x1, R4 ;  /* 0x00000001dbe17824 */ /* 0x000fc400078e0204 */
[C---:B------:R-:W-:Y:S02]  /*3340*/  IMAD.IADD R226, R219.reuse, 0x1, R227 ;  /* 0x00000001dbe27824 */ /* 0x040fe400078e02e3 */
[C---:B------:R-:W-:Y:S02]  /*3350*/  IMAD.IADD R224, R219.reuse, 0x1, R225 ;  /* 0x00000001dbe07824 */ /* 0x040fe400078e02e1 */
[C---:B------:R-:W-:Y:S02]  /*3360*/  IMAD.IADD R229, R219.reuse, 0x1, R226 ;  /* 0x00000001dbe57824 */ /* 0x040fe400078e02e2 */
[----:B------:R-:W-:Y:S02]  /*3370*/  IMAD.IADD R228, R219, 0x1, R224 ;  /* 0x00000001dbe47824 */ /* 0x000fe400078e02e0 */
.L_x_846:
        /* <DEDUP_REMOVED lines=108> */
[--C-:B------:R-:W-:Y:S07]  /*3a40*/  FFMA.FTZ R9, R9, c[0x0][0x23c], -R136.reuse ;  /* 0x00008f0009097a23 */ /* 0x100fee0000010888 */
[----:B------:R1:W-:Y:S01]  /*3a50*/  MUFU.EX2 R194, R8 ;  /* 0x0000000800c27308 */ /* 0x0003e20000000800 */
[C---:B--2---:R-:W-:Y:S04]  /*3a60*/  @P5 IADD3 R5, R0.reuse, 0x9, RZ ;  /* 0x0000000900055810 */ /* 0x044fe80007ffe0ff */
[-C--:B------:R-:W-:Y:S02]  /*3a70*/  @P5 ISETP.GE.AND P3, PT, R5, R196.reuse, PT ;  /* 0x000000c40500520c */ /* 0x080fe40003f66270 */
[C---:B------:R-:W-:Y:S02]  /*3a80*/  @P5 IADD3 R5, R0.reuse, 0x10, RZ ;  /* 0x0000001000055810 */ /* 0x040fe40007ffe0ff */
[----:B------:R-:W-:Y:S01]  /*3a90*/  @P5 FSEL R13, R13, -INF , !P3 ;  /* 0xff8000000d0d5808 */ /* 0x000fe20005800000 */
[----:B------:R2:W2:Y:S01]  /*3aa0*/  MUFU.EX2 R190, R7 ;  /* 0x0000000700be7308 */ /* 0x0004a20000000800 */
[-C--:B------:R-:W-:Y:S01]  /*3ab0*/  @P5 ISETP.GE.AND P1, PT, R5, R196.reuse, PT ;  /* 0x000000c40500520c */ /* 0x080fe20003f26270 */
        /* <DEDUP_REMOVED lines=53> */
[----:B------:R-:W-:Y:S01]  /*3e10*/  @P5 ISETP.GE.AND P2, PT, R9, R196, PT ;  /* 0x000000c40900520c */ /* 0x000fe20003f46270 */
        /* <DEDUP_REMOVED lines=419> */
[C---:B------:R-:W-:Y:S01]  /*5850*/  FADD.FTZ R6, -R0.reuse, R26 ;  /* 0x0000001a00067221 */ /* 0x040fe20000010100 */
        /* <DEDUP_REMOVED lines=36> */
[----:B------:R-:W-:Y:S01]  /*5aa0*/  LOP3.LUT R0, R197, 0x1, RZ, 0xc0, !PT ;  /* 0x00000001c5007812 */ /* 0x000fe200078ec0ff */
[----:B------:R-:W-:Y:S01]  /*5ab0*/  IMAD.MOV.U32 R4, RZ, RZ, c[0x0][0x190] ;  /* 0x00006400ff047624 */ /* 0x000fe200078e00ff */
[----:B------:R-:W-:Y:S02]  /*5ac0*/  ISETP.GE.AND P2, PT, R212, c[0x0][0x220], PT ;  /* 0x00008800d4007a0c */ /* 0x000fe40003f46270 */
[----:B------:R-:W-:Y:S01]  /*5ad0*/  ISETP.GE.AND P1, PT, R221, c[0x0][0x220], PT ;  /* 0x00008800dd007a0c */ /* 0x000fe20003f26270 */
[----:B------:R-:W-:Y:S01]  /*5ae0*/  IMAD.U32 R4, R4, -0x40, RZ ;  /* 0xffffffc004047824 */ /* 0x000fe200078e00ff */
[----:B------:R-:W-:Y:S01]  /*5af0*/  ISETP.NE.U32.AND P0, PT, R0, 0x1, PT ;  /* 0x000000010000780c */ /* 0x000fe20003f05070 */
[----:B------:R-:W-:Y:S03]  /*5b00*/  IMAD.MOV.U32 R0, RZ, RZ, -0x3000 ;  /* 0xffffd000ff007424 */ /* 0x000fe600078e00ff */
[----:B------:R-:W-:Y:S02]  /*5b10*/  LEA R207, P3, R4, R207, 0x1 ;  /* 0x000000cf04cf7211 */ /* 0x000fe400078608ff */
[----:B------:R-:W-:Y:S02]  /*5b20*/  SEL R0, R0, 0x3000, !P0 ;  /* 0x0000300000007807 */ /* 0x000fe40004000000 */
[----:B------:R-:W-:Y:S01]  /*5b30*/  ISETP.GE.AND P0, PT, R222, c[0x0][0x220], PT ;  /* 0x00008800de007a0c */ /* 0x000fe20003f06270 */
[----:B------:R-:W-:Y:S01]  /*5b40*/  @!P2 IMAD.MOV.U32 R8, RZ, RZ, R207 ;  /* 0x000000ffff08a224 */ /* 0x000fe200078e00cf */
[----:B------:R-:W-:Y:S01]  /*5b50*/  IADD3 R208, R208, R0, RZ ;  /* 0x00000000d0d07210 */ /* 0x000fe20007ffe0ff */
[--C-:B------:R-:W-:Y:S01]  /*5b60*/  IMAD.IADD R193, R193, 0x1, R0.reuse ;  /* 0x00000001c1c17824 */ /* 0x100fe200078e0200 */
[----:B------:R-:W-:Y:S01]  /*5b70*/  @!P1 MOV R6, R207 ;  /* 0x000000cf00069202 */ /* 0x000fe20000000f00 */
[----:B------:R-:W-:Y:S01]  /*5b80*/  IMAD.IADD R174, R174, 0x1, R0 ;  /* 0x00000001aeae7824 */ /* 0x000fe200078e0200 */
[----:B------:R-:W-:Y:S02]  /*5b90*/  SHF.R.S32.HI R5, RZ, 0x1f, R4 ;  /* 0x0000001fff057819 */ /* 0x000fe40000011404 */
[----:B------:R1:W-:Y:S02]  /*5ba0*/  @P2 STS [R193], RZ ;  /* 0x000000ffc1002388 */ /* 0x0003e40000000800 */
[----:B------:R-:W-:Y:S02]  /*5bb0*/  LEA.HI.X R206, R4, R206, R5, 0x1, P3 ;  /* 0x000000ce04ce7211 */ /* 0x000fe400018f0c05 */
[----:B------:R1:W-:Y:S01]  /*5bc0*/  @P2 STS [R193+0x4], RZ ;  /* 0x000004ffc1002388 */ /* 0x0003e20000000800 */
[----:B------:R-:W-:Y:S01]  /*5bd0*/  @!P0 IMAD.MOV.U32 R4, RZ, RZ, R207 ;  /* 0x000000ffff048224 */ /* 0x000fe200078e00cf */
[----:B------:R-:W-:Y:S01]  /*5be0*/  @!P0 MOV R5, R206 ;  /* 0x000000ce00058202 */ /* 0x000fe20000000f00 */
[--C-:B------:R-:W-:Y:S01]  /*5bf0*/  @!P2 IMAD.MOV.U32 R9, RZ, RZ, R206.reuse ;  /* 0x000000ffff09a224 */ /* 0x100fe200078e00ce */
[----:B------:R1:W-:Y:S01]  /*5c00*/  @P2 STS [R193+0x8], RZ ;  /* 0x000008ffc1002388 */ /* 0x0003e20000000800 */
[----:B------:R-:W-:Y:S03]  /*5c10*/  @!P1 IMAD.MOV.U32 R7, RZ, RZ, R206 ;  /* 0x000000ffff079224 */ /* 0x000fe600078e00ce */
        /* <DEDUP_REMOVED lines=21> */
[----:B------:R-:W0:Y:S02]  /*5d70*/  LDGDEPBAR ;  /* 0x00000000000079af */ /* 0x000e240000000000 */
.L_x_844:
        /* <DEDUP_REMOVED lines=37> */
[----:B------:R-:W2:Y:S04]  /*5fd0*/  LDSM.16.MT88.4 R12, [R2+0x1b000] ;  /* 0x01b00000020c783b */ /* 0x000ea80000004200 */
[----:B------:R-:W3:Y:S04]  /*5fe0*/  LDSM.16.MT88.4 R16, [R0+0x7000] ;  /* 0x007000000010783b */ /* 0x000ee80000004200 */
[----:B------:R-:W4:Y:S04]  /*5ff0*/  LDSM.16.MT88.4 R20, [R0+0x8000] ;  /* 0x008000000014783b */ /* 0x000f280000004200 */
[----:B------:R-:W-:Y:S04]  /*6000*/  LDSM.16.MT88.4 R24, [R2+0x19800] ;  /* 0x019800000218783b */ /* 0x000fe80000004200 */
[----:B------:R-:W5:Y:S04]  /*6010*/  LDSM.16.MT88.4 R28, [R0+0x6400] ;  /* 0x00640000001c783b */ /* 0x000f680000004200 */
        /* <DEDUP_REMOVED lines=20> */
[-C--:B-----5:R-:W-:Y:S08]  /*6160*/  HMMA.16816.F32 R36, R24, R28.reuse, R36 ;  /* 0x0000001c1824723c */ /* 0x0a0ff00000001824 */
        /* <DEDUP_REMOVED lines=14> */
[----:B------:R-:W5:Y:S04]  /*6250*/  LDSM.16.MT88.4 R8, [R0+0x7c00] ;  /* 0x007c00000008783b */ /* 0x000f680000004200 */
        /* <DEDUP_REMOVED lines=28> */
[----:B------:R-:W-:Y:S02]  /*6420*/  ISETP.GE.AND P2, PT, R212, c[0x0][0x220], PT ;  /* 0x00008800d4007a0c */ /* 0x000fe40003f46270 */
        /* <DEDUP_REMOVED lines=10> */
[----:B------:R-:W-:Y:S01]  /*64d0*/  @!P0 IMAD.MOV.U32 R4, RZ, RZ, R205 ;  /* 0x000000ffff048224 */ /* 0x000fe200078e00cd */
[----:B------:R-:W-:Y:S01]  /*64e0*/  @!P0 MOV R5, R204 ;  /* 0x000000cc00058202 */ /* 0x000fe20000000f00 */
[--C-:B------:R-:W-:Y:S01]  /*64f0*/  @!P2 IMAD.MOV.U32 R9, RZ, RZ, R204.reuse ;  /* 0x000000ffff09a224 */ /* 0x100fe200078e00cc */
        /* <DEDUP_REMOVED lines=17> */
.L_x_845:
[----:B------:R-:W-:Y:S01]  /*6610*/  LDSM.16.M88.4 R24, [R177] ;  /* 0x00000000b118783b */ /* 0x000fe20000000200 */
[----:B------:R-:W-:Y:S02]  /*6620*/  IMAD.MOV.U32 R164, RZ, RZ, c[0x0][0x22c] ;  /* 0x00008b00ffa47624 */ /* 0x000fe400078e00ff */
[----:B------:R-:W-:Y:S01]  /*6630*/  IMAD.MOV.U32 R163, RZ, RZ, c[0x0][0x22c] ;  /* 0x00008b00ffa37624 */ /* 0x000fe200078e00ff */
[----:B-1----:R-:W1:Y:S01]  /*6640*/  LDSM.16.MT88.4 R8, [R0+0x9000] ;  /* 0x009000000008783b */ /* 0x002e620000004200 */
[----:B------:R-:W-:Y:S02]  /*6650*/  IMAD R164, R164, c[0x0][0x1c0], RZ ;  /* 0x00007000a4a47a24 */ /* 0x000fe400078e02ff */
[----:B------:R-:W-:Y:S01]  /*6660*/  IMAD R163, R163, c[0x0][0x1c0], RZ ;  /* 0x00007000a3a37a24 */ /* 0x000fe200078e02ff */
[----:B------:R-:W2:Y:S01]  /*6670*/  LDSM.16.MT88.4 R16, [R0+0xb000] ;  /* 0x00b000000010783b */ /* 0x000ea20000004200 */
[----:B------:R-:W-:Y:S02]  /*6680*/  IMAD.SHL.U32 R164, R164, 0x20, RZ ;  /* 0x00000020a4a47824 */ /* 0x000fe400078e00ff */
[----:B------:R-:W-:Y:S01]  /*6690*/  IMAD R163, R163, 0x28, RZ ;  /* 0x00000028a3a37824 */ /* 0x000fe200078e02ff */
[----:B------:R-:W3:Y:S01]  /*66a0*/  LDSM.16.MT88.4 R28, [R0+0xd000] ;  /* 0x00d00000001c783b */ /* 0x000ee20000004200 */
[----:B------:R-:W-:Y:S02]  /*66b0*/  IMAD.MOV.U32 R162, RZ, RZ, c[0x0][0x22c] ;  /* 0x00008b00ffa27624 */ /* 0x000fe400078e00ff */
[----:B------:R-:W-:Y:S01]  /*66c0*/  IMAD.MOV.U32 R161, RZ, RZ, c[0x0][0x22c] ;  /* 0x00008b00ffa17624 */ /* 0x000fe200078e00ff */
[----:B------:R-:W-:Y:S01]  /*66d0*/  LDSM.16.M88.4 R32, [R178] ;  /* 0x00000000b220783b */ /* 0x000fe20000000200 */
[----:B------:R-:W-:Y:S02]  /*66e0*/  IMAD R162, R162, c[0x0][0x1c0], RZ ;  /* 0x00007000a2a27a24 */ /* 0x000fe400078e02ff */
[----:B------:R-:W-:Y:S01]  /*66f0*/  IMAD R161, R161, c[0x0][0x1c0], RZ ;  /* 0x00007000a1a17a24 */ /* 0x000fe200078e02ff */
[----:B------:R-:W4:Y:S01]  /*6700*/  LDSM.16.MT88.4 R132, [R0+0x9400] ;  /* 0x009400000084783b */ /* 0x000f220000004200 */
[----:B------:R-:W-:Y:S02]  /*6710*/  IMAD R162, R162, 0x38, RZ ;  /* 0x00000038a2a27824 */ /* 0x000fe400078e02ff */
[----:B------:R-:W-:Y:S01]  /*6720*/  IMAD.U32 R161, R161, -0x40, RZ ;  /* 0xffffffc0a1a17824 */ /* 0x000fe200078e00ff */
[----:B------:R-:W3:Y:S04]  /*6730*/  LDSM.16.MT88.4 R136, [R0+0xb400] ;  /* 0x00b400000088783b */ /* 0x000ee80000004200 */
[----:B------:R-:W3:Y:S01]  /*6740*/  LDSM.16.MT88.4 R140, [R0+0xd400] ;  /* 0x00d40000008c783b */ /* 0x000ee20000004200 */
[C---:B------:R-:W-:Y:S03]  /*6750*/  LEA R203, P0, R161.reuse, R186, 0x2 ;  /* 0x000000baa1cb7211 */ /* 0x040fe600078010ff */
[----:B------:R-:W-:Y:S01]  /*6760*/  LDSM.16.M88.4 R144, [R180] ;  /* 0x00000000b490783b */ /* 0x000fe20000000200 */
[----:B------:R-:W-:Y:S01]  /*6770*/  LEA.HI.X.SX32 R202, R161, R187, 0x2, P0 ;  /* 0x000000bba1ca7211 */ /* 0x000fe200000f16ff */
[----:B------:R-:W-:Y:S02]  /*6780*/  IMAD.MOV.U32 R161, RZ, RZ, c[0x0][0x22c] ;  /* 0x00008b00ffa17624 */ /* 0x000fe400078e00ff */
[----:B------:R-:W3:Y:S02]  /*6790*/  LDSM.16.MT88.4 R148, [R0+0x9800] ;  /* 0x009800000094783b */ /* 0x000ee40000004200 */
[----:B------:R-:W-:Y:S02]  /*67a0*/  IMAD R161, R161, c[0x0][0x1c0], RZ ;  /* 0x00007000a1a17a24 */ /* 0x000fe400078e02ff */
[----:B------:R-:W4:Y:S02]  /*67b0*/  LDSM.16.MT88.4 R152, [R0+0xb800] ;  /* 0x00b800000098783b */ /* 0x000f240000004200 */
[----:B------:R-:W-:Y:S01]  /*67c0*/  IMAD R161, R161, 0x18, RZ ;  /* 0x00000018a1a17824 */ /* 0x000fe200078e02ff */
[C---:B-1----:R-:W-:Y:S01]  /*67d0*/  HMMA.16816.F32 R4, R24.reuse, R8, RZ ;  /* 0x000000081804723c */ /* 0x042fe200000018ff */
[----:B------:R-:W-:Y:S07]  /*67e0*/  LDSM.16.MT88.4 R156, [R0+0xbc00] ;  /* 0x00bc0000009c783b */ /* 0x000fee0000004200 */
[C---:B------:R-:W-:Y:S08]  /*67f0*/  HMMA.16816.F32 R8, R24.reuse, R10, RZ ;  /* 0x0000000a1808723c */ /* 0x040ff000000018ff */
[C---:B--2---:R-:W-:Y:S08]  /*6800*/  HMMA.16816.F32 R12, R24.reuse, R16, RZ ;  /* 0x00000010180c723c */ /* 0x044ff000000018ff */
[C---:B------:R-:W-:Y:S08]  /*6810*/  HMMA.16816.F32 R16, R24.reuse, R18, RZ ;  /* 0x000000121810723c */ /* 0x040ff000000018ff */
[C---:B---3--:R-:W-:Y:S08]  /*6820*/  HMMA.16816.F32 R20, R24.reuse, R28, RZ ;  /* 0x0000001c1814723c */ /* 0x048ff000000018ff */
[----:B------:R-:W-:Y:S01]  /*6830*/  HMMA.16816.F32 R24, R24, R30, RZ ;  /* 0x0000001e1818723c */ /* 0x000fe200000018ff */
[----:B------:R-:W1:Y:S07]  /*6840*/  LDSM.16.MT88.4 R28, [R0+0xd800] ;  /* 0x00d80000001c783b */ /* 0x000e6e0000004200 */
[C---:B----4-:R-:W-:Y:S08]  /*6850*/  HMMA.16816.F32 R4, R32.reuse, R132, R4 ;  /* 0x000000842004723c */ /* 0x050ff00000001804 */
[C---:B------:R-:W-:Y:S01]  /*6860*/  HMMA.16816.F32 R8, R32.reuse, R134, R8 ;  /* 0x000000862008723c */ /* 0x040fe20000001808 */
[----:B------:R-:W-:Y:S07]  /*6870*/  LDSM.16.M88.4 R132, [R179] ;  /* 0x00000000b384783b */ /* 0x000fee0000000200 */
[C---:B------:R-:W-:Y:S08]  /*6880*/  HMMA.16816.F32 R12, R32.reuse, R136, R12 ;  /* 0x00000088200c723c */ /* 0x040ff0000000180c */
[C---:B------:R-:W-:Y:S01]  /*6890*/  HMMA.16816.F32 R16, R32.reuse, R138, R16 ;  /* 0x0000008a2010723c */ /* 0x040fe20000001810 */
[----:B------:R-:W2:Y:S07]  /*68a0*/  LDSM.16.MT88.4 R136, [R0+0x9c00] ;  /* 0x009c00000088783b */ /* 0x000eae0000004200 */
        /* <DEDUP_REMOVED lines=16> */
[----:B------:R-:W2:Y:S07]  /*69b0*/  LDSM.16.M88.4 R136, [R178+0x2000] ;  /* 0x00200000b288783b */ /* 0x000eae0000000200 */
        /* <DEDUP_REMOVED lines=22> */
[----:B------:R-:W1:Y:S07]  /*6b20*/  LDSM.16.MT88.4 R156, [R0+0xcc00] ;  /* 0x00cc0000009c783b */ /* 0x000e6e0000004200 */
[C---:B---3--:R-:W-:Y:S08]  /*6b30*/  HMMA.16816.F32 R20, R136.reuse, R32, R20 ;  /* 0x000000208814723c */ /* 0x048ff00000001814 */
[----:B------:R-:W-:Y:S01]  /*6b40*/  HMMA.16816.F32 R24, R136, R34, R24 ;  /* 0x000000228818723c */ /* 0x000fe20000001818 */
[----:B------:R3:W2:Y:S04]  /*6b50*/  LDSM.16.MT88.4 R32, [R0+0xec00] ;  /* 0x00ec00000020783b */ /* 0x0006a80000004200 */
[----:B------:R-:W-:Y:S03]  /*6b60*/  LDSM.16.MT88.4 R136, [R2+0x18800] ;  /* 0x018800000288783b */ /* 0x000fe60000004200 */
[C---:B----4-:R-:W-:Y:S08]  /*6b70*/  HMMA.16816.F32 R4, R132.reuse, R148, R4 ;  /* 0x000000948404723c */ /* 0x050ff00000001804 */
[C---:B------:R-:W-:Y:S08]  /*6b80*/  HMMA.16816.F32 R8, R132.reuse, R150, R8 ;  /* 0x000000968408723c */ /* 0x040ff00000001808 */
[C---:B------:R-:W-:Y:S04]  /*6b90*/  HMMA.16816.F32 R12, R132.reuse, R152, R12 ;  /* 0x00000098840c723c */ /* 0x040fe8000000180c */
[C---:B---3--:R-:W-:Y:S04]  /*6ba0*/  IMAD.IADD R0, R219.reuse, 0x1, R247 ;  /* 0x00000001db007824 */ /* 0x048fe800078e02f7 */
[C---:B------:R-:W-:Y:S08]  /*6bb0*/  HMMA.16816.F32 R16, R132.reuse, R154, R16 ;  /* 0x0000009a8410723c */ /* 0x040ff00000001810 */
[C---:B-1----:R-:W-:Y:S07]  /*6bc0*/  HMMA.16816.F32 R20, R132.reuse, R28, R20 ;  /* 0x0000001c8414723c */ /* 0x042fee0000001814 */
[----:B------:R-:W-:Y:S01]  /*6bd0*/  IMAD.MOV.U32 R28, RZ, RZ, R203 ;  /* 0x000000ffff1c7224 */ /* 0x000fe200078e00cb */
[----:B------:R-:W-:Y:S04]  /*6be0*/  HMMA.16816.F32 R24, R132, R30, R24 ;  /* 0x0000001e8418723c */ /* 0x000fe80000001818 */
[----:B------:R-:W-:Y:S03]  /*6bf0*/  IMAD.MOV.U32 R29, RZ, RZ, R202 ;  /* 0x000000ffff1d7224 */ /* 0x000fe600078e00ca */
[CC--:B------:R-:W-:Y:S01]  /*6c00*/  LEA R30, P1, R219.reuse, R28.reuse, 0x2 ;  /* 0x0000001cdb1e7211 */ /* 0x0c0fe200078210ff */
[C---:B--2---:R-:W-:Y:S05]  /*6c10*/  HMMA.16816.F32 R4, R140.reuse, R144, R4 ;  /* 0x000000908c04723c */ /* 0x044fea0000001804 */
        /* <DEDUP_REMOVED lines=12> */
[----:B------:R-:W-:Y:S02]  /*6ce0*/  RED.E.ADD.F32.FTZ.RN.STRONG.GPU [R30.64], R5 ;  /* 0x000000051e00798e */ /* 0x000fe4000c10e786 */
        /* <DEDUP_REMOVED lines=8> */
[-C--:B------:R-:W-:Y:S01]  /*6d70*/  LEA.HI.X.SX32 R133, R161, R29.reuse, 0x2, P1 ;  /* 0x0000001da1857211 */ /* 0x080fe200008f16ff */
[----:B------:R-:W-:Y:S04]  /*6d80*/  IMAD.MOV.U32 R161, RZ, RZ, c[0x0][0x22c] ;  /* 0x00008b00ffa17624 */ /* 0x000fe800078e00ff */
[----:B------:R-:W-:Y:S01]  /*6d90*/  IMAD R161, R161, c[0x0][0x1c0], RZ ;  /* 0x00007000a1a17a24 */ /* 0x000fe200078e02ff */
[----:B------:R1:W-:Y:S03]  /*6da0*/  RED.E.ADD.F32.FTZ.RN.STRONG.GPU [R132.64], R7 ;  /* 0x000000078400798e */ /* 0x0003e6000c10e786 */
[----:B------:R-:W-:Y:S01]  /*6db0*/  IMAD R161, R161, 0x30, RZ ;  /* 0x00000030a1a17824 */ /* 0x000fe200078e02ff */
[----:B------:R4:W-:Y:S04]  /*6dc0*/  RED.E.ADD.F32.FTZ.RN.STRONG.GPU [R34.64], R8 ;  /* 0x000000082200798e */ /* 0x0009e8000c10e786 */
[-C--:B--2---:R-:W-:Y:S01]  /*6dd0*/  LEA R4, P1, R161, R28.reuse, 0x2 ;  /* 0x0000001ca1047211 */ /* 0x084fe200078210ff */
[----:B------:R-:W-:Y:S01]  /*6de0*/  LDSM.16.MT88.4 R132, [R2+0x17800] ;  /* 0x017800000284783b */ /* 0x000fe20000004200 */
[-C--:B---3--:R-:W-:Y:S02]  /*6df0*/  LEA R32, P2, R163, R28.reuse, 0x2 ;  /* 0x0000001ca3207211 */ /* 0x088fe400078410ff */
[-C--:B------:R-:W-:Y:S02]  /*6e00*/  LEA.HI.X.SX32 R5, R161, R29.reuse, 0x2, P1 ;  /* 0x0000001da1057211 */ /* 0x080fe400008f16ff */
[-C--:B------:R-:W-:Y:S02]  /*6e10*/  LEA.HI.X.SX32 R33, R163, R29.reuse, 0x2, P2 ;  /* 0x0000001da3217211 */ /* 0x080fe400010f16ff */
[-C--:B------:R-:W-:Y:S02]  /*6e20*/  LEA R6, P0, R162, R28.reuse, 0x2 ;  /* 0x0000001ca2067211 */ /* 0x080fe400078010ff */
[----:B------:R-:W-:Y:S01]  /*6e30*/  IADD3 R161, R250, 0x20, RZ ;  /* 0x00000020faa17810 */ /* 0x000fe20007ffe0ff */
[----:B------:R2:W-:Y:S04]  /*6e40*/  RED.E.ADD.F32.FTZ.RN.STRONG.GPU [R32.64], R9 ;  /* 0x000000092000798e */ /* 0x0005e8000c10e786 */
[----:B------:R3:W-:Y:S01]  /*6e50*/  RED.E.ADD.F32.FTZ.RN.STRONG.GPU [R4.64], R10 ;  /* 0x0000000a0400798e */ /* 0x0007e2000c10e786 */
[-C--:B-1----:R-:W-:Y:S02]  /*6e60*/  LEA.HI.X.SX32 R7, R162, R29.reuse, 0x2, P0 ;  /* 0x0000001da2077211 */ /* 0x082fe400000f16ff */
[-C--:B----4-:R-:W-:Y:S03]  /*6e70*/  LEA R8, P2, R227, R28.reuse, 0x2 ;  /* 0x0000001ce3087211 */ /* 0x090fe600078410ff */
[----:B------:R1:W-:Y:S04]  /*6e80*/  RED.E.ADD.F32.FTZ.RN.STRONG.GPU [R6.64], R11 ;  /* 0x0000000b0600798e */ /* 0x0003e8000c10e786 */
[----:B------:R4:W-:Y:S04]  /*6e90*/  RED.E.ADD.F32.FTZ.RN.STRONG.GPU [R28.64+0x80], R12 ;  /* 0x0000800c1c00798e */ /* 0x0009e8000c10e786 */
[----:B------:R4:W-:Y:S01]  /*6ea0*/  RED.E.ADD.F32.FTZ.RN.STRONG.GPU [R30.64+0x80], R13 ;  /* 0x0000800d1e00798e */ /* 0x0009e2000c10e786 */
[-C--:B--2---:R-:W-:Y:S02]  /*6eb0*/  LEA R32, P1, R247, R28.reuse, 0x2 ;  /* 0x0000001cf7207211 */ /* 0x084fe400078210ff */
[-C--:B------:R-:W-:Y:S02]  /*6ec0*/  LEA.HI.X.SX32 R9, R227, R29.reuse, 0x2, P2 ;  /* 0x0000001de3097211 */ /* 0x080fe400010f16ff */
[-C--:B---3--:R-:W-:Y:S02]  /*6ed0*/  LEA R4, P0, R161, R28.reuse, 0x2 ;  /* 0x0000001ca1047211 */ /* 0x088fe400078010ff */
        /* <DEDUP_REMOVED lines=9> */
[CC--:B----4-:R-:W-:Y:S03]  /*6f70*/  LEA R12, P4, R246.reuse, R28.reuse, 0x2 ;  /* 0x0000001cf60c7211 */ /* 0x0d0fe600078810ff */
[----:B------:R2:W-:Y:S01]  /*6f80*/  RED.E.ADD.F32.FTZ.RN.STRONG.GPU [R10.64], R16 ;  /* 0x000000100a00798e */ /* 0x0005e2000c10e786 */
[-C--:B------:R-:W-:Y:S03]  /*6f90*/  LEA.HI.X.SX32 R13, R246, R29.reuse, 0x2, P4 ;  /* 0x0000001df60d7211 */ /* 0x080fe600020f16ff */
[----:B------:R3:W-:Y:S04]  /*6fa0*/  RED.E.ADD.F32.FTZ.RN.STRONG.GPU [R8.64], R17 ;  /* 0x000000110800798e */ /* 0x0007e8000c10e786 */
[----:B------:R4:W-:Y:S04]  /*6fb0*/  RED.E.ADD.F32.FTZ.RN.STRONG.GPU [R6.64], R18 ;  /* 0x000000120600798e */ /* 0x0009e8000c10e786 */
[----:B------:R-:W-:Y:S01]  /*6fc0*/  LDSM.16.MT88.4 R32, [R2+0x15800] ;  /* 0x015800000220783b */ /* 0x000fe20000004200 */
[CC--:B-1----:R-:W-:Y:S04]  /*6fd0*/  LEA R4, P0, R229.reuse, R28.reuse, 0x2 ;  /* 0x0000001ce5047211 */ /* 0x0c2fe800078010ff */
[-C--:B------:R-:W-:Y:S02]  /*6fe0*/  LEA.HI.X.SX32 R5, R229, R29.reuse, 0x2, P0 ;  /* 0x0000001de5057211 */ /* 0x080fe400000f16ff */
[-C--:B------:R-:W-:Y:S02]  /*6ff0*/  LEA R14, P0, R252, R28.reuse, 0x2 ;  /* 0x0000001cfc0e7211 */ /* 0x080fe400078010ff */
[-C--:B--2---:R-:W-:Y:S01]  /*7000*/  LEA R10, P3, R0, R28.reuse, 0x2 ;  /* 0x0000001c000a7211 */ /* 0x084fe200078610ff */
[----:B------:R1:W-:Y:S01]  /*7010*/  RED.E.ADD.F32.FTZ.RN.STRONG.GPU [R4.64], R19 ;  /* 0x000000130400798e */ /* 0x0003e2000c10e786 */
[-C--:B------:R-:W-:Y:S02]  /*7020*/  LEA.HI.X.SX32 R15, R252, R29.reuse, 0x2, P0 ;  /* 0x0000001dfc0f7211 */ /* 0x080fe400000f16ff */
[CC--:B---3--:R-:W-:Y:S01]  /*7030*/  LEA R8, P2, R225.reuse, R28.reuse, 0x2 ;  /* 0x0000001ce1087211 */ /* 0x0c8fe200078410ff */
        /* <DEDUP_REMOVED lines=93> */
[----:B------:R-:W2:Y:S01]  /*7610*/  LDL R145, [R1] ;  /* 0x0000000001917983 */ /* 0x000ea20000100800 */
[----:B------:R-:W-:-:S02]  /*7620*/  FMUL.FTZ R132, R48, c[0x0][0x2dc] ;  /* 0x0000b70030847a20 */ /* 0x000fc40000410000 */
[----:B------:R-:W-:Y:S01]  /*7630*/  FMUL.FTZ R48, R46, c[0x0][0x2dc] ;  /* 0x0000b7002e307a20 */ /* 0x000fe20000410000 */
[----:B------:R-:W1:Y:S01]  /*7640*/  S2R R144, SR_CTAID.Y ;  /* 0x0000000000907919 */ /* 0x000e620000002600 */
[----:B------:R-:W-:Y:S02]  /*7650*/  FMUL.FTZ R18, R47, c[0x0][0x2dc] ;  /* 0x0000b7002f127a20 */ /* 0x000fe40000410000 */
        /* <DEDUP_REMOVED lines=11> */
[----:B------:R-:W-:Y:S01]  /*7710*/  BAR.SYNC.DEFER_BLOCKING 0x0 ;  /* 0x0000000000007b1d */ /* 0x000fe20000010000 */
        /* <DEDUP_REMOVED lines=179> */
[----:B--2---:R-:W-:-:S13]  /*8250*/  ISETP.NE.AND P0, PT, R145, -0x1, PT ;  /* 0xffffffff9100780c */ /* 0x004fda0003f05270 */
[----:B---3--:R-:W-:-:S05]  /*8260*/  @P0 IADD3 R0, R239, R145, RZ ;  /* 0x00000091ef000210 */ /* 0x008fca0007ffe0ff */
        /* <DEDUP_REMOVED lines=14> */
.L_x_847:
        /* <DEDUP_REMOVED lines=15> */
.L_x_848:
        /* <DEDUP_REMOVED lines=30> */
[----:B------:R-:W-:Y:S01]  /*8620*/  ISETP.GE.AND P3, PT, R212, c[0x0][0x220], PT ;  /* 0x00008800d4007a0c */ /* 0x000fe20003f66270 */
[----:B------:R-:W2:Y:S01]  /*8630*/  LDS.128 R16, [R160+0xb000] ;  /* 0x00b00000a0107984 */ /* 0x000ea20000000c00 */
[----:B------:R-:W-:Y:S01]  /*8640*/  MOV R5, R20 ;  /* 0x0000001400057202 */ /* 0x000fe20000000f00 */
[----:B------:R-:W-:Y:S01]  /*8650*/  IMAD R3, R37, c[0x0][0x3a0], RZ ;  /* 0x0000e80025037a24 */ /* 0x000fe200078e02ff */
[----:B------:R-:W-:Y:S01]  /*8660*/  ISETP.GE.AND P2, PT, R221, c[0x0][0x220], PT ;  /* 0x00008800dd007a0c */ /* 0x000fe20003f46270 */
[----:B------:R-:W-:Y:S01]  /*8670*/  IMAD.MOV.U32 R4, RZ, RZ, R8 ;  /* 0x000000ffff047224 */ /* 0x000fe200078e0008 */
[----:B------:R-:W-:Y:S01]  /*8680*/  ISETP.GE.AND P1, PT, R222, c[0x0][0x220], PT ;  /* 0x00008800de007a0c */ /* 0x000fe20003f26270 */
[----:B------:R-:W-:-:S02]  /*8690*/  IMAD R3, R238, c[0x0][0x3a4], R3 ;  /* 0x0000e900ee037a24 */ /* 0x000fc400078e0203 */
[----:B------:R-:W-:-:S04]  /*86a0*/  IMAD.WIDE.U32 R10, R238, c[0x0][0x3a0], R4 ;  /* 0x0000e800ee0a7a25 */ /* 0x000fc800078e0004 */
[----:B------:R-:W4:Y:S01]  /*86b0*/  @!P3 LDS.128 R12, [R160+0x9000] ;  /* 0x00900000a00cb984 */ /* 0x000f220000000c00 */
[----:B------:R-:W-:Y:S01]  /*86c0*/  IMAD.IADD R3, R11, 0x1, R3 ;  /* 0x000000010b037824 */ /* 0x000fe200078e0203 */
[C---:B------:R-:W-:Y:S02]  /*86d0*/  LEA R4, P0, R10.reuse, c[0x0][0x340], 0x1 ;  /* 0x0000d0000a047a11 */ /* 0x040fe400078008ff */
[----:B--2---:R-:W2:Y:S02]  /*86e0*/  LDS.128 R160, [R160+0xd000] ;  /* 0x00d00000a0a07984 */ /* 0x004ea40000000c00 */
[----:B------:R-:W-:-:S05]  /*86f0*/  LEA.HI.X R5, R10, c[0x0][0x344], R3, 0x1, P0 ;  /* 0x0000d1000a057a11 */ /* 0x000fca00000f0c03 */
[----:B------:R3:W-:Y:S04]  /*8700*/  @!P2 STG.E.128 [R4.64+0x40], R16 ;  /* 0x000040100400a986 */ /* 0x0007e8000c101d06 */
[----:B----4-:R3:W-:Y:S04]  /*8710*/  @!P3 STG.E.128 [R4.64], R12 ;  /* 0x0000000c0400b986 */ /* 0x0107e8000c101d06 */
[----:B--2---:R3:W-:Y:S02]  /*8720*/  @!P1 STG.E.128 [R4.64+0x80], R160 ;  /* 0x000080a004009986 */ /* 0x0047e4000c101d06 */
.L_x_850:
[----:B------:R-:W-:Y:S05]  /*8730*/  BSYNC B0 ;  /* 0x0000000000007941 */ /* 0x000fea0003800000 */
.L_x_849:
[----:B------:R-:W-:Y:S01]  /*8740*/  IADD3 R3, R238, 0x40, RZ ;  /* 0x00000040ee037810 */ /* 0x000fe20007ffe0ff */
[----:B------:R-:W-:Y:S03]  /*8750*/  BSSY B0, `(.L_x_851) ;  /* 0x0000013000007945 */ /* 0x000fe60003800000 */
[----:B------:R-:W-:-:S13]  /*8760*/  ISETP.GE.AND P3, PT, R3, R21, PT ;  /* 0x000000150300720c */ /* 0x000fda0003f66270 */
[----:B------:R-:W-:Y:S05]  /*8770*/  @P3 BRA `(.L_x_852) ;  /* 0x0000010000003947 */ /* 0x000fea0003800000 */
[----:B------:R-:W-:Y:S02]  /*8780*/  IADD3 R3, P0, R238, 0x40, RZ ;  /* 0x00000040ee037810 */ /* 0x000fe40007f1e0ff */
[----:B---3--:R-:W-:Y:S02]  /*8790*/  MOV R5, R20 ;  /* 0x0000001400057202 */ /* 0x008fe40000000f00 */
        /* <DEDUP_REMOVED lines=11> */
[----:B------:R3:W-:Y:S04]  /*8850*/  @!P2 STG.E.128 [R4.64], R32 ;  /* 0x000000200400a986 */ /* 0x0007e8000c101d06 */
[----:B----4-:R3:W-:Y:S04]  /*8860*/  @!P1 STG.E.128 [R4.64+0x40], R28 ;  /* 0x0000401c04009986 */ /* 0x0107e8000c101d06 */
[----:B-1----:R3:W-:Y:S02]  /*8870*/  @!P0 STG.E.128 [R4.64+0x80], R24 ;  /* 0x0000801804008986 */ /* 0x0027e4000c101d06 */
.L_x_852:
[----:B------:R-:W-:Y:S05]  /*8880*/  BSYNC B0 ;  /* 0x0000000000007941 */ /* 0x000fea0003800000 */
.L_x_851:
        /* <DEDUP_REMOVED lines=11> */
[----:B---3--:R-:W-:Y:S01]  /*8940*/  MOV R5, R3 ;  /* 0x0000000300057202 */ /* 0x008fe20000000f00 */
[----:B------:R-:W-:Y:S01]  /*8950*/  IMAD R0, R37, c[0x0][0x3a8], RZ ;  /* 0x0000ea0025007a24 */ /* 0x000fe200078e02ff */
[----:B------:R-:W-:Y:S01]  /*8960*/  ISETP.GE.AND P2, PT, R212, c[0x0][0x220], PT ;  /* 0x00008800d4007a0c */ /* 0x000fe20003f46270 */
[----:B------:R-:W-:Y:S01]  /*8970*/  IMAD.MOV.U32 R4, RZ, RZ, R6 ;  /* 0x000000ffff047224 */ /* 0x000fe200078e0006 */
[----:B------:R-:W-:Y:S01]  /*8980*/  ISETP.GE.AND P1, PT, R221, c[0x0][0x220], PT ;  /* 0x00008800dd007a0c */ /* 0x000fe20003f26270 */
[----:B------:R-:W-:Y:S01]  /*8990*/  IMAD R0, R238, c[0x0][0x3ac], R0 ;  /* 0x0000eb00ee007a24 */ /* 0x000fe200078e0200 */
[----:B------:R-:W-:Y:S01]  /*89a0*/  ISETP.GE.AND P0, PT, R222, c[0x0][0x220], PT ;  /* 0x00008800de007a0c */ /* 0x000fe20003f06270 */
[----:B------:R-:W-:-:S04]  /*89b0*/  IMAD.WIDE.U32 R8, R238, c[0x0][0x3a8], R4 ;  /* 0x0000ea00ee087a25 */ /* 0x000fc800078e0004 */
[----:B------:R-:W-:Y:S01]  /*89c0*/  IMAD.IADD R0, R9, 0x1, R0 ;  /* 0x0000000109007824 */ /* 0x000fe200078e0200 */
[----:B------:R-:W-:-:S04]  /*89d0*/  LEA R4, P4, R8, c[0x0][0x348], 0x1 ;  /* 0x0000d20008047a11 */ /* 0x000fc800078808ff */
[----:B------:R-:W-:-:S05]  /*89e0*/  LEA.HI.X R5, R8, c[0x0][0x34c], R0, 0x1, P4 ;  /* 0x0000d30008057a11 */ /* 0x000fca00020f0c00 */
[----:B-1----:R1:W-:Y:S04]  /*89f0*/  @!P2 STG.E.128 [R4.64], R48 ;  /* 0x000000300400a986 */ /* 0x0023e8000c101d06 */
[----:B------:R1:W-:Y:S04]  /*8a00*/  @!P1 STG.E.128 [R4.64+0x40], R44 ;  /* 0x0000402c04009986 */ /* 0x0003e8000c101d06 */
[----:B------:R1:W-:Y:S02]  /*8a10*/  @!P0 STG.E.128 [R4.64+0x80], R40 ;  /* 0x0000802804008986 */ /* 0x0003e4000c101d06 */
.L_x_854:
[----:B------:R-:W-:Y:S05]  /*8a20*/  BSYNC B0 ;  /* 0x0000000000007941 */ /* 0x000fea0003800000 */
.L_x_853:
[----:B------:R-:W-:Y:S05]  /*8a30*/  @P3 BRA `(.L_x_855) ;  /* 0x0000094000003947 */ /* 0x000fea0003800000 */
[----:B------:R-:W-:Y:S01]  /*8a40*/  IADD3 R0, P0, R238, 0x40, RZ ;  /* 0x00000040ee007810 */ /* 0x000fe20007f1e0ff */
[----:B------:R-:W-:Y:S01]  /*8a50*/  IMAD.MOV.U32 R7, RZ, RZ, R3 ;  /* 0x000000ffff077224 */ /* 0x000fe200078e0003 */
[----:B------:R-:W-:-:S03]  /*8a60*/  ISETP.GE.AND P1, PT, R212, c[0x0][0x220], PT ;  /* 0x00008800d4007a0c */ /* 0x000fc60003f26270 */
[----:B-1-3--:R-:W-:Y:S01]  /*8a70*/  IMAD.X R4, RZ, RZ, R37, P0 ;  /* 0x000000ffff047224 */ /* 0x00afe200000e0625 */
        /* <DEDUP_REMOVED lines=13> */
.L_x_830:
[----:B------:R-:W2:Y:S04]  /*8b50*/  LDL R10, [R1] ;  /* 0x00000000010a7983 */ /* 0x000ea80000100800 */
[----:B------:R-:W1:Y:S02]  /*8b60*/  S2R R9, SR_CTAID.Y ;  /* 0x0000000000097919 */ /* 0x000e640000002600 */
[----:B-1----:R-:W-:Y:S02]  /*8b70*/  SHF.R.S32.HI R8, RZ, 0x1f, R9 ;  /* 0x0000001fff087819 */ /* 0x002fe40000011409 */
[----:B--2---:R-:W-:-:S13]  /*8b80*/  ISETP.NE.AND P0, PT, R10, -0x1, PT ;  /* 0xffffffff0a00780c */ /* 0x004fda0003f05270 */
        /* <DEDUP_REMOVED lines=15> */
.L_x_856:
        /* <DEDUP_REMOVED lines=15> */
.L_x_857:
[----:B------:R-:W1:Y:S01]  /*8d70*/  S2R R19, SR_CTAID.Z ;  /* 0x0000000000137919 */ /* 0x000e620000002700 */
[C---:B------:R-:W-:Y:S01]  /*8d80*/  IMAD.SHL.U32 R0, R237.reuse, 0x80, RZ ;  /* 0x00000080ed007824 */ /* 0x040fe200078e00ff */
[----:B------:R-:W-:Y:S01]  /*8d90*/  BSSY B0, `(.L_x_858) ;  /* 0x0000020000007945 */ /* 0x000fe20003800000 */
[----:B------:R-:W-:Y:S01]  /*8da0*/  IMAD R11, R237, -0x80, R196 ;  /* 0xffffff80ed0b7824 */ /* 0x000fe200078e02c4 */
[----:B------:R-:W-:Y:S01]  /*8db0*/  IADD3 R13, R212, 0x20, RZ ;  /* 0x00000020d40d7810 */ /* 0x000fe20007ffe0ff */
[----:B------:R-:W-:Y:S01]  /*8dc0*/  IMAD.WIDE.U32 R4, R0, c[0x0][0x3a0], R212 ;  /* 0x0000e80000047a25 */ /* 0x000fe200078e00d4 */
[----:B------:R-:W-:Y:S02]  /*8dd0*/  SHF.R.S32.HI R14, RZ, 0x1f, R0 ;  /* 0x0000001fff0e7819 */ /* 0x000fe40000011400 */
[----:B------:R-:W-:-:S02]  /*8de0*/  ISETP.GE.AND P4, PT, R238, R11, PT ;  /* 0x0000000bee00720c */ /* 0x000fc40003f86270 */
[----:B------:R-:W-:Y:S01]  /*8df0*/  IADD3 R6, P0, R6, R4, RZ ;  /* 0x0000000406067210 */ /* 0x000fe20007f1e0ff */
[----:B------:R-:W-:Y:S01]  /*8e00*/  IMAD R3, R14, c[0x0][0x3a0], RZ ;  /* 0x0000e8000e037a24 */ /* 0x000fe200078e02ff */
[----:B------:R-:W-:Y:S02]  /*8e10*/  IADD3 R12, R212, 0x40, RZ ;  /* 0x00000040d40c7810 */ /* 0x000fe40007ffe0ff */
[----:B------:R-:W-:Y:S01]  /*8e20*/  SHF.R.S32.HI R17, RZ, 0x1f, R238 ;  /* 0x0000001fff117819 */ /* 0x000fe200000114ee */
        /* <DEDUP_REMOVED lines=22> */
.L_x_859:
[----:B------:R-:W-:Y:S05]  /*8f90*/  BSYNC B0 ;  /* 0x0000000000007941 */ /* 0x000fea0003800000 */
.L_x_858:
[----:B------:R-:W-:Y:S01]  /*8fa0*/  IADD3 R3, R238, 0x40, RZ ;  /* 0x00000040ee037810 */ /* 0x000fe20007ffe0ff */
[----:B------:R-:W-:Y:S03]  /*8fb0*/  BSSY B0, `(.L_x_860) ;  /* 0x0000012000007945 */ /* 0x000fe60003800000 */
[----:B------:R-:W-:-:S13]  /*8fc0*/  ISETP.GE.AND P3, PT, R3, R11, PT ;  /* 0x0000000b0300720c */ /* 0x000fda0003f66270 */
[----:B------:R-:W-:Y:S05]  /*8fd0*/  @P3 BRA `(.L_x_861) ;  /* 0x000000f000003947 */ /* 0x000fea0003800000 */
[----:B------:R-:W-:Y:S01]  /*8fe0*/  IADD3 R3, P0, R238, 0x40, RZ ;  /* 0x00000040ee037810 */ /* 0x000fe20007f1e0ff */
[----:B------:R-:W-:Y:S01]  /*8ff0*/  IMAD.MOV.U32 R7, RZ, RZ, R10 ;  /* 0x000000ffff077224 */ /* 0x000fe200078e000a */
[----:B------:R-:W-:Y:S02]  /*9000*/  ISETP.GE.AND P2, PT, R212, c[0x0][0x220], PT ;  /* 0x00008800d4007a0c */ /* 0x000fe40003f46270 */
[----:B------:R-:W-:Y:S01]  /*9010*/  ISETP.GE.AND P1, PT, R13, c[0x0][0x220], PT ;  /* 0x000088000d007a0c */ /* 0x000fe20003f26270 */
        /* <DEDUP_REMOVED lines=11> */
.L_x_861:
[----:B------:R-:W-:Y:S05]  /*90d0*/  BSYNC B0 ;  /* 0x0000000000007941 */ /* 0x000fea0003800000 */
.L_x_860:
        /* <DEDUP_REMOVED lines=25> */
.L_x_863:
[----:B------:R-:W-:Y:S05]  /*9270*/  BSYNC B0 ;  /* 0x0000000000007941 */ /* 0x000fea0003800000 */
.L_x_862:
[----:B------:R-:W-:Y:S05]  /*9280*/  @P3 BRA `(.L_x_855) ;  /* 0x000000f000003947 */ /* 0x000fea0003800000 */
[----:B------:R-:W-:Y:S01]  /*9290*/  IADD3 R0, P0, R238, 0x40, RZ ;  /* 0x00000040ee007810 */ /* 0x000fe20007f1e0ff */
[----:B------:R-:W-:Y:S01]  /*92a0*/  IMAD.MOV.U32 R7, RZ, RZ, R3 ;  /* 0x000000ffff077224 */ /* 0x000fe200078e0003 */
[----:B------:R-:W-:-:S02]  /*92b0*/  ISETP.GE.AND P1, PT, R13, c[0x0][0x220], PT ;  /* 0x000088000d007a0c */ /* 0x000fc40003f26270 */
        /* <DEDUP_REMOVED lines=12> */
.L_x_855:
[----:B------:R-:W-:Y:S05]  /*9380*/  BSYNC B1 ;  /* 0x0000000000017941 */ /* 0x000fea0003800000 */
.L_x_825:
        /* <DEDUP_REMOVED lines=9> */
.L_x_864:
[----:B------:R-:W-:Y:S05]  /*9420*/  EXIT ;  /* 0x000000000000794d */ /* 0x000fea0003800000 */
.L_x_866:
        /* <DEDUP_REMOVED lines=13> */
.L_x_1301:


//--------------------- .text._ZN5flash44flash_bwd_dq_dk_dv_loop_seqk_parallel_kernelI23Flash_bwd_kernel_traitsILi96ELi64ELi128ELi8ELi2ELi4ELi4ELb0ELb0EN7cutlass6half_tE19Flash_kernel_traitsILi96ELi64ELi128ELi8ES3_EELb0ELb0ELb0ELb0ELb0ELb0ELb1EEEvNS_16Flash_bwd_paramsE --------------------------
	.section	.text._ZN5flash44flash_bwd_dq_dk_dv_loop_seqk_parallel_kernelI23Flash_bwd_kernel_traitsILi96ELi64ELi128ELi8ELi2ELi4ELi4ELb0ELb0EN7cutlass6half_tE19Flash_kernel_traitsILi96ELi64ELi128ELi8ES3_EELb0ELb0ELb0ELb0ELb0ELb0ELb1EEEvNS_16Flash_bwd_paramsE,"ax",@progbits
	.sectioninfo	@"SHI_REGISTERS=255"
	.align	128
        .global         _ZN5flash44flash_bwd_dq_dk_dv_loop_seqk_parallel_kernelI23Flash_bwd_kernel_traitsILi96ELi64ELi128ELi8ELi2ELi4ELi4ELb0ELb0EN7cutlass6half_tE19Flash_kernel_traitsILi96ELi64ELi128ELi8ES3_EELb0ELb0ELb0ELb0ELb0ELb0ELb1EEEvNS_16Flash_bwd_paramsE
        .type           _ZN5flash44flash_bwd_dq_dk_dv_loop_seqk_parallel_kernelI23Flash_bwd_kernel_traitsILi96ELi64ELi128ELi8ELi2ELi4ELi4ELb0ELb0EN7cutlass6half_tE19Flash_kernel_traitsILi96ELi64ELi128ELi8ES3_EELb0ELb0ELb0ELb0ELb0ELb0ELb1EEEvNS_16Flash_bwd_paramsE,@function
        .size           _ZN5flash44flash_bwd_dq_dk_dv_loop_seqk_parallel_kernelI23Flash_bwd_kernel_traitsILi96ELi64ELi128ELi8ELi2ELi4ELi4ELb0ELb0EN7cutlass6half_tE19Flash_kernel_traitsILi96ELi64ELi128ELi8ES3_EELb0ELb0ELb0ELb0ELb0ELb0ELb1EEEvNS_16Flash_bwd_paramsE,(.L_x_1302 - _ZN5flash44flash_bwd_dq_dk_dv_loop_seqk_parallel_kernelI23Flash_bwd_kernel_traitsILi96ELi64ELi128ELi8ELi2ELi4ELi4ELb0ELb0EN7cutlass6half_tE19Flash_kernel_traitsILi96ELi64ELi128ELi8ES3_EELb0ELb0ELb0ELb0ELb0ELb0ELb1EEEvNS_16Flash_bwd_paramsE)
        .other          _ZN5flash44flash_bwd_dq_dk_dv_loop_seqk_parallel_kernelI23Flash_bwd_kernel_traitsILi96ELi64ELi128ELi8ELi2ELi4ELi4ELb0ELb0EN7cutlass6half_tE19Flash_kernel_traitsILi96ELi64ELi128ELi8ES3_EELb0ELb0ELb0ELb0ELb0ELb0ELb1EEEvNS_16Flash_bwd_paramsE,@"STO_CUDA_ENTRY STV_DEFAULT"
_ZN5flash44flash_bwd_dq_dk_dv_loop_seqk_parallel_kernelI23Flash_bwd_kernel_traitsILi96ELi64ELi128ELi8ELi2ELi4ELi4ELb0ELb0EN7cutlass6half_tE19Flash_kernel_traitsILi96ELi64ELi128ELi8ES3_EELb0ELb0ELb0ELb0ELb0ELb0ELb1EEEvNS_16Flash_bwd_paramsE:
.text._ZN5flash44flash_bwd_dq_dk_dv_loop_seqk_parallel_kernelI23Flash_bwd_kernel_traitsILi96ELi64ELi128ELi8ELi2ELi4ELi4ELb0ELb0EN7cutlass6half_tE19Flash_kernel_traitsILi96ELi64ELi128ELi8ES3_EELb0ELb0ELb0ELb0ELb0ELb0ELb1EEEvNS_16Flash_bwd_paramsE:
        /* <DEDUP_REMOVED lines=37> */
[-C--:B------:R-:W-:Y:S01]  /*0250*/  LEA.HI R16, R20, R21.reuse, RZ, 0x3 ;  /* 0x0000001514107211 */ /* 0x080fe200078f18ff */
[----:B------:R-:W-:Y:S01]  /*0260*/  UIMAD UR46, UR46, UR12, URZ ;  /* 0x0000000c2e2e72a4 */ /* 0x000fe2000f8e023f */
[----:B------:R-:W-:Y:S01]  /*0270*/  LEA.HI R0, R10, R2, RZ, 0x1 ;  /* 0x000000020a007211 */ /* 0x000fe200078f08ff */
[----:B------:R-:W-:Y:S01]  /*0280*/  UIMAD UR55, UR8, UR6, UR55 ;  /* 0x00000006083772a4 */ /* 0x000fe2000f8e0237 */
[----:B------:R-:W-:Y:S01]  /*0290*/  LEA.HI R11, R20, R21, RZ, 0x5 ;  /* 0x00000015140b7211 */ /* 0x000fe200078f28ff */
[----:B------:R-:W-:Y:S01]  /*02a0*/  UIMAD UR52, UR7, UR33, URZ ;  /* 0x00000021073472a4 */ /* 0x000fe2000f8e023f */
[----:B------:R-:W-:Y:S01]  /*02b0*/  LOP3.LUT R0, R0, 0xfffffffe, RZ, 0xc0, !PT ;  /* 0xfffffffe00007812 */ /* 0x000fe200078ec0ff */
[----:B------:R-:W-:Y:S01]  /*02c0*/  UIMAD UR6, UR33, UR11, UR38 ;  /* 0x0000000b210672a4 */ /* 0x000fe2000f8e0226 */
[----:B------:R-:W-:Y:S01]  /*02d0*/  LOP3.LUT R3, R5, 0xfffffffc, RZ, 0xc0, !PT ;  /* 0xfffffffc05037812 */ /* 0x000fe200078ec0ff */
[----:B------:R-:W-:Y:S01]  /*02e0*/  @!UP2 UIMAD UR7, UR33, UR13, UR38 ;  /* 0x0000000d2107a2a4 */ /* 0x000fe2000f8e0226 */
[----:B------:R-:W-:Y:S01]  /*02f0*/  SHF.R.S32.HI R4, RZ, 0x3, R16 ;  /* 0x00000003ff047819 */ /* 0x000fe20000011410 */
[----:B------:R-:W-:Y:S01]  /*0300*/  IMAD.IADD R15, R2, 0x1, -R0 ;  /* 0x00000001020f7824 */ /* 0x000fe200078e0a00 */
[----:B------:R-:W-:Y:S01]  /*0310*/  SHF.R.S32.HI R0, RZ, 0x2, R5 ;  /* 0x00000002ff007819 */ /* 0x000fe20000011405 */
[----:B------:R-:W-:Y:S01]  /*0320*/  IMAD.IADD R18, R21, 0x1, -R3 ;  /* 0x0000000115127824 */ /* 0x000fe200078e0a03 */
[----:B------:R-:W-:Y:S01]  /*0330*/  SHF.R.S32.HI R2, RZ, 0x1f, R5 ;  /* 0x0000001fff027819 */ /* 0x000fe20000011405 */
[----:B------:R-:W-:Y:S01]  /*0340*/  IMAD.SHL.U32 R4, R4, 0x40, RZ ;  /* 0x0000004004047824 */ /* 0x000fe200078e00ff */
[----:B------:R-:W-:Y:S01]  /*0350*/  LOP3.LUT R6, R11, 0xffffffe0, RZ, 0xc0, !PT ;  /* 0xffffffe00b067812 */ /* 0x000fe200078ec0ff */
[----:B------:R-:W-:Y:S01]  /*0360*/  IMAD.SHL.U32 R216, R18, 0x8, RZ ;  /* 0x0000000812d87824 */ /* 0x000fe200078e00ff */
[-C--:B------:R-:W-:Y:S01]  /*0370*/  LEA.HI R3, R2, R0.reuse, RZ, 0x3 ;  /* 0x0000000002037211 */ /* 0x080fe200078f18ff */
[----:B------:R-:W-:Y:S01]  /*0380*/  USHF.L.U32 UR41, UR46, 0x6, URZ ;  /* 0x000000062e297899 */ /* 0x000fe2000800063f */
[----:B------:R-:W-:Y:S01]  /*0390*/  LEA.HI R5, R5, R0, RZ, 0x1 ;  /* 0x0000000005057211 */ /* 0x000fe200078f08ff */
[----:B------:R-:W-:Y:S01]  /*03a0*/  IMAD.IADD R2, R21, 0x1, -R6 ;  /* 0x0000000115027824 */ /* 0x000fe200078e0a06 */
[----:B------:R-:W-:Y:S01]  /*03b0*/  LOP3.LUT R3, R3, 0xfffffff8, RZ, 0xc0, !PT ;  /* 0xfffffff803037812 */ /* 0x000fe200078ec0ff */
[----:B------:R-:W-:Y:S01]  /*03c0*/  ULDC UR49, c[0x0][0x214] ;  /* 0x0000850000317ab9 */ /* 0x000fe20000000800 */
[----:B------:R-:W-:Y:S01]  /*03d0*/  LOP3.LUT R4, R4, 0xc0, RZ, 0xc0, !PT ;  /* 0x000000c004047812 */ /* 0x000fe200078ec0ff */
[----:B------:R-:W-:Y:S01]  /*03e0*/  ULDC UR56, c[0x0][0x1c8] ;  /* 0x0000720000387ab9 */ /* 0x000fe20000000800 */
[----:B------:R-:W-:Y:S01]  /*03f0*/  LOP3.LUT R5, R5, 0x7fffffe, RZ, 0xc0, !PT ;  /* 0x07fffffe05057812 */ /* 0x000fe200078ec0ff */
[C---:B------:R-:W-:Y:S01]  /*0400*/  IMAD.IADD R8, R0.reuse, 0x1, -R3 ;  /* 0x0000000100087824 */ /* 0x040fe200078e0a03 */
[----:B------:R-:W-:Y:S01]  /*0410*/  SHF.R.S32.HI R6, RZ, 0x1f, R2 ;  /* 0x0000001fff067819 */ /* 0x000fe20000011402 */
[----:B------:R-:W-:Y:S01]  /*0420*/  ULDC.U8 UR10, c[0x0][0x3d0] ;  /* 0x0000f400000a7ab9 */ /* 0x000fe20000000000 */
[----:B------:R-:W-:Y:S01]  /*0430*/  SHF.R.U32.HI R3, RZ, 0x3, R4 ;  /* 0x00000003ff037819 */ /* 0x000fe20000011604 */
[----:B------:R-:W-:Y:S01]  /*0440*/  IMAD.IADD R7, R0, 0x1, -R5 ;  /* 0x0000000100077824 */ /* 0x000fe200078e0a05 */
[----:B------:R-:W-:Y:S01]  /*0450*/  LOP3.LUT R4, R4, 0x18, R216, 0xf8, !PT ;  /* 0x0000001804047812 */ /* 0x000fe200078ef8d8 */
[----:B------:R-:W-:Y:S01]  /*0460*/  ULDC UR50, c[0x0][0x224] ;  /* 0x0000890000327ab9 */ /* 0x000fe20000000800 */
[----:B------:R-:W-:Y:S01]  /*0470*/  LEA.HI R22, R6, R2, RZ, 0x2 ;  /* 0x0000000206167211 */ /* 0x000fe200078f10ff */
[----:B------:R-:W-:Y:S01]  /*0480*/  @UP2 UIMAD UR54, UR33, UR49, URZ ;  /* 0x00000031213622a4 */ /* 0x000fe2000f8e023f */
[--C-:B------:R-:W-:Y:S01]  /*0490*/  SHF.R.S32.HI R2, RZ, 0x5, R11.reuse ;  /* 0x00000005ff027819 */ /* 0x100fe2000001140b */
[----:B------:R-:W-:Y:S01]  /*04a0*/  ULDC.64 UR4, c[0x0][0x118] ;  /* 0x0000460000047ab9 */ /* 0x000fe20000000a00 */
[----:B------:R-:W-:Y:S01]  /*04b0*/  SHF.R.S32.HI R0, RZ, 0x1f, R11 ;  /* 0x0000001fff007819 */ /* 0x000fe2000001140b */
[----:B------:R-:W-:Y:S01]  /*04c0*/  ULOP3.LUT UR56, UR38, UR56, URZ, 0x3c, !UPT ;  /* 0x0000003826387292 */ /* 0x000fe2000f8e3c3f */
[----:B------:R-:W-:Y:S01]  /*04d0*/  LOP3.LUT R9, R4, R3, RZ, 0x3c, !PT ;  /* 0x0000000304097212 */ /* 0x000fe200078e3cff */
[----:B------:R-:W-:Y:S01]  /*04e0*/  IMAD R7, R2, 0x8, R7 ;  /* 0x0000000802077824 */ /* 0x000fe200078e0207 */
        /* <DEDUP_REMOVED lines=9> */
[C---:B------:R-:W-:Y:S01]  /*0580*/  IMAD.IADD R0, R21.reuse, 0x1, -R4 ;  /* 0x0000000115007824 */ /* 0x040fe200078e0a04 */
[----:B------:R-:W-:Y:S01]  /*0590*/  LEA.HI R10, R20, R21, RZ, 0x6 ;  /* 0x00000015140a7211 */ /* 0x000fe200078f30ff */
[----:B------:R-:W-:Y:S01]  /*05a0*/  IMAD.IADD R183, R2, 0x1, -R5 ;  /* 0x0000000102b77824 */ /* 0x000fe200078e0a05 */
[----:B------:R-:W-:Y:S01]  /*05b0*/  LOP3.LUT P2, RZ, R8, 0x2, RZ, 0xc0, !PT ;  /* 0x0000000208ff7812 */ /* 0x000fe2000784c0ff */
[----:B------:R-:W-:Y:S01]  /*05c0*/  IMAD.IADD R11, R2, 0x1, -R3 ;  /* 0x00000001020b7824 */ /* 0x000fe200078e0a03 */
[----:B------:R-:W-:Y:S01]  /*05d0*/  SHF.R.S32.HI R4, RZ, 0x1f, R0 ;  /* 0x0000001fff047819 */ /* 0x000fe20000011400 */
[----:B------:R-:W-:Y:S01]  /*05e0*/  USHF.R.S32.HI UR58, URZ, 0x1f, UR33 ;  /* 0x0000001f3f3a7899 */ /* 0x000fe20008011421 */
[----:B------:R-:W-:Y:S01]  /*05f0*/  LOP3.LUT R3, R16, 0xfffffff8, RZ, 0xc0, !PT ;  /* 0xfffffff810037812 */ /* 0x000fe200078ec0ff */
[----:B------:R-:W-:Y:S01]  /*0600*/  USHF.R.S32.HI UR57, URZ, 0x1f, UR38 ;  /* 0x0000001f3f397899 */ /* 0x000fe20008011426 */
[-C--:B------:R-:W-:Y:S01]  /*0610*/  LEA.HI R2, R0, R0.reuse, RZ, 0x1 ;  /* 0x0000000000027211 */ /* 0x080fe200078f08ff */
[----:B------:R-:W-:Y:S01]  /*0620*/  UIMAD.WIDE.U32 UR42, UR36, UR44, URZ ;  /* 0x0000002c242a72a5 */ /* 0x000fe2000f8e003f */
[----:B------:R-:W-:Y:S01]  /*0630*/  LEA.HI R12, R4, R0, RZ, 0x3 ;  /* 0x00000000040c7211 */ /* 0x000fe200078f18ff */
[----:B------:R-:W-:Y:S01]  /*0640*/  IMAD.IADD R3, R21, 0x1, -R3 ;  /* 0x0000000115037824 */ /* 0x000fe200078e0a03 */
[----:B------:R-:W-:Y:S01]  /*0650*/  LOP3.LUT R5, R2, 0x7fffffe, RZ, 0xc0, !PT ;  /* 0x07fffffe02057812 */ /* 0x000fe200078ec0ff */
[----:B------:R-:W-:Y:S01]  /*0660*/  UIMAD UR51, UR37, UR44, URZ ;  /* 0x0000002c253372a4 */ /* 0x000fe2000f8e023f */
[----:B------:R-:W-:Y:S01]  /*0670*/  LOP3.LUT R4, R12, 0xfffffff8, RZ, 0xc0, !PT ;  /* 0xfffffff80c047812 */ /* 0x000fe200078ec0ff */
[----:B------:R-:W-:Y:S01]  /*0680*/  USHF.R.S32.HI UR53, URZ, 0x1f, UR47 ;  /* 0x0000001f3f357899 */ /* 0x000fe2000801142f */
[----:B------:R-:W-:Y:S01]  /*0690*/  LEA.HI R6, R3, R3, RZ, 0x1 ;  /* 0x0000000303067211 */ /* 0x000fe200078f08ff */
[C---:B------:R-:W-:Y:S01]  /*06a0*/  IMAD.IADD R19, R0.reuse, 0x1, -R5 ;  /* 0x0000000100137824 */ /* 0x040fe200078e0a05 */
[----:B------:R-:W-:Y:S01]  /*06b0*/  SHF.R.S32.HI R10, RZ, 0x6, R10 ;  /* 0x00000006ff0a7819 */ /* 0x000fe2000001140a */
[----:B------:R-:W-:Y:S01]  /*06c0*/  IMAD.IADD R14, R0, 0x1, -R4 ;  /* 0x00000001000e7824 */ /* 0x000fe200078e0a04 */
[----:B------:R-:W-:Y:S01]  /*06d0*/  LOP3.LUT R0, R6, 0x3fffffe, RZ, 0xc0, !PT ;  /* 0x03fffffe06007812 */ /* 0x000fe200078ec0ff */
[----:B------:R-:W-:Y:S01]  /*06e0*/  IMAD.U32 R4, R7, 0x20, R9 ;  /* 0x0000002007047824 */ /* 0x000fe200078e0009 */
[----:B------:R-:W-:Y:S01]  /*06f0*/  LEA.HI R9, R20, R21, RZ, 0x7 ;  /* 0x0000001514097211 */ /* 0x000fe200078f38ff */
[----:B------:R-:W-:Y:S01]  /*0700*/  IMAD.SHL.U32 R21, R21, 0x2, RZ ;  /* 0x0000000215157824 */ /* 0x000fe200078e00ff */
[----:B------:R-:W-:Y:S01]  /*0710*/  LOP3.LUT P5, RZ, R14, 0x2, RZ, 0xc0, !PT ;  /* 0x000000020eff7812 */ /* 0x000fe200078ac0ff */
[C---:B------:R-:W-:Y:S01]  /*0720*/  IMAD.IADD R5, R3.reuse, 0x1, -R0 ;  /* 0x0000000103057824 */ /* 0x040fe200078e0a00 */
[----:B------:R1:W-:Y:S01]  /*0730*/  STL [R1+0x4], R4 ;  /* 0x0000040401007387 */ /* 0x0003e20000100800 */
[----:B------:R-:W-:Y:S01]  /*0740*/  IMAD R0, R10, 0x4, R15 ;  /* 0x000000040a007824 */ /* 0x000fe200078e020f */
[----:B------:R-:W-:Y:S01]  /*0750*/  LOP3.LUT P6, RZ, R14, 0x4, RZ, 0xc0, !PT ;  /* 0x000000040eff7812 */ /* 0x000fe200078cc0ff */
[----:B------:R-:W-:Y:S01]  /*0760*/  IMAD.SHL.U32 R3, R3, 0x40, RZ ;  /* 0x0000004003037824 */ /* 0x000fe200078e00ff */
[----:B------:R-:W-:Y:S01]  /*0770*/  SEL R178, R182, 0xffffffe0, !P5 ;  /* 0xffffffe0b6b27807 */ /* 0x000fe20006800000 */
[----:B------:R-:W-:Y:S01]  /*0780*/  IMAD R17, R0, 0x8, R5 ;  /* 0x0000000800117824 */ /* 0x000fe200078e0205 */
[--C-:B------:R-:W-:Y:S01]  /*0790*/  SHF.R.S32.HI R5, RZ, 0x1, R2.reuse ;  /* 0x00000001ff057819 */ /* 0x100fe20000011402 */
[----:B------:R-:W-:Y:S01]  /*07a0*/  UIMAD UR50, UR6, UR50, URZ ;  /* 0x00000032063272a4 */ /* 0x000fe2000f8e023f */
[----:B------:R-:W-:Y:S01]  /*07b0*/  SHF.R.S32.HI R2, RZ, 0x1f, R2 ;  /* 0x0000001fff027819 */ /* 0x000fe20000011402 */
[----:B------:R-:W-:Y:S01]  /*07c0*/  @!UP2 UIMAD UR49, UR7, UR49, URZ ;  /* 0x000000310731a2a4 */ /* 0x000fe2000f8e023f */
[----:B------:R-:W-:Y:S01]  /*07d0*/  SHF.R.S32.HI R0, RZ, 0x1, R6 ;  /* 0x00000001ff007819 */ /* 0x000fe20000011406 */
[----:B------:R-:W-:Y:S01]  /*07e0*/  USHF.R.S32.HI UR48, URZ, 0x1f, UR41 ;  /* 0x0000001f3f307899 */ /* 0x000fe20008011429 */
[----:B------:R-:W-:Y:S01]  /*07f0*/  LEA.HI R6, R8, R8, RZ, 0x1 ;  /* 0x0000000808067211 */ /* 0x000fe200078f08ff */
[----:B------:R-:W-:Y:S01]  /*0800*/  UMOV UR40, 0xffffd000 ;  /* 0xffffd00000287882 */ /* 0x000fe20000000000 */
[----:B------:R-:W-:-:S02]  /*0810*/  LOP3.LUT P4, RZ, R0, 0x2, RZ, 0xc0, !PT ;  /* 0x0000000200ff7812 */ /* 0x000fc4000788c0ff */
[----:B------:R-:W-:Y:S02]  /*0820*/  SEL R179, R179, 0x40, P6 ;  /* 0x00000040b3b37807 */ /* 0x000fe40003000000 */
[----:B------:R-:W-:Y:S02]  /*0830*/  SEL R172, R182, 0xffffffe0, !P4 ;  /* 0xffffffe0b6ac7807 */ /* 0x000fe40006000000 */
[----:B-1----:R-:W-:-:S04]  /*0840*/  LOP3.LUT R4, R8, 0x1, RZ, 0xc0, !PT ;  /* 0x0000000108047812 */ /* 0x002fc800078ec0ff */
[----:B------:R-:W-:Y:S02]  /*0850*/  ISETP.NE.U32.AND P3, PT, R4, 0x1, PT ;  /* 0x000000010400780c */ /* 0x000fe40003f65070 */
[----:B------:R-:W-:Y:S01]  /*0860*/  LEA.HI R4, R2, R5, RZ, 0x2 ;  /* 0x0000000502047211 */ /* 0x000fe200078f10ff */
[----:B------:R-:W-:Y:S01]  /*0870*/  IMAD.SHL.U32 R2, R0, 0x40, RZ ;  /* 0x0000004000027824 */ /* 0x000fe200078e00ff */
[----:B------:R-:W-:Y:S01]  /*0880*/  LOP3.LUT R0, R3, 0x1c0, RZ, 0xc0, !PT ;  /* 0x000001c003007812 */ /* 0x000fe200078ec0ff */
[----:B------:R-:W-:Y:S01]  /*0890*/  IMAD.SHL.U32 R3, R11, 0x10, RZ ;  /* 0x000000100b037824 */ /* 0x000fe200078e00ff */
[----:B------:R-:W-:Y:S02]  /*08a0*/  LOP3.LUT R4, R4, 0xfffffffc, RZ, 0xc0, !PT ;  /* 0xfffffffc04047812 */ /* 0x000fe400078ec0ff */
[----:B------:R-:W-:Y:S02]  /*08b0*/  LOP3.LUT R2, R2, 0xc0, RZ, 0xc0, !PT ;  /* 0x000000c002027812 */ /* 0x000fe400078ec0ff */
[----:B------:R-:W-:Y:S01]  /*08c0*/  LOP3.LUT R3, R0, 0x30, R3, 0xf8, !PT ;  /* 0x0000003000037812 */ /* 0x000fe200078ef803 */
[----:B------:R-:W-:Y:S01]  /*08d0*/  IMAD.IADD R13, R5, 0x1, -R4 ;  /* 0x00000001050d7824 */ /* 0x000fe200078e0a04 */
[----:B------:R-:W-:-:S02]  /*08e0*/  LOP3.LUT R5, R2, 0x8, R16, 0xf8, !PT ;  /* 0x0000000802057812 */ /* 0x000fc400078ef810 */
[----:B------:R-:W-:Y:S02]  /*08f0*/  SHF.R.U32.HI R4, RZ, 0x3, R2 ;  /* 0x00000003ff047819 */ /* 0x000fe40000011602 */
[----:B------:R-:W-:Y:S02]  /*0900*/  LOP3.LUT R2, R3, 0x8, R16, 0xf8, !PT ;  /* 0x0000000803027812 */ /* 0x000fe400078ef810 */
[----:B------:R-:W-:Y:S02]  /*0910*/  SHF.R.U32.HI R0, RZ, 0x3, R0 ;  /* 0x00000003ff007819 */ /* 0x000fe40000011600 */
[----:B------:R-:W-:Y:S01]  /*0920*/  LOP3.LUT R173, R5, R4, RZ, 0x3c, !PT ;  /* 0x0000000405ad7212 */ /* 0x000fe200078e3cff */
[----:B------:R-:W-:Y:S01]  /*0930*/  IMAD.SHL.U32 R5, R18, 0x2, RZ ;  /* 0x0000000212057824 */ /* 0x000fe200078e00ff */
[----:B------:R-:W-:Y:S01]  /*0940*/  LOP3.LUT R16, R2, R0, RZ, 0x3c, !PT ;  /* 0x0000000002107212 */ /* 0x000fe200078e3cff */
[----:B------:R-:W-:Y:S01]  /*0950*/  IMAD.SHL.U32 R2, R8, 0x40, RZ ;  /* 0x0000004008027824 */ /* 0x000fe200078e00ff */
[----:B------:R-:W-:Y:S01]  /*0960*/  LOP3.LUT R0, R6, 0x3fffffe, RZ, 0xc0, !PT ;  /* 0x03fffffe06007812 */ /* 0x000fe200078ec0ff */
[----:B------:R-:W-:Y:S01]  /*0970*/  IMAD.U32 R173, R17, 0x20, R173 ;  /* 0x0000002011ad7824 */ /* 0x000fe200078e00ad */
[----:B------:R-:W-:-:S02]  /*0980*/  SHF.R.S32.HI R3, RZ, 0x3, R12 ;  /* 0x00000003ff037819 */ /* 0x000fc4000001140c */
[----:B------:R-:W-:Y:S01]  /*0990*/  LOP3.LUT R2, R2, 0x1c0, RZ, 0xc0, !PT ;  /* 0x000001c002027812 */ /* 0x000fe200078ec0ff */
[----:B------:R-:W-:Y:S01]  /*09a0*/  IMAD.IADD R7, R8, 0x1, -R0 ;  /* 0x0000000108077824 */ /* 0x000fe200078e0a00 */
[----:B------:R-:W-:Y:S01]  /*09b0*/  SEL R185, R185, 0x10, !P3 ;  /* 0x00000010b9b97807 */ /* 0x000fe20005800000 */
[----:B------:R-:W-:Y:S01]  /*09c0*/  IMAD.SHL.U32 R0, R10, 0x20, RZ ;  /* 0x000000200a007824 */ /* 0x000fe200078e00ff */
[----:B------:R-:W-:Y:S01]  /*09d0*/  LOP3.LUT P0, RZ, R13, 0x2, RZ, 0xc0, !PT ;  /* 0x000000020dff7812 */ /* 0x000fe2000780c0ff */
        /* <DEDUP_REMOVED lines=8> */
[----:B------:R-:W-:Y:S01]  /*0a60*/  IMAD R172, R173, 0x2, R172 ;  /* 0x00000002adac7824 */ /* 0x000fe200078e02ac */
[----:B------:R-:W-:Y:S01]  /*0a70*/  SEL R182, R182, 0xffffffe0, !P0 ;  /* 0xffffffe0b6b67807 */ /* 0x000fe20004000000 */
        /* <DEDUP_REMOVED lines=55> */
[----:B------:R2:W-:Y:S01]  /*0df0*/  STL [R1+0x8], R0 ;  /* 0x0000080001007387 */ /* 0x0005e20000100800 */
[----:B-1----:R-:W-:-:S03]  /*0e00*/  IMAD.SHL.U32 R2, R3, 0x2, RZ ;  /* 0x0000000203027824 */ /* 0x002fc600078e00ff */
.L_x_908:
        /* <DEDUP_REMOVED lines=12> */
[----:B-1-3--:R-:W-:Y:S01]  /*0ed0*/  IMAD.U32 R4, RZ, RZ, UR6 ;  /* 0x00000006ff047e24 */ /* 0x00afe2000f8e00ff */
        /* <DEDUP_REMOVED lines=9> */
[----:B----4-:R1:W4:Y:S01]  /*0f70*/  @P2 LDG.E R3, [R4.64+0x4] ;  /* 0x0000040404032981 */ /* 0x010322000c1e1900 */
        /* <DEDUP_REMOVED lines=30> */
.L_x_867:
        /* <DEDUP_REMOVED lines=58> */
.L_x_869:
        /* <DEDUP_REMOVED lines=18> */
.L_x_870:
        /* <DEDUP_REMOVED lines=71> */
.L_x_871:
[----:B------:R-:W-:Y:S02]  /*1a90*/  UMOV UR11, UR50 ;  /* 0x00000032000b7c82 */ /* 0x000fe40008000000 */
.L_x_872:
        /* <DEDUP_REMOVED lines=23> */
[----:B------:R-:W-:-:S02]  /*1c10*/  ULEA.HI.SX32 UR9, UR34, 0xffffffff, 0x1a ;  /* 0xffffffff22097891 */ /* 0x000fc4000f8fd23f */
[----:B------:R-:W-:Y:S01]  /*1c20*/  ULDC.64 UR12, c[0x0][0x3c8] ;  /* 0x0000f200000c7ab9 */ /* 0x000fe20000000a00 */
[----:B------:R-:W-:Y:S01]  /*1c30*/  IADD3.X R5, R20, UR32, RZ, P1, !PT ;  /* 0x0000002014057c10 */ /* 0x000fe20008ffe4ff */
[----:B------:R-:W-:Y:S01]  /*1c40*/  IMAD.WIDE.U32 R6, R0, c[0x0][0x190], R216 ;  /* 0x0000640000067a25 */ /* 0x000fe200078e00d8 */
[----:B------:R-:W-:-:S03]  /*1c50*/  UIMAD.WIDE UR12, UR8, UR25, UR12 ;  /* 0x00000019080c72a5 */ /* 0x000fc6000f8e020c */
        /* <DEDUP_REMOVED lines=15> */
[----:B------:R-:W-:-:S02]  /*1d50*/  PLOP3.LUT P0, PT, PT, PT, UP4, 0x80, 0x0 ;  /* 0x000000000000781c */ /* 0x000fc40003f0f048 */
[----:B------:R-:W-:Y:S02]  /*1d60*/  LOP3.LUT R9, R0, 0xffffffe0, RZ, 0xc0, !PT ;  /* 0xffffffe000097812 */ /* 0x000fe400078ec0ff */
[----:B------:R-:W-:Y:S01]  /*1d70*/  IADD3 R5, R5, UR10, RZ ;  /* 0x0000000a05057c10 */ /* 0x000fe2000fffe0ff */
[----:B------:R-:W-:Y:S02]  /*1d80*/  UIMAD.WIDE UR10, UR11, UR25, UR34 ;  /* 0x000000190b0a72a5 */ /* 0x000fe4000f8e0222 */
        /* <DEDUP_REMOVED lines=22> */
[----:B------:R-:W-:Y:S01]  /*1ef0*/  BSSY B0, `(.L_x_874) ;  /* 0x0000034000007945 */ /* 0x000fe20003800000 */
[----:B------:R-:W-:Y:S01]  /*1f00*/  UIMAD UR8, UR7, -0x40, UR31 ;  /* 0xffffffc0070878a4 */ /* 0x000fe2000f8e021f */
[----:B------:R-:W-:Y:S01]  /*1f10*/  IMAD.MOV.U32 R194, RZ, RZ, R10 ;  /* 0x000000ffffc27224 */ /* 0x000fe200078e000a */
[----:B------:R-:W-:Y:S01]  /*1f20*/  ULEA.HI UR9, UR7, UR7, URZ, 0x1 ;  /* 0x0000000707097291 */ /* 0x000fe2000f8f083f */
[----:B------:R-:W-:Y:S01]  /*1f30*/  MOV R193, R6 ;  /* 0x0000000600c17202 */ /* 0x000fe20000000f00 */
[----:B------:R-:W-:Y:S01]  /*1f40*/  IMAD.MOV.U32 R192, RZ, RZ, R11 ;  /* 0x000000ffffc07224 */ /* 0x000fe200078e000b */
[----:B------:R-:W-:Y:S01]  /*1f50*/  MOV R191, R4 ;  /* 0x0000000400bf7202 */ /* 0x000fe20000000f00 */
[----:B------:R-:W-:-:S04]  /*1f60*/  ULOP3.LUT UR14, UR9, 0xfffffffe, URZ, 0xc0, !UPT ;  /* 0xfffffffe090e7892 */ /* 0x000fc8000f8ec03f */
[----:B------:R-:W-:Y:S01]  /*1f70*/  @P0 BAR.SYNC.DEFER_BLOCKING 0x0 ;  /* 0x0000000000000b1d */ /* 0x000fe20000010000 */
[----:B------:R-:W-:Y:S01]  /*1f80*/  ISETP.GE.AND P1, PT, R3, UR8, PT ;  /* 0x0000000803007c0c */ /* 0x000fe2000bf26270 */
[----:B------:R-:W-:Y:S01]  /*1f90*/  IMAD.MOV.U32 R190, RZ, RZ, R12 ;  /* 0x000000ffffbe7224 */ /* 0x000fe200078e000c */
[----:B------:R-:W-:Y:S02]  /*1fa0*/  MOV R189, R8 ;  /* 0x0000000800bd7202 */ /* 0x000fe40000000f00 */
[C---:B------:R-:W-:Y:S01]  /*1fb0*/  IADD3 R16, R216.reuse, 0x40, RZ ;  /* 0x00000040d8107810 */ /* 0x040fe20007ffe0ff */
[----:B------:R-:W-:Y:S01]  /*1fc0*/  UMOV UR9, UR11 ;  /* 0x0000000b00097c82 */ /* 0x000fe20008000000 */
[----:B------:R-:W-:Y:S01]  /*1fd0*/  IADD3 R14, R216, 0x20, RZ ;  /* 0x00000020d80e7810 */ /* 0x000fe20007ffe0ff */
[----:B------:R-:W-:-:S04]  /*1fe0*/  UIADD3 UR11, UR7, -UR14, URZ ;  /* 0x8000000e070b7290 */ /* 0x000fc8000fffe03f */
[----:B------:R-:W-:-:S03]  /*1ff0*/  UISETP.NE.AND UP0, UPT, UR11, 0x1, UPT ;  /* 0x000000010b00788c */ /* 0x000fc6000bf05270 */
[----:B------:R-:W-:Y:S01]  /*2000*/  UMOV UR11, UR13 ;  /* 0x0000000d000b7c82 */ /* 0x000fe20008000000 */
[----:B--2---:R-:W-:-:S05]  /*2010*/  IMAD.SHL.U32 R0, R13, 0x2, RZ ;  /* 0x000000020d007824 */ /* 0x004fca00078e00ff */
        /* <DEDUP_REMOVED lines=33> */
.L_x_875:
[----:B------:R-:W-:Y:S05]  /*2230*/  BSYNC B0 ;  /* 0x0000000000007941 */ /* 0x000fea0003800000 */
.L_x_874:
[----:B------:R-:W-:Y:S01]  /*2240*/  PLOP3.LUT P0, PT, PT, PT, UP0, 0x80, 0x0 ;  /* 0x000000000000781c */ /* 0x000fe20003f0f008 */
[----:B------:R-:W-:Y:S01]  /*2250*/  BSSY B0, `(.L_x_876) ;  /* 0x0000034000007945 */ /* 0x000fe20003800000 */
[----:B--2---:R-:W-:-:S04]  /*2260*/  IADD3 R4, R13, 0x1800, RZ ;  /* 0x000018000d047810 */ /* 0x004fc80007ffe0ff */
        /* <DEDUP_REMOVED lines=16> */
.L_x_877:
        /* <DEDUP_REMOVED lines=34> */
.L_x_878:
[----:B------:R-:W-:Y:S05]  /*2590*/  BSYNC B0 ;  /* 0x0000000000007941 */ /* 0x000fea0003800000 */
.L_x_876:
[----:B------:R-:W3:Y:S01]  /*25a0*/  LDL R21, [R1+0x14] ;  /* 0x0000140001157983 */ /* 0x000ee20000100800 */
[----:B------:R-:W-:Y:S01]  /*25b0*/  IMAD.MOV.U32 R239, RZ, RZ, 0x7f800000 ;  /* 0x7f800000ffef7424 */ /* 0x000fe200078e00ff */
[----:B------:R-:W-:Y:S01]  /*25c0*/  ULDC.64 UR14, c[0x0][0x198] ;  /* 0x00006600000e7ab9 */ /* 0x000fe20000000a00 */
[----:B------:R-:W-:Y:S02]  /*25d0*/  IMAD.MOV.U32 R240, RZ, RZ, 0x7f800000 ;  /* 0x7f800000fff07424 */ /* 0x000fe400078e00ff */
[----:B------:R-:W-:Y:S01]  /*25e0*/  IMAD.MOV.U32 R237, RZ, RZ, 0x7f800000 ;  /* 0x7f800000ffed7424 */ /* 0x000fe200078e00ff */
[----:B------:R-:W-:Y:S01]  /*25f0*/  UIMAD UR13, UR19, UR14, URZ ;  /* 0x0000000e130d72a4 */ /* 0x000fe2000f8e023f */
[----:B------:R-:W-:Y:S02]  /*2600*/  IMAD.U32 R17, RZ, RZ, UR23 ;  /* 0x00000017ff117e24 */ /* 0x000fe4000f8e00ff */
[----:B------:R-:W-:Y:S01]  /*2610*/  IMAD.MOV.U32 R238, RZ, RZ, 0x7f800000 ;  /* 0x7f800000ffee7424 */ /* 0x000fe200078e00ff */
[----:B------:R-:W-:Y:S01]  /*2620*/  UIMAD UR13, UR23, UR15, UR13 ;  /* 0x0000000f170d72a4 */ /* 0x000fe2000f8e020d */
[----:B------:R-:W-:Y:S01]  /*2630*/  BSSY B0, `(.L_x_879) ;  /* 0x0000045000007945 */ /* 0x000fe20003800000 */
[----:B--23--:R-:W-:-:S02]  /*2640*/  IADD3 R5, R21, 0x28, RZ ;  /* 0x0000002815057810 */ /* 0x00cfc40007ffe0ff */
[----:B------:R-:W-:Y:S02]  /*2650*/  IADD3 R4, R21, 0x8, RZ ;  /* 0x0000000815047810 */ /* 0x000fe40007ffe0ff */
[----:B------:R-:W-:Y:S02]  /*2660*/  ISETP.GE.AND P3, PT, R5, UR8, PT ;  /* 0x0000000805007c0c */ /* 0x000fe4000bf66270 */
[C---:B------:R-:W-:Y:S02]  /*2670*/  IADD3 R6, R21.reuse, 0x20, RZ ;  /* 0x0000002015067810 */ /* 0x040fe40007ffe0ff */
[----:B------:R-:W-:Y:S01]  /*2680*/  ISETP.GE.AND P5, PT, R4, UR8, PT ;  /* 0x0000000804007c0c */ /* 0x000fe2000bfa6270 */
[C---:B------:R-:W-:Y:S01]  /*2690*/  IMAD.SHL.U32 R4, R21.reuse, 0x4, RZ ;  /* 0x0000000415047824 */ /* 0x040fe200078e00ff */
[----:B------:R-:W-:Y:S02]  /*26a0*/  ISETP.GE.AND P6, PT, R21, UR8, PT ;  /* 0x0000000815007c0c */ /* 0x000fe4000bfc6270 */
[----:B------:R-:W-:-:S02]  /*26b0*/  SHF.R.S32.HI R19, RZ, 0x1f, R21 ;  /* 0x0000001fff137819 */ /* 0x000fc40000011415 */
[----:B------:R-:W-:Y:S02]  /*26c0*/  ISETP.GE.AND P4, PT, R6, UR8, PT ;  /* 0x0000000806007c0c */ /* 0x000fe4000bf86270 */
[----:B------:R-:W-:Y:S02]  /*26d0*/  SHF.R.S32.HI R7, RZ, 0x1f, R5 ;  /* 0x0000001fff077819 */ /* 0x000fe40000011405 */
[----:B------:R-:W-:Y:S02]  /*26e0*/  @!P3 LEA R6, P1, R5, UR10, 0x2 ;  /* 0x0000000a0506bc11 */ /* 0x000fe4000f8210ff */
[----:B------:R-:W-:Y:S02]  /*26f0*/  IADD3 R4, P2, R4, UR10, RZ ;  /* 0x0000000a04047c10 */ /* 0x000fe4000ff5e0ff */
[----:B------:R-:W-:Y:S01]  /*2700*/  SHF.L.U64.HI R8, R21, 0x2, R19 ;  /* 0x0000000215087819 */ /* 0x000fe20000010213 */
[----:B------:R-:W-:Y:S01]  /*2710*/  UIMAD UR8, UR18, -0x80, UR6 ;  /* 0xffffff80120878a4 */ /* 0x000fe2000f8e0206 */
[----:B------:R-:W-:-:S02]  /*2720*/  @!P3 LEA.HI.X R7, R5, UR9, R7, 0x2, P1 ;  /* 0x000000090507bc11 */ /* 0x000fc400088f1407 */
[----:B------:R-:W-:-:S03]  /*2730*/  IADD3.X R5, R8, UR9, RZ, P2, !PT ;  /* 0x0000000908057c10 */ /* 0x000fc600097fe4ff */
[----:B------:R2:W5:Y:S04]  /*2740*/  @!P3 LDG.E R238, [R6.64] ;  /* 0x0000000406eeb981 */ /* 0x000568000c1e1900 */
[----:B------:R3:W5:Y:S01]  /*2750*/  @!P6 LDG.E R239, [R4.64] ;  /* 0x0000000404efe981 */ /* 0x000762000c1e1900 */
[----:B------:R-:W-:-:S03]  /*2760*/  ISETP.GE.AND P6, PT, R3, UR8, PT ;  /* 0x0000000803007c0c */ /* 0x000fc6000bfc6270 */
[----:B------:R3:W5:Y:S04]  /*2770*/  @!P5 LDG.E R240, [R4.64+0x20] ;  /* 0x0000200404f0d981 */ /* 0x000768000c1e1900 */
[----:B------:R3:W5:Y:S06]  /*2780*/  @!P4 LDG.E R237, [R4.64+0x80] ;  /* 0x0000800404edc981 */ /* 0x00076c000c1e1900 */
[----:B------:R4:W-:Y:S04]  /*2790*/  @P6 STS [R0+0x9000], RZ ;  /* 0x009000ff00006388 */ /* 0x0009e80000000800 */
[----:B------:R4:W-:Y:S04]  /*27a0*/  @P6 STS [R0+0x9004], RZ ;  /* 0x009004ff00006388 */ /* 0x0009e80000000800 */
[----:B------:R4:W-:Y:S04]  /*27b0*/  @P6 STS.64 [R0+0x9008], RZ ;  /* 0x009008ff00006388 */ /* 0x0009e80000000a00 */
[----:B------:R4:W-:Y:S04]  /*27c0*/  @P6 STS.128 [R0+0xb000], RZ ;  /* 0x00b000ff00006388 */ /* 0x0009e80000000c00 */
[----:B------:R4:W-:Y:S01]  /*27d0*/  @P6 STS.128 [R0+0xd000], RZ ;  /* 0x00d000ff00006388 */ /* 0x0009e20000000c00 */
[----:B---3--:R-:W-:-:S05]  /*27e0*/  IMAD.WIDE.U32 R4, R17, c[0x0][0x198], R216 ;  /* 0x0000660011047a25 */ /* 0x008fca00078e00d8 */
[----:B--2---:R-:W-:Y:S01]  /*27f0*/  IADD3 R6, P1, R4, UR21, RZ ;  /* 0x0000001504067c10 */ /* 0x004fe2000ff3e0ff */
[----:B------:R-:W-:-:S05]  /*2800*/  IMAD.U32 R4, RZ, RZ, UR13 ;  /* 0x0000000dff047e24 */ /* 0x000fca000f8e00ff */
[----:B------:R-:W-:Y:S01]  /*2810*/  IADD3.X R7, R5, UR27, R4, P1, !PT ;  /* 0x0000001b05077c10 */ /* 0x000fe20008ffe404 */
[----:B------:R-:W-:-:S04]  /*2820*/  IMAD R4, R18, c[0x0][0x1b0], RZ ;  /* 0x00006c0012047a24 */ /* 0x000fc800078e02ff */
[C---:B------:R-:W-:Y:S02]  /*2830*/  IMAD R4, R15.reuse, c[0x0][0x1b4], R4 ;  /* 0x00006d000f047a24 */ /* 0x040fe400078e0204 */
[----:B------:R-:W-:-:S04]  /*2840*/  IMAD.WIDE.U32 R6, R15, c[0x0][0x1b0], R6 ;  /* 0x00006c000f067a25 */ /* 0x000fc800078e0006 */
[----:B------:R-:W-:Y:S01]  /*2850*/  IMAD.IADD R13, R7, 0x1, R4 ;  /* 0x00000001070d7824 */ /* 0x000fe200078e0204 */
[----:B------:R-:W-:Y:S05]  /*2860*/  @P6 BRA `(.L_x_880) ;  /* 0x0000021000006947 */ /* 0x000fea0003800000 */
[----:B----4-:R-:W-:Y:S01]  /*2870*/  ISETP.GE.AND P4, PT, R216, c[0x0][0x220], PT ;  /* 0x00008800d8007a0c */ /* 0x010fe20003f86270 */
        /* <DEDUP_REMOVED lines=32> */
.L_x_880:
[----:B----4-:R-:W-:Y:S05]  /*2a80*/  BSYNC B0 ;  /* 0x0000000000007941 */ /* 0x010fea0003800000 */
.L_x_879:
[----:B------:R-:W-:Y:S01]  /*2a90*/  IADD3 R4, R3, 0x40, RZ ;  /* 0x0000004003047810 */ /* 0x000fe20007ffe0ff */
[----:B------:R-:W-:Y:S03]  /*2aa0*/  BSSY B0, `(.L_x_881) ;  /* 0x0000026000007945 */ /* 0x000fe60003800000 */
[----:B------:R-:W-:-:S13]  /*2ab0*/  ISETP.GE.AND P5, PT, R4, UR8, PT ;  /* 0x0000000804007c0c */ /* 0x000fda000bfa6270 */
        /* <DEDUP_REMOVED lines=10> */
[----:B--2---:R-:W-:-:S04]  /*2b60*/  IMAD.WIDE.U32 R10, R4, c[0x0][0x198], R6 ;  /* 0x00006600040a7a25 */ /* 0x004fc800078e0006 */
        /* <DEDUP_REMOVED lines=25> */
.L_x_882:
[----:B------:R-:W-:Y:S05]  /*2d00*/  BSYNC B0 ;  /* 0x0000000000007941 */ /* 0x000fea0003800000 */
.L_x_881:
[----:B------:R-:W-:Y:S01]  /*2d10*/  ULDC.64 UR14, c[0x0][0x1a0] ;  /* 0x00006800000e7ab9 */ /* 0x000fe20000000a00 */
[----:B------:R-:W-:Y:S01]  /*2d20*/  IMAD.WIDE.U32 R4, R17, c[0x0][0x1a0], R216 ;  /* 0x0000680011047a25 */ /* 0x000fe200078e00d8 */
[----:B------:R-:W-:Y:S01]  /*2d30*/  UIMAD UR8, UR19, UR14, URZ ;  /* 0x0000000e130872a4 */ /* 0x000fe2000f8e023f */
[----:B------:R4:W-:Y:S01]  /*2d40*/  @P6 STS [R0+0xf000], RZ ;  /* 0x00f000ff00006388 */ /* 0x0009e20000000800 */
[----:B------:R-:W-:Y:S02]  /*2d50*/  BSSY B0, `(.L_x_883) ;  /* 0x000002f000007945 */ /* 0x000fe40003800000 */
[----:B------:R-:W-:Y:S01]  /*2d60*/  UIMAD UR8, UR23, UR15, UR8 ;  /* 0x0000000f170872a4 */ /* 0x000fe2000f8e0208 */
[----:B------:R4:W-:Y:S01]  /*2d70*/  @P6 STS [R0+0xf004], RZ ;  /* 0x00f004ff00006388 */ /* 0x0009e20000000800 */
[----:B--2---:R-:W-:-:S03]  /*2d80*/  IADD3 R6, P1, R4, UR24, RZ ;  /* 0x0000001804067c10 */ /* 0x004fc6000ff3e0ff */
[----:B------:R4:W-:Y:S01]  /*2d90*/  @P6 STS.64 [R0+0xf008], RZ ;  /* 0x00f008ff00006388 */ /* 0x0009e20000000a00 */
[----:B------:R-:W-:-:S03]  /*2da0*/  MOV R4, UR8 ;  /* 0x0000000800047c02 */ /* 0x000fc60008000f00 */
[----:B------:R4:W-:Y:S01]  /*2db0*/  @P6 STS.128 [R0+0x11000], RZ ;  /* 0x011000ff00006388 */ /* 0x0009e20000000c00 */
[----:B------:R-:W-:Y:S01]  /*2dc0*/  IADD3.X R7, R5, UR26, R4, P1, !PT ;  /* 0x0000001a05077c10 */ /* 0x000fe20008ffe404 */
[----:B------:R-:W-:Y:S02]  /*2dd0*/  IMAD R4, R18, c[0x0][0x1b8], RZ ;  /* 0x00006e0012047a24 */ /* 0x000fe400078e02ff */
[----:B------:R4:W-:Y:S02]  /*2de0*/  @P6 STS.128 [R0+0x13000], RZ ;  /* 0x013000ff00006388 */ /* 0x0009e40000000c00 */
        /* <DEDUP_REMOVED lines=37> */
.L_x_884:
[----:B------:R-:W-:Y:S05]  /*3040*/  BSYNC B0 ;  /* 0x0000000000007941 */ /* 0x000fea0003800000 */
.L_x_883:
        /* <DEDUP_REMOVED lines=14> */
[C---:B------:R-:W-:Y:S01]  /*3130*/  @!P4 LEA R6, P5, R8.reuse, c[0x0][0x170], 0x1 ;  /* 0x00005c000806ca11 */ /* 0x040fe200078a08ff */
[----:B------:R2:W-:Y:S01]  /*3140*/  @P4 STS.128 [R0+0x10000], RZ ;  /* 0x010000ff00004388 */ /* 0x0005e20000000c00 */
[----:B------:R-:W-:Y:S01]  /*3150*/  @!P3 LEA R4, P2, R8, c[0x0][0x170], 0x1 ;  /* 0x00005c000804ba11 */ /* 0x000fe200078408ff */
[----:B------:R-:W-:-:S05]  /*3160*/  IMAD.IADD R3, R9, 0x1, R3 ;  /* 0x0000000109037824 */ /* 0x000fca00078e0203 */
        /* <DEDUP_REMOVED lines=19> */
.L_x_886:
[----:B------:R-:W-:Y:S05]  /*32a0*/  BSYNC B0 ;  /* 0x0000000000007941 */ /* 0x000fea0003800000 */
.L_x_885:
[----:B------:R-:W-:Y:S01]  /*32b0*/  IADD3 R3, R183, 0x1800, RZ ;  /* 0x00001800b7037810 */ /* 0x000fe20007ffe0ff */
[----:B------:R-:W0:Y:S01]  /*32c0*/  LDGDEPBAR ;  /* 0x00000000000079af */ /* 0x000e220000000000 */
[----:B-1234-:R-:W-:Y:S01]  /*32d0*/  IADD3 R0, R181, 0x1800, RZ ;  /* 0x00001800b5007810 */ /* 0x01efe20007ffe0ff */
[----:B------:R-:W-:Y:S01]  /*32e0*/  IMAD.SHL.U32 R175, R183, 0x2, RZ ;  /* 0x00000002b7af7824 */ /* 0x000fe200078e00ff */
[----:B------:R-:W-:Y:S01]  /*32f0*/  SEL R3, R3, R183, !P0 ;  /* 0x000000b703037207 */ /* 0x000fe20004000000 */
[----:B------:R-:W-:Y:S01]  /*3300*/  UIADD3 UR8, UR23, 0x80, URZ ;  /* 0x0000008017087890 */ /* 0x000fe2000fffe03f */
[----:B------:R-:W-:Y:S01]  /*3310*/  SEL R0, R0, R181, !P0 ;  /* 0x000000b500007207 */ /* 0x000fe20004000000 */
[----:B------:R-:W-:Y:S01]  /*3320*/  IMAD.MOV.U32 R212, RZ, RZ, R184 ;  /* 0x000000ffffd47224 */ /* 0x000fe200078e00b8 */
[----:B------:R-:W-:Y:S01]  /*3330*/  SHF.L.U64.HI R4, R21, 0x2, R19 ;  /* 0x0000000215047819 */ /* 0x000fe20000010213 */
[----:B------:R-:W-:Y:S01]  /*3340*/  IMAD.SHL.U32 R174, R3, 0x2, RZ ;  /* 0x0000000203ae7824 */ /* 0x000fe200078e00ff */
[----:B------:R-:W-:Y:S01]  /*3350*/  SHF.L.U32 R3, R0, 0x1, RZ ;  /* 0x0000000100037819 */ /* 0x000fe200000006ff */
[----:B------:R-:W-:Y:S01]  /*3360*/  IMAD.MOV.U32 R0, RZ, RZ, c[0x0][0x22c] ;  /* 0x00008b00ff007624 */ /* 0x000fe200078e00ff */
[----:B------:R-:W-:Y:S01]  /*3370*/  CS2R R126, SRZ ;  /* 0x00000000007e7805 */ /* 0x000fe2000001ff00 */
[----:B------:R1:W-:Y:S01]  /*3380*/  STL [R1], R4 ;  /* 0x0000000401007387 */ /* 0x0003e20000100800 */
[----:B------:R-:W-:Y:S01]  /*3390*/  CS2R R124, SRZ ;  /* 0x00000000007c7805 */ /* 0x000fe2000001ff00 */
[----:B------:R-:W-:Y:S01]  /*33a0*/  IMAD R0, R0, c[0x0][0x1c0], RZ ;  /* 0x0000700000007a24 */ /* 0x000fe200078e02ff */
[----:B------:R-:W-:Y:S01]  /*33b0*/  CS2R R130, SRZ ;  /* 0x0000000000827805 */ /* 0x000fe2000001ff00 */
[----:B------:R-:W-:Y:S01]  /*33c0*/  CS2R R128, SRZ ;  /* 0x0000000000807805 */ /* 0x000fe2000001ff00 */
[----:B------:R-:W-:Y:S01]  /*33d0*/  CS2R R122, SRZ ;  /* 0x00000000007a7805 */ /* 0x000fe2000001ff00 */
[C---:B------:R-:W-:Y:S01]  /*33e0*/  IMAD.SHL.U32 R5, R0.reuse, 0x10, RZ ;  /* 0x0000001000057824 */ /* 0x040fe200078e00ff */
[----:B------:R-:W-:Y:S01]  /*33f0*/  CS2R R120, SRZ ;  /* 0x0000000000787805 */ /* 0x000fe2000001ff00 */
[----:B------:R-:W-:Y:S01]  /*3400*/  IMAD.SHL.U32 R241, R0, 0x8, RZ ;  /* 0x0000000800f17824 */ /* 0x000fe200078e00ff */
[----:B------:R-:W-:Y:S01]  /*3410*/  CS2R R118, SRZ ;  /* 0x0000000000767805 */ /* 0x000fe2000001ff00 */
[----:B------:R-:W-:Y:S01]  /*3420*/  CS2R R116, SRZ ;  /* 0x0000000000747805 */ /* 0x000fe2000001ff00 */
[----:B------:R-:W-:Y:S01]  /*3430*/  IADD3 R0, R5, 0x40, RZ ;  /* 0x0000004005007810 */ /* 0x000fe20007ffe0ff */
[----:B------:R-:W-:Y:S01]  /*3440*/  CS2R R110, SRZ ;  /* 0x00000000006e7805 */ /* 0x000fe2000001ff00 */
[----:B------:R-:W-:Y:S01]  /*3450*/  CS2R R108, SRZ ;  /* 0x00000000006c7805 */ /* 0x000fe2000001ff00 */
[----:B------:R-:W-:Y:S01]  /*3460*/  CS2R R114, SRZ ;  /* 0x0000000000727805 */ /* 0x000fe2000001ff00 */
[----:B------:R-:W-:Y:S01]  /*3470*/  CS2R R112, SRZ ;  /* 0x0000000000707805 */ /* 0x000fe2000001ff00 */
[----:B------:R-:W-:Y:S01]  /*3480*/  IMAD.IADD R0, R241, 0x1, R0 ;  /* 0x00000001f1007824 */ /* 0x000fe200078e0200 */
        /* <DEDUP_REMOVED lines=9> */
[----:B------:R-:W-:Y:S01]  /*3520*/  CS2R R90, SRZ ;  /* 0x00000000005a7805 */ /* 0x000fe2000001ff00 */
[----:B------:R-:W-:Y:S01]  /*3530*/  CS2R R88, SRZ ;  /* 0x0000000000587805 */ /* 0x000fe2000001ff00 */
[----:B------:R-:W-:Y:S01]  /*3540*/  CS2R R86, SRZ ;  /* 0x0000000000567805 */ /* 0x000fe2000001ff00 */
[C---:B------:R-:W-:Y:S01]  /*3550*/  IADD3 R4, R241.reuse, R4, RZ ;  /* 0x00000004f1047210 */ /* 0x040fe20007ffe0ff */
[----:B------:R-:W-:Y:S01]  /*3560*/  CS2R R84, SRZ ;  /* 0x0000000000547805 */ /* 0x000fe2000001ff00 */
[----:B------:R-:W-:Y:S01]  /*3570*/  CS2R R78, SRZ ;  /* 0x00000000004e7805 */ /* 0x000fe2000001ff00 */
[----:B------:R-:W-:Y:S01]  /*3580*/  CS2R R76, SRZ ;  /* 0x00000000004c7805 */ /* 0x000fe2000001ff00 */
[C---:B------:R-:W-:Y:S01]  /*3590*/  IADD3 R5, R241.reuse, R4, RZ ;  /* 0x00000004f1057210 */ /* 0x040fe20007ffe0ff */
[C---:B------:R-:W-:Y:S01]  /*35a0*/  IMAD.IADD R4, R241.reuse, 0x1, R0 ;  /* 0x00000001f1047824 */ /* 0x040fe200078e0200 */
[----:B------:R-:W-:Y:S01]  /*35b0*/  CS2R R82, SRZ ;  /* 0x0000000000527805 */ /* 0x000fe2000001ff00 */
[----:B------:R-:W-:Y:S01]  /*35c0*/  CS2R R80, SRZ ;  /* 0x0000000000507805 */ /* 0x000fe2000001ff00 */
[----:B------:R-:W-:Y:S01]  /*35d0*/  CS2R R74, SRZ ;  /* 0x00000000004a7805 */ /* 0x000fe2000001ff00 */
[C---:B------:R-:W-:Y:S01]  /*35e0*/  IMAD.IADD R247, R241.reuse, 0x1, R5 ;  /* 0x00000001f1f77824 */ /* 0x040fe200078e0205 */
[C---:B------:R-:W-:Y:S01]  /*35f0*/  IADD3 R245, R241.reuse, R4, RZ ;  /* 0x00000004f1f57210 */ /* 0x040fe20007ffe0ff */
[----:B------:R-:W-:Y:S01]  /*3600*/  CS2R R72, SRZ ;  /* 0x0000000000487805 */ /* 0x000fe2000001ff00 */
[----:B------:R-:W-:Y:S01]  /*3610*/  CS2R R70, SRZ ;  /* 0x0000000000467805 */ /* 0x000fe2000001ff00 */
[C---:B------:R-:W-:Y:S01]  /*3620*/  IMAD.IADD R246, R241.reuse, 0x1, R247 ;  /* 0x00000001f1f67824 */ /* 0x040fe200078e02f7 */
[----:B------:R-:W-:Y:S01]  /*3630*/  IADD3 R244, R241, R245, RZ ;  /* 0x000000f5f1f47210 */ /* 0x000fe20007ffe0ff */
        /* <DEDUP_REMOVED lines=17> */
[----:B------:R-:W-:Y:S01]  /*3750*/  SHF.L.U32 R252, R21, 0x2, RZ ;  /* 0x0000000215fc7819 */ /* 0x000fe200000006ff */
[----:B------:R-:W-:Y:S01]  /*3760*/  IMAD.IADD R176, R175, 0x1, R182 ;  /* 0x00000001afb07824 */ /* 0x000fe200078e02b6 */
[C---:B------:R-:W-:Y:S01]  /*3770*/  IADD3 R242, R216.reuse, 0x20, RZ ;  /* 0x00000020d8f27810 */ /* 0x040fe20007ffe0ff */
[C---:B------:R-:W-:Y:S01]  /*3780*/  IMAD.IADD R249, R241.reuse, 0x1, R246 ;  /* 0x00000001f1f97824 */ /* 0x040fe200078e02f6 */
[----:B------:R-:W-:Y:S01]  /*3790*/  IADD3 R243, R216, 0x40, RZ ;  /* 0x00000040d8f37810 */ /* 0x000fe20007ffe0ff */
[----:B------:R-:W-:Y:S01]  /*37a0*/  UISETP.GE.AND UP0, UPT, UR8, UR6, UPT ;  /* 0x000000060800728c */ /* 0x000fe2000bf06270 */
[----:B------:R-:W-:-:S02]  /*37b0*/  IADD3 R248, R241, R244, RZ ;  /* 0x000000f4f1f87210 */ /* 0x000fc40007ffe0ff */
.L_x_889:
        /* <DEDUP_REMOVED lines=75> */
[----:B------:R-:W-:Y:S01]  /*3c70*/  HMMA.16816.F32 R32, R144, R154, R32 ;  /* 0x0000009a9020723c */ /* 0x000fe20000001820 */
[----:B------:R-:W2:Y:S07]  /*3c80*/  LDL R144, [R1] ;  /* 0x0000000001907983 */ /* 0x000eae0000100800 */
        /* <DEDUP_REMOVED lines=10> */
[----:B------:R-:W3:Y:S01]  /*3d30*/  MUFU.TANH R164, R5 ;  /* 0x0000000500a47308 */ /* 0x000ee20000002400 */
        /* <DEDUP_REMOVED lines=11> */
[----:B------:R-:W4:Y:S01]  /*3df0*/  MUFU.TANH R198, R6 ;  /* 0x0000000600c67308 */ /* 0x000f220000002400 */
[----:B------:R-:W-:Y:S09]  /*3e00*/  FMUL.FTZ R8, R8, c[0x0][0x2ec] ;  /* 0x0000bb0008087a20 */ /* 0x000ff20000410000 */
[----:B------:R1:W-:Y:S10]  /*3e10*/  MUFU.TANH R211, R8 ;  /* 0x0000000800d37308 */ /* 0x0003f40000002400 */
[----:B------:R3:W-:Y:S10]  /*3e20*/  MUFU.TANH R197, R7 ;  /* 0x0000000700c57308 */ /* 0x0007f40000002400 */
[----:B------:R4:W-:Y:S01]  /*3e30*/  MUFU.TANH R210, R9 ;  /* 0x0000000900d27308 */ /* 0x0009e20000002400 */
[----:B-1----:R-:W-:Y:S05]  /*3e40*/  FMUL.FTZ R8, R239, 1.4426950216293334961 ;  /* 0x3fb8aa3bef087820 */ /* 0x002fea0000410000 */
[----:B------:R-:W-:Y:S04]  /*3e50*/  FSEL R8, R8, RZ, P2 ;  /* 0x000000ff08087208 */ /* 0x000fe80001000000 */
[----:B------:R1:W-:Y:S01]  /*3e60*/  MUFU.TANH R219, R11 ;  /* 0x0000000b00db7308 */ /* 0x0003e20000002400 */
[----:B------:R-:W-:Y:S01]  /*3e70*/  FSETP.NEU.FTZ.AND P2, PT, R240, -INF , PT ;  /* 0xff800000f000780b */ /* 0x000fe20003f5d000 */
[----:B---3--:R-:W3:Y:S08]  /*3e80*/  LDSM.16.M88.4 R4, [R172+0xd400] ;  /* 0x00d40000ac04783b */ /* 0x008ef00000000200 */
[----:B------:R-:W-:Y:S01]  /*3e90*/  MUFU.TANH R208, R12 ;  /* 0x0000000c00d07308 */ /* 0x000fe20000002400 */
[----:B----4-:R-:W-:Y:S04]  /*3ea0*/  MOV R9, UR18 ;  /* 0x0000001200097c02 */ /* 0x010fe80008000f00 */
[----:B------:R-:W-:Y:S05]  /*3eb0*/  @P1 LEA R9, R9, R195, 0x7 ;  /* 0x000000c309091211 */ /* 0x000fea00078e38ff */
[----:B------:R-:W-:Y:S01]  /*3ec0*/  MUFU.TANH R206, R13 ;  /* 0x0000000d00ce7308 */ /* 0x000fe20000002400 */
[----:B------:R-:W-:Y:S02]  /*3ed0*/  PLOP3.LUT P1, PT, PT, PT, UP0, 0x80, 0x0 ;  /* 0x000000000000781c */ /* 0x000fe40003f2f008 */
[C---:B------:R-:W-:Y:S01]  /*3ee0*/  @P3 ISETP.GE.AND P3, PT, R9.reuse, UR6, PT ;  /* 0x0000000609003c0c */ /* 0x040fe2000bf66270 */
[----:B-1----:R-:W-:Y:S01]  /*3ef0*/  FMUL.FTZ R11, R238, 1.4426950216293334961 ;  /* 0x3fb8aa3bee0b7820 */ /* 0x002fe20000410000 */
[----:B------:R-:W-:Y:S02]  /*3f00*/  @P0 IADD3 R0, R9, 0x1, RZ ;  /* 0x0000000109000810 */ /* 0x000fe40007ffe0ff */
[----:B------:R-:W-:Y:S02]  /*3f10*/  PLOP3.LUT P0, PT, PT, PT, UP0, 0x80, 0x0 ;  /* 0x000000000000781c */ /* 0x000fe40003f0f008 */
[----:B------:R-:W-:Y:S01]  /*3f20*/  @P4 ISETP.GE.AND P4, PT, R0, UR6, PT ;  /* 0x0000000600004c0c */ /* 0x000fe2000bf86270 */
[----:B------:R-:W1:Y:S01]  /*3f30*/  MUFU.TANH R215, R14 ;  /* 0x0000000e00d77308 */ /* 0x000e620000002400 */
[----:B------:R-:W-:Y:S05]  /*3f40*/  MOV R0, R148 ;  /* 0x0000009400007202 */ /* 0x000fea0000000f00 */
[----:B------:R-:W-:Y:S02]  /*3f50*/  @P1 FSEL R0, R148, -INF , !P3 ;  /* 0xff80000094001808 */ /* 0x000fe40005800000 */
[----:B------:R-:W-:Y:S02]  /*3f60*/  PLOP3.LUT P1, PT, PT, PT, UP0, 0x80, 0x0 ;  /* 0x000000000000781c */ /* 0x000fe40003f2f008 */
[----:B------:R-:W4:Y:S01]  /*3f70*/  MUFU.TANH R214, R15 ;  /* 0x0000000f00d67308 */ /* 0x000f220000002400 */
[--C-:B------:R-:W-:Y:S01]  /*3f80*/  FFMA.FTZ R10, R0, c[0x0][0x23c], -R8.reuse ;  /* 0x00008f00000a7a23 */ /* 0x100fe20000010808 */
[----:B------:R-:W-:Y:S01]  /*3f90*/  MOV R0, R164 ;  /* 0x000000a400007202 */ /* 0x000fe20000000f00 */
[-C--:B---3--:R-:W-:Y:S03]  /*3fa0*/  HMMA.16816.F32 R20, R156, R4.reuse, R20 ;  /* 0x000000049c14723c */ /* 0x088fe60000001814 */
[----:B------:R-:W-:Y:S02]  /*3fb0*/  @P0 FSEL R0, R164, -INF , !P4 ;  /* 0xff800000a4000808 */ /* 0x000fe40006000000 */
[----:B------:R-:W-:Y:S02]  /*3fc0*/  PLOP3.LUT P0, PT, PT, PT, UP0, 0x80, 0x0 ;  /* 0x000000000000781c */ /* 0x000fe40003f0f008 */
[----:B------:R-:W-:Y:S01]  /*3fd0*/  MUFU.EX2 R201, R10 ;  /* 0x0000000a00c97308 */ /* 0x000fe20000000800 */
[C---:B------:R-:W-:Y:S07]  /*3fe0*/  HMMA.16816.F32 R24, R136.reuse, R4, R24 ;  /* 0x000000048818723c */ /* 0x040fee0000001818 */
[----:B------:R-:W-:Y:S02]  /*3ff0*/  FFMA.FTZ R4, R0, c[0x0][0x23c], -R8 ;  /* 0x00008f0000047a23 */ /* 0x000fe40000010808 */
[----:B------:R-:W3:Y:S01]  /*4000*/  MUFU.TANH R154, R16 ;  /* 0x00000010009a7308 */ /* 0x000ee20000002400 */
[-C--:B------:R-:W-:Y:S03]  /*4010*/  HMMA.16816.F32 R28, R136, R6.reuse, R28 ;  /* 0x00000006881c723c */ /* 0x080fe6000000181c */
[----:B------:R-:W-:Y:S01]  /*4020*/  FMUL.FTZ R5, R240, 1.4426950216293334961 ;  /* 0x3fb8aa3bf0057820 */ /* 0x000fe20000410000 */
[----:B------:R-:W-:Y:S02]  /*4030*/  MOV R0, R198 ;  /* 0x000000c600007202 */ /* 0x000fe40000000f00 */
        /* <DEDUP_REMOVED lines=9> */
[----:B-1----:R-:W-:Y:S01]  /*40d0*/  MOV R6, R215 ;  /* 0x000000d700067202 */ /* 0x002fe20000000f00 */
[----:B------:R-:W-:Y:S02]  /*40e0*/  FMUL.FTZ R23, R23, c[0x0][0x2ec] ;  /* 0x0000bb0017177a20 */ /* 0x000fe40000410000 */
[----:B------:R-:W1:Y:S01]  /*40f0*/  MUFU.TANH R153, R17 ;  /* 0x0000001100997308 */ /* 0x000e620000002400 */
        /* <DEDUP_REMOVED lines=71> */
[----:B------:R-:W-:Y:S02]  /*4570*/  @P4 IADD3 R10, R9, 0x10, RZ ;  /* 0x00000010090a4810 */ /* 0x000fe40007ffe0ff */
        /* <DEDUP_REMOVED lines=17> */
[----:B------:R-:W2:Y:S01]  /*4690*/  MUFU.TANH R152, R34 ;  /* 0x0000002200987308 */ /* 0x000ea20000002400 */
[----:B-1----:R-:W-:Y:S02]  /*46a0*/  MOV R6, R154 ;  /* 0x0000009a00067202 */ /* 0x002fe40000000f00 */
[----:B------:R-:W-:Y:S02]  /*46b0*/  @P0 FSEL R6, R154, -INF , !P6 ;  /* 0xff8000009a060808 */ /* 0x000fe40007000000 */
[----:B------:R-:W-:Y:S05]  /*46c0*/  PLOP3.LUT P0, PT, PT, PT, UP0, 0x80, 0x0 ;  /* 0x000000000000781c */ /* 0x000fea0003f0f008 */
[----:B------:R-:W-:Y:S01]  /*46d0*/  MUFU.TANH R151, R35 ;  /* 0x0000002300977308 */ /* 0x000fe20000002400 */
[--C-:B------:R-:W-:Y:S01]  /*46e0*/  FFMA.FTZ R7, R6, c[0x0][0x23c], -R8.reuse ;  /* 0x00008f0006077a23 */ /* 0x100fe20000010808 */
[----:B------:R-:W-:Y:S02]  /*46f0*/  MOV R6, R153 ;  /* 0x0000009900067202 */ /* 0x000fe40000000f00 */
        /* <DEDUP_REMOVED lines=11> */
[----:B------:R-:W3:Y:S04]  /*47b0*/  MUFU.EX2 R228, R11 ;  /* 0x0000000b00e47308 */ /* 0x000ee80000000800 */
[----:B------:R-:W-:Y:S01]  /*47c0*/  @P6 ISETP.GE.AND P6, PT, R10, UR6, PT ;  /* 0x000000060a006c0c */ /* 0x000fe2000bfc6270 */
[--C-:B-1----:R-:W-:Y:S01]  /*47d0*/  FFMA.FTZ R7, R6, c[0x0][0x23c], -R5.reuse ;  /* 0x00008f0006077a23 */ /* 0x102fe20000010805 */
[----:B--2---:R-:W-:Y:S02]  /*47e0*/  MOV R6, R166 ;  /* 0x000000a600067202 */ /* 0x004fe40000000f00 */
        /* <DEDUP_REMOVED lines=10> */
[----:B------:R1:W2:Y:S01]  /*4890*/  MUFU.EX2 R204, R7 ;  /* 0x0000000700cc7308 */ /* 0x0002a20000000800 */
        /* <DEDUP_REMOVED lines=19> */
[----:B------:R1:W3:Y:S01]  /*49d0*/  MUFU.EX2 R202, R7 ;  /* 0x0000000700ca7308 */ /* 0x0002e20000000800 */
        /* <DEDUP_REMOVED lines=170> */
[----:B------:R2:W3:Y:S03]  /*5480*/  LDG.E R5, [R146.64+0x20] ;  /* 0x0000200492057981 */ /* 0x0004e6000c1e1900 */
[----:B------:R-:W-:Y:S04]  /*5490*/  FMUL.FTZ R4, R201, R4 ;  /* 0x00000004c9047220 */ /* 0x000fe80000410000 */
[----:B------:R-:W-:Y:S02]  /*54a0*/  FMUL.FTZ R148, R4, R0 ;  /* 0x0000000004947220 */ /* 0x000fe40000410000 */
[----:B------:R2:W4:Y:S04]  /*54b0*/  LDG.E R4, [R146.64+0x80] ;  /* 0x0000800492047981 */ /* 0x000528000c1e1900 */
[----:B------:R2:W4:Y:S02]  /*54c0*/  LDG.E R0, [R146.64+0xa0] ;  /* 0x0000a00492007981 */ /* 0x000524000c1e1900 */
        /* <DEDUP_REMOVED lines=9> */
[----:B--2---:R-:W-:Y:S01]  /*5560*/  FMUL.FTZ R146, R145, R132 ;  /* 0x0000008491927220 */ /* 0x004fe20000410000 */
[----:B------:R-:W-:Y:S04]  /*5570*/  HMMA.16816.F32 R32, R140, R134, R32 ;  /* 0x000000868c20723c */ /* 0x000fe80000001820 */
[----:B------:R-:W-:Y:S02]  /*5580*/  FMUL.FTZ R132, R159, R17 ;  /* 0x000000119f847220 */ /* 0x000fe40000410000 */
[----:B------:R-:W-:Y:S02]  /*5590*/  FFMA.FTZ R17, -R154, R154, 1 ;  /* 0x3f8000009a117423 */ /* 0x000fe4000001019a */
[----:B------:R-:W-:Y:S04]  /*55a0*/  FFMA.FTZ R16, -R153, R153, 1 ;  /* 0x3f80000099107423 */ /* 0x000fe80000010199 */
[----:B------:R-:W-:Y:S02]  /*55b0*/  FADD.FTZ R20, -R144, R20 ;  /* 0x0000001490147221 */ /* 0x000fe40000010100 */
[----:B------:R-:W-:Y:S02]  /*55c0*/  FMUL.FTZ R17, R17, c[0x0][0x2ec] ;  /* 0x0000bb0011117a20 */ /* 0x000fe40000410000 */
[----:B------:R-:W-:Y:S02]  /*55d0*/  FMUL.FTZ R16, R16, c[0x0][0x2ec] ;  /* 0x0000bb0010107a20 */ /* 0x000fe40000410000 */
[----:B------:R-:W-:Y:S02]  /*55e0*/  FADD.FTZ R21, -R144, R21 ;  /* 0x0000001590157221 */ /* 0x000fe40000010100 */
[----:B------:R-:W-:Y:S02]  /*55f0*/  FMUL.FTZ R135, R158, R20 ;  /* 0x000000149e877220 */ /* 0x000fe40000410000 */
[----:B------:R-:W-:Y:S02]  /*5600*/  FMUL.FTZ R145, R133, R17 ;  /* 0x0000001185917220 */ /* 0x000fe40000410000 */
[C---:B------:R-:W-:Y:S02]  /*5610*/  FADD.FTZ R20, -R144.reuse, R32 ;  /* 0x0000002090147221 */ /* 0x040fe40000010100 */
[----:B------:R-:W-:Y:S02]  /*5620*/  FADD.FTZ R32, -R144, R33 ;  /* 0x0000002190207221 */ /* 0x000fe40000010100 */
        /* <DEDUP_REMOVED lines=9> */
[----:B------:R-:W-:Y:S02]  /*56c0*/  FFMA.FTZ R20, -R160, R160, 1 ;  /* 0x3f800000a0147423 */ /* 0x000fe400000101a0 */
[----:B------:R-:W-:Y:S02]  /*56d0*/  FMUL.FTZ R134, R157, R21 ;  /* 0x000000159d867220 */ /* 0x000fe40000410000 */
[----:B------:R-:W-:Y:S02]  /*56e0*/  FMUL.FTZ R20, R20, c[0x0][0x2ec] ;  /* 0x0000bb0014147a20 */ /* 0x000fe40000410000 */
[----:B------:R-:W-:Y:S02]  /*56f0*/  FFMA.FTZ R21, -R161, R161, 1 ;  /* 0x3f800000a1157423 */ /* 0x000fe400000101a1 */
[----:B------:R-:W-:Y:S02]  /*5700*/  FMUL.FTZ R142, R134, R20 ;  /* 0x00000014868e7220 */ /* 0x000fe40000410000 */
[----:B------:R-:W-:Y:S04]  /*5710*/  FMUL.FTZ R21, R21, c[0x0][0x2ec] ;  /* 0x0000bb0015157a20 */ /* 0x000fe80000410000 */
[----:B------:R-:W-:Y:S02]  /*5720*/  FMUL.FTZ R143, R135, R21 ;  /* 0x00000015878f7220 */ /* 0x000fe40000410000 */
[----:B------:R-:W-:Y:S04]  /*5730*/  FFMA.FTZ R21, -R199, R199, 1 ;  /* 0x3f800000c7157423 */ /* 0x000fe800000101c7 */
[----:B------:R-:W-:Y:S02]  /*5740*/  FMUL.FTZ R21, R21, c[0x0][0x2ec] ;  /* 0x0000bb0015157a20 */ /* 0x000fe40000410000 */
[C---:B---3--:R-:W-:Y:S02]  /*5750*/  FADD.FTZ R17, -R5.reuse, R6 ;  /* 0x0000000605117221 */ /* 0x048fe40000010100 */
        /* <DEDUP_REMOVED lines=15> */
[C---:B------:R-:W-:Y:S02]  /*5850*/  FADD.FTZ R20, -R5.reuse, R22 ;  /* 0x0000001605147221 */ /* 0x040fe40000010100 */
[----:B------:R-:W-:Y:S02]  /*5860*/  FADD.FTZ R19, -R5, R23 ;  /* 0x0000001705137221 */ /* 0x000fe40000010100 */
[----:B------:R-:W-:Y:S02]  /*5870*/  FMUL.FTZ R7, R7, c[0x0][0x2ec] ;  /* 0x0000bb0007077a20 */ /* 0x000fe40000410000 */
[----:B------:R-:W-:Y:S02]  /*5880*/  FMUL.FTZ R6, R6, c[0x0][0x2ec] ;  /* 0x0000bb0006067a20 */ /* 0x000fe40000410000 */
[C---:B------:R-:W-:Y:S02]  /*5890*/  FADD.FTZ R18, -R5.reuse, R34 ;  /* 0x0000002205127221 */ /* 0x040fe40000010100 */
[----:B------:R-:W-:Y:S02]  /*58a0*/  FADD.FTZ R35, -R5, R35 ;  /* 0x0000002305237221 */ /* 0x000fe40000010100 */
[----:B------:R-:W-:Y:S02]  /*58b0*/  FFMA.FTZ R5, -R151, R151, 1 ;  /* 0x3f80000097057423 */ /* 0x000fe40000010197 */
[----:B------:R-:W-:Y:S02]  /*58c0*/  FMUL.FTZ R137, R17, R7 ;  /* 0x0000000711897220 */ /* 0x000fe40000410000 */
[----:B------:R-:W-:Y:S02]  /*58d0*/  FMUL.FTZ R136, R16, R6 ;  /* 0x0000000610887220 */ /* 0x000fe40000410000 */
[----:B------:R-:W-:Y:S02]  /*58e0*/  FMUL.FTZ R17, R170, R35 ;  /* 0x00000023aa117220 */ /* 0x000fe40000410000 */
[----:B------:R-:W-:Y:S02]  /*58f0*/  FFMA.FTZ R6, -R152, R152, 1 ;  /* 0x3f80000098067423 */ /* 0x000fe40000010198 */
[----:B------:R-:W-:Y:S02]  /*5900*/  FMUL.FTZ R5, R5, c[0x0][0x2ec] ;  /* 0x0000bb0005057a20 */ /* 0x000fe40000410000 */
[----:B------:R-:W-:Y:S02]  /*5910*/  FMUL.FTZ R18, R171, R18 ;  /* 0x00000012ab127220 */ /* 0x000fe40000410000 */
[----:B------:R-:W-:Y:S02]  /*5920*/  FMUL.FTZ R6, R6, c[0x0][0x2ec] ;  /* 0x0000bb0006067a20 */ /* 0x000fe40000410000 */
[----:B------:R-:W-:Y:S02]  /*5930*/  FMUL.FTZ R132, R17, R5 ;  /* 0x0000000511847220 */ /* 0x000fe40000410000 */
[----:B----4-:R-:W-:Y:S02]  /*5940*/  FADD.FTZ R13, -R4, R13 ;  /* 0x0000000d040d7221 */ /* 0x010fe40000010100 */
[----:B------:R-:W-:Y:S02]  /*5950*/  FFMA.FTZ R5, -R206, R206, 1 ;  /* 0x3f800000ce057423 */ /* 0x000fe400000101ce */
[----:B------:R-:W-:Y:S02]  /*5960*/  FFMA.FTZ R7, -R167, R167, 1 ;  /* 0x3f800000a7077423 */ /* 0x000fe400000101a7 */
[----:B------:R-:W-:Y:S02]  /*5970*/  FMUL.FTZ R133, R18, R6 ;  /* 0x0000000612857220 */ /* 0x000fe40000410000 */
[----:B------:R-:W-:Y:S02]  /*5980*/  FADD.FTZ R12, -R4, R12 ;  /* 0x0000000c040c7221 */ /* 0x000fe40000010100 */
[----:B------:R-:W-:Y:S02]  /*5990*/  FMUL.FTZ R32, R224, R13 ;  /* 0x0000000de0207220 */ /* 0x000fe40000410000 */
[----:B------:R-:W-:Y:S02]  /*59a0*/  FFMA.FTZ R6, -R208, R208, 1 ;  /* 0x3f800000d0067423 */ /* 0x000fe400000101d0 */
[----:B------:R-:W-:Y:S02]  /*59b0*/  FMUL.FTZ R5, R5, c[0x0][0x2ec] ;  /* 0x0000bb0005057a20 */ /* 0x000fe40000410000 */
[----:B------:R-:W-:Y:S02]  /*59c0*/  FMUL.FTZ R19, R202, R19 ;  /* 0x00000013ca137220 */ /* 0x000fe40000410000 */
[----:B------:R-:W-:Y:S02]  /*59d0*/  FMUL.FTZ R7, R7, c[0x0][0x2ec] ;  /* 0x0000bb0007077a20 */ /* 0x000fe40000410000 */
[----:B------:R-:W-:Y:S02]  /*59e0*/  FMUL.FTZ R34, R228, R12 ;  /* 0x0000000ce4227220 */ /* 0x000fe40000410000 */
[----:B------:R-:W-:Y:S02]  /*59f0*/  FMUL.FTZ R6, R6, c[0x0][0x2ec] ;  /* 0x0000bb0006067a20 */ /* 0x000fe40000410000 */
[----:B------:R-:W-:Y:S02]  /*5a00*/  FMUL.FTZ R32, R32, R5 ;  /* 0x0000000520207220 */ /* 0x000fe40000410000 */
[C---:B------:R-:W-:Y:S02]  /*5a10*/  FADD.FTZ R5, -R4.reuse, R24 ;  /* 0x0000001804057221 */ /* 0x040fe40000010100 */
[----:B------:R-:W-:Y:S02]  /*5a20*/  FMUL.FTZ R134, R19, R7 ;  /* 0x0000000713867220 */ /* 0x000fe40000410000 */
[C---:B------:R-:W-:Y:S02]  /*5a30*/  FADD.FTZ R8, -R4.reuse, R8 ;  /* 0x0000000804087221 */ /* 0x040fe40000010100 */
[----:B------:R-:W-:Y:S02]  /*5a40*/  FADD.FTZ R9, -R4, R9 ;  /* 0x0000000904097221 */ /* 0x000fe40000010100 */
[----:B------:R-:W-:Y:S02]  /*5a50*/  FFMA.FTZ R7, -R210, R210, 1 ;  /* 0x3f800000d2077423 */ /* 0x000fe400000101d2 */
[----:B------:R-:W-:Y:S02]  /*5a60*/  FMUL.FTZ R34, R34, R6 ;  /* 0x0000000622227220 */ /* 0x000fe40000410000 */
[C---:B------:R-:W-:Y:S02]  /*5a70*/  FADD.FTZ R24, -R4.reuse, R25 ;  /* 0x0000001904187221 */ /* 0x040fe40000010100 */
[C---:B------:R-:W-:Y:S02]  /*5a80*/  FADD.FTZ R25, -R4.reuse, R28 ;  /* 0x0000001c04197221 */ /* 0x040fe40000010100 */
[----:B------:R-:W-:Y:S02]  /*5a90*/  FADD.FTZ R23, -R4, R29 ;  /* 0x0000001d04177221 */ /* 0x000fe40000010100 */
[----:B------:R-:W-:Y:S02]  /*5aa0*/  FMUL.FTZ R28, R222, R5 ;  /* 0x00000005de1c7220 */ /* 0x000fe40000410000 */
[----:B------:R-:W-:Y:S02]  /*5ab0*/  FFMA.FTZ R6, -R195, R195, 1 ;  /* 0x3f800000c3067423 */ /* 0x000fe400000101c3 */
[----:B------:R-:W-:Y:S02]  /*5ac0*/  FFMA.FTZ R5, -R165, R165, 1 ;  /* 0x3f800000a5057423 */ /* 0x000fe400000101a5 */
[----:B------:R-:W-:Y:S01]  /*5ad0*/  FFMA.FTZ R4, -R162, R162, 1 ;  /* 0x3f800000a2047423 */ /* 0x000fe200000101a2 */
[----:B------:R-:W-:Y:S01]  /*5ae0*/  MOV R162, R190 ;  /* 0x000000be00a27202 */ /* 0x000fe20000000f00 */
        /* <DEDUP_REMOVED lines=8> */
[----:B------:R-:W-:Y:S02]  /*5b70*/  FFMA.FTZ R16, -R169, R169, 1 ;  /* 0x3f800000a9107423 */ /* 0x000fe400000101a9 */
[----:B------:R-:W-:Y:S02]  /*5b80*/  FMUL.FTZ R33, R33, R7 ;  /* 0x0000000721217220 */ /* 0x000fe40000410000 */
[----:B------:R-:W-:Y:S02]  /*5b90*/  FFMA.FTZ R7, -R196, R196, 1 ;  /* 0x3f800000c4077423 */ /* 0x000fe400000101c4 */
[----:B------:R-:W-:Y:S02]  /*5ba0*/  FMUL.FTZ R24, R24, R6 ;  /* 0x0000000618187220 */ /* 0x000fe40000410000 */
[----:B------:R-:W-:Y:S02]  /*5bb0*/  FMUL.FTZ R25, R25, R5 ;  /* 0x0000000519197220 */ /* 0x000fe40000410000 */
[----:B------:R-:W-:Y:S02]  /*5bc0*/  FMUL.FTZ R23, R23, R4 ;  /* 0x0000000417177220 */ /* 0x000fe40000410000 */
[C---:B------:R-:W-:Y:S02]  /*5bd0*/  FADD.FTZ R4, -R0.reuse, R10 ;  /* 0x0000000a00047221 */ /* 0x040fe40000010100 */
[C---:B------:R-:W-:Y:S02]  /*5be0*/  FADD.FTZ R5, -R0.reuse, R11 ;  /* 0x0000000b00057221 */ /* 0x040fe40000010100 */
[----:B------:R-:W-:Y:S02]  /*5bf0*/  FADD.FTZ R6, -R0, R14 ;  /* 0x0000000e00067221 */ /* 0x000fe40000010100 */
[----:B------:R-:W-:Y:S02]  /*5c00*/  FFMA.FTZ R10, -R220, R220, 1 ;  /* 0x3f800000dc0a7423 */ /* 0x000fe400000101dc */
[----:B------:R-:W-:Y:S02]  /*5c10*/  FFMA.FTZ R13, -R219, R219, 1 ;  /* 0x3f800000db0d7423 */ /* 0x000fe400000101db */
[----:B------:R-:W-:Y:S02]  /*5c20*/  FFMA.FTZ R18, -R215, R215, 1 ;  /* 0x3f800000d7127423 */ /* 0x000fe400000101d7 */
[----:B------:R-:W-:Y:S02]  /*5c30*/  FMUL.FTZ R20, R203, R20 ;  /* 0x00000014cb147220 */ /* 0x000fe40000410000 */
[----:B------:R-:W-:Y:S02]  /*5c40*/  FMUL.FTZ R16, R16, c[0x0][0x2ec] ;  /* 0x0000bb0010107a20 */ /* 0x000fe40000410000 */
        /* <DEDUP_REMOVED lines=9> */
[----:B------:R-:W-:Y:S02]  /*5ce0*/  FFMA.FTZ R8, -R211, R211, 1 ;  /* 0x3f800000d3087423 */ /* 0x000fe400000101d3 */
        /* <DEDUP_REMOVED lines=13> */
[----:B------:R-:W-:Y:S02]  /*5dc0*/  FMUL.FTZ R8, R8, c[0x0][0x2ec] ;  /* 0x0000bb0008087a20 */ /* 0x000fe40000410000 */
        /* <DEDUP_REMOVED lines=64> */
.L_x_887:
[----:B------:R-:W-:Y:S01]  /*61d0*/  F2FP.PACK_AB R16, R146, R148 ;  /* 0x000000949210723e */ /* 0x000fe200000000ff */
[----:B------:R-:W2:Y:S01]  /*61e0*/  LDL R147, [R1+0x4] ;  /* 0x0000040001937983 */ /* 0x000ea20000100800 */
        /* <DEDUP_REMOVED lines=37> */
[----:B------:R-:W5:Y:S04]  /*6440*/  LDSM.16.MT88.4 R20, [R0+0x8000] ;  /* 0x008000000014783b */ /* 0x000f680000004200 */
[----:B------:R-:W-:Y:S04]  /*6450*/  LDSM.16.MT88.4 R24, [R2+0x19800] ;  /* 0x019800000218783b */ /* 0x000fe80000004200 */
[----:B------:R-:W4:Y:S04]  /*6460*/  LDSM.16.MT88.4 R28, [R0+0x6400] ;  /* 0x00640000001c783b */ /* 0x000f280000004200 */
[----:B------:R-:W4:Y:S04]  /*6470*/  LDSM.16.MT88.4 R32, [R2+0x1b800] ;  /* 0x01b800000220783b */ /* 0x000f280000004200 */
[----:B------:R-:W4:Y:S04]  /*6480*/  LDSM.16.MT88.4 R132, [R0+0x7400] ;  /* 0x007400000084783b */ /* 0x000f280000004200 */
        /* <DEDUP_REMOVED lines=23> */
[-C--:B------:R-:W-:Y:S08]  /*6600*/  HMMA.16816.F32 R52, R24, R132.reuse, R52 ;  /* 0x000000841834723c */ /* 0x080ff00000001834 */
[C---:B------:R-:W-:Y:S08]  /*6610*/  HMMA.16816.F32 R56, R32.reuse, R132, R56 ;  /* 0x000000842038723c */ /* 0x040ff00000001838 */
[-C--:B------:R-:W-:Y:S08]  /*6620*/  HMMA.16816.F32 R60, R32, R134.reuse, R60 ;  /* 0x00000086203c723c */ /* 0x080ff0000000183c */
[C---:B------:R-:W-:Y:S01]  /*6630*/  HMMA.16816.F32 R64, R24.reuse, R134, R64 ;  /* 0x000000861840723c */ /* 0x040fe20000001840 */
[----:B------:R-:W-:Y:S07]  /*6640*/  LDSM.16.MT88.4 R132, [R0+0x6c00] ;  /* 0x006c00000084783b */ /* 0x000fee0000004200 */
[-C--:B-1----:R-:W-:Y:S04]  /*6650*/  HMMA.16816.F32 R68, R24, R8.reuse, R68 ;  /* 0x000000081844723c */ /* 0x082fe80000001844 */
[----:B--2---:R-:W-:Y:S04]  /*6660*/  IMAD.SHL.U32 R160, R147, 0x2, RZ ;  /* 0x0000000293a07824 */ /* 0x004fe800078e00ff */
[C---:B------:R-:W-:Y:S08]  /*6670*/  HMMA.16816.F32 R72, R32.reuse, R8, R72 ;  /* 0x000000082048723c */ /* 0x040ff00000001848 */
[-C--:B------:R-:W-:Y:S01]  /*6680*/  HMMA.16816.F32 R76, R32, R10.reuse, R76 ;  /* 0x0000000a204c723c */ /* 0x080fe2000000184c */
[----:B------:R-:W1:Y:S07]  /*6690*/  LDSM.16.MT88.4 R32, [R2+0x1a800] ;  /* 0x01a800000220783b */ /* 0x000e6e0000004200 */
[----:B------:R-:W-:Y:S01]  /*66a0*/  HMMA.16816.F32 R80, R24, R10, R80 ;  /* 0x0000000a1850723c */ /* 0x000fe20000001850 */
[----:B------:R-:W2:Y:S04]  /*66b0*/  LDSM.16.MT88.4 R8, [R0+0x7c00] ;  /* 0x007c00000008783b */ /* 0x000ea80000004200 */
        /* <DEDUP_REMOVED lines=59> */
.L_x_888:
        /* <DEDUP_REMOVED lines=9> */
[----:B------:R-:W-:Y:S01]  /*6b00*/  IMAD.SHL.U32 R167, R167, 0x20, RZ ;  /* 0x00000020a7a77824 */ /* 0x000fe200078e00ff */
[----:B------:R-:W-:Y:S01]  /*6b10*/  UIADD3 UR8, UR7, -0x1, URZ ;  /* 0xffffffff07087890 */ /* 0x000fe2000fffe03f */
[----:B------:R-:W-:Y:S01]  /*6b20*/  IMAD R166, R166, 0x28, RZ ;  /* 0x00000028a6a67824 */ /* 0x000fe200078e02ff */
[----:B------:R-:W3:Y:S01]  /*6b30*/  LDSM.16.MT88.4 R28, [R0+0xd000] ;  /* 0x00d00000001c783b */ /* 0x000ee20000004200 */
[----:B------:R-:W-:Y:S03]  /*6b40*/  IMAD.MOV.U32 R161, RZ, RZ, c[0x0][0x22c] ;  /* 0x00008b00ffa17624 */ /* 0x000fe600078e00ff */
[----:B------:R-:W4:Y:S01]  /*6b50*/  LDL R165, [R1+0x8] ;  /* 0x0000080001a57983 */ /* 0x000f220000100800 */
[----:B------:R-:W-:Y:S03]  /*6b60*/  IMAD R161, R161, c[0x0][0x1c0], RZ ;  /* 0x00007000a1a17a24 */ /* 0x000fe600078e02ff */
[----:B------:R-:W-:Y:S01]  /*6b70*/  LDSM.16.M88.4 R32, [R178] ;  /* 0x00000000b220783b */ /* 0x000fe20000000200 */
[----:B------:R-:W-:Y:S03]  /*6b80*/  IMAD.U32 R161, R161, -0x40, RZ ;  /* 0xffffffc0a1a17824 */ /* 0x000fe600078e00ff */
[----:B------:R-:W4:Y:S02]  /*6b90*/  LDL R164, [R1+0xc] ;  /* 0x00000c0001a47983 */ /* 0x000f240000100800 */
[C---:B------:R-:W-:Y:S02]  /*6ba0*/  LEA R190, P1, R161.reuse, R162, 0x2 ;  /* 0x000000a2a1be7211 */ /* 0x040fe400078210ff */
[----:B------:R-:W3:Y:S02]  /*6bb0*/  LDSM.16.MT88.4 R132, [R0+0x9400] ;  /* 0x009400000084783b */ /* 0x000ee40000004200 */
[----:B------:R-:W-:Y:S01]  /*6bc0*/  LEA.HI.X.SX32 R189, R161, R163, 0x2, P1 ;  /* 0x000000a3a1bd7211 */ /* 0x000fe200008f16ff */
[----:B------:R-:W-:Y:S01]  /*6bd0*/  IMAD.MOV.U32 R161, RZ, RZ, c[0x0][0x22c] ;  /* 0x00008b00ffa17624 */ /* 0x000fe200078e00ff */
[----:B------:R-:W3:Y:S03]  /*6be0*/  LDSM.16.MT88.4 R136, [R0+0xb400] ;  /* 0x00b400000088783b */ /* 0x000ee60000004200 */
[----:B------:R-:W-:Y:S01]  /*6bf0*/  IMAD R161, R161, c[0x0][0x1c0], RZ ;  /* 0x00007000a1a17a24 */ /* 0x000fe200078e02ff */
[----:B------:R-:W3:Y:S03]  /*6c00*/  LDSM.16.MT88.4 R140, [R0+0xd400] ;  /* 0x00d40000008c783b */ /* 0x000ee60000004200 */
[----:B------:R-:W-:Y:S01]  /*6c10*/  IMAD.SHL.U32 R161, R161, 0x10, RZ ;  /* 0x00000010a1a17824 */ /* 0x000fe200078e00ff */
[----:B------:R-:W-:Y:S01]  /*6c20*/  LDSM.16.M88.4 R144, [R180] ;  /* 0x00000000b490783b */ /* 0x000fe20000000200 */
[C---:B-1----:R-:W-:Y:S03]  /*6c30*/  HMMA.16816.F32 R4, R24.reuse, R8, RZ ;  /* 0x000000081804723c */ /* 0x042fe600000018ff */
[----:B------:R-:W1:Y:S04]  /*6c40*/  LDSM.16.MT88.4 R148, [R0+0x9800] ;  /* 0x009800000094783b */ /* 0x000e680000004200 */
[----:B------:R-:W1:Y:S01]  /*6c50*/  LDSM.16.MT88.4 R152, [R0+0xb800] ;  /* 0x00b800000098783b */ /* 0x000e620000004200 */
[C---:B------:R-:W-:Y:S03]  /*6c60*/  HMMA.16816.F32 R8, R24.reuse, R10, RZ ;  /* 0x0000000a1808723c */ /* 0x040fe600000018ff */
[----:B------:R-:W-:Y:S05]  /*6c70*/  LDSM.16.MT88.4 R156, [R0+0xbc00] ;  /* 0x00bc0000009c783b */ /* 0x000fea0000004200 */
        /* <DEDUP_REMOVED lines=11> */
[C---:B------:R-:W-:Y:S08]  /*6d30*/  HMMA.16816.F32 R20, R32.reuse, R140, R20 ;  /* 0x0000008c2014723c */ /* 0x040ff00000001814 */
        /* <DEDUP_REMOVED lines=15> */
[----:B------:R-:W3:Y:S07]  /*6e30*/  LDSM.16.M88.4 R136, [R178+0x2000] ;  /* 0x00200000b288783b */ /* 0x000eee0000000200 */
[C---:B------:R-:W-:Y:S08]  /*6e40*/  HMMA.16816.F32 R12, R132.reuse, R156, R12 ;  /* 0x0000009c840c723c */ /* 0x040ff0000000180c */
[C---:B------:R-:W-:Y:S01]  /*6e50*/  HMMA.16816.F32 R16, R132.reuse, R158, R16 ;  /* 0x0000009e8410723c */ /* 0x040fe20000001810 */
[----:B------:R-:W2:Y:S07]  /*6e60*/  LDSM.16.MT88.4 R156, [R0+0xc400] ;  /* 0x00c40000009c783b */ /* 0x000eae0000004200 */
        /* <DEDUP_REMOVED lines=17> */
[C---:B------:R-:W-:Y:S08]  /*6f80*/  HMMA.16816.F32 R12, R136.reuse, R156, R12 ;  /* 0x0000009c880c723c */ /* 0x040ff0000000180c */
[C---:B------:R-:W-:Y:S01]  /*6f90*/  HMMA.16816.F32 R16, R136.reuse, R158, R16 ;  /* 0x0000009e8810723c */ /* 0x040fe20000001810 */
[----:B------:R-:W2:Y:S07]  /*6fa0*/  LDSM.16.MT88.4 R156, [R0+0xcc00] ;  /* 0x00cc0000009c783b */ /* 0x000eae0000004200 */
[C---:B------:R-:W-:Y:S08]  /*6fb0*/  HMMA.16816.F32 R20, R136.reuse, R32, R20 ;  /* 0x000000208814723c */ /* 0x040ff00000001814 */
[----:B------:R-:W-:Y:S01]  /*6fc0*/  HMMA.16816.F32 R24, R136, R34, R24 ;  /* 0x000000228818723c */ /* 0x000fe20000001818 */
[----:B------:R-:W3:Y:S07]  /*6fd0*/  LDSM.16.MT88.4 R32, [R0+0xec00] ;  /* 0x00ec00000020783b */ /* 0x000eee0000004200 */
[C---:B-1----:R-:W-:Y:S08]  /*6fe0*/  HMMA.16816.F32 R4, R132.reuse, R148, R4 ;  /* 0x000000948404723c */ /* 0x042ff00000001804 */
[C---:B------:R-:W-:Y:S08]  /*6ff0*/  HMMA.16816.F32 R8, R132.reuse, R150, R8 ;  /* 0x000000968408723c */ /* 0x040ff00000001808 */
[C---:B------:R-:W-:Y:S08]  /*7000*/  HMMA.16816.F32 R12, R132.reuse, R152, R12 ;  /* 0x00000098840c723c */ /* 0x040ff0000000180c */
[C---:B------:R-:W-:Y:S08]  /*7010*/  HMMA.16816.F32 R16, R132.reuse, R154, R16 ;  /* 0x0000009a8410723c */ /* 0x040ff00000001810 */
[C---:B--2---:R-:W-:Y:S07]  /*7020*/  HMMA.16816.F32 R20, R132.reuse, R28, R20 ;  /* 0x0000001c8414723c */ /* 0x044fee0000001814 */
[----:B------:R-:W-:Y:S01]  /*7030*/  IMAD.MOV.U32 R28, RZ, RZ, R190 ;  /* 0x000000ffff1c7224 */ /* 0x000fe200078e00be */
[----:B------:R-:W-:Y:S04]  /*7040*/  HMMA.16816.F32 R24, R132, R30, R24 ;  /* 0x0000001e8418723c */ /* 0x000fe80000001818 */
[----:B------:R-:W-:Y:S03]  /*7050*/  IMAD.MOV.U32 R29, RZ, RZ, R189 ;  /* 0x000000ffff1d7224 */ /* 0x000fe600078e00bd */
[----:B----4-:R-:W-:Y:S01]  /*7060*/  @P0 IADD3 R30, P2, R165, UR10, RZ ;  /* 0x0000000aa51e0c10 */ /* 0x010fe2000ff5e0ff */
[C---:B---3--:R-:W-:Y:S01]  /*7070*/  HMMA.16816.F32 R4, R140.reuse, R144, R4 ;  /* 0x000000908c04723c */ /* 0x048fe20000001804 */
        /* <DEDUP_REMOVED lines=8> */
[----:B------:R-:W-:Y:S02]  /*7100*/  IMAD R165, R165, 0x38, RZ ;  /* 0x00000038a5a57824 */ /* 0x000fe400078e02ff */
        /* <DEDUP_REMOVED lines=16> */
[CC--:B------:R-:W-:Y:S01]  /*7210*/  LEA R34, P0, R167.reuse, R28.reuse, 0x2 ;  /* 0x0000001ca7227211 */ /* 0x0c0fe200078010ff */
[----:B------:R3:W-:Y:S03]  /*7220*/  RED.E.ADD.F32.FTZ.RN.STRONG.GPU [R32.64], R5 ;  /* 0x000000052000798e */ /* 0x0007e6000c10e784 */
[-C--:B------:R-:W-:Y:S01]  /*7230*/  LEA.HI.X.SX32 R133, R164, R29.reuse, 0x2, P1 ;  /* 0x0000001da4857211 */ /* 0x080fe200008f16ff */
[----:B------:R-:W-:Y:S01]  /*7240*/  IMAD.MOV.U32 R164, RZ, RZ, c[0x0][0x22c] ;  /* 0x00008b00ffa47624 */ /* 0x000fe200078e00ff */
[----:B------:R4:W-:Y:S01]  /*7250*/  RED.E.ADD.F32.FTZ.RN.STRONG.GPU [R134.64], R6 ;  /* 0x000000068600798e */ /* 0x0009e2000c10e784 */
[-C--:B-1----:R-:W-:Y:S02]  /*7260*/  LEA R30, P2, R166, R28.reuse, 0x2 ;  /* 0x0000001ca61e7211 */ /* 0x082fe400078410ff */
[----:B------:R-:W-:Y:S01]  /*7270*/  IMAD R164, R164, c[0x0][0x1c0], RZ ;  /* 0x00007000a4a47a24 */ /* 0x000fe200078e02ff */
[-C--:B------:R-:W-:Y:S01]  /*7280*/  LEA.HI.X.SX32 R35, R167, R29.reuse, 0x2, P0 ;  /* 0x0000001da7237211 */ /* 0x080fe200000f16ff */
[----:B------:R1:W-:Y:S01]  /*7290*/  RED.E.ADD.F32.FTZ.RN.STRONG.GPU [R132.64], R7 ;  /* 0x000000078400798e */ /* 0x0003e2000c10e784 */
[-C--:B------:R-:W-:Y:S01]  /*72a0*/  LEA.HI.X.SX32 R31, R166, R29.reuse, 0x2, P2 ;  /* 0x0000001da61f7211 */ /* 0x080fe200010f16ff */
[----:B------:R-:W-:Y:S02]  /*72b0*/  IMAD R164, R164, 0x30, RZ ;  /* 0x00000030a4a47824 */ /* 0x000fe400078e02ff */
[----:B------:R1:W-:Y:S03]  /*72c0*/  RED.E.ADD.F32.FTZ.RN.STRONG.GPU [R34.64], R8 ;  /* 0x000000082200798e */ /* 0x0003e6000c10e784 */
[CC--:B--2---:R-:W-:Y:S01]  /*72d0*/  LEA R4, P1, R164.reuse, R28.reuse, 0x2 ;  /* 0x0000001ca4047211 */ /* 0x0c4fe200078210ff */
[----:B------:R2:W-:Y:S03]  /*72e0*/  RED.E.ADD.F32.FTZ.RN.STRONG.GPU [R30.64], R9 ;  /* 0x000000091e00798e */ /* 0x0005e6000c10e784 */
[-C--:B---3--:R-:W-:Y:S01]  /*72f0*/  LEA.HI.X.SX32 R5, R164, R29.reuse, 0x2, P1 ;  /* 0x0000001da4057211 */ /* 0x088fe200008f16ff */
[----:B------:R-:W-:Y:S04]  /*7300*/  IMAD.MOV.U32 R164, RZ, RZ, c[0x0][0x22c] ;  /* 0x00008b00ffa47624 */ /* 0x000fe800078e00ff */
[----:B------:R3:W-:Y:S01]  /*7310*/  RED.E.ADD.F32.FTZ.RN.STRONG.GPU [R4.64], R10 ;  /* 0x0000000a0400798e */ /* 0x0007e2000c10e784 */
[----:B------:R-:W-:Y:S01]  /*7320*/  IMAD R164, R164, c[0x0][0x1c0], RZ ;  /* 0x00007000a4a47a24 */ /* 0x000fe200078e02ff */
[CC--:B----4-:R-:W-:Y:S03]  /*7330*/  LEA R6, P0, R165.reuse, R28.reuse, 0x2 ;  /* 0x0000001ca5067211 */ /* 0x0d0fe600078010ff */
[----:B------:R-:W-:Y:S01]  /*7340*/  IMAD.SHL.U32 R164, R164, 0x10, RZ ;  /* 0x00000010a4a47824 */ /* 0x000fe200078e00ff */
[-C--:B-1----:R-:W-:Y:S02]  /*7350*/  LEA.HI.X.SX32 R7, R165, R29.reuse, 0x2, P0 ;  /* 0x0000001da5077211 */ /* 0x082fe400000f16ff */
[----:B------:R-:W-:Y:S02]  /*7360*/  IADD3 R132, R161, 0x40, RZ ;  /* 0x00000040a1847810 */ /* 0x000fe40007ffe0ff */
[C---:B------:R-:W-:Y:S01]  /*7370*/  IADD3 R137, R164.reuse, 0x20, RZ ;  /* 0x00000020a4897810 */ /* 0x040fe20007ffe0ff */
[----:B------:R1:W-:Y:S01]  /*7380*/  RED.E.ADD.F32.FTZ.RN.STRONG.GPU [R6.64], R11 ;  /* 0x0000000b0600798e */ /* 0x0003e2000c10e784 */
[C---:B------:R-:W-:Y:S01]  /*7390*/  IADD3 R136, R164.reuse, 0x20, RZ ;  /* 0x00000020a4887810 */ /* 0x040fe20007ffe0ff */
[----:B------:R-:W-:Y:S01]  /*73a0*/  IMAD.IADD R132, R241, 0x1, R132 ;  /* 0x00000001f1847824 */ /* 0x000fe200078e0284 */
[----:B------:R-:W-:Y:S01]  /*73b0*/  IADD3 R0, R164, 0x20, RZ ;  /* 0x00000020a4007810 */ /* 0x000fe20007ffe0ff */
[----:B------:R4:W-:Y:S01]  /*73c0*/  RED.E.ADD.F32.FTZ.RN.STRONG.GPU [R28.64+0x80], R12 ;  /* 0x0000800c1c00798e */ /* 0x0009e2000c10e784 */
[-C--:B------:R-:W-:Y:S01]  /*73d0*/  LEA R8, P2, R247, R28.reuse, 0x2 ;  /* 0x0000001cf7087211 */ /* 0x080fe200078410ff */
[----:B------:R-:W-:Y:S01]  /*73e0*/  IMAD.IADD R136, R241, 0x1, R136 ;  /* 0x00000001f1887824 */ /* 0x000fe200078e0288 */
[----:B------:R-:W-:Y:S01]  /*73f0*/  IADD3 R133, R161, 0x40, RZ ;  /* 0x00000040a1857810 */ /* 0x000fe20007ffe0ff */
[----:B------:R4:W-:Y:S01]  /*7400*/  RED.E.ADD.F32.FTZ.RN.STRONG.GPU [R32.64+0x80], R13 ;  /* 0x0000800d2000798e */ /* 0x0009e2000c10e784 */
[----:B------:R-:W-:Y:S01]  /*7410*/  IMAD.IADD R0, R241, 0x1, R0 ;  /* 0x00000001f1007824 */ /* 0x000fe200078e0200 */
[-C--:B--2---:R-:W-:Y:S02]  /*7420*/  LEA.HI.X.SX32 R9, R247, R29.reuse, 0x2, P2 ;  /* 0x0000001df7097211 */ /* 0x084fe400010f16ff */
[CC--:B------:R-:W-:Y:S01]  /*7430*/  LEA R30, P1, R136.reuse, R28.reuse, 0x2 ;  /* 0x0000001c881e7211 */ /* 0x0c0fe200078210ff */
[----:B------:R-:W-:Y:S01]  /*7440*/  IMAD.IADD R0, R241, 0x1, R0 ;  /* 0x00000001f1007824 */ /* 0x000fe200078e0200 */
[CC--:B---3--:R-:W-:Y:S02]  /*7450*/  LEA R4, P0, R137.reuse, R28.reuse, 0x2 ;  /* 0x0000001c89047211 */ /* 0x0c8fe400078010ff */
[-C--:B------:R-:W-:Y:S02]  /*7460*/  LEA.HI.X.SX32 R31, R136, R29.reuse, 0x2, P1 ;  /* 0x0000001d881f7211 */ /* 0x080fe400008f16ff */
[-C--:B------:R-:W-:Y:S02]  /*7470*/  LEA.HI.X.SX32 R5, R137, R29.reuse, 0x2, P0 ;  /* 0x0000001d89057211 */ /* 0x080fe400000f16ff */
[CC--:B------:R-:W-:Y:S01]  /*7480*/  LEA R10, P0, R0.reuse, R28.reuse, 0x2 ;  /* 0x0000001c000a7211 */ /* 0x0c0fe200078010ff */
[----:B------:R-:W-:Y:S04]  /*7490*/  LDSM.16.MT88.4 R136, [R2+0x18800] ;  /* 0x018800000288783b */ /* 0x000fe80000004200 */
[----:B------:R2:W-:Y:S01]  /*74a0*/  RED.E.ADD.F32.FTZ.RN.STRONG.GPU [R4.64], R14 ;  /* 0x0000000e0400798e */ /* 0x0005e2000c10e784 */
[-C--:B-1----:R-:W-:Y:S02]  /*74b0*/  LEA.HI.X.SX32 R11, R0, R29.reuse, 0x2, P0 ;  /* 0x0000001d000b7211 */ /* 0x082fe400000f16ff */
[CC--:B------:R-:W-:Y:S01]  /*74c0*/  LEA R6, P1, R246.reuse, R28.reuse, 0x2 ;  /* 0x0000001cf6067211 */ /* 0x0c0fe200078210ff */
[----:B------:R1:W-:Y:S01]  /*74d0*/  RED.E.ADD.F32.FTZ.RN.STRONG.GPU [R30.64], R15 ;  /* 0x0000000f1e00798e */ /* 0x0003e2000c10e784 */
[----:B------:R-:W-:Y:S02]  /*74e0*/  IADD3 R0, R161, 0x40, RZ ;  /* 0x00000040a1007810 */ /* 0x000fe40007ffe0ff */
[-C--:B------:R-:W-:Y:S01]  /*74f0*/  LEA.HI.X.SX32 R7, R246, R29.reuse, 0x2, P1 ;  /* 0x0000001df6077211 */ /* 0x080fe200008f16ff */
[----:B------:R3:W-:Y:S01]  /*7500*/  RED.E.ADD.F32.FTZ.RN.STRONG.GPU [R10.64], R16 ;  /* 0x000000100a00798e */ /* 0x0007e2000c10e784 */
[CC--:B----4-:R-:W-:Y:S01]  /*7510*/  LEA R12, P4, R132.reuse, R28.reuse, 0x2 ;  /* 0x0000001c840c7211 */ /* 0x0d0fe200078810ff */
[C---:B------:R-:W-:Y:S02]  /*7520*/  IMAD.IADD R0, R241.reuse, 0x1, R0 ;  /* 0x00000001f1007824 */ /* 0x040fe400078e0200 */
[----:B------:R4:W-:Y:S01]  /*7530*/  RED.E.ADD.F32.FTZ.RN.STRONG.GPU [R8.64], R17 ;  /* 0x000000110800798e */ /* 0x0009e2000c10e784 */
[-C--:B------:R-:W-:Y:S01]  /*7540*/  LEA.HI.X.SX32 R13, R132, R29.reuse, 0x2, P4 ;  /* 0x0000001d840d7211 */ /* 0x080fe200020f16ff */
[----:B------:R-:W-:Y:S02]  /*7550*/  IMAD.IADD R0, R241, 0x1, R0 ;  /* 0x00000001f1007824 */ /* 0x000fe400078e0200 */
[----:B------:R4:W-:Y:S01]  /*7560*/  RED.E.ADD.F32.FTZ.RN.STRONG.GPU [R6.64], R18 ;  /* 0x000000120600798e */ /* 0x0009e2000c10e784 */
[-C--:B--2---:R-:W-:Y:S02]  /*7570*/  LEA R4, P0, R249, R28.reuse, 0x2 ;  /* 0x0000001cf9047211 */ /* 0x084fe400078010ff */
[-C--:B------:R-:W-:Y:S02]  /*7580*/  LEA R14, P5, R133, R28.reuse, 0x2 ;  /* 0x0000001c850e7211 */ /* 0x080fe400078a10ff */
[-C--:B------:R-:W-:Y:S02]  /*7590*/  LEA.HI.X.SX32 R5, R249, R29.reuse, 0x2, P0 ;  /* 0x0000001df9057211 */ /* 0x080fe400000f16ff */
[-C--:B-1----:R-:W-:Y:S02]  /*75a0*/  LEA.HI.X.SX32 R15, R133, R29.reuse, 0x2, P5 ;  /* 0x0000001d850f7211 */ /* 0x082fe400028f16ff */
[CC--:B---3--:R-:W-:Y:S01]  /*75b0*/  LEA R10, P3, R0.reuse, R28.reuse, 0x2 ;  /* 0x0000001c000a7211 */ /* 0x0c8fe200078610ff */
[----:B------:R1:W-:Y:S01]  /*75c0*/  RED.E.ADD.F32.FTZ.RN.STRONG.GPU [R4.64], R19 ;  /* 0x000000130400798e */ /* 0x0003e2000c10e784 */
[CC--:B----4-:R-:W-:Y:S03]  /*75d0*/  LEA R8, P2, R245.reuse, R28.reuse, 0x2 ;  /* 0x0000001cf5087211 */ /* 0x0d0fe600078410ff */
        /* <DEDUP_REMOVED lines=9> */
[C---:B------:R-:W-:Y:S01]  /*7670*/  IADD3 R0, R3.reuse, -0x3000, RZ ;  /* 0xffffd00003007810 */ /* 0x040fe20007ffe0ff */
        /* <DEDUP_REMOVED lines=244> */
.L_x_890:
        /* <DEDUP_REMOVED lines=18> */
.L_x_891:
[----:B------:R-:W-:Y:S01]  /*86e0*/  BAR.SYNC.DEFER_BLOCKING 0x0 ;  /* 0x0000000000007b1d */ /* 0x000fe20000010000 */
[----:B------:R-:W-:Y:S01]  /*86f0*/  USHF.L.U32 UR7, UR18, 0x7, URZ ;  /* 0x0000000712077899 */ /* 0x000fe2000800063f */
[--C-:B-1----:R-:W-:Y:S01]  /*8700*/  SHF.R.S32.HI R7, RZ, 0x1f, R216.reuse ;  /* 0x0000001fff077819 */ /* 0x102fe200000114d8 */
[----:B------:R-:W-:Y:S01]  /*8710*/  IMAD.MOV.U32 R6, RZ, RZ, R216 ;  /* 0x000000ffff067224 */ /* 0x000fe200078e00d8 */
[----:B------:R-:W-:Y:S02]  /*8720*/  UIMAD UR6, UR18, -0x80, UR6 ;  /* 0xffffff80120678a4 */ /* 0x000fe4000f8e0206 */
        /* <DEDUP_REMOVED lines=14> */
[----:B------:R2:W4:Y:S01]  /*8810*/  LDS.128 R28, [R160+0xc000] ;  /* 0x00c00000a01c7984 */ /* 0x0005220000000c00 */
[----:B------:R-:W-:Y:S01]  /*8820*/  UIMAD UR8, UR38, UR9, UR8 ;  /* 0x00000009260872a4 */ /* 0x000fe2000f8e0208 */
[----:B-1----:R-:W-:Y:S02]  /*8830*/  SHF.R.S32.HI R0, RZ, 0x1f, R8 ;  /* 0x0000001fff007819 */ /* 0x002fe40000011408 */
[----:B------:R2:W1:Y:S02]  /*8840*/  LDS.128 R24, [R160+0xe000] ;  /* 0x00e00000a0187984 */ /* 0x0004640000000c00 */
[----:B------:R-:W-:Y:S01]  /*8850*/  LEA.HI R0, R0, R8, RZ, 0x2 ;  /* 0x0000000800007211 */ /* 0x000fe200078f10ff */
[----:B------:R-:W-:Y:S01]  /*8860*/  IMAD.U32 R8, RZ, RZ, UR38 ;  /* 0x00000026ff087e24 */ /* 0x000fe2000f8e00ff */
[----:B------:R2:W1:Y:S02]  /*8870*/  LDS.128 R44, [R160+0xf000] ;  /* 0x00f00000a02c7984 */ /* 0x0004640000000c00 */
[----:B------:R-:W-:Y:S01]  /*8880*/  SHF.R.S32.HI R0, RZ, 0x2, R0 ;  /* 0x00000002ff007819 */ /* 0x000fe20000011400 */
[----:B------:R-:W-:Y:S01]  /*8890*/  IMAD.WIDE.U32 R8, R8, c[0x0][0x3b8], R4 ;  /* 0x0000ee0008087a25 */ /* 0x000fe200078e0004 */
[----:B------:R2:W1:Y:S02]  /*88a0*/  LDS.128 R56, [R160+0x10000] ;  /* 0x01000000a0387984 */ /* 0x0004640000000c00 */
[----:B------:R-:W-:-:S02]  /*88b0*/  ISETP.GE.AND P4, PT, R0, UR6, PT ;  /* 0x0000000600007c0c */ /* 0x000fc4000bf86270 */
[----:B------:R2:W1:Y:S01]  /*88c0*/  LDS.128 R40, [R160+0x11000] ;  /* 0x01100000a0287984 */ /* 0x0004620000000c00 */
[----:B------:R-:W-:Y:S02]  /*88d0*/  IADD3 R20, R9, UR8, RZ ;  /* 0x0000000809147c10 */ /* 0x000fe4000fffe0ff */
[----:B------:R-:W-:Y:S01]  /*88e0*/  SHF.R.S32.HI R22, RZ, 0x1f, R0 ;  /* 0x0000001fff167819 */ /* 0x000fe20000011400 */
        /* <DEDUP_REMOVED lines=21> */
.L_x_893:
[----:B------:R-:W-:Y:S05]  /*8a40*/  BSYNC B0 ;  /* 0x0000000000007941 */ /* 0x000fea0003800000 */
.L_x_892:
[----:B------:R-:W-:Y:S01]  /*8a50*/  IADD3 R3, R0, 0x40, RZ ;  /* 0x0000004000037810 */ /* 0x000fe20007ffe0ff */
[----:B------:R-:W-:Y:S03]  /*8a60*/  BSSY B0, `(.L_x_894) ;  /* 0x0000013000007945 */ /* 0x000fe60003800000 */
[----:B------:R-:W-:-:S13]  /*8a70*/  ISETP.GE.AND P3, PT, R3, UR6, PT ;  /* 0x0000000603007c0c */ /* 0x000fda000bf66270 */
        /* <DEDUP_REMOVED lines=17> */
.L_x_895:
[----:B------:R-:W-:Y:S05]  /*8b90*/  BSYNC B0 ;  /* 0x0000000000007941 */ /* 0x000fea0003800000 */
.L_x_894:
        /* <DEDUP_REMOVED lines=15> */
[----:B---3--:R-:W-:Y:S01]  /*8c90*/  MOV R5, R3 ;  /* 0x0000000300057202 */ /* 0x008fe20000000f00 */
        /* <DEDUP_REMOVED lines=13> */
.L_x_897:
[----:B------:R-:W-:Y:S05]  /*8d70*/  BSYNC B0 ;  /* 0x0000000000007941 */ /* 0x000fea0003800000 */
.L_x_896:
        /* <DEDUP_REMOVED lines=18> */
.L_x_873:
        /* <DEDUP_REMOVED lines=20> */
.L_x_899:
        /* <DEDUP_REMOVED lines=18> */
.L_x_900:
[----:B------:R-:W1:Y:S01]  /*9100*/  S2R R7, SR_TID.X ;  /* 0x0000000000077919 */ /* 0x000e620000002100 */
[----:B------:R-:W-:Y:S01]  /*9110*/  USHF.L.U32 UR7, UR18, 0x7, URZ ;  /* 0x0000000712077899 */ /* 0x000fe2000800063f */
[----:B------:R-:W-:Y:S01]  /*9120*/  BSSY B0, `(.L_x_901) ;  /* 0x0000027000007945 */ /* 0x000fe20003800000 */
[----:B------:R-:W-:Y:S01]  /*9130*/  ULDC.64 UR8, c[0x0][0x3a0] ;  /* 0x0000e80000087ab9 */ /* 0x000fe20000000a00 */
[C---:B------:R-:W-:Y:S01]  /*9140*/  IADD3 R12, R216.reuse, 0x40, RZ ;  /* 0x00000040d80c7810 */ /* 0x040fe20007ffe0ff */
[----:B------:R-:W-:Y:S01]  /*9150*/  USHF.R.S32.HI UR10, URZ, 0x1f, UR7 ;  /* 0x0000001f3f0a7899 */ /* 0x000fe20008011407 */
[----:B------:R-:W-:Y:S01]  /*9160*/  IADD3 R11, R216, 0x20, RZ ;  /* 0x00000020d80b7810 */ /* 0x000fe20007ffe0ff */
        /* <DEDUP_REMOVED lines=9> */
[----:B-1----:R-:W-:-:S03]  /*9200*/  SHF.R.S32.HI R0, RZ, 0x1f, R7 ;  /* 0x0000001fff007819 */ /* 0x002fc60000011407 */
[----:B------:R-:W-:Y:S01]  /*9210*/  UIMAD UR8, UR38, UR9, UR8 ;  /* 0x00000009260872a4 */ /* 0x000fe2000f8e0208 */
        /* <DEDUP_REMOVED lines=23> */
.L_x_902:
[----:B------:R-:W-:Y:S05]  /*9390*/  BSYNC B0 ;  /* 0x0000000000007941 */ /* 0x000fea0003800000 */
.L_x_901:
[----:B------:R-:W-:Y:S01]  /*93a0*/  IADD3 R3, R0, 0x40, RZ ;  /* 0x0000004000037810 */ /* 0x000fe20007ffe0ff */
[----:B------:R-:W-:Y:S03]  /*93b0*/  BSSY B0, `(.L_x_903) ;  /* 0x0000012000007945 */ /* 0x000fe60003800000 */
[----:B------:R-:W-:-:S13]  /*93c0*/  ISETP.GE.AND P3, PT, R3, UR6, PT ;  /* 0x0000000603007c0c */ /* 0x000fda000bf66270 */
        /* <DEDUP_REMOVED lines=16> */
.L_x_904:
[----:B------:R-:W-:Y:S05]  /*94d0*/  BSYNC B0 ;  /* 0x0000000000007941 */ /* 0x000fea0003800000 */
.L_x_903:
        /* <DEDUP_REMOVED lines=29> */
.L_x_906:
[----:B------:R-:W-:Y:S05]  /*96b0*/  BSYNC B0 ;  /* 0x0000000000007941 */ /* 0x000fea0003800000 */
.L_x_905:
        /* <DEDUP_REMOVED lines=16> */
.L_x_898:
[----:B------:R-:W-:Y:S05]  /*97c0*/  BSYNC B1 ;  /* 0x0000000000017941 */ /* 0x000fea0003800000 */
.L_x_868:
        /* <DEDUP_REMOVED lines=11> */
.L_x_907:
[----:B------:R-:W-:Y:S05]  /*9880*/  EXIT ;  /* 0x000000000000794d */ /* 0x000fea0003800000 */
.L_x_909:
        /* <DEDUP_REMOVED lines=15> */
.L_x_1302:


//--------------------- .text._ZN5flash44flash_bwd_dq_dk_dv_loop_seqk_parallel_kernelI23Flash_bwd_kernel_traitsILi96ELi64ELi128ELi8ELi2ELi4ELi4ELb0ELb0EN7cutlass6half_tE19Flash_kernel_traitsILi96ELi64ELi128ELi8ES3_EELb1ELb0ELb1ELb0ELb0ELb0ELb0EEEvNS_16Flash_bwd_paramsE --------------------------
	.section	.text._ZN5flash44flash_bwd_dq_dk_dv_loop_seqk_parallel_kernelI23Flash_bwd_kernel_traitsILi96ELi64ELi128ELi8ELi2ELi4ELi4ELb0ELb0EN7cutlass6half_tE19Flash_kernel_traitsILi96ELi64ELi128ELi8ES3_EELb1ELb0ELb1ELb0ELb0ELb0ELb0EEEvNS_16Flash_bwd_paramsE,"ax",@progbits
	.sectioninfo	@"SHI_REGISTERS=255"
	.align	128
        .global         _ZN5flash44flash_bwd_dq_dk_dv_loop_seqk_parallel_kernelI23Flash_bwd_kernel_traitsILi96ELi64ELi128ELi8ELi2ELi4ELi4ELb0ELb0EN7cutlass6half_tE19Flash_kernel_traitsILi96ELi64ELi128ELi8ES3_EELb1ELb0ELb1ELb0ELb0ELb0ELb0EEEvNS_16Flash_bwd_paramsE
        .type           _ZN5flash44flash_bwd_dq_dk_dv_loop_seqk_parallel_kernelI23Flash_bwd_kernel_traitsILi96ELi64ELi128ELi8ELi2ELi4ELi4ELb0ELb0EN7cutlass6half_tE19Flash_kernel_traitsILi96ELi64ELi128ELi8ES3_EELb1ELb0ELb1ELb0ELb0ELb0ELb0EEEvNS_16Flash_bwd_paramsE,@function
        .size           _ZN5flash44flash_bwd_dq_dk_dv_loop_seqk_parallel_kernelI23Flash_bwd_kernel_traitsILi96ELi64ELi128ELi8ELi2ELi4ELi4ELb0ELb0EN7cutlass6half_tE19Flash_kernel_traitsILi96ELi64ELi128ELi8ES3_EELb1ELb0ELb1ELb0ELb0ELb0ELb0EEEvNS_16Flash_bwd_paramsE,(.L_x_1303 - _ZN5flash44flash_bwd_dq_dk_dv_loop_seqk_parallel_kernelI23Flash_bwd_kernel_traitsILi96ELi64ELi128ELi8ELi2ELi4ELi4ELb0ELb0EN7cutlass6half_tE19Flash_kernel_traitsILi96ELi64ELi128ELi8ES3_EELb1ELb0ELb1ELb0ELb0ELb0ELb0EEEvNS_16Flash_bwd_paramsE)
        .other          _ZN5flash44flash_bwd_dq_dk_dv_loop_seqk_parallel_kernelI23Flash_bwd_kernel_traitsILi96ELi64ELi128ELi8ELi2ELi4ELi4ELb0ELb0EN7cutlass6half_tE19Flash_kernel_traitsILi96ELi64ELi128ELi8ES3_EELb1ELb0ELb1ELb0ELb0ELb0ELb0EEEvNS_16Flash_bwd_paramsE,@"STO_CUDA_ENTRY STV_DEFAULT"
_ZN5flash44flash_bwd_dq_dk_dv_loop_seqk_parallel_kernelI23Flash_bwd_kernel_traitsILi96ELi64ELi128ELi8ELi2ELi4ELi4ELb0ELb0EN7cutlass6half_tE19Flash_kernel_traitsILi96ELi64ELi128ELi8ES3_EELb1ELb0ELb1ELb0ELb0ELb0ELb0EEEvNS_16Flash_bwd_paramsE:
.text._ZN5flash44flash_bwd_dq_dk_dv_loop_seqk_parallel_kernelI23Flash_bwd_kernel_traitsILi96ELi64ELi128ELi8ELi2ELi4ELi4ELb0ELb0EN7cutlass6half_tE19Flash_kernel_traitsILi96ELi64ELi128ELi8ES3_EELb1ELb0ELb1ELb0ELb0ELb0ELb0EEEvNS_16Flash_bwd_paramsE:
[----:B------:R-:W-:Y:S02]  /*0000*/  MOV R1, c[0x0][0x28] ;  /* 0x00000a0000017a02 */ /* 0x000fe40000000f00 */
[----:B------:R-:W1:Y:S01]  /*0010*/  S2R R221, SR_CTAID.X ;  /* 0x0000000000dd7919 */ /* 0x000e620000002500 */
[----:B------:R-:W-:Y:S02]  /*0020*/  ULDC UR5, c[0x0][0x218] ;  /* 0x0000860000057ab9 */ /* 0x000fe40000000800 */
        /* <DEDUP_REMOVED lines=15> */
[CC--:B------:R-:W-:Y:S02]  /*0120*/  LEA.HI R4, R0.reuse, R8.reuse, RZ, 0x4 ;  /* 0x0000000800047211 */ /* 0x0c0fe400078f20ff */
[CC--:B------:R-:W-:Y:S02]  /*0130*/  LEA.HI R230, R0.reuse, R8.reuse, RZ, 0x6 ;  /* 0x0000000800e67211 */ /* 0x0c0fe400078f30ff */
[----:B------:R-:W-:-:S02]  /*0140*/  LEA.HI R15, R0, R8, RZ, 0x7 ;  /* 0x00000008000f7211 */ /* 0x000fc400078f38ff */
[----:B------:R-:W-:Y:S02]  /*0150*/  LOP3.LUT R0, R17, 0xfffffff8, RZ, 0xc0, !PT ;  /* 0xfffffff811007812 */ /* 0x000fe400078ec0ff */
[----:B------:R-:W-:Y:S02]  /*0160*/  LOP3.LUT R5, R3, 0xffffffe0, RZ, 0xc0, !PT ;  /* 0xffffffe003057812 */ /* 0x000fe400078ec0ff */
[----:B------:R-:W-:Y:S01]  /*0170*/  LOP3.LUT R7, R2, 0xfffffffc, RZ, 0xc0, !PT ;  /* 0xfffffffc02077812 */ /* 0x000fe200078ec0ff */
[----:B------:R-:W-:Y:S01]  /*0180*/  IMAD.IADD R14, R8, 0x1, -R0 ;  /* 0x00000001080e7824 */ /* 0x000fe200078e0a00 */
        /* <DEDUP_REMOVED lines=8> */
[----:B------:R-:W-:-:S02]  /*0210*/  SHF.R.S32.HI R8, RZ, 0x3, R17 ;  /* 0x00000003ff087819 */ /* 0x000fc40000011411 */
[----:B------:R-:W-:Y:S02]  /*0220*/  SHF.R.S32.HI R9, RZ, 0x4, R4 ;  /* 0x00000004ff097819 */ /* 0x000fe40000011404 */
[-C--:B------:R-:W-:Y:S02]  /*0230*/  LEA.HI R7, R3, R0.reuse, RZ, 0x1 ;  /* 0x0000000003077211 */ /* 0x080fe400078f08ff */
[----:B------:R-:W-:Y:S02]  /*0240*/  LEA.HI R12, R2, R231, RZ, 0x1 ;  /* 0x000000e7020c7211 */ /* 0x000fe400078f08ff */
[----:B------:R-:W-:Y:S01]  /*0250*/  LEA.HI R3, R5, R0, RZ, 0x2 ;  /* 0x0000000005037211 */ /* 0x000fe200078f10ff */
[----:B------:R-:W-:Y:S01]  /*0260*/  IMAD.SHL.U32 R5, R8, 0x40, RZ ;  /* 0x0000004008057824 */ /* 0x000fe200078e00ff */
[----:B------:R-:W-:Y:S02]  /*0270*/  LEA.HI R11, R4, R9, RZ, 0x1 ;  /* 0x00000009040b7211 */ /* 0x000fe400078f08ff */
[----:B------:R-:W-:-:S02]  /*0280*/  LOP3.LUT R4, R12, 0x7fffffe, RZ, 0xc0, !PT ;  /* 0x07fffffe0c047812 */ /* 0x000fc400078ec0ff */
[----:B------:R-:W-:Y:S02]  /*0290*/  LOP3.LUT R8, R7, 0xfffffffe, RZ, 0xc0, !PT ;  /* 0xfffffffe07087812 */ /* 0x000fe400078ec0ff */
[----:B------:R-:W-:Y:S01]  /*02a0*/  LOP3.LUT R7, R3, 0xfffffffc, RZ, 0xc0, !PT ;  /* 0xfffffffc03077812 */ /* 0x000fe200078ec0ff */
[----:B------:R-:W-:Y:S01]  /*02b0*/  IMAD.IADD R4, R231, 0x1, -R4 ;  /* 0x00000001e7047824 */ /* 0x000fe200078e0a04 */
[----:B------:R-:W-:Y:S01]  /*02c0*/  LOP3.LUT R3, R5, 0xc0, RZ, 0xc0, !PT ;  /* 0x000000c005037812 */ /* 0x000fe200078ec0ff */
[C---:B------:R-:W-:Y:S01]  /*02d0*/  IMAD.IADD R241, R0.reuse, 0x1, -R8 ;  /* 0x0000000100f17824 */ /* 0x040fe200078e0a08 */
[----:B------:R-:W-:Y:S01]  /*02e0*/  SHF.R.S32.HI R8, RZ, 0x1f, R10 ;  /* 0x0000001fff087819 */ /* 0x000fe2000001140a */
[C---:B------:R-:W-:Y:S01]  /*02f0*/  IMAD.IADD R13, R0.reuse, 0x1, -R7 ;  /* 0x00000001000d7824 */ /* 0x040fe200078e0a07 */
[----:B------:R-:W-:Y:S01]  /*0300*/  SHF.R.U32.HI R5, RZ, 0x3, R3 ;  /* 0x00000003ff057819 */ /* 0x000fe20000011603 */
[----:B------:R-:W-:Y:S01]  /*0310*/  IMAD R7, R0, 0x8, R4 ;  /* 0x0000000800077824 */ /* 0x000fe200078e0204 */
[----:B------:R-:W-:-:S02]  /*0320*/  LOP3.LUT R3, R3, 0x18, R200, 0xf8, !PT ;  /* 0x0000001803037812 */ /* 0x000fc400078ef8c8 */
[----:B------:R-:W-:Y:S02]  /*0330*/  SHF.R.S32.HI R0, RZ, 0x1f, R2 ;  /* 0x0000001fff007819 */ /* 0x000fe40000011402 */
[----:B------:R-:W-:Y:S02]  /*0340*/  LOP3.LUT R2, R3, R5, RZ, 0x3c, !PT ;  /* 0x0000000503027212 */ /* 0x000fe400078e3cff */
[----:B------:R-:W-:Y:S02]  /*0350*/  LOP3.LUT R4, R11, 0xfffffffe, RZ, 0xc0, !PT ;  /* 0xfffffffe0b047812 */ /* 0x000fe400078ec0ff */
[----:B------:R-:W-:Y:S01]  /*0360*/  SHF.R.S32.HI R230, RZ, 0x6, R230 ;  /* 0x00000006ffe67819 */ /* 0x000fe200000114e6 */
[----:B------:R-:W-:Y:S01]  /*0370*/  IMAD.U32 R239, R7, 0x20, R2 ;  /* 0x0000002007ef7824 */ /* 0x000fe200078e0002 */
[----:B------:R-:W-:Y:S01]  /*0380*/  LEA.HI R2, R6, R6, RZ, 0x1 ;  /* 0x0000000606027211 */ /* 0x000fe200078f08ff */
[----:B------:R-:W-:Y:S01]  /*0390*/  IMAD.IADD R11, R9, 0x1, -R4 ;  /* 0x00000001090b7824 */ /* 0x000fe200078e0a04 */
[----:B------:R-:W-:-:S02]  /*03a0*/  LEA.HI R4, R14, R14, RZ, 0x1 ;  /* 0x0000000e0e047211 */ /* 0x000fc400078f08ff */
[--C-:B------:R-:W-:Y:S02]  /*03b0*/  SHF.R.S32.HI R3, RZ, 0x1, R2.reuse ;  /* 0x00000001ff037819 */ /* 0x100fe40000011402 */
[----:B------:R-:W-:Y:S02]  /*03c0*/  SHF.R.S32.HI R7, RZ, 0x1f, R2 ;  /* 0x0000001fff077819 */ /* 0x000fe40000011402 */
[----:B------:R-:W-:Y:S02]  /*03d0*/  LOP3.LUT R2, R2, 0x7fffffe, RZ, 0xc0, !PT ;  /* 0x07fffffe02027812 */ /* 0x000fe400078ec0ff */
[----:B------:R-:W-:Y:S02]  /*03e0*/  LOP3.LUT R5, R4, 0x7fffffe, RZ, 0xc0, !PT ;  /* 0x07fffffe04057812 */ /* 0x000fe400078ec0ff */
[----:B------:R-:W-:Y:S01]  /*03f0*/  LEA.HI R0, R0, R231, RZ, 0x3 ;  /* 0x000000e700007211 */ /* 0x000fe200078f18ff */
[----:B------:R-:W-:Y:S01]  /*0400*/  IMAD.IADD R18, R6, 0x1, -R2 ;  /* 0x0000000106127824 */ /* 0x000fe200078e0a02 */
[----:B------:R-:W-:Y:S01]  /*0410*/  LEA.HI R207, R8, R10, RZ, 0x2 ;  /* 0x0000000a08cf7211 */ /* 0x000fe200078f10ff */
[----:B------:R-:W-:Y:S01]  /*0420*/  IMAD.IADD R9, R14, 0x1, -R5 ;  /* 0x000000010e097824 */ /* 0x000fe200078e0a05 */
[----:B------:R-:W-:Y:S01]  /*0430*/  LEA.HI R8, R7, R3, RZ, 0x2 ;  /* 0x0000000307087211 */ /* 0x000fe200078f10ff */
[----:B------:R-:W-:Y:S01]  /*0440*/  IMAD R2, R230, 0x4, R11 ;  /* 0x00000004e6027824 */ /* 0x000fe200078e020b */
[----:B------:R-:W-:-:S02]  /*0450*/  SHF.R.S32.HI R10, RZ, 0x1f, R6 ;  /* 0x0000001fff0a7819 */ /* 0x000fc40000011406 */
[----:B------:R-:W-:Y:S01]  /*0460*/  LOP3.LUT R0, R0, 0xfffffff8, RZ, 0xc0, !PT ;  /* 0xfffffff800007812 */ /* 0x000fe200078ec0ff */
[----:B------:R-:W-:Y:S01]  /*0470*/  IMAD R165, R2, 0x8, R9 ;  /* 0x0000000802a57824 */ /* 0x000fe200078e0209 */
[----:B------:R-:W-:Y:S01]  /*0480*/  LOP3.LUT R8, R8, 0xfffffffc, RZ, 0xc0, !PT ;  /* 0xfffffffc08087812 */ /* 0x000fe200078ec0ff */
[----:B------:R-:W-:Y:S01]  /*0490*/  IMAD.SHL.U32 R2, R14, 0x40, RZ ;  /* 0x000000400e027824 */ /* 0x000fe200078e00ff */
[----:B------:R-:W-:Y:S01]  /*04a0*/  LEA.HI R10, R10, R6, RZ, 0x3 ;  /* 0x000000060a0a7211 */ /* 0x000fe200078f18ff */
[----:B------:R-:W-:Y:S01]  /*04b0*/  IMAD.IADD R0, R231, 0x1, -R0 ;  /* 0x00000001e7007824 */ /* 0x000fe200078e0a00 */
[----:B------:R-:W-:Y:S01]  /*04c0*/  SHF.R.S32.HI R207, RZ, 0x2, R207 ;  /* 0x00000002ffcf7819 */ /* 0x000fe200000114cf */
[----:B------:R-:W-:Y:S01]  /*04d0*/  IMAD.IADD R16, R3, 0x1, -R8 ;  /* 0x0000000103107824 */ /* 0x000fe200078e0a08 */
[----:B------:R-:W-:Y:S02]  /*04e0*/  LOP3.LUT R7, R10, 0xfffffff8, RZ, 0xc0, !PT ;  /* 0xfffffff80a077812 */ /* 0x000fe400078ec0ff */
[----:B------:R-:W-:Y:S01]  /*04f0*/  SHF.R.S32.HI R3, RZ, 0x1, R4 ;  /* 0x00000001ff037819 */ /* 0x000fe20000011404 */
[----:B------:R-:W-:Y:S01]  /*0500*/  IMAD.SHL.U32 R4, R13, 0x10, RZ ;  /* 0x000000100d047824 */ /* 0x000fe200078e00ff */
[----:B------:R-:W-:Y:S01]  /*0510*/  LOP3.LUT R2, R2, 0x1c0, RZ, 0xc0, !PT ;  /* 0x000001c002027812 */ /* 0x000fe200078ec0ff */
[----:B------:R-:W-:Y:S01]  /*0520*/  IMAD.IADD R12, R6, 0x1, -R7 ;  /* 0x00000001060c7824 */ /* 0x000fe200078e0a07 */
[C---:B------:R-:W-:Y:S01]  /*0530*/  LEA.HI R9, R0.reuse, R0, RZ, 0x1 ;  /* 0x0000000000097211 */ /* 0x040fe200078f08ff */
[----:B------:R-:W-:Y:S01]  /*0540*/  IMAD.SHL.U32 R7, R19, 0x2, RZ ;  /* 0x0000000213077824 */ /* 0x000fe200078e00ff */
[----:B------:R-:W-:Y:S01]  /*0550*/  LOP3.LUT R5, R0, 0x1, RZ, 0xc0, !PT ;  /* 0x0000000100057812 */ /* 0x000fe200078ec0ff */
[----:B------:R-:W-:Y:S01]  /*0560*/  IMAD R207, R241, 0x10, R207 ;  /* 0x00000010f1cf7824 */ /* 0x000fe200078e02cf */
[----:B------:R-:W-:-:S02]  /*0570*/  LOP3.LUT R6, R2, 0x30, R4, 0xf8, !PT ;  /* 0x0000003002067812 */ /* 0x000fc400078ef804 */
[----:B------:R-:W-:Y:S02]  /*0580*/  LOP3.LUT R4, R9, 0x3fffffe, RZ, 0xc0, !PT ;  /* 0x03fffffe09047812 */ /* 0x000fe400078ec0ff */
[----:B------:R-:W-:Y:S01]  /*0590*/  ISETP.NE.U32.AND P3, PT, R5, 0x1, PT ;  /* 0x000000010500780c */ /* 0x000fe20003f65070 */
[C---:B------:R-:W-:Y:S01]  /*05a0*/  IMAD.SHL.U32 R5, R3.reuse, 0x40, RZ ;  /* 0x0000004003057824 */ /* 0x040fe200078e00ff */
[----:B------:R-:W-:Y:S02]  /*05b0*/  LOP3.LUT P4, RZ, R3, 0x2, RZ, 0xc0, !PT ;  /* 0x0000000203ff7812 */ /* 0x000fe4000788c0ff */
[----:B------:R-:W-:Y:S01]  /*05c0*/  SHF.R.S32.HI R3, RZ, 0x3, R10 ;  /* 0x00000003ff037819 */ /* 0x000fe2000001140a */
[C---:B------:R-:W-:Y:S01]  /*05d0*/  IMAD.IADD R10, R0.reuse, 0x1, -R4 ;  /* 0x00000001000a7824 */ /* 0x040fe200078e0a04 */
[C---:B------:R-:W-:Y:S01]  /*05e0*/  LOP3.LUT P2, RZ, R0.reuse, 0x2, RZ, 0xc0, !PT ;  /* 0x0000000200ff7812 */ /* 0x040fe2000784c0ff */
[----:B------:R-:W-:Y:S01]  /*05f0*/  IMAD.SHL.U32 R0, R0, 0x40, RZ ;  /* 0x0000004000007824 */ /* 0x000fe200078e00ff */
[----:B------:R-:W-:Y:S01]  /*0600*/  SHF.R.S32.HI R8, RZ, 0x7, R15 ;  /* 0x00000007ff087819 */ /* 0x000fe2000001140f */
[----:B------:R-:W-:Y:S01]  /*0610*/  IMAD.SHL.U32 R15, R230, 0x20, RZ ;  /* 0x00000020e60f7824 */ /* 0x000fe200078e00ff */
[----:B------:R-:W-:Y:S01]  /*0620*/  SHF.R.U32.HI R14, RZ, 0x3, R2 ;  /* 0x00000003ff0e7819 */ /* 0x000fe20000011602 */
[----:B------:R-:W-:Y:S01]  /*0630*/  IMAD R18, R3, 0x8, R18 ;  /* 0x0000000803127824 */ /* 0x000fe200078e0212 */
[----:B------:R-:W-:Y:S01]  /*0640*/  LOP3.LUT R2, R5, 0xc0, RZ, 0xc0, !PT ;  /* 0x000000c005027812 */ /* 0x000fe200078ec0ff */
[C---:B------:R-:W-:Y:S01]  /*0650*/  IMAD R19, R13.reuse, 0x2, R3 ;  /* 0x000000020d137824 */ /* 0x040fe200078e0203 */
[----:B------:R-:W-:Y:S01]  /*0660*/  LOP3.LUT R0, R0, 0x1c0, RZ, 0xc0, !PT ;  /* 0x000001c000007812 */ /* 0x000fe200078ec0ff */
[----:B------:R-:W-:Y:S01]  /*0670*/  IMAD R13, R13, 0x200, R7 ;  /* 0x000002000d0d7824 */ /* 0x000fe200078e0207 */
[----:B------:R-:W-:-:S02]  /*0680*/  LOP3.LUT R5, R2, 0x8, R17, 0xf8, !PT ;  /* 0x0000000802057812 */ /* 0x000fc400078ef811 */
[----:B------:R-:W-:Y:S01]  /*0690*/  SHF.R.U32.HI R4, RZ, 0x3, R2 ;  /* 0x00000003ff047819 */ /* 0x000fe20000011602 */
[----:B------:R-:W-:Y:S01]  /*06a0*/  IMAD R13, R10, 0x20, R13 ;  /* 0x000000200a0d7824 */ /* 0x000fe200078e020d */
[----:B------:R-:W-:Y:S02]  /*06b0*/  LOP3.LUT R3, R0, 0x20, R15, 0xf8, !PT ;  /* 0x0000002000037812 */ /* 0x000fe400078ef80f */
[----:B------:R-:W-:Y:S01]  /*06c0*/  SHF.R.U32.HI R2, RZ, 0x3, R0 ;  /* 0x00000003ff027819 */ /* 0x000fe20000011600 */
[----:B------:R-:W-:Y:S01]  /*06d0*/  IMAD R0, R8, 0x1000, R7 ;  /* 0x0000100008007824 */ /* 0x000fe200078e0207 */
[----:B------:R-:W-:Y:S02]  /*06e0*/  LOP3.LUT R4, R5, R4, RZ, 0x3c, !PT ;  /* 0x0000000405047212 */ /* 0x000fe400078e3cff */
[----:B------:R-:W-:Y:S01]  /*06f0*/  LOP3.LUT R3, R3, R2, RZ, 0x3c, !PT ;  /* 0x0000000203037212 */ /* 0x000fe200078e3cff */
[----:B------:R-:W-:Y:S01]  /*0700*/  IMAD R2, R241, 0x400, R0 ;  /* 0x00000400f1027824 */ /* 0x000fe200078e0200 */
[----:B------:R-:W-:Y:S01]  /*0710*/  LOP3.LUT R6, R6, 0x8, R17, 0xf8, !PT ;  /* 0x0000000806067812 */ /* 0x000fe200078ef811 */
[----:B------:R-:W-:Y:S01]  /*0720*/  IMAD.SHL.U32 R0, R8, 0x8, RZ ;  /* 0x0000000808007824 */ /* 0x000fe200078e00ff */
[----:B------:R-:W-:Y:S01]  /*0730*/  LOP3.LUT P5, RZ, R12, 0x2, RZ, 0xc0, !PT ;  /* 0x000000020cff7812 */ /* 0x000fe200078ac0ff */
[----:B------:R-:W-:Y:S01]  /*0740*/  IMAD.U32 R165, R165, 0x20, R4 ;  /* 0x00000020a5a57824 */ /* 0x000fe200078e0004 */
[----:B------:R-:W-:Y:S01]  /*0750*/  LOP3.LUT R5, R6, R14, RZ, 0x3c, !PT ;  /* 0x0000000e06057212 */ /* 0x000fe200078e3cff */
[----:B------:R-:W-:Y:S01]  /*0760*/  IMAD.SHL.U32 R4, R12, 0x40, RZ ;  /* 0x000000400c047824 */ /* 0x000fe200078e00ff */
[----:B------:R-:W-:Y:S01]  /*0770*/  LOP3.LUT R7, R0, 0x8, RZ, 0xc0, !PT ;  /* 0x0000000800077812 */ /* 0x000fe200078ec0ff */
[----:B------:R-:W-:Y:S01]  /*0780*/  IMAD.IADD R199, R3, 0x1, R2 ;  /* 0x0000000103c77824 */ /* 0x000fe200078e0202 */
[----:B------:R-:W-:Y:S01]  /*0790*/  SHF.R.S32.HI R0, RZ, 0x1, R9 ;  /* 0x00000001ff007819 */ /* 0x000fe20000011409 */
[C---:B------:R-:W-:Y:S01]  /*07a0*/  IMAD.SHL.U32 R2, R11.reuse, 0x8, RZ ;  /* 0x000000080b027824 */ /* 0x040fe200078e00ff */
[----:B------:R-:W-:Y:S01]  /*07b0*/  LOP3.LUT R4, R4, 0x1c0, RZ, 0xc0, !PT ;  /* 0x000001c004047812 */ /* 0x000fe200078ec0ff */
[----:B------:R-:W-:Y:S01]  /*07c0*/  IMAD.SHL.U32 R6, R11, 0x10, RZ ;  /* 0x000000100b067824 */ /* 0x000fe200078e00ff */
[C---:B------:R-:W-:Y:S01]  /*07d0*/  LOP3.LUT P1, RZ, R0.reuse, 0x2, RZ, 0xc0, !PT ;  /* 0x0000000200ff7812 */ /* 0x040fe2000782c0ff */
[----:B------:R-:W-:Y:S01]  /*07e0*/  IMAD.SHL.U32 R3, R0, 0x40, RZ ;  /* 0x0000004000037824 */ /* 0x000fe200078e00ff */
[----:B------:R-:W-:Y:S01]  /*07f0*/  LOP3.LUT R8, R2, 0x8, RZ, 0xc0, !PT ;  /* 0x0000000802087812 */ /* 0x000fe200078ec0ff */
[----:B------:R-:W-:Y:S01]  /*0800*/  IMAD.SHL.U32 R2, R16, 0x40, RZ ;  /* 0x0000004010027824 */ /* 0x000fe200078e00ff */
[----:B------:R-:W-:Y:S01]  /*0810*/  SHF.R.U32.HI R168, RZ, 0x3, R4 ;  /* 0x00000003ffa87819 */ /* 0x000fe20000011604 */
[----:B------:R-:W-:Y:S01]  /*0820*/  IMAD.SHL.U32 R199, R199, 0x2, RZ ;  /* 0x00000002c7c77824 */ /* 0x000fe200078e00ff */
[----:B------:R-:W-:Y:S01]  /*0830*/  LOP3.LUT R3, R3, 0xc0, RZ, 0xc0, !PT ;  /* 0x000000c003037812 */ /* 0x000fe200078ec0ff */
[----:B------:R-:W-:Y:S01]  /*0840*/  IMAD.SHL.U32 R0, R18, 0x20, RZ ;  /* 0x0000002012007824 */ /* 0x000fe200078e00ff */
[----:B------:R-:W-:Y:S01]  /*0850*/  LOP3.LUT R168, R168, R4, R8, 0x1e, !PT ;  /* 0x00000004a8a87212 */ /* 0x000fe200078e1e08 */
[----:B------:R-:W-:Y:S01]  /*0860*/  IMAD R5, R11, 0x200, R5 ;  /* 0x000002000b057824 */ /* 0x000fe200078e0205 */
[----:B------:R-:W-:Y:S01]  /*0870*/  SHF.R.U32.HI R9, RZ, 0x3, R3 ;  /* 0x00000003ff097819 */ /* 0x000fe20000011603 */
[----:B------:R-:W-:Y:S01]  /*0880*/  IMAD R4, R241, 0x200, R0 ;  /* 0x00000200f1047824 */ /* 0x000fe200078e0200 */
[----:B------:R-:W-:Y:S01]  /*0890*/  LOP3.LUT R2, R2, 0xc0, RZ, 0xc0, !PT ;  /* 0x000000c002027812 */ /* 0x000fe200078ec0ff */
[----:B------:R-:W-:Y:S01]  /*08a0*/  IMAD.U32 R168, R19, 0x200, R168 ;  /* 0x0000020013a87824 */ /* 0x000fe200078e00a8 */
[----:B------:R-:W-:Y:S01]  /*08b0*/  LOP3.LUT R9, R9, R3, R7, 0x1e, !PT ;  /* 0x0000000309097212 */ /* 0x000fe200078e1e07 */
[----:B------:R-:W-:Y:S01]  /*08c0*/  IMAD.SHL.U32 R165, R165, 0x2, RZ ;  /* 0x00000002a5a57824 */ /* 0x000fe200078e00ff */
[----:B------:R-:W-:-:S02]  /*08d0*/  LOP3.LUT R10, R7, 0x10, R6, 0xf8, !PT ;  /* 0x00000010070a7812 */ /* 0x000fc400078ef806 */
[----:B------:R-:W-:Y:S01]  /*08e0*/  LOP3.LUT P6, RZ, R12, 0x4, RZ, 0xc0, !PT ;  /* 0x000000040cff7812 */ /* 0x000fe200078cc0ff */
[----:B------:R-:W-:Y:S01]  /*08f0*/  IMAD.IADD R9, R9, 0x1, R13 ;  /* 0x0000000109097824 */ /* 0x000fe200078e020d */
[----:B------:R-:W-:Y:S02]  /*0900*/  SHF.R.U32.HI R6, RZ, 0x3, R2 ;  /* 0x00000003ff067819 */ /* 0x000fe40000011602 */
[----:B------:R-:W-:Y:S02]  /*0910*/  SEL R169, R172, 0xffffffe0, !P5 ;  /* 0xffffffe0aca97807 */ /* 0x000fe40006800000 */
[----:B------:R-:W-:Y:S02]  /*0920*/  LEA R168, R168, 0x15000, 0x1 ;  /* 0x00015000a8a87811 */ /* 0x000fe400078e08ff */
[----:B------:R-:W-:Y:S02]  /*0930*/  LOP3.LUT R3, R6, R2, R8, 0x1e, !PT ;  /* 0x0000000206037212 */ /* 0x000fe400078e1e08 */
[----:B------:R-:W-:Y:S01]  /*0940*/  SEL R196, R196, 0x10, !P3 ;  /* 0x00000010c4c47807 */ /* 0x000fe20005800000 */
[----:B------:R-:W-:Y:S01]  /*0950*/  IMAD.IADD R169, R168, 0x1, R169 ;  /* 0x00000001a8a97824 */ /* 0x000fe200078e02a9 */
[----:B------:R-:W-:Y:S01]  /*0960*/  SEL R170, R170, 0xffffffc0, !P6 ;  /* 0xffffffc0aaaa7807 */ /* 0x000fe20007000000 */
[----:B------:R-:W-:Y:S01]  /*0970*/  IMAD.IADD R174, R4, 0x1, R3 ;  /* 0x0000000104ae7824 */ /* 0x000fe200078e0203 */
[C---:B------:R-:W-:Y:S01]  /*0980*/  IADD3 R197, R199.reuse, 0x20, RZ ;  /* 0x00000020c7c57810 */ /* 0x040fe20007ffe0ff */
[----:B------:R-:W-:Y:S01]  /*0990*/  IMAD.IADD R198, R199, 0x1, R196 ;  /* 0x00000001c7c67824 */ /* 0x000fe200078e02c4 */
[----:B------:R-:W-:Y:S01]  /*09a0*/  LOP3.LUT R2, R6, R10, R2, 0x1e, !PT ;  /* 0x0000000a06027212 */ /* 0x000fe200078e1e02 */
[----:B------:R-:W-:Y:S01]  /*09b0*/  IMAD.IADD R171, R168, 0x1, R170 ;  /* 0x00000001a8ab7824 */ /* 0x000fe200078e02aa */
[----:B------:R-:W-:Y:S01]  /*09c0*/  SEL R166, R172, 0xffffffe0, !P4 ;  /* 0xffffffe0aca67807 */ /* 0x000fe20006000000 */
[----:B------:R-:W-:Y:S01]  /*09d0*/  IMAD.SHL.U32 R3, R5, 0x2, RZ ;  /* 0x0000000205037824 */ /* 0x000fe200078e00ff */
[----:B------:R-:W-:Y:S01]  /*09e0*/  LEA R234, R9, 0x9000, 0x1 ;  /* 0x0000900009ea7811 */ /* 0x000fe200078e08ff */
[----:B------:R-:W-:Y:S01]  /*09f0*/  IMAD.IADD R173, R0, 0x1, R2 ;  /* 0x0000000100ad7824 */ /* 0x000fe200078e0202 */
[----:B------:R-:W-:Y:S01]  /*0a00*/  @P2 IADD3 R197, R199, -0x20, RZ ;  /* 0xffffffe0c7c52810 */ /* 0x000fe20007ffe0ff */
[----:B------:R-:W-:Y:S01]  /*0a10*/  IMAD.IADD R166, R165, 0x1, R166 ;  /* 0x00000001a5a67824 */ /* 0x000fe200078e02a6 */
[----:B------:R-:W-:Y:S01]  /*0a20*/  LOP3.LUT P0, RZ, R16, 0x2, RZ, 0xc0, !PT ;  /* 0x0000000210ff7812 */ /* 0x000fe2000780c0ff */
[----:B------:R-:W-:Y:S01]  /*0a30*/  IMAD.IADD R170, R169, 0x1, R170 ;  /* 0x00000001a9aa7824 */ /* 0x000fe200078e02aa */
[----:B------:R-:W-:Y:S01]  /*0a40*/  IADD3 R235, R234, 0x20, RZ ;  /* 0x00000020eaeb7810 */ /* 0x000fe20007ffe0ff */
[----:B------:R-:W-:Y:S01]  /*0a50*/  IMAD.IADD R196, R196, 0x1, R197 ;  /* 0x00000001c4c47824 */ /* 0x000fe200078e02c5 */
[----:B------:R-:W-:-:S02]  /*0a60*/  SEL R172, R172, 0xffffffe0, !P0 ;  /* 0xffffffe0acac7807 */ /* 0x000fc40004000000 */
[----:B------:R-:W-:Y:S02]  /*0a70*/  @P1 IADD3 R235, R234, -0x20, RZ ;  /* 0xffffffe0eaeb1810 */ /* 0x000fe40007ffe0ff */
.L_x_953:
[----:B-1-3--:R-:W1:Y:S01]  /*0a80*/  S2R R33, SR_CTAID.Y ;  /* 0x0000000000217919 */ /* 0x00ae620000002600 */
[----:B--2---:R-:W2:Y:S01]  /*0a90*/  LDC.U8 R0, c[0x0][0x312] ;  /* 0x0000c480ff007b82 */ /* 0x004ea20000000000 */
[----:B------:R-:W-:Y:S02]  /*0aa0*/  ISETP.NE.U32.AND P2, PT, RZ, c[0x0][0x240], PT ;  /* 0x00009000ff007a0c */ /* 0x000fe40003f45070 */
[----:B------:R-:W-:Y:S02]  /*0ab0*/  ISETP.NE.U32.AND P3, PT, RZ, c[0x0][0x250], PT ;  /* 0x00009400ff007a0c */ /* 0x000fe40003f65070 */
[----:B------:R-:W-:Y:S02]  /*0ac0*/  ISETP.NE.AND.EX P2, PT, RZ, c[0x0][0x244], PT, P2 ;  /* 0x00009100ff007a0c */ /* 0x000fe40003f45320 */
[----:B------:R-:W-:Y:S02]  /*0ad0*/  ISETP.NE.AND.EX P3, PT, RZ, c[0x0][0x254], PT, P3 ;  /* 0x00009500ff007a0c */ /* 0x000fe40003f65330 */
[----:B------:R-:W-:Y:S01]  /*0ae0*/  ISETP.EQ.U32.AND P5, PT, RZ, c[0x0][0x248], PT ;  /* 0x00009200ff007a0c */ /* 0x000fe20003fa2070 */
[----:B-1----:R-:W-:Y:S01]  /*0af0*/  IMAD.SHL.U32 R9, R33, 0x4, RZ ;  /* 0x0000000421097824 */ /* 0x002fe200078e00ff */
[----:B----4-:R-:W-:-:S02]  /*0b00*/  SHF.R.S32.HI R30, RZ, 0x1f, R33 ;  /* 0x0000001fff1e7819 */ /* 0x010fc40000011421 */
[----:B--2---:R-:W-:Y:S01]  /*0b10*/  ISETP.NE.AND P4, PT, R0, RZ, PT ;  /* 0x000000ff0000720c */ /* 0x004fe20003f85270 */
[----:B------:R-:W-:Y:S01]  /*0b20*/  IMAD.MOV.U32 R0, RZ, RZ, -0x1 ;  /* 0xffffffffff007424 */ /* 0x000fe200078e00ff */
[----:B------:R-:W-:Y:S02]  /*0b30*/  SHF.L.U64.HI R8, R33, 0x2, R30 ;  /* 0x0000000221087819 */ /* 0x000fe4000001021e */
[C---:B------:R-:W-:Y:S02]  /*0b40*/  IADD3 R4, P0, R9.reuse, c[0x0][0x240], RZ ;  /* 0x0000900009047a10 */ /* 0x040fe40007f1e0ff */
[----:B------:R-:W-:Y:S02]  /*0b50*/  ISETP.EQ.OR.EX P5, PT, RZ, c[0x0][0x24c], !P4, P5 ;  /* 0x00009300ff007a0c */ /* 0x000fe400067a2750 */
[----:B------:R-:W-:Y:S02]  /*0b60*/  IADD3.X R5, R8, c[0x0][0x244], RZ, P0, !PT ;  /* 0x0000910008057a10 */ /* 0x000fe400007fe4ff */
[----:B------:R-:W-:-:S03]  /*0b70*/  @P3 IADD3 R6, P0, R9, c[0x0][0x250], RZ ;  /* 0x0000940009063a10 */ /* 0x000fc60007f1e0ff */
[----:B------:R1:W2:Y:S04]  /*0b80*/  @P2 LDG.E R0, [R4.64] ;  /* 0x0000000604002981 */ /* 0x0002a8000c1e1900 */
[----:B------:R1:W2:Y:S01]  /*0b90*/  @P2 LDG.E R2, [R4.64+0x4] ;  /* 0x0000040604022981 */ /* 0x0002a2000c1e1900 */
[----:B------:R-:W-:Y:S01]  /*0ba0*/  IMAD.MOV.U32 R232, RZ, RZ, RZ ;  /* 0x000000ffffe87224 */ /* 0x000fe200078e00ff */
[----:B------:R-:W-:Y:S01]  /*0bb0*/  @P3 IADD3.X R7, R8, c[0x0][0x254], RZ, P0, !PT ;  /* 0x0000950008073a10 */ /* 0x000fe200007fe4ff */
[----:B------:R-:W-:-:S04]  /*0bc0*/  IMAD.MOV.U32 R244, RZ, RZ, -0x1 ;  /* 0xfffffffffff47424 */ /* 0x000fc800078e00ff */
[----:B-----5:R3:W5:Y:S01]  /*0bd0*/  @P3 LDG.E R232, [R6.64] ;  /* 0x0000000606e83981 */ /* 0x020762000c1e1900 */
        /* <DEDUP_REMOVED lines=12> */
.L_x_910:
        /* <DEDUP_REMOVED lines=13> */
[C---:B------:R-:W-:Y:S01]  /*0d70*/  IADD3 R2, R212.reuse, 0x80, R17 ;  /* 0x00000080d4027810 */ /* 0x040fe20007ffe011 */
[----:B------:R-:W-:Y:S01]  /*0d80*/  IMAD.WIDE.U32 R10, R33, c[0x0][0x178], RZ ;  /* 0x00005e00210a7a25 */ /* 0x000fe200078e00ff */
[----:B------:R-:W-:Y:S02]  /*0d90*/  IADD3 R4, R212, 0x3f, RZ ;  /* 0x0000003fd4047810 */ /* 0x000fe40007ffe0ff */
[----:B------:R-:W-:Y:S02]  /*0da0*/  IADD3 R2, R2, c[0x0][0x2e4], -R193 ;  /* 0x0000b90002027a10 */ /* 0x000fe40007ffe8c1 */
[----:B------:R-:W-:Y:S02]  /*0db0*/  ISETP.NE.AND P0, PT, R244, -0x1, PT ;  /* 0xfffffffff400780c */ /* 0x000fe40003f05270 */
[----:B------:R-:W-:Y:S02]  /*0dc0*/  IADD3 R2, R2, 0x3f, RZ ;  /* 0x0000003f02027810 */ /* 0x000fe40007ffe0ff */
[----:B------:R-:W-:-:S02]  /*0dd0*/  SHF.R.S32.HI R5, RZ, 0x1f, R4 ;  /* 0x0000001fff057819 */ /* 0x000fc40000011404 */
[----:B------:R-:W-:Y:S02]  /*0de0*/  SHF.R.S32.HI R6, RZ, 0x1f, R2 ;  /* 0x0000001fff067819 */ /* 0x000fe40000011402 */
[----:B------:R-:W-:Y:S02]  /*0df0*/  LEA.HI R4, R5, R4, RZ, 0x6 ;  /* 0x0000000405047211 */ /* 0x000fe400078f30ff */
[----:B------:R-:W-:Y:S01]  /*0e00*/  LEA.HI R2, R6, R2, RZ, 0x6 ;  /* 0x0000000206027211 */ /* 0x000fe200078f30ff */
[----:B------:R-:W-:Y:S01]  /*0e10*/  IMAD R6, R30, c[0x0][0x178], RZ ;  /* 0x00005e001e067a24 */ /* 0x000fe200078e02ff */
[C---:B------:R-:W-:Y:S02]  /*0e20*/  ISETP.NE.AND P1, PT, R0.reuse, -0x1, PT ;  /* 0xffffffff0000780c */ /* 0x040fe40003f25270 */
[----:B------:R-:W-:Y:S01]  /*0e30*/  SHF.R.S32.HI R8, RZ, 0x6, R4 ;  /* 0x00000006ff087819 */ /* 0x000fe20000011404 */
[----:B------:R-:W-:Y:S01]  /*0e40*/  IMAD R4, R33, c[0x0][0x17c], R6 ;  /* 0x00005f0021047a24 */ /* 0x000fe200078e0206 */
[----:B------:R-:W-:Y:S01]  /*0e50*/  SHF.R.S32.HI R5, RZ, 0x6, R2 ;  /* 0x00000006ff057819 */ /* 0x000fe20000011402 */
[----:B------:R-:W-:-:S03]  /*0e60*/  IMAD.WIDE.U32 R6, R0, c[0x0][0x190], RZ ;  /* 0x0000640000067a25 */ /* 0x000fc600078e00ff */
[----:B------:R-:W-:Y:S01]  /*0e70*/  IMNMX R192, R8, R5, PT ;  /* 0x0000000508c07217 */ /* 0x000fe20003800200 */
[----:B------:R-:W-:Y:S01]  /*0e80*/  @P0 IMAD.IADD R2, R232, 0x1, R244 ;  /* 0x00000001e8020824 */ /* 0x000fe200078e02f4 */
[----:B------:R-:W-:Y:S01]  /*0e90*/  SEL R27, R10, R6, !P1 ;  /* 0x000000060a1b7207 */ /* 0x000fe20004800000 */
[----:B------:R-:W-:Y:S01]  /*0ea0*/  IMAD.IADD R24, R11, 0x1, R4 ;  /* 0x000000010b187824 */ /* 0x000fe200078e0204 */
[----:B------:R-:W-:Y:S01]  /*0eb0*/  LEA R10, R192, 0xffffffc0, 0x6 ;  /* 0xffffffc0c00a7811 */ /* 0x000fe200078e30ff */
[----:B------:R-:W-:Y:S02]  /*0ec0*/  IMAD R8, R0, c[0x0][0x194], RZ ;  /* 0x0000650000087a24 */ /* 0x000fe400078e02ff */
[----:B------:R-:W-:Y:S01]  /*0ed0*/  @P0 IMAD.WIDE.U32 R4, R2, c[0x0][0x198], RZ ;  /* 0x0000660002040a25 */ /* 0x000fe200078e00ff */
[----:B------:R-:W-:-:S03]  /*0ee0*/  SHF.R.S32.HI R19, RZ, 0x1f, R10 ;  /* 0x0000001fff137819 */ /* 0x000fc6000001140a */
[----:B------:R-:W-:Y:S02]  /*0ef0*/  @P1 IMAD.IADD R24, R7, 0x1, R8 ;  /* 0x0000000107181824 */ /* 0x000fe400078e0208 */
        /* <DEDUP_REMOVED lines=13> */
.L_x_912:
        /* <DEDUP_REMOVED lines=15> */
.L_x_913:
        /* <DEDUP_REMOVED lines=39> */
[----:B------:R-:W-:-:S03]  /*1330*/  IMAD R8, R23, R20, RZ ;  /* 0x0000001417087224 */ /* 0x000fc600078e02ff */
[----:B------:R-:W-:Y:S01]  /*1340*/  IADD3 R5, R21, R5, RZ ;  /* 0x0000000515057210 */ /* 0x000fe20007ffe0ff */
[----:B------:R-:W-:-:S04]  /*1350*/  IMAD.WIDE.U32 R20, R22, R20, RZ ;  /* 0x0000001416147225 */ /* 0x000fc800078e00ff */
[----:B------:R-:W-:Y:S01]  /*1360*/  IMAD R8, R22, R5, R8 ;  /* 0x0000000516087224 */ /* 0x000fe200078e0208 */
[----:B------:R-:W-:Y:S01]  /*1370*/  SEL R5, R6, RZ, P2 ;  /* 0x000000ff06057207 */ /* 0x000fe20001000000 */
[-C--:B------:R-:W-:Y:S01]  /*1380*/  IMAD.WIDE.U32 R6, R22, R0.reuse, RZ ;  /* 0x0000000016067225 */ /* 0x080fe200078e00ff */
[----:B------:R-:W-:Y:S02]  /*1390*/  @!P5 IADD3 R4, R4, -R11, RZ ;  /* 0x8000000b0404d210 */ /* 0x000fe40007ffe0ff */
[----:B------:R-:W-:Y:S02]  /*13a0*/  IADD3 R5, P2, R10, R5, RZ ;  /* 0x000000050a057210 */ /* 0x000fe40007f5e0ff */
[----:B------:R-:W-:Y:S01]  /*13b0*/  ISETP.GE.U32.AND P6, PT, R4, R11, PT ;  /* 0x0000000b0400720c */ /* 0x000fe20003fc6070 */
[----:B------:R-:W-:Y:S01]  /*13c0*/  IMAD R11, R23, R0, RZ ;  /* 0x00000000170b7224 */ /* 0x000fe200078e02ff */
[----:B------:R-:W-:Y:S01]  /*13d0*/  @!P5 IADD3 R2, R2, 0x1, RZ ;  /* 0x000000010202d810 */ /* 0x000fe20007ffe0ff */
[----:B------:R-:W-:Y:S01]  /*13e0*/  IMAD.X R9, R19, 0x1, R9, P2 ;  /* 0x0000000113097824 */ /* 0x000fe200010e0609 */
[----:B------:R-:W-:Y:S01]  /*13f0*/  ISETP.NE.AND P2, PT, RZ, c[0x0][0x1c8], PT ;  /* 0x00007200ff007a0c */ /* 0x000fe20003f45270 */
[----:B------:R-:W-:Y:S01]  /*1400*/  IMAD R15, R23, R5, RZ ;  /* 0x00000005170f7224 */ /* 0x000fe200078e02ff */
[----:B------:R-:W-:Y:S01]  /*1410*/  SEL R16, R20, R6, !P1 ;  /* 0x0000000614107207 */ /* 0x000fe20004800000 */
[----:B------:R-:W-:Y:S01]  /*1420*/  @P3 IMAD R6, R33, c[0x0][0x214], RZ ;  /* 0x0000850021063a24 */ /* 0x000fe200078e02ff */
[----:B------:R-:W-:Y:S01]  /*1430*/  IADD3 R13, R21, R8, RZ ;  /* 0x00000008150d7210 */ /* 0x000fe20007ffe0ff */
[----:B------:R-:W-:Y:S01]  /*1440*/  IMAD R9, R22, R9, R15 ;  /* 0x0000000916097224 */ /* 0x000fe200078e020f */
[----:B------:R-:W-:Y:S01]  /*1450*/  @P1 IADD3 R13, R7, R11, RZ ;  /* 0x0000000b070d1210 */ /* 0x000fe20007ffe0ff */
[----:B----4-:R-:W-:Y:S01]  /*1460*/  IMAD.WIDE.U32 R20, R18, c[0x0][0x3d8], RZ ;  /* 0x0000f60012147a25 */ /* 0x010fe200078e00ff */
[----:B------:R-:W-:-:S02]  /*1470*/  @P3 SEL R6, R6, R0, !P1 ;  /* 0x0000000006063207 */ /* 0x000fc40004800000 */
[----:B------:R-:W-:Y:S01]  /*1480*/  @P6 IADD3 R2, R2, 0x1, RZ ;  /* 0x0000000102026810 */ /* 0x000fe20007ffe0ff */
[----:B------:R-:W-:Y:S01]  /*1490*/  IMAD R7, R18, c[0x0][0x3dc], R21 ;  /* 0x0000f70012077a24 */ /* 0x000fe200078e0215 */
[----:B-----5:R-:W-:Y:S01]  /*14a0*/  ISETP.NE.AND P5, PT, R32, RZ, PT ;  /* 0x000000ff2000720c */ /* 0x020fe20003fa5270 */
[----:B------:R-:W-:Y:S01]  /*14b0*/  IMAD.WIDE.U32 R4, R22, R5, RZ ;  /* 0x0000000516047225 */ /* 0x000fe200078e00ff */
[----:B------:R-:W-:Y:S02]  /*14c0*/  SHF.R.S32.HI R21, RZ, 0x1f, R17 ;  /* 0x0000001fff157819 */ /* 0x000fe40000011411 */
[----:B------:R-:W-:Y:S01]  /*14d0*/  SEL R18, R7, RZ, P5 ;  /* 0x000000ff07127207 */ /* 0x000fe20002800000 */
[----:B------:R-:W-:Y:S01]  /*14e0*/  IMAD.MOV.U32 R15, RZ, RZ, R2 ;  /* 0x000000ffff0f7224 */ /* 0x000fe200078e0002 */
[----:B------:R-:W-:Y:S01]  /*14f0*/  SEL R20, R20, RZ, P5 ;  /* 0x000000ff14147207 */ /* 0x000fe20002800000 */
[--C-:B------:R-:W-:Y:S01]  /*1500*/  @!P3 IMAD R8, R33, c[0x0][0x1c0], R34.reuse ;  /* 0x000070002108ba24 */ /* 0x100fe200078e0222 */
[----:B------:R-:W-:Y:S01]  /*1510*/  SHF.R.S32.HI R32, RZ, 0x1f, R34 ;  /* 0x0000001fff207819 */ /* 0x000fe20000011422 */
[C---:B------:R-:W-:Y:S01]  /*1520*/  IMAD R11, R34.reuse, c[0x0][0x22c], RZ ;  /* 0x00008b00220b7a24 */ /* 0x040fe200078e02ff */
[----:B------:R-:W-:Y:S01]  /*1530*/  @!P4 IADD3 R15, -R15, RZ, RZ ;  /* 0x000000ff0f0fc210 */ /* 0x000fe20007ffe1ff */
[----:B------:R-:W-:Y:S01]  /*1540*/  @P3 IMAD R6, R34, c[0x0][0x234], R6 ;  /* 0x00008d0022063a24 */ /* 0x000fe200078e0206 */
[----:B------:R-:W-:Y:S01]  /*1550*/  @!P2 LOP3.LUT R15, RZ, c[0x0][0x1c8], RZ, 0x33, !PT ;  /* 0x00007200ff0faa12 */ /* 0x000fe200078e33ff */
[----:B------:R-:W-:Y:S01]  /*1560*/  @!P3 IMAD R6, R8, c[0x0][0x214], RZ ;  /* 0x000085000806ba24 */ /* 0x000fe200078e02ff */
[----:B------:R-:W-:-:S02]  /*1570*/  SHF.R.S32.HI R8, RZ, 0x1f, R11 ;  /* 0x0000001fff087819 */ /* 0x000fc4000001140b */
        /* <DEDUP_REMOVED lines=10> */
.L_x_914:
[----:B------:R-:W-:-:S04]  /*1620*/  IMAD R0, R33, c[0x0][0x1c0], R34 ;  /* 0x0000700021007a24 */ /* 0x000fc800078e0222 */
[----:B------:R-:W-:Y:S02]  /*1630*/  IMAD R0, R0, c[0x0][0x224], RZ ;  /* 0x0000890000007a24 */ /* 0x000fe400078e02ff */
.L_x_915:
[----:B------:R-:W1:Y:S01]  /*1640*/  S2R R23, SR_TID.X ;  /* 0x0000000000177919 */ /* 0x000e620000002100 */
[----:B------:R-:W-:Y:S01]  /*1650*/  IMAD R31, R31, c[0x0][0x1c0], RZ ;  /* 0x000070001f1f7a24 */ /* 0x000fe200078e02ff */
[----:B------:R-:W-:Y:S01]  /*1660*/  SHF.R.S32.HI R201, RZ, 0x1f, R200 ;  /* 0x0000001fffc97819 */ /* 0x000fe200000114c8 */
[----:B------:R-:W-:Y:S01]  /*1670*/  IMAD.IADD R210, R10, 0x1, R6 ;  /* 0x000000010ad27824 */ /* 0x000fe200078e0206 */
[----:B------:R-:W-:Y:S01]  /*1680*/  BSSY B1, `(.L_x_911) ;  /* 0x000080b000017945 */ /* 0x000fe20003800000 */
[----:B------:R-:W-:Y:S02]  /*1690*/  IMAD.SHL.U32 R2, R31, 0x40, RZ ;  /* 0x000000401f027824 */ /* 0x000fe400078e00ff */
[----:B------:R-:W-:-:S03]  /*16a0*/  IMAD.MOV.U32 R211, RZ, RZ, 0x4 ;  /* 0x00000004ffd37424 */ /* 0x000fc600078e00ff */
[----:B------:R-:W-:Y:S02]  /*16b0*/  IADD3 R4, P2, P1, R4, R2, R11 ;  /* 0x0000000204047210 */ /* 0x000fe4000795e00b */
[----:B------:R-:W-:-:S04]  /*16c0*/  SHF.R.S32.HI R2, RZ, 0x1f, R2 ;  /* 0x0000001fff027819 */ /* 0x000fc80000011402 */
[----:B------:R-:W-:Y:S01]  /*16d0*/  IADD3.X R11, R7, R2, R8, P2, P1 ;  /* 0x00000002070b7210 */ /* 0x000fe200017e2408 */
[----:B------:R-:W-:Y:S01]  /*16e0*/  IMAD.IADD R2, R10, 0x1, R0 ;  /* 0x000000010a027824 */ /* 0x000fe200078e0200 */
[----:B------:R-:W-:Y:S01]  /*16f0*/  IADD3 R16, P2, P1, R20, R4, R16 ;  /* 0x0000000414107210 */ /* 0x000fe2000795e010 */
[----:B------:R-:W-:Y:S01]  /*1700*/  IMAD R0, R19, c[0x0][0x370], RZ ;  /* 0x0000dc0013007a24 */ /* 0x000fe200078e02ff */
[----:B------:R-:W-:Y:S01]  /*1710*/  IADD3 R4, P3, R200, R12, RZ ;  /* 0x0000000cc8047210 */ /* 0x000fe20007f7e0ff */
[----:B------:R-:W-:Y:S01]  /*1720*/  IMAD.WIDE R8, R2, R211, c[0x0][0x3c8] ;  /* 0x0000f20002087625 */ /* 0x000fe200078e02d3 */
[----:B------:R-:W-:Y:S02]  /*1730*/  SHF.R.S32.HI R20, RZ, 0x1f, R231 ;  /* 0x0000001fff147819 */ /* 0x000fe400000114e7 */
[----:B-1----:R-:W-:Y:S01]  /*1740*/  SHF.R.S32.HI R7, RZ, 0x1f, R23 ;  /* 0x0000001fff077819 */ /* 0x002fe20000011417 */
[----:B------:R-:W-:Y:S01]  /*1750*/  IMAD.X R5, R201, 0x1, R14, P3 ;  /* 0x00000001c9057824 */ /* 0x000fe200018e060e */
[----:B------:R-:W-:Y:S01]  /*1760*/  IADD3 R6, P3, R231, R10, RZ ;  /* 0x0000000ae7067210 */ /* 0x000fe20007f7e0ff */
[C---:B------:R-:W-:Y:S01]  /*1770*/  IMAD R0, R10.reuse, c[0x0][0x374], R0 ;  /* 0x0000dd000a007a24 */ /* 0x040fe200078e0200 */
[----:B------:R-:W-:Y:S01]  /*1780*/  LEA.HI R7, R7, R23, RZ, 0x5 ;  /* 0x0000001707077211 */ /* 0x000fe200078f28ff */
[----:B------:R-:W-:Y:S01]  /*1790*/  IMAD.WIDE.U32 R4, R10, c[0x0][0x370], R4 ;  /* 0x0000dc000a047a25 */ /* 0x000fe200078e0004 */
[----:B------:R-:W-:-:S02]  /*17a0*/  IADD3.X R11, R18, R11, R13, P2, P1 ;  /* 0x0000000b120b7210 */ /* 0x000fc400017e240d */
[----:B------:R-:W-:Y:S01]  /*17b0*/  LOP3.LUT R2, R7, 0xffffffe0, RZ, 0xc0, !PT ;  /* 0xffffffe007027812 */ /* 0x000fe200078ec0ff */
[----:B------:R-:W-:Y:S01]  /*17c0*/  IMAD.IADD R5, R5, 0x1, R0 ;  /* 0x0000000105057824 */ /* 0x000fe200078e0200 */
[----:B------:R-:W-:Y:S01]  /*17d0*/  IADD3 R14, R200, 0x20, RZ ;  /* 0x00000020c80e7810 */ /* 0x000fe20007ffe0ff */
[----:B------:R-:W-:Y:S02]  /*17e0*/  IMAD.X R0, R20, 0x1, R19, P3 ;  /* 0x0000000114007824 */ /* 0x000fe400018e0613 */
[----:B------:R-:W-:Y:S02]  /*17f0*/  IMAD.MOV.U32 R220, RZ, RZ, R8 ;  /* 0x000000ffffdc7224 */ /* 0x000fe400078e0008 */
[----:B------:R-:W-:Y:S01]  /*1800*/  IMAD R8, R0, c[0x0][0x190], RZ ;  /* 0x0000640000087a24 */ /* 0x000fe200078e02ff */
[----:B------:R-:W-:Y:S01]  /*1810*/  SHF.R.S32.HI R0, RZ, 0x5, R7 ;  /* 0x00000005ff007819 */ /* 0x000fe20000011407 */
[----:B------:R-:W-:Y:S01]  /*1820*/  IMAD.IADD R18, R23, 0x1, -R2 ;  /* 0x0000000117127824 */ /* 0x000fe200078e0a02 */
[----:B------:R-:W-:Y:S01]  /*1830*/  IADD3 R2, -R193, R212, R17 ;  /* 0x000000d4c1027210 */ /* 0x000fe20007ffe111 */
[----:B------:R-:W-:-:S02]  /*1840*/  IMAD R12, R6, c[0x0][0x194], R8 ;  /* 0x00006500060c7a24 */ /* 0x000fc400078e0208 */
[----:B------:R-:W-:Y:S01]  /*1850*/  IMAD.WIDE.U32 R6, R6, c[0x0][0x190], R200 ;  /* 0x0000640006067a25 */ /* 0x000fe200078e00c8 */
[----:B------:R-:W-:-:S03]  /*1860*/  IADD3 R2, R2, -c[0x0][0x2e8], RZ ;  /* 0x8000ba0002027a10 */ /* 0x000fc60007ffe0ff */
[----:B------:R-:W-:Y:S01]  /*1870*/  IMAD.MOV.U32 R219, RZ, RZ, R9 ;  /* 0x000000ffffdb7224 */ /* 0x000fe200078e0009 */
[----:B------:R-:W-:Y:S01]  /*1880*/  SHF.R.S32.HI R9, RZ, 0x1f, R2 ;  /* 0x0000001fff097819 */ /* 0x000fe20000011402 */
[----:B------:R-:W-:Y:S01]  /*1890*/  IMAD R13, R32, c[0x0][0x1a8], RZ ;  /* 0x00006a00200d7a24 */ /* 0x000fe200078e02ff */
[----:B------:R-:W-:Y:S01]  /*18a0*/  IADD3 R6, P2, R27, R6, RZ ;  /* 0x000000061b067210 */ /* 0x000fe20007f5e0ff */
[----:B------:R-:W-:Y:S01]  /*18b0*/  IMAD R0, R0, R31, R18 ;  /* 0x0000001f00007224 */ /* 0x000fe200078e0212 */
[----:B------:R-:W-:Y:S01]  /*18c0*/  LEA.HI R2, R9, R2, RZ, 0x6 ;  /* 0x0000000209027211 */ /* 0x000fe200078f30ff */
[----:B------:R-:W-:Y:S01]  /*18d0*/  IMAD R9, R34, c[0x0][0x1ac], R13 ;  /* 0x00006b0022097a24 */ /* 0x000fe200078e020d */
[----:B------:R-:W-:Y:S01]  /*18e0*/  IADD3.X R7, R24, R7, R12, P2, !PT ;  /* 0x0000000718077210 */ /* 0x000fe200017fe40c */
[----:B------:R-:W-:Y:S01]  /*18f0*/  IMAD R10, R32, c[0x0][0x378], RZ ;  /* 0x0000de00200a7a24 */ /* 0x000fe200078e02ff */
[----:B------:R-:W-:Y:S01]  /*1900*/  SHF.R.S32.HI R2, RZ, 0x6, R2 ;  /* 0x00000006ff027819 */ /* 0x000fe20000011402 */
[----:B------:R-:W-:Y:S01]  /*1910*/  IMAD.WIDE.U32 R4, R34, c[0x0][0x378], R4 ;  /* 0x0000de0022047a25 */ /* 0x000fe200078e0004 */
[----:B------:R-:W-:-:S02]  /*1920*/  IADD3 R8, P1, R0, R16, RZ ;  /* 0x0000001000087210 */ /* 0x000fc40007f3e0ff */
[----:B------:R-:W-:Y:S01]  /*1930*/  IMNMX R229, RZ, R2, !PT ;  /* 0x00000002ffe57217 */ /* 0x000fe20007800200 */
[----:B------:R-:W-:Y:S01]  /*1940*/  IMAD.WIDE.U32 R6, R34, c[0x0][0x1a8], R6 ;  /* 0x00006a0022067a25 */ /* 0x000fe200078e0006 */
[----:B------:R-:W-:Y:S02]  /*1950*/  LEA.HI.X.SX32 R179, R0, R11, 0x1, P1 ;  /* 0x0000000b00b37211 */ /* 0x000fe400008f0eff */
[----:B------:R-:W-:Y:S01]  /*1960*/  LEA R180, P1, R8, c[0x0][0x350], 0x2 ;  /* 0x0000d40008b47a11 */ /* 0x000fe200078210ff */
[----:B------:R-:W-:Y:S01]  /*1970*/  IMAD.IADD R2, R7, 0x1, R9 ;  /* 0x0000000107027824 */ /* 0x000fe200078e0209 */
[----:B------:R-:W-:Y:S01]  /*1980*/  LEA R205, P3, R6, c[0x0][0x160], 0x1 ;  /* 0x0000580006cd7a11 */ /* 0x000fe200078608ff */
[----:B------:R-:W-:Y:S01]  /*1990*/  IMAD R10, R34, c[0x0][0x37c], R10 ;  /* 0x0000df00220a7a24 */ /* 0x000fe200078e020a */
[----:B------:R-:W-:Y:S01]  /*19a0*/  LEA.HI.X R179, R8, c[0x0][0x354], R179, 0x2, P1 ;  /* 0x0000d50008b37a11 */ /* 0x000fe200008f14b3 */
[----:B------:R-:W-:Y:S01]  /*19b0*/  IMAD R0, R20, c[0x0][0x370], RZ ;  /* 0x0000dc0014007a24 */ /* 0x000fe200078e02ff */
[----:B------:R-:W-:Y:S01]  /*19c0*/  LEA.HI.X R203, R6, c[0x0][0x164], R2, 0x1, P3 ;  /* 0x0000590006cb7a11 */ /* 0x000fe200018f0c02 */
[----:B------:R-:W-:Y:S01]  /*19d0*/  IMAD.IADD R5, R5, 0x1, R10 ;  /* 0x0000000105057824 */ /* 0x000fe200078e020a */
[C---:B------:R-:W-:Y:S01]  /*19e0*/  ISETP.GT.AND P3, PT, R192.reuse, R229, PT ;  /* 0x000000e5c000720c */ /* 0x040fe20003f64270 */
[C---:B------:R-:W-:Y:S01]  /*19f0*/  IMAD R0, R231.reuse, c[0x0][0x374], R0 ;  /* 0x0000dd00e7007a24 */ /* 0x040fe200078e0200 */
[----:B------:R-:W-:Y:S01]  /*1a00*/  IADD3 R192, R192, -0x1, RZ ;  /* 0xffffffffc0c07810 */ /* 0x000fe20007ffe0ff */
[----:B------:R-:W-:Y:S01]  /*1a10*/  IMAD.WIDE.U32 R4, R231, c[0x0][0x370], R4 ;  /* 0x0000dc00e7047a25 */ /* 0x000fe200078e0004 */
[----:B------:R-:W-:-:S03]  /*1a20*/  IADD3 R16, R200, 0x40, RZ ;  /* 0x00000040c8107810 */ /* 0x000fc60007ffe0ff */
[----:B------:R-:W-:Y:S01]  /*1a30*/  IMAD.IADD R0, R5, 0x1, R0 ;  /* 0x0000000105007824 */ /* 0x000fe200078e0200 */
[----:B------:R-:W-:Y:S01]  /*1a40*/  LEA R204, P2, R4, c[0x0][0x330], 0x1 ;  /* 0x0000cc0004cc7a11 */ /* 0x000fe200078408ff */
[----:B------:R-:W-:-:S03]  /*1a50*/  IMAD.WIDE R210, R210, R211, c[0x0][0x200] ;  /* 0x00008000d2d27625 */ /* 0x000fc600078e02d3 */
[----:B------:R-:W-:Y:S01]  /*1a60*/  LEA.HI.X R202, R4, c[0x0][0x334], R0, 0x1, P2 ;  /* 0x0000cd0004ca7a11 */ /* 0x000fe200010f0c00 */
[----:B------:R-:W-:Y:S05]  /*1a70*/  @P3 BRA `(.L_x_916) ;  /* 0x000007a000003947 */ /* 0x000fea0003800000 */
        /* <DEDUP_REMOVED lines=15> */
.L_x_917:
        /* <DEDUP_REMOVED lines=15> */
.L_x_918:
[----:B------:R-:W-:Y:S01]  /*1c60*/  IMAD R10, R221, -0x80, R193 ;  /* 0xffffff80dd0a7824 */ /* 0x000fe200078e02c1 */
[----:B------:R-:W-:Y:S01]  /*1c70*/  BSSY B0, `(.L_x_919) ;  /* 0x000001a000007945 */ /* 0x000fe20003800000 */
[----:B------:R-:W-:Y:S02]  /*1c80*/  IMAD R0, R21, c[0x0][0x3a0], RZ ;  /* 0x0000e80015007a24 */ /* 0x000fe400078e02ff */
[----:B------:R-:W-:Y:S01]  /*1c90*/  IMAD.WIDE.U32 R4, R17, c[0x0][0x3a0], R200 ;  /* 0x0000e80011047a25 */ /* 0x000fe200078e00c8 */
[----:B------:R-:W-:-:S03]  /*1ca0*/  ISETP.GE.AND P4, PT, R231, R10, PT ;  /* 0x0000000ae700720c */ /* 0x000fc60003f86270 */
[----:B------:R-:W-:Y:S01]  /*1cb0*/  IMAD R0, R17, c[0x0][0x3a4], R0 ;  /* 0x0000e90011007a24 */ /* 0x000fe200078e0200 */
[----:B------:R-:W-:Y:S01]  /*1cc0*/  IADD3 R6, P0, R6, R4, RZ ;  /* 0x0000000406067210 */ /* 0x000fe20007f1e0ff */
        /* <DEDUP_REMOVED lines=20> */
.L_x_920:
[----:B------:R-:W-:Y:S05]  /*1e10*/  BSYNC B0 ;  /* 0x0000000000007941 */ /* 0x000fea0003800000 */
.L_x_919:
        /* <DEDUP_REMOVED lines=19> */
.L_x_922:
[----:B------:R-:W-:Y:S05]  /*1f50*/  BSYNC B0 ;  /* 0x0000000000007941 */ /* 0x000fea0003800000 */
.L_x_921:
[----:B-1----:R-:W-:Y:S01]  /*1f60*/  IMAD.WIDE.U32 R4, R17, c[0x0][0x3a8], R200 ;  /* 0x0000ea0011047a25 */ /* 0x002fe200078e00c8 */
[----:B------:R-:W-:Y:S03]  /*1f70*/  BSSY B0, `(.L_x_923) ;  /* 0x0000018000007945 */ /* 0x000fe60003800000 */
[----:B------:R-:W-:Y:S01]  /*1f80*/  IMAD R0, R21, c[0x0][0x3a8], RZ ;  /* 0x0000ea0015007a24 */ /* 0x000fe200078e02ff */
[----:B------:R-:W-:Y:S01]  /*1f90*/  IADD3 R6, P0, R11, R4, RZ ;  /* 0x000000040b067210 */ /* 0x000fe20007f1e0ff */
[----:B------:R-:W-:-:S02]  /*1fa0*/  IMAD R2, R32, c[0x0][0x3c0], RZ ;  /* 0x0000f00020027a24 */ /* 0x000fc400078e02ff */
[----:B------:R-:W-:Y:S02]  /*1fb0*/  IMAD R0, R17, c[0x0][0x3ac], R0 ;  /* 0x0000eb0011007a24 */ /* 0x000fe400078e0200 */
[----:B------:R-:W-:-:S03]  /*1fc0*/  IMAD R2, R34, c[0x0][0x3c4], R2 ;  /* 0x0000f10022027a24 */ /* 0x000fc600078e0202 */
[----:B------:R-:W-:-:S05]  /*1fd0*/  IADD3.X R7, R12, R5, R0, P0, !PT ;  /* 0x000000050c077210 */ /* 0x000fca00007fe400 */
        /* <DEDUP_REMOVED lines=17> */
.L_x_924:
[----:B------:R-:W-:Y:S05]  /*20f0*/  BSYNC B0 ;  /* 0x0000000000007941 */ /* 0x000fea0003800000 */
.L_x_923:
[----:B------:R-:W-:Y:S05]  /*2100*/  @P3 BRA `(.L_x_925) ;  /* 0x0000762000003947 */ /* 0x000fea0003800000 */
[----:B------:R-:W-:Y:S01]  /*2110*/  IADD3 R0, P0, R231, 0x40, RZ ;  /* 0x00000040e7007810 */ /* 0x000fe20007f1e0ff */
[----:B------:R-:W-:Y:S01]  /*2120*/  IMAD.MOV.U32 R7, RZ, RZ, R2 ;  /* 0x000000ffff077224 */ /* 0x000fe200078e0002 */
[----:B------:R-:W-:-:S03]  /*2130*/  ISETP.GE.AND P1, PT, R200, c[0x0][0x220], PT ;  /* 0x00008800c8007a0c */ /* 0x000fc60003f26270 */
        /* <DEDUP_REMOVED lines=14> */
.L_x_916:
[----:B------:R-:W-:Y:S01]  /*2220*/  @P5 BAR.SYNC.DEFER_BLOCKING 0x0 ;  /* 0x0000000000005b1d */ /* 0x000fe20000010000 */
[C---:B------:R-:W-:Y:S01]  /*2230*/  IMAD R2, R192.reuse, -0x40, R212 ;  /* 0xffffffc0c0027824 */ /* 0x040fe200078e02d4 */
[----:B------:R-:W-:Y:S01]  /*2240*/  LEA.HI R4, R192, R192, RZ, 0x1 ;  /* 0x000000c0c0047211 */ /* 0x000fe200078f08ff */
[----:B------:R-:W-:-:S03]  /*2250*/  IMAD.SHL.U32 R0, R239, 0x2, RZ ;  /* 0x00000002ef007824 */ /* 0x000fc600078e00ff */
[----:B------:R-:W-:Y:S01]  /*2260*/  ISETP.GE.AND P0, PT, R231, R2, PT ;  /* 0x00000002e700720c */ /* 0x000fe20003f06270 */
[----:B------:R-:W-:Y:S01]  /*2270*/  BSSY B0, `(.L_x_926) ;  /* 0x0000025000007945 */ /* 0x000fe20003800000 */
[----:B------:R-:W-:-:S05]  /*2280*/  LOP3.LUT R4, R4, 0xfffffffe, RZ, 0xc0, !PT ;  /* 0xfffffffe04047812 */ /* 0x000fca00078ec0ff */
[----:B------:R-:W-:-:S05]  /*2290*/  IMAD.IADD R4, R192, 0x1, -R4 ;  /* 0x00000001c0047824 */ /* 0x000fca00078e0a04 */
[----:B------:R-:W-:Y:S01]  /*22a0*/  ISETP.NE.AND P6, PT, R4, 0x1, PT ;  /* 0x000000010400780c */ /* 0x000fe20003fc5270 */
        /* <DEDUP_REMOVED lines=33> */
.L_x_927:
[----:B------:R-:W-:Y:S05]  /*24c0*/  BSYNC B0 ;  /* 0x0000000000007941 */ /* 0x000fea0003800000 */
.L_x_926:
        /* <DEDUP_REMOVED lines=18> */
.L_x_929:
        /* <DEDUP_REMOVED lines=34> */
.L_x_930:
[----:B------:R-:W-:Y:S05]  /*2810*/  BSYNC B0 ;  /* 0x0000000000007941 */ /* 0x000fea0003800000 */
.L_x_928:
        /* <DEDUP_REMOVED lines=68> */
.L_x_932:
[----:B--2---:R-:W-:Y:S05]  /*2c60*/  BSYNC B0 ;  /* 0x0000000000007941 */ /* 0x004fea0003800000 */
.L_x_931:
        /* <DEDUP_REMOVED lines=39> */
.L_x_934:
[----:B------:R-:W-:Y:S05]  /*2ee0*/  BSYNC B0 ;  /* 0x0000000000007941 */ /* 0x000fea0003800000 */
.L_x_933:
        /* <DEDUP_REMOVED lines=49> */
.L_x_936:
[----:B------:R-:W-:Y:S05]  /*3200*/  BSYNC B0 ;  /* 0x0000000000007941 */ /* 0x000fea0003800000 */
.L_x_935:
        /* <DEDUP_REMOVED lines=36> */
.L_x_938:
[----:B------:R-:W-:Y:S05]  /*3450*/  BSYNC B0 ;  /* 0x0000000000007941 */ /* 0x000fea0003800000 */
.L_x_937:
[----:B------:R-:W-:Y:S01]  /*3460*/  IMAD.MOV.U32 R194, RZ, RZ, c[0x0][0x308] ;  /* 0x0000c200ffc27624 */ /* 0x000fe200078e00ff */
[----:B------:R-:W0:Y:S01]  /*3470*/  LDGDEPBAR ;  /* 0x00000000000079af */ /* 0x000e220000000000 */
[----:B------:R-:W-:-:S05]  /*3480*/  IMAD.MOV.U32 R195, RZ, RZ, c[0x0][0x30c] ;  /* 0x0000c300ffc37624 */ /* 0x000fca00078e00ff */
[----:B--23--:R3:W2:Y:S04]  /*3490*/  LDG.E.64 R4, [R194.64+0x8] ;  /* 0x00000806c2047981 */ /* 0x00c6a8000c1e1b00 */
[----:B---3--:R-:W3:Y:S01]  /*34a0*/  LDG.E.64 R194, [R194.64] ;  /* 0x00000006c2c27981 */ /* 0x008ee2000c1e1b00 */
[----:B-1--4-:R-:W-:Y:S01]  /*34b0*/  IMAD R0, R33, c[0x0][0x1c0], R34 ;  /* 0x0000700021007a24 */ /* 0x012fe200078e0222 */
[----:B------:R-:W-:Y:S01]  /*34c0*/  SHF.R.S32.HI R2, RZ, 0x1f, R18 ;  /* 0x0000001fff027819 */ /* 0x000fe20000011412 */
[----:B------:R-:W-:Y:S01]  /*34d0*/  IMAD.IADD R17, R17, 0x1, R212 ;  /* 0x0000000111117824 */ /* 0x000fe200078e02d4 */
[----:B------:R-:W-:Y:S01]  /*34e0*/  MOV R206, R191 ;  /* 0x000000bf00ce7202 */ /* 0x000fe20000000f00 */
[----:B------:R-:W-:Y:S01]  /*34f0*/  IMAD.MOV.U32 R213, RZ, RZ, c[0x0][0x2e4] ;  /* 0x0000b900ffd57624 */ /* 0x000fe200078e00ff */
[----:B------:R-:W-:Y:S01]  /*3500*/  SHF.L.U32 R0, R0, 0x5, RZ ;  /* 0x0000000500007819 */ /* 0x000fe200000006ff */
[----:B------:R-:W-:Y:S01]  /*3510*/  CS2R R126, SRZ ;  /* 0x00000000007e7805 */ /* 0x000fe2000001ff00 */
[----:B------:R-:W-:Y:S01]  /*3520*/  IADD3 R17, -R193, 0x80, R17 ;  /* 0x00000080c1117810 */ /* 0x000fe20007ffe111 */
        /* <DEDUP_REMOVED lines=47> */
[----:B------:R-:W-:-:S02]  /*3820*/  IADD3 R236, R17, -c[0x0][0x2e8], RZ ;  /* 0x8000ba0011ec7a10 */ /* 0x000fc40007ffe0ff */
[----:B--2---:R-:W-:Y:S02]  /*3830*/  IADD3 R233, P1, P0, R0, R4, R18 ;  /* 0x0000000400e97210 */ /* 0x004fe4000783e012 */
[----:B------:R-:W-:-:S04]  /*3840*/  SHF.R.S32.HI R0, RZ, 0x1f, R0 ;  /* 0x0000001fff007819 */ /* 0x000fc80000011400 */
[----:B------:R-:W-:Y:S02]  /*3850*/  IADD3.X R228, R0, R5, R2, P1, P0 ;  /* 0x0000000500e47210 */ /* 0x000fe40000fe0402 */
[----:B------:R-:W-:Y:S02]  /*3860*/  IADD3 R0, R173, 0x1800, RZ ;  /* 0x00001800ad007810 */ /* 0x000fe40007ffe0ff */
[----:B------:R-:W-:Y:S02]  /*3870*/  IADD3 R2, R174, 0x1800, RZ ;  /* 0x00001800ae027810 */ /* 0x000fe40007ffe0ff */
[----:B------:R-:W-:Y:S02]  /*3880*/  SEL R0, R0, R173, !P6 ;  /* 0x000000ad00007207 */ /* 0x000fe40007000000 */
[----:B------:R-:W-:-:S03]  /*3890*/  SEL R2, R2, R174, !P6 ;  /* 0x000000ae02027207 */ /* 0x000fc60007000000 */
[----:B------:R-:W-:Y:S01]  /*38a0*/  IMAD.SHL.U32 R164, R0, 0x2, RZ ;  /* 0x0000000200a47824 */ /* 0x000fe200078e00ff */
[----:B------:R-:W-:Y:S01]  /*38b0*/  MOV R0, c[0x0][0x22c] ;  /* 0x00008b0000007a02 */ /* 0x000fe20000000f00 */
[----:B------:R-:W-:-:S04]  /*38c0*/  IMAD.SHL.U32 R167, R2, 0x2, RZ ;  /* 0x0000000202a77824 */ /* 0x000fc800078e00ff */
[----:B------:R-:W-:Y:S01]  /*38d0*/  IMAD R0, R0, c[0x0][0x1c0], RZ ;  /* 0x0000700000007a24 */ /* 0x000fe200078e02ff */
[----:B---3--:R-:W-:-:S03]  /*38e0*/  LOP3.LUT R228, R228, R194, RZ, 0x3c, !PT ;  /* 0x000000c2e4e47212 */ /* 0x008fc600078e3cff */
[C---:B------:R-:W-:Y:S01]  /*38f0*/  IMAD.SHL.U32 R240, R0.reuse, 0x10, RZ ;  /* 0x0000001000f07824 */ /* 0x040fe200078e00ff */
[C---:B------:R-:W-:Y:S01]  /*3900*/  SHF.L.U32 R249, R0.reuse, 0x5, RZ ;  /* 0x0000000500f97819 */ /* 0x040fe200000006ff */
[C---:B------:R-:W-:Y:S02]  /*3910*/  IMAD.SHL.U32 R218, R0.reuse, 0x8, RZ ;  /* 0x0000000800da7824 */ /* 0x040fe400078e00ff */
[----:B------:R-:W-:Y:S01]  /*3920*/  IMAD.U32 R246, R0, -0x40, RZ ;  /* 0xffffffc000f67824 */ /* 0x000fe200078e00ff */
[----:B------:R-:W-:Y:S01]  /*3930*/  IADD3 R242, R240, 0x40, RZ ;  /* 0x00000040f0f27810 */ /* 0x000fe20007ffe0ff */
[----:B------:R-:W-:Y:S01]  /*3940*/  IMAD R250, R0, 0x18, RZ ;  /* 0x0000001800fa7824 */ /* 0x000fe200078e02ff */
[----:B------:R-:W-:Y:S01]  /*3950*/  IADD3 R243, R240, 0x20, RZ ;  /* 0x00000020f0f37810 */ /* 0x000fe20007ffe0ff */
[----:B------:R-:W-:Y:S02]  /*3960*/  IMAD R248, R0, 0x28, RZ ;  /* 0x0000002800f87824 */ /* 0x000fe400078e02ff */
[C---:B------:R-:W-:Y:S01]  /*3970*/  IMAD.IADD R237, R218.reuse, 0x1, R242 ;  /* 0x00000001daed7824 */ /* 0x040fe200078e02f2 */
[----:B------:R-:W-:Y:S01]  /*3980*/  IADD3 R238, R218, R243, RZ ;  /* 0x000000f3daee7210 */ /* 0x000fe20007ffe0ff */
[----:B------:R-:W-:-:S02]  /*3990*/  IMAD R247, R0, 0x30, RZ ;  /* 0x0000003000f77824 */ /* 0x000fc400078e02ff */
[----:B------:R-:W-:Y:S01]  /*39a0*/  IMAD R245, R0, 0x38, RZ ;  /* 0x0000003800f57824 */ /* 0x000fe200078e02ff */
[C---:B------:R-:W-:Y:S01]  /*39b0*/  IADD3 R251, R218.reuse, R237, RZ ;  /* 0x000000eddafb7210 */ /* 0x040fe20007ffe0ff */
[----:B------:R-:W-:-:S04]  /*39c0*/  IMAD.IADD R252, R218, 0x1, R238 ;  /* 0x00000001dafc7824 */ /* 0x000fc800078e02ee */
[C---:B------:R-:W-:Y:S01]  /*39d0*/  IMAD.IADD R223, R218.reuse, 0x1, R251 ;  /* 0x00000001dadf7824 */ /* 0x040fe200078e02fb */
[----:B------:R-:W-:-:S04]  /*39e0*/  IADD3 R225, R218, R252, RZ ;  /* 0x000000fcdae17210 */ /* 0x000fc80007ffe0ff */
[C---:B------:R-:W-:Y:S01]  /*39f0*/  IADD3 R222, R218.reuse, R223, RZ ;  /* 0x000000dfdade7210 */ /* 0x040fe20007ffe0ff */
[----:B------:R-:W-:-:S03]  /*3a00*/  IMAD.IADD R224, R218, 0x1, R225 ;  /* 0x00000001dae07824 */ /* 0x000fc600078e02e1 */
[C---:B------:R-:W-:Y:S01]  /*3a10*/  IADD3 R226, R218.reuse, R222, RZ ;  /* 0x000000dedae27210 */ /* 0x040fe20007ffe0ff */
[----:B------:R-:W-:Y:S02]  /*3a20*/  IMAD.IADD R227, R218, 0x1, R224 ;  /* 0x00000001dae37824 */ /* 0x000fe400078e02e0 */
.L_x_943:
[----:B------:R-:W0:Y:S01]  /*3a30*/  LDGDEPBAR ;  /* 0x00000000000079af */ /* 0x000e220000000000 */
[----:B------:R-:W-:Y:S01]  /*3a40*/  IMAD.MOV.U32 R4, RZ, RZ, R220 ;  /* 0x000000ffff047224 */ /* 0x000fe200078e00dc */
[----:B------:R-:W-:Y:S01]  /*3a50*/  IADD3 R0, R172, R167, RZ ;  /* 0x000000a7ac007210 */ /* 0x000fe20007ffe0ff */
[----:B------:R-:W-:Y:S01]  /*3a60*/  IMAD.MOV.U32 R5, RZ, RZ, R219 ;  /* 0x000000ffff057224 */ /* 0x000fe200078e00db */
[----:B------:R-:W-:Y:S01]  /*3a70*/  MOV R209, R179 ;  /* 0x000000b300d17202 */ /* 0x000fe20000000f00 */
[----:B------:R-:W-:Y:S01]  /*3a80*/  IMAD.MOV.U32 R208, RZ, RZ, R180 ;  /* 0x000000ffffd07224 */ /* 0x000fe200078e00b4 */
[C---:B------:R-:W-:Y:S04]  /*3a90*/  LEA R4, P0, R207.reuse, R4, 0x2 ;  /* 0x00000004cf047211 */ /* 0x040fe800078010ff */
[----:B------:R-:W-:Y:S01]  /*3aa0*/  LEA.HI.X.SX32 R5, R207, R5, 0x2, P0 ;  /* 0x00000005cf057211 */ /* 0x000fe200000f16ff */
[----:B------:R-:W-:Y:S04]  /*3ab0*/  DEPBAR.LE SB0, 0x0 ;  /* 0x000080000000791a */ /* 0x000fe80000000000 */
[----:B------:R-:W-:Y:S06]  /*3ac0*/  BAR.SYNC.DEFER_BLOCKING 0x0 ;  /* 0x0000000000007b1d */ /* 0x000fec0000010000 */
[----:B------:R-:W-:Y:S05]  /*3ad0*/  LDSM.16.M88.4 R32, [R167] ;  /* 0x00000000a720783b */ /* 0x000fea0000000200 */
[----:B------:R-:W1:Y:S05]  /*3ae0*/  LDSM.16.M88.4 R16, [R165+0x9000] ;  /* 0x00900000a510783b */ /* 0x000e6a0000000200 */
[----:B------:R-:W2:Y:S05]  /*3af0*/  LDSM.16.M88.4 R28, [R167+0x800] ;  /* 0x00080000a71c783b */ /* 0x000eaa0000000200 */
[----:B-----5:R1:W5:Y:S05]  /*3b00*/  LDG.E R178, [R4.64] ;  /* 0x0000000604b27981 */ /* 0x02036a000c1e1900 */
[----:B------:R1:W5:Y:S05]  /*3b10*/  LDG.E R177, [R4.64+0x20] ;  /* 0x0000200604b17981 */ /* 0x00036a000c1e1900 */
[----:B------:R1:W5:Y:S05]  /*3b20*/  LDG.E R176, [R4.64+0x80] ;  /* 0x0000800604b07981 */ /* 0x00036a000c1e1900 */
[----:B------:R1:W5:Y:S05]  /*3b30*/  LDG.E R175, [R4.64+0xa0] ;  /* 0x0000a00604af7981 */ /* 0x00036a000c1e1900 */
[----:B------:R-:W3:Y:S05]  /*3b40*/  LDSM.16.M88.4 R132, [R165+0x9400] ;  /* 0x00940000a584783b */ /* 0x000eea0000000200 */
[----:B------:R-:W-:Y:S05]  /*3b50*/  LDSM.16.M88.4 R136, [R0] ;  /* 0x000000000088783b */ /* 0x000fea0000000200 */
[----:B------:R-:W4:Y:S05]  /*3b60*/  LDSM.16.M88.4 R140, [R166+0x9000] ;  /* 0x00900000a68c783b */ /* 0x000f2a0000000200 */
[----:B------:R-:W4:Y:S01]  /*3b70*/  LDSM.16.M88.4 R144, [R0+0x800] ;  /* 0x000800000090783b */ /* 0x000f220000000200 */
[-C--:B-1----:R-:W-:Y:S04]  /*3b80*/  HMMA.16816.F32 R4, R32, R16.reuse, RZ ;  /* 0x000000102004723c */ /* 0x082fe800000018ff */
[----:B------:R-:W1:Y:S05]  /*3b90*/  LDSM.16.M88.4 R148, [R166+0x9400] ;  /* 0x00940000a694783b */ /* 0x000e6a0000000200 */
[----:B------:R-:W-:Y:S01]  /*3ba0*/  LDSM.16.M88.4 R152, [R165+0xb000] ;  /* 0x00b00000a598783b */ /* 0x000fe20000000200 */
[C---:B--2---:R-:W-:Y:S04]  /*3bb0*/  HMMA.16816.F32 R8, R28.reuse, R16, RZ ;  /* 0x000000101c08723c */ /* 0x044fe800000018ff */
[----:B------:R-:W-:Y:S04]  /*3bc0*/  LDSM.16.M88.4 R156, [R167+0x1800] ;  /* 0x00180000a79c783b */ /* 0x000fe80000000200 */
[-C--:B------:R-:W-:Y:S01]  /*3bd0*/  HMMA.16816.F32 R12, R28, R18.reuse, RZ ;  /* 0x000000121c0c723c */ /* 0x080fe200000018ff */
[----:B------:R-:W-:Y:S07]  /*3be0*/  LDSM.16.M88.4 R160, [R165+0xb400] ;  /* 0x00b40000a5a0783b */ /* 0x000fee0000000200 */
[C---:B------:R-:W-:Y:S08]  /*3bf0*/  HMMA.16816.F32 R16, R32.reuse, R18, RZ ;  /* 0x000000122010723c */ /* 0x040ff000000018ff */
[-C--:B---3--:R-:W-:Y:S08]  /*3c00*/  HMMA.16816.F32 R20, R32, R132.reuse, RZ ;  /* 0x000000842014723c */ /* 0x088ff000000018ff */
[C---:B------:R-:W-:Y:S08]  /*3c10*/  HMMA.16816.F32 R24, R28.reuse, R132, RZ ;  /* 0x000000841c18723c */ /* 0x040ff000000018ff */
[-C--:B------:R-:W-:Y:S08]  /*3c20*/  HMMA.16816.F32 R28, R28, R134.reuse, RZ ;  /* 0x000000861c1c723c */ /* 0x080ff000000018ff */
[----:B------:R-:W-:Y:S01]  /*3c30*/  HMMA.16816.F32 R32, R32, R134, RZ ;  /* 0x000000862020723c */ /* 0x000fe200000018ff */
[----:B------:R-:W2:Y:S07]  /*3c40*/  LDSM.16.M88.4 R132, [R167+0x1000] ;  /* 0x00100000a784783b */ /* 0x000eae0000000200 */
        /* <DEDUP_REMOVED lines=8> */
[----:B------:R-:W-:Y:S07]  /*3cd0*/  LDSM.16.M88.4 R144, [R0+0x1800] ;  /* 0x001800000090783b */ /* 0x000fee0000000200 */
[----:B------:R-:W-:Y:S01]  /*3ce0*/  HMMA.16816.F32 R32, R136, R150, R32 ;  /* 0x000000968820723c */ /* 0x000fe20000001820 */
[----:B------:R-:W1:Y:S05]  /*3cf0*/  LDSM.16.M88.4 R136, [R0+0x1000] ;  /* 0x001000000088783b */ /* 0x000e6a0000000200 */
[----:B------:R-:W3:Y:S02]  /*3d00*/  LDSM.16.M88.4 R148, [R166+0xb400] ;  /* 0x00b40000a694783b */ /* 0x000ee40000000200 */
[-C--:B--2---:R-:W-:Y:S08]  /*3d10*/  HMMA.16816.F32 R4, R132, R152.reuse, R4 ;  /* 0x000000988404723c */ /* 0x084ff00000001804 */
        /* <DEDUP_REMOVED lines=9> */
[----:B------:R-:W2:Y:S05]  /*3db0*/  LDSM.16.M88.4 R132, [R167+0x2000] ;  /* 0x00200000a784783b */ /* 0x000eaa0000000200 */
[----:B------:R-:W4:Y:S02]  /*3dc0*/  LDSM.16.M88.4 R160, [R165+0xd400] ;  /* 0x00d40000a5a0783b */ /* 0x000f240000000200 */
[-C--:B-1----:R-:W-:Y:S08]  /*3dd0*/  HMMA.16816.F32 R4, R136, R140.reuse, R4 ;  /* 0x0000008c8804723c */ /* 0x082ff00000001804 */
[C---:B------:R-:W-:Y:S08]  /*3de0*/  HMMA.16816.F32 R8, R144.reuse, R140, R8 ;  /* 0x0000008c9008723c */ /* 0x040ff00000001808 */
        /* <DEDUP_REMOVED lines=8> */
[----:B------:R1:W3:Y:S05]  /*3e70*/  LDSM.16.M88.4 R136, [R0+0x2000] ;  /* 0x002000000088783b */ /* 0x0002ea0000000200 */
[----:B------:R-:W3:Y:S02]  /*3e80*/  LDSM.16.M88.4 R148, [R166+0xd400] ;  /* 0x00d40000a694783b */ /* 0x000ee40000000200 */
[-C--:B--2---:R-:W-:Y:S08]  /*3e90*/  HMMA.16816.F32 R4, R132, R152.reuse, R4 ;  /* 0x000000988404723c */ /* 0x084ff00000001804 */
[C---:B------:R-:W-:Y:S08]  /*3ea0*/  HMMA.16816.F32 R8, R156.reuse, R152, R8 ;  /* 0x000000989c08723c */ /* 0x040ff00000001808 */
[-C--:B------:R-:W-:Y:S04]  /*3eb0*/  HMMA.16816.F32 R12, R156, R154.reuse, R12 ;  /* 0x0000009a9c0c723c */ /* 0x080fe8000000180c */
[----:B-1----:R-:W-:Y:S04]  /*3ec0*/  IMAD.SHL.U32 R0, R192, 0x40, RZ ;  /* 0x00000040c0007824 */ /* 0x002fe800078e00ff */
[C---:B------:R-:W-:Y:S04]  /*3ed0*/  HMMA.16816.F32 R16, R132.reuse, R154, R16 ;  /* 0x0000009a8410723c */ /* 0x040fe80000001810 */
[----:B------:R-:W-:Y:S04]  /*3ee0*/  ISETP.GE.AND P0, PT, R0, R236, PT ;  /* 0x000000ec0000720c */ /* 0x000fe80003f06270 */
[-C--:B----4-:R-:W-:Y:S08]  /*3ef0*/  HMMA.16816.F32 R20, R132, R160.reuse, R20 ;  /* 0x000000a08414723c */ /* 0x090ff00000001814 */
[C---:B------:R-:W-:Y:S08]  /*3f00*/  HMMA.16816.F32 R24, R156.reuse, R160, R24 ;  /* 0x000000a09c18723c */ /* 0x040ff00000001818 */
[-C--:B------:R-:W-:Y:S08]  /*3f10*/  HMMA.16816.F32 R28, R156, R162.reuse, R28 ;  /* 0x000000a29c1c723c */ /* 0x080ff0000000181c */
[----:B------:R-:W-:Y:S08]  /*3f20*/  HMMA.16816.F32 R32, R132, R162, R32 ;  /* 0x000000a28420723c */ /* 0x000ff00000001820 */
[-C--:B---3--:R-:W-:Y:S08]  /*3f30*/  HMMA.16816.F32 R4, R136, R140.reuse, R4 ;  /* 0x0000008c8804723c */ /* 0x088ff00000001804 */
[C---:B------:R-:W-:Y:S08]  /*3f40*/  HMMA.16816.F32 R8, R144.reuse, R140, R8 ;  /* 0x0000008c9008723c */ /* 0x040ff00000001808 */
[-C--:B------:R-:W-:Y:S08]  /*3f50*/  HMMA.16816.F32 R12, R144, R142.reuse, R12 ;  /* 0x0000008e900c723c */ /* 0x080ff0000000180c */
[C---:B------:R-:W-:Y:S08]  /*3f60*/  HMMA.16816.F32 R16, R136.reuse, R142, R16 ;  /* 0x0000008e8810723c */ /* 0x040ff00000001810 */
[-C--:B------:R-:W-:Y:S08]  /*3f70*/  HMMA.16816.F32 R20, R136, R148.reuse, R20 ;  /* 0x000000948814723c */ /* 0x080ff00000001814 */
[C---:B------:R-:W-:Y:S08]  /*3f80*/  HMMA.16816.F32 R24, R144.reuse, R148, R24 ;  /* 0x000000949018723c */ /* 0x040ff00000001818 */
[-C--:B------:R-:W-:Y:S07]  /*3f90*/  HMMA.16816.F32 R28, R144, R150.reuse, R28 ;  /* 0x00000096901c723c */ /* 0x080fee000000181c */
[----:B------:R-:W-:Y:S01]  /*3fa0*/  MOV R145, c[0x0][0x2e4] ;  /* 0x0000b90000917a02 */ /* 0x000fe20000000f00 */
[----:B------:R-:W-:Y:S01]  /*3fb0*/  HMMA.16816.F32 R32, R136, R150, R32 ;  /* 0x000000968820723c */ /* 0x000fe20000001820 */
[----:B------:R-:W-:-:S07]  /*3fc0*/  @!P0 BRA `(.L_x_939) ;  /* 0x000000a000008947 */ /* 0x000fce0003800000 */
[----:B------:R-:W-:Y:S01]  /*3fd0*/  IADD3 R134, R0, 0x40, RZ ;  /* 0x0000004000867810 */ /* 0x000fe20007ffe0ff */
[----:B------:R-:W-:Y:S02]  /*3fe0*/  IMAD.SHL.U32 R2, R221, 0x80, RZ ;  /* 0x00000080dd027824 */ /* 0x000fe400078e00ff */
[----:B------:R-:W-:Y:S02]  /*3ff0*/  IMAD.MOV.U32 R145, RZ, RZ, R213 ;  /* 0x000000ffff917224 */ /* 0x000fe400078e00d5 */
[C---:B------:R-:W-:Y:S01]  /*4000*/  IMAD.IADD R132, R2.reuse, 0x1, R212 ;  /* 0x0000000102847824 */ /* 0x040fe200078e02d4 */
[----:B------:R-:W-:Y:S04]  /*4010*/  IADD3 R133, R2, 0x80, RZ ;  /* 0x0000008002857810 */ /* 0x000fe80007ffe0ff */
[----:B------:R-:W-:Y:S02]  /*4020*/  IADD3 R2, R213, R132, -R193 ;  /* 0x00000084d5027210 */ /* 0x000fe40007ffe8c1 */
[----:B------:R-:W-:Y:S02]  /*4030*/  ISETP.LT.AND P0, PT, R133, R193, PT ;  /* 0x000000c18500720c */ /* 0x000fe40003f01270 */
[----:B------:R-:W-:Y:S11]  /*4040*/  ISETP.GE.AND P1, PT, R134, R2, PT ;  /* 0x000000028600720c */ /* 0x000ff60003f26270 */
[----:B------:R-:W-:Y:S02]  /*4050*/  @!UPT UIADD3 URZ, URZ, URZ, URZ ;  /* 0x0000003f3f3ff290 */ /* 0x000fe4000fffe03f */
[----:B------:R-:W-:-:S05]  /*4060*/  @!P1 BRA P0, `(.L_x_940) ;  /* 0x0000084000009947 */ /* 0x000fca0000000000 */
.L_x_939:
[----:B------:R-:W-:Y:S01]  /*4070*/  IADD3 R2, R193, 0x1, -R212 ;  /* 0x00000001c1027810 */ /* 0x000fe20007ffe8d4 */
[----:B------:R-:W1:Y:S01]  /*4080*/  S2R R132, SR_TID.X ;  /* 0x0000000000847919 */ /* 0x000e620000002100 */
[----:B------:R-:W-:Y:S02]  /*4090*/  IMAD.SHL.U32 R137, R230, 0x20, RZ ;  /* 0x00000020e6897824 */ /* 0x000fe400078e00ff */
[----:B------:R-:W-:Y:S01]  /*40a0*/  IADD3 R2, R2, c[0x0][0x2e8], RZ ;  /* 0x0000ba0002027a10 */ /* 0x000fe20007ffe0ff */
[----:B------:R-:W-:Y:S02]  /*40b0*/  IMAD.IADD R0, R207, 0x1, R0 ;  /* 0x00000001cf007824 */ /* 0x000fe400078e0200 */
[----:B------:R-:W-:Y:S02]  /*40c0*/  IMAD.MOV.U32 R213, RZ, RZ, R145 ;  /* 0x000000ffffd57224 */ /* 0x000fe400078e0091 */
[C---:B------:R-:W-:Y:S01]  /*40d0*/  IMAD.IADD R141, R0.reuse, 0x1, R2 ;  /* 0x00000001008d7824 */ /* 0x040fe200078e0202 */
[C---:B------:R-:W-:Y:S02]  /*40e0*/  IADD3 R135, R0.reuse, 0x8, RZ ;  /* 0x0000000800877810 */ /* 0x040fe40007ffe0ff */
[C---:B------:R-:W-:Y:S02]  /*40f0*/  IADD3 R134, R0.reuse, 0x20, RZ ;  /* 0x0000002000867810 */ /* 0x040fe40007ffe0ff */
[----:B------:R-:W-:Y:S03]  /*4100*/  IADD3 R133, R0, 0x28, RZ ;  /* 0x0000002800857810 */ /* 0x000fe60007ffe0ff */
[----:B------:R-:W-:Y:S02]  /*4110*/  IMAD.IADD R139, R2, 0x1, R134 ;  /* 0x00000001028b7824 */ /* 0x000fe400078e0286 */
[----:B-1----:R-:W-:Y:S05]  /*4120*/  IMAD.SHL.U32 R132, R132, 0x2, RZ ;  /* 0x0000000284847824 */ /* 0x002fea00078e00ff */
[----:B------:R-:W-:Y:S02]  /*4130*/  LOP3.LUT R137, R137, 0x6, R132, 0xf8, !PT ;  /* 0x0000000689897812 */ /* 0x000fe400078ef884 */
[-C--:B------:R-:W-:Y:S05]  /*4140*/  IADD3 R132, -R145, R193.reuse, -R212 ;  /* 0x000000c191847210 */ /* 0x080fea0007ffe9d4 */
[----:B------:R-:W-:Y:S02]  /*4150*/  IMAD.IADD R138, R0, 0x1, R132 ;  /* 0x00000001008a7824 */ /* 0x000fe400078e0284 */
[C---:B------:R-:W-:Y:S02]  /*4160*/  IMAD.IADD R136, R132.reuse, 0x1, R135 ;  /* 0x0000000184887824 */ /* 0x040fe400078e0287 */
[C---:B------:R-:W-:Y:S01]  /*4170*/  IMAD.IADD R140, R132.reuse, 0x1, R134 ;  /* 0x00000001848c7824 */ /* 0x040fe200078e0286 */
[----:B------:R-:W-:Y:S01]  /*4180*/  IMNMX R138, RZ, R138, !PT ;  /* 0x0000008aff8a7217 */ /* 0x000fe20007800200 */
[----:B------:R-:W-:Y:S01]  /*4190*/  IMAD.IADD R132, R132, 0x1, R133 ;  /* 0x0000000184847824 */ /* 0x000fe200078e0285 */
[----:B------:R-:W-:Y:S01]  /*41a0*/  IMNMX R136, RZ, R136, !PT ;  /* 0x00000088ff887217 */ /* 0x000fe20007800200 */
[C---:B------:R-:W-:Y:S01]  /*41b0*/  IMAD.IADD R135, R2.reuse, 0x1, R135 ;  /* 0x0000000102877824 */ /* 0x040fe200078e0287 */
[----:B------:R-:W-:Y:S01]  /*41c0*/  IMNMX R134, RZ, R140, !PT ;  /* 0x0000008cff867217 */ /* 0x000fe20007800200 */
[----:B------:R-:W-:Y:S01]  /*41d0*/  IMAD.IADD R2, R2, 0x1, R133 ;  /* 0x0000000102027824 */ /* 0x000fe200078e0285 */
[----:B------:R-:W-:Y:S01]  /*41e0*/  IMNMX R132, RZ, R132, !PT ;  /* 0x00000084ff847217 */ /* 0x000fe20007800200 */
[----:B------:R-:W-:Y:S01]  /*41f0*/  IMAD R0, R221, 0x80, R137 ;  /* 0x00000080dd007824 */ /* 0x000fe200078e0289 */
[-C--:B------:R-:W-:Y:S02]  /*4200*/  IMNMX R137, R141, R193.reuse, PT ;  /* 0x000000c18d897217 */ /* 0x080fe40003800200 */
[-C--:B------:R-:W-:Y:S02]  /*4210*/  IMNMX R135, R135, R193.reuse, PT ;  /* 0x000000c187877217 */ /* 0x080fe40003800200 */
[-C--:B------:R-:W-:Y:S02]  /*4220*/  IMNMX R133, R139, R193.reuse, PT ;  /* 0x000000c18b857217 */ /* 0x080fe40003800200 */
[----:B------:R-:W-:Y:S02]  /*4230*/  IMNMX R2, R2, R193, PT ;  /* 0x000000c102027217 */ /* 0x000fe40003800200 */
[C---:B------:R-:W-:Y:S02]  /*4240*/  ISETP.GE.AND P3, PT, R0.reuse, R138, PT ;  /* 0x0000008a0000720c */ /* 0x040fe40003f66270 */
[C---:B------:R-:W-:Y:S02]  /*4250*/  ISETP.GE.AND P2, PT, R0.reuse, R136, PT ;  /* 0x000000880000720c */ /* 0x040fe40003f46270 */
[C---:B------:R-:W-:Y:S02]  /*4260*/  ISETP.GE.AND P1, PT, R0.reuse, R134, PT ;  /* 0x000000860000720c */ /* 0x040fe40003f26270 */
[C---:B------:R-:W-:Y:S02]  /*4270*/  ISETP.GE.AND P0, PT, R0.reuse, R132, PT ;  /* 0x000000840000720c */ /* 0x040fe40003f06270 */
[C---:B------:R-:W-:Y:S02]  /*4280*/  IADD3 R144, R0.reuse, 0x1, RZ ;  /* 0x0000000100907810 */ /* 0x040fe40007ffe0ff */
[C---:B------:R-:W-:Y:S02]  /*4290*/  IADD3 R143, R0.reuse, 0x8, RZ ;  /* 0x00000008008f7810 */ /* 0x040fe40007ffe0ff */
[C---:B------:R-:W-:Y:S02]  /*42a0*/  IADD3 R142, R0.reuse, 0x9, RZ ;  /* 0x00000009008e7810 */ /* 0x040fe40007ffe0ff */
[C---:B------:R-:W-:Y:S02]  /*42b0*/  IADD3 R141, R0.reuse, 0x10, RZ ;  /* 0x00000010008d7810 */ /* 0x040fe40007ffe0ff */
[C---:B------:R-:W-:Y:S02]  /*42c0*/  IADD3 R140, R0.reuse, 0x11, RZ ;  /* 0x00000011008c7810 */ /* 0x040fe40007ffe0ff */
[C---:B------:R-:W-:Y:S02]  /*42d0*/  IADD3 R139, R0.reuse, 0x18, RZ ;  /* 0x00000018008b7810 */ /* 0x040fe40007ffe0ff */
[C---:B------:R-:W-:Y:S02]  /*42e0*/  ISETP.GE.OR P3, PT, R0.reuse, R137, !P3 ;  /* 0x000000890000720c */ /* 0x040fe40005f66670 */
[C---:B------:R-:W-:Y:S02]  /*42f0*/  ISETP.GE.OR P2, PT, R0.reuse, R135, !P2 ;  /* 0x000000870000720c */ /* 0x040fe40005746670 */
[C---:B------:R-:W-:Y:S02]  /*4300*/  ISETP.GE.OR P1, PT, R0.reuse, R133, !P1 ;  /* 0x000000850000720c */ /* 0x040fe40004f26670 */
[C---:B------:R-:W-:Y:S02]  /*4310*/  ISETP.GE.OR P0, PT, R0.reuse, R2, !P0 ;  /* 0x000000020000720c */ /* 0x040fe40004706670 */
[----:B------:R-:W-:Y:S02]  /*4320*/  IADD3 R0, R0, 0x19, RZ ;  /* 0x0000001900007810 */ /* 0x000fe40007ffe0ff */
[-C--:B------:R-:W-:Y:S02]  /*4330*/  ISETP.GE.AND P6, PT, R144, R138.reuse, PT ;  /* 0x0000008a9000720c */ /* 0x080fe40003fc6270 */
[-C--:B------:R-:W-:Y:S02]  /*4340*/  ISETP.GE.AND P5, PT, R143, R138.reuse, PT ;  /* 0x0000008a8f00720c */ /* 0x080fe40003fa6270 */
        /* <DEDUP_REMOVED lines=86> */
.L_x_940:
[C---:B------:R-:W-:Y:S01]  /*48b0*/  FSETP.NEU.FTZ.AND P0, PT, R216.reuse, -INF , PT ;  /* 0xff800000d800780b */ /* 0x040fe20003f1d000 */
[----:B------:R-:W-:Y:S01]  /*48c0*/  FMUL.FTZ R132, R216, 1.4426950216293334961 ;  /* 0x3fb8aa3bd8847820 */ /* 0x000fe20000410000 */
[----:B------:R-:W-:Y:S01]  /*48d0*/  ULDC.U8 UR4, c[0x0][0x2d8] ;  /* 0x0000b60000047ab9 */ /* 0x000fe20000000000 */
[C---:B------:R-:W-:Y:S02]  /*48e0*/  FMUL.FTZ R0, R217.reuse, 1.4426950216293334961 ;  /* 0x3fb8aa3bd9007820 */ /* 0x040fe40000410000 */
[----:B------:R-:W-:Y:S01]  /*48f0*/  FMUL.FTZ R2, R214, 1.4426950216293334961 ;  /* 0x3fb8aa3bd6027820 */ /* 0x000fe20000410000 */
        /* <DEDUP_REMOVED lines=8> */
[----:B------:R-:W-:Y:S03]  /*4980*/  FFMA.FTZ R157, R21, c[0x0][0x23c], -R132 ;  /* 0x00008f00159d7a23 */ /* 0x000fe60000010884 */
[----:B------:R-:W-:Y:S10]  /*4990*/  MUFU.EX2 R184, R33 ;  /* 0x0000002100b87308 */ /* 0x000ff40000000800 */
[----:B------:R2:W-:Y:S01]  /*49a0*/  MUFU.EX2 R182, R16 ;  /* 0x0000001000b67308 */ /* 0x0005e20000000800 */
[----:B-1----:R-:W-:Y:S01]  /*49b0*/  FSEL R32, R0, RZ, P0 ;  /* 0x000000ff00207208 */ /* 0x002fe20000000000 */
[----:B------:R-:W-:Y:S01]  /*49c0*/  FMUL.FTZ R0, R215, 1.4426950216293334961 ;  /* 0x3fb8aa3bd7007820 */ /* 0x000fe20000410000 */
[----:B------:R-:W-:Y:S03]  /*49d0*/  FSETP.NEU.FTZ.AND P0, PT, R214, -INF , PT ;  /* 0xff800000d600780b */ /* 0x000fe60003f1d000 */
[--C-:B------:R-:W-:Y:S01]  /*49e0*/  FFMA.FTZ R19, R19, c[0x0][0x23c], -R32.reuse ;  /* 0x00008f0013137a23 */ /* 0x100fe20000010820 */
[----:B------:R-:W-:Y:S01]  /*49f0*/  FSEL R2, R2, RZ, P0 ;  /* 0x000000ff02027208 */ /* 0x000fe20000000000 */
[--C-:B------:R-:W-:Y:S01]  /*4a00*/  FFMA.FTZ R18, R18, c[0x0][0x23c], -R32.reuse ;  /* 0x00008f0012127a23 */ /* 0x100fe20000010820 */
[----:B------:R-:W-:Y:S01]  /*4a10*/  FSETP.NEU.FTZ.AND P0, PT, R215, -INF , PT ;  /* 0xff800000d700780b */ /* 0x000fe20003f1d000 */
[----:B------:R-:W-:Y:S01]  /*4a20*/  MUFU.EX2 R183, R19 ;  /* 0x0000001300b77308 */ /* 0x000fe20000000800 */
[----:B------:R-:W-:Y:S02]  /*4a30*/  FFMA.FTZ R7, R7, c[0x0][0x23c], -R32 ;  /* 0x00008f0007077a23 */ /* 0x000fe40000010820 */
[----:B------:R-:W-:Y:S01]  /*4a40*/  FSEL R0, R0, RZ, P0 ;  /* 0x000000ff00007208 */ /* 0x000fe20000000000 */
[----:B------:R-:W-:Y:S02]  /*4a50*/  FFMA.FTZ R12, R12, c[0x0][0x23c], -R2 ;  /* 0x00008f000c0c7a23 */ /* 0x000fe40000010802 */
[----:B------:R-:W-:Y:S02]  /*4a60*/  FFMA.FTZ R22, R22, c[0x0][0x23c], -R32 ;  /* 0x00008f0016167a23 */ /* 0x000fe40000010820 */
[----:B------:R-:W-:Y:S02]  /*4a70*/  FFMA.FTZ R15, R15, c[0x0][0x23c], -R0 ;  /* 0x00008f000f0f7a23 */ /* 0x000fe40000010800 */
[----:B------:R1:W-:Y:S01]  /*4a80*/  MUFU.EX2 R160, R4 ;  /* 0x0000000400a07308 */ /* 0x0003e20000000800 */
[----:B--2---:R-:W-:Y:S02]  /*4a90*/  IMAD R16, R192, 0x4, R241 ;  /* 0x00000004c0107824 */ /* 0x004fe400078e02f1 */
[--C-:B------:R-:W-:Y:S02]  /*4aa0*/  FFMA.FTZ R23, R23, c[0x0][0x23c], -R32.reuse ;  /* 0x00008f0017177a23 */ /* 0x100fe40000010820 */
[--C-:B------:R-:W-:Y:S02]  /*4ab0*/  FFMA.FTZ R35, R35, c[0x0][0x23c], -R32.reuse ;  /* 0x00008f0023237a23 */ /* 0x100fe40000010820 */
[--C-:B------:R-:W-:Y:S02]  /*4ac0*/  FFMA.FTZ R34, R34, c[0x0][0x23c], -R32.reuse ;  /* 0x00008f0022227a23 */ /* 0x100fe40000010820 */
[----:B------:R-:W-:Y:S01]  /*4ad0*/  FFMA.FTZ R32, R6, c[0x0][0x23c], -R32 ;  /* 0x00008f0006207a23 */ /* 0x000fe20000010820 */
[----:B------:R-:W-:Y:S01]  /*4ae0*/  IADD3 R6, R16, 0x2, RZ ;  /* 0x0000000210067810 */ /* 0x000fe20007ffe0ff */
[----:B------:R2:W-:Y:S01]  /*4af0*/  MUFU.EX2 R180, R18 ;  /* 0x0000001200b47308 */ /* 0x0005e20000000800 */
[--C-:B------:R-:W-:Y:S02]  /*4b00*/  FFMA.FTZ R21, R8, c[0x0][0x23c], -R2.reuse ;  /* 0x00008f0008157a23 */ /* 0x100fe40000010802 */
[--C-:B------:R-:W-:Y:S02]  /*4b10*/  FFMA.FTZ R145, R9, c[0x0][0x23c], -R2.reuse ;  /* 0x00008f0009917a23 */ /* 0x100fe40000010802 */
[----:B------:R-:W-:Y:S02]  /*4b20*/  FFMA.FTZ R150, R13, c[0x0][0x23c], -R2 ;  /* 0x00008f000d967a23 */ /* 0x000fe40000010802 */
[--C-:B------:R-:W-:Y:S02]  /*4b30*/  FFMA.FTZ R11, R11, c[0x0][0x23c], -R0.reuse ;  /* 0x00008f000b0b7a23 */ /* 0x100fe40000010800 */
[----:B------:R-:W-:Y:S01]  /*4b40*/  FFMA.FTZ R149, R10, c[0x0][0x23c], -R0 ;  /* 0x00008f000a957a23 */ /* 0x000fe20000010800 */
[----:B------:R3:W-:Y:S01]  /*4b50*/  MUFU.EX2 R162, R7 ;  /* 0x0000000700a27308 */ /* 0x0007e20000000800 */
[----:B------:R-:W-:Y:S02]  /*4b60*/  FFMA.FTZ R28, R28, c[0x0][0x23c], -R2 ;  /* 0x00008f001c1c7a23 */ /* 0x000fe40000010802 */
[----:B-1----:R-:W-:Y:S02]  /*4b70*/  IMAD R4, R221, 0x4, R230 ;  /* 0x00000004dd047824 */ /* 0x002fe400078e02e6 */
[----:B------:R-:W-:Y:S02]  /*4b80*/  FFMA.FTZ R31, R31, c[0x0][0x23c], -R0 ;  /* 0x00008f001f1f7a23 */ /* 0x000fe40000010800 */
[--C-:B------:R-:W-:Y:S02]  /*4b90*/  FFMA.FTZ R24, R24, c[0x0][0x23c], -R2.reuse ;  /* 0x00008f0018187a23 */ /* 0x100fe40000010802 */
[--C-:B------:R-:W-:Y:S01]  /*4ba0*/  FFMA.FTZ R25, R25, c[0x0][0x23c], -R2.reuse ;  /* 0x00008f0019197a23 */ /* 0x100fe20000010802 */
[----:B------:R1:W-:Y:S01]  /*4bb0*/  MUFU.EX2 R179, R12 ;  /* 0x0000000c00b37308 */ /* 0x0003e20000000800 */
[----:B------:R-:W-:Y:S02]  /*4bc0*/  FFMA.FTZ R2, R29, c[0x0][0x23c], -R2 ;  /* 0x00008f001d027a23 */ /* 0x000fe40000010802 */
[--C-:B------:R-:W-:Y:S02]  /*4bd0*/  FFMA.FTZ R27, R27, c[0x0][0x23c], -R0.reuse ;  /* 0x00008f001b1b7a23 */ /* 0x100fe40000010800 */
[----:B--2---:R-:W-:Y:S04]  /*4be0*/  IMAD.WIDE.U32 R18, R233, -0x2daee0ad, RZ ;  /* 0xd2511f53e9127825 */ /* 0x004fe800078e00ff */
[----:B------:R-:W-:Y:S01]  /*4bf0*/  FFMA.FTZ R26, R26, c[0x0][0x23c], -R0 ;  /* 0x00008f001a1a7a23 */ /* 0x000fe20000010800 */
[----:B------:R-:W-:Y:S01]  /*4c00*/  LOP3.LUT R4, R19, R195, R4, 0x96, !PT ;  /* 0x000000c313047212 */ /* 0x000fe200078e9604 */
[----:B------:R2:W-:Y:S01]  /*4c10*/  MUFU.EX2 R163, R15 ;  /* 0x0000000f00a37308 */ /* 0x0005e20000000800 */
[--C-:B------:R-:W-:Y:S01]  /*4c20*/  FFMA.FTZ R19, R17, c[0x0][0x23c], -R132.reuse ;  /* 0x00008f0011137a23 */ /* 0x100fe20000010884 */
[----:B---3--:R-:W-:Y:S01]  /*4c30*/  IADD3 R7, R195, -0x4498517b, RZ ;  /* 0xbb67ae85c3077810 */ /* 0x008fe20007ffe0ff */
[----:B------:R-:W-:Y:S03]  /*4c40*/  IMAD.WIDE.U32 R16, R16, -0x326172a9, RZ ;  /* 0xcd9e8d5710107825 */ /* 0x000fe600078e00ff */
[----:B------:R-:W-:Y:S01]  /*4c50*/  LOP3.LUT R18, R18, R7, RZ, 0x3c, !PT ;  /* 0x0000000712127212 */ /* 0x000fe200078e3cff */
[----:B------:R-:W-:Y:S01]  /*4c60*/  FFMA.FTZ R132, R5, c[0x0][0x23c], -R132 ;  /* 0x00008f0005847a23 */ /* 0x000fe20000010884 */
[----:B------:R-:W-:Y:S02]  /*4c70*/  LOP3.LUT R8, R17, R228, RZ, 0x3c, !PT ;  /* 0x000000e411087212 */ /* 0x000fe400078e3cff */
[----:B------:R3:W-:Y:S01]  /*4c80*/  MUFU.EX2 R185, R20 ;  /* 0x0000001400b97308 */ /* 0x0007e20000000800 */
[----:B------:R-:W-:Y:S01]  /*4c90*/  IMAD.WIDE.U32 R4, R4, -0x326172a9, RZ ;  /* 0xcd9e8d5704047825 */ /* 0x000fe200078e00ff */
[----:B-1----:R-:W-:Y:S03]  /*4ca0*/  IADD3 R12, R194, -0x61c88647, RZ ;  /* 0x9e3779b9c20c7810 */ /* 0x002fe60007ffe0ff */
[----:B------:R-:W-:Y:S01]  /*4cb0*/  IMAD.WIDE.U32 R6, R6, -0x326172a9, RZ ;  /* 0xcd9e8d5706067825 */ /* 0x000fe200078e00ff */
[C-C-:B------:R-:W-:Y:S03]  /*4cc0*/  LOP3.LUT R16, R5.reuse, R16, R12.reuse, 0x96, !PT ;  /* 0x0000001005107212 */ /* 0x140fe600078e960c */
[----:B------:R-:W-:Y:S01]  /*4cd0*/  IMAD.WIDE.U32 R8, R8, -0x2daee0ad, RZ ;  /* 0xd2511f5308087825 */ /* 0x000fe200078e00ff */
[----:B------:R-:W-:Y:S01]  /*4ce0*/  LOP3.LUT R12, R5, R6, R12, 0x96, !PT ;  /* 0x00000006050c7212 */ /* 0x000fe200078e960c */
[----:B------:R1:W-:Y:S01]  /*4cf0*/  MUFU.EX2 R181, R22 ;  /* 0x0000001600b57308 */ /* 0x0003e20000000800 */
[----:B------:R-:W-:Y:S01]  /*4d00*/  LOP3.LUT R6, R7, R228, RZ, 0x3c, !PT ;  /* 0x000000e407067212 */ /* 0x000fe200078e3cff */
[----:B------:R-:W-:Y:S01]  /*4d10*/  IMAD.WIDE.U32 R16, R16, -0x2daee0ad, RZ ;  /* 0xd2511f5310107825 */ /* 0x000fe200078e00ff */
[----:B--2---:R-:W-:Y:S03]  /*4d20*/  IADD3 R15, R194, 0x3c6ef372, RZ ;  /* 0x3c6ef372c20f7810 */ /* 0x004fe60007ffe0ff */
[----:B------:R-:W-:Y:S01]  /*4d30*/  IMAD.WIDE.U32 R6, R6, -0x2daee0ad, RZ ;  /* 0xd2511f5306067825 */ /* 0x000fe200078e00ff */
[----:B------:R-:W-:Y:S02]  /*4d40*/  LOP3.LUT R15, R4, R15, RZ, 0x3c, !PT ;  /* 0x0000000f040f7212 */ /* 0x000fe400078e3cff */
[C---:B------:R-:W-:Y:S01]  /*4d50*/  LOP3.LUT R4, R18.reuse, R9, RZ, 0x3c, !PT ;  /* 0x0000000912047212 */ /* 0x040fe200078e3cff */
[----:B------:R2:W-:Y:S01]  /*4d60*/  MUFU.EX2 R186, R23 ;  /* 0x0000001700ba7308 */ /* 0x0005e20000000800 */
[----:B------:R-:W-:Y:S01]  /*4d70*/  LOP3.LUT R5, R18, R7, RZ, 0x3c, !PT ;  /* 0x0000000712057212 */ /* 0x000fe200078e3cff */
[----:B------:R-:W-:Y:S01]  /*4d80*/  IMAD.WIDE.U32 R12, R12, -0x2daee0ad, RZ ;  /* 0xd2511f530c0c7825 */ /* 0x000fe200078e00ff */
[----:B---3--:R-:W-:Y:S02]  /*4d90*/  IADD3 R20, R195, 0x76cf5d0a, RZ ;  /* 0x76cf5d0ac3147810 */ /* 0x008fe40007ffe0ff */
[----:B------:R-:W-:Y:S05]  /*4da0*/  IADD3 R18, R194, -0x255992d5, RZ ;  /* 0xdaa66d2bc2127810 */ /* 0x000fea0007ffe0ff */
[----:B------:R3:W-:Y:S01]  /*4db0*/  MUFU.EX2 R161, R19 ;  /* 0x0000001300a17308 */ /* 0x0007e20000000800 */
[----:B-1----:R-:W-:Y:S01]  /*4dc0*/  LOP3.LUT R22, R17, R8, R20, 0x96, !PT ;  /* 0x0000000811167212 */ /* 0x002fe200078e9614 */
[----:B------:R-:W-:Y:S01]  /*4dd0*/  FFMA.FTZ R17, R14, c[0x0][0x23c], -R0 ;  /* 0x00008f000e117a23 */ /* 0x000fe20000010800 */
[----:B------:R-:W-:Y:S01]  /*4de0*/  LOP3.LUT R8, R13, R6, R20, 0x96, !PT ;  /* 0x000000060d087212 */ /* 0x000fe200078e9614 */
[----:B------:R-:W-:Y:S01]  /*4df0*/  IMAD.WIDE.U32 R6, R4, -0x326172a9, RZ ;  /* 0xcd9e8d5704067825 */ /* 0x000fe200078e00ff */
[----:B------:R-:W-:Y:S05]  /*4e00*/  IADD3 R14, R195, -0x126145ec, RZ ;  /* 0xed9eba14c30e7810 */ /* 0x000fea0007ffe0ff */
[----:B------:R1:W-:Y:S01]  /*4e10*/  MUFU.EX2 R158, R21 ;  /* 0x00000015009e7308 */ /* 0x0003e20000000800 */
[----:B------:R-:W-:Y:S01]  /*4e20*/  IMAD.WIDE.U32 R4, R5, -0x326172a9, RZ ;  /* 0xcd9e8d5705047825 */ /* 0x000fe200078e00ff */
[C---:B------:R-:W-:Y:S03]  /*4e30*/  LOP3.LUT R7, R15.reuse, R7, RZ, 0x3c, !PT ;  /* 0x000000070f077212 */ /* 0x040fe600078e3cff */
[----:B--2---:R-:W-:Y:S01]  /*4e40*/  IMAD.WIDE.U32 R22, R22, -0x326172a9, RZ ;  /* 0xcd9e8d5716167825 */ /* 0x004fe200078e00ff */
[----:B------:R-:W-:Y:S03]  /*4e50*/  LOP3.LUT R5, R15, R5, RZ, 0x3c, !PT ;  /* 0x000000050f057212 */ /* 0x000fe600078e3cff */
[----:B------:R-:W-:Y:S01]  /*4e60*/  IMAD.WIDE.U32 R8, R8, -0x326172a9, RZ ;  /* 0xcd9e8d5708087825 */ /* 0x000fe200078e00ff */
[----:B------:R2:W-:Y:S01]  /*4e70*/  MUFU.EX2 R156, R11 ;  /* 0x0000000b009c7308 */ /* 0x0005e20000000800 */
[--C-:B------:R-:W-:Y:S02]  /*4e80*/  LOP3.LUT R20, R23, R6, R18.reuse, 0x96, !PT ;  /* 0x0000000617147212 */ /* 0x100fe400078e9612 */
[----:B------:R-:W-:Y:S01]  /*4e90*/  IMAD.WIDE.U32 R6, R7, -0x2daee0ad, RZ ;  /* 0xd2511f5307067825 */ /* 0x000fe200078e00ff */
[----:B------:R-:W-:Y:S02]  /*4ea0*/  LOP3.LUT R18, R9, R4, R18, 0x96, !PT ;  /* 0x0000000409127212 */ /* 0x000fe400078e9612 */
[----:B------:R-:W-:Y:S01]  /*4eb0*/  IADD3 R9, R195, 0x32370b8f, RZ ;  /* 0x32370b8fc3097810 */ /* 0x000fe20007ffe0ff */
[----:B------:R-:W-:Y:S03]  /*4ec0*/  IMAD.WIDE.U32 R4, R5, -0x2daee0ad, RZ ;  /* 0xd2511f5305047825 */ /* 0x000fe600078e00ff */
[--C-:B------:R-:W-:Y:S01]  /*4ed0*/  LOP3.LUT R7, R7, R16, R9.reuse, 0x96, !PT ;  /* 0x0000001007077212 */ /* 0x100fe200078e9609 */
[----:B---3--:R-:W-:Y:S01]  /*4ee0*/  IMAD.WIDE.U32 R18, R18, -0x2daee0ad, RZ ;  /* 0xd2511f5312127825 */ /* 0x008fe200078e00ff */
[----:B------:R-:W-:Y:S01]  /*4ef0*/  LOP3.LUT R5, R5, R12, R9, 0x96, !PT ;  /* 0x0000000c05057212 */ /* 0x000fe200078e9609 */
[----:B------:R3:W-:Y:S01]  /*4f00*/  MUFU.EX2 R154, R17 ;  /* 0x00000011009a7308 */ /* 0x0007e20000000800 */
[----:B------:R-:W-:Y:S01]  /*4f10*/  IADD3 R9, R194, 0x78dde6e4, RZ ;  /* 0x78dde6e4c2097810 */ /* 0x000fe20007ffe0ff */
[----:B-1----:R-:W-:Y:S01]  /*4f20*/  IMAD.WIDE.U32 R20, R20, -0x2daee0ad, RZ ;  /* 0xd2511f5314147825 */ /* 0x002fe200078e00ff */
[----:B------:R-:W-:Y:S03]  /*4f30*/  IADD3 R16, R194, 0x1715609d, RZ ;  /* 0x1715609dc2107810 */ /* 0x000fe60007ffe0ff */
[----:B------:R-:W-:Y:S01]  /*4f40*/  FFMA.FTZ R0, R30, c[0x0][0x23c], -R0 ;  /* 0x00008f001e007a23 */ /* 0x000fe20000010800 */
[--C-:B------:R-:W-:Y:S01]  /*4f50*/  LOP3.LUT R12, R21, R6, R14.reuse, 0x96, !PT ;  /* 0x00000006150c7212 */ /* 0x100fe200078e960e */
[----:B------:R-:W-:Y:S01]  /*4f60*/  IMAD.WIDE.U32 R6, R7, -0x326172a9, RZ ;  /* 0xcd9e8d5707067825 */ /* 0x000fe200078e00ff */
[----:B------:R-:W-:Y:S01]  /*4f70*/  LOP3.LUT R14, R19, R4, R14, 0x96, !PT ;  /* 0x00000004130e7212 */ /* 0x000fe200078e960e */
[----:B------:R-:W-:Y:S02]  /*4f80*/  MUFU.EX2 R190, R35 ;  /* 0x0000002300be7308 */ /* 0x000fe40000000800 */
[----:B------:R-:W-:Y:S01]  /*4f90*/  IMAD.WIDE.U32 R4, R5, -0x326172a9, RZ ;  /* 0xcd9e8d5705047825 */ /* 0x000fe200078e00ff */
[--C-:B------:R-:W-:Y:S03]  /*4fa0*/  LOP3.LUT R10, R7, R22, R9.reuse, 0x96, !PT ;  /* 0x00000016070a7212 */ /* 0x100fe600078e9609 */
[----:B------:R-:W-:Y:S01]  /*4fb0*/  IMAD.WIDE.U32 R12, R12, -0x326172a9, RZ ;  /* 0xcd9e8d570c0c7825 */ /* 0x000fe200078e00ff */
[----:B------:R-:W-:Y:S03]  /*4fc0*/  LOP3.LUT R8, R5, R8, R9, 0x96, !PT ;  /* 0x0000000805087212 */ /* 0x000fe600078e9609 */
[----:B------:R-:W-:Y:S01]  /*4fd0*/  IMAD.WIDE.U32 R14, R14, -0x326172a9, RZ ;  /* 0xcd9e8d570e0e7825 */ /* 0x000fe200078e00ff */
[--C-:B------:R-:W-:Y:S01]  /*4fe0*/  LOP3.LUT R6, R13, R6, R16.reuse, 0x96, !PT ;  /* 0x000000060d067212 */ /* 0x100fe200078e9610 */
[----:B------:R-:W-:Y:S01]  /*4ff0*/  MUFU.EX2 R187, R34 ;  /* 0x0000002200bb7308 */ /* 0x000fe20000000800 */
[----:B------:R-:W-:Y:S01]  /*5000*/  IADD3 R13, R195, -0x56f99767, RZ ;  /* 0xa9066899c30d7810 */ /* 0x000fe20007ffe0ff */
[----:B--2---:R-:W-:Y:S01]  /*5010*/  IMAD.WIDE.U32 R10, R10, -0x2daee0ad, RZ ;  /* 0xd2511f530a0a7825 */ /* 0x004fe200078e00ff */
[----:B------:R-:W-:Y:S02]  /*5020*/  LOP3.LUT R4, R15, R4, R16, 0x96, !PT ;  /* 0x000000040f047212 */ /* 0x000fe400078e9610 */
[----:B------:R-:W-:Y:S01]  /*5030*/  IADD3 R15, R195, 0x646e171e, RZ ;  /* 0x646e171ec30f7810 */ /* 0x000fe20007ffe0ff */
[----:B------:R-:W-:Y:S01]  /*5040*/  IMAD.WIDE.U32 R8, R8, -0x2daee0ad, RZ ;  /* 0xd2511f5308087825 */ /* 0x000fe200078e00ff */
[--C-:B------:R-:W-:Y:S03]  /*5050*/  LOP3.LUT R20, R11, R20, R13.reuse, 0x96, !PT ;  /* 0x000000140b147212 */ /* 0x100fe600078e960d */
[----:B------:R-:W-:Y:S01]  /*5060*/  IMAD.WIDE.U32 R6, R6, -0x2daee0ad, RZ ;  /* 0xd2511f5306067825 */ /* 0x000fe200078e00ff */
[----:B------:R-:W-:Y:S01]  /*5070*/  LOP3.LUT R18, R9, R18, R13, 0x96, !PT ;  /* 0x0000001209127212 */ /* 0x000fe200078e960d */
[----:B------:R-:W-:Y:S02]  /*5080*/  MUFU.EX2 R188, R28 ;  /* 0x0000001c00bc7308 */ /* 0x000fe40000000800 */
[----:B------:R-:W-:Y:S01]  /*5090*/  IMAD.WIDE.U32 R4, R4, -0x2daee0ad, RZ ;  /* 0xd2511f5304047825 */ /* 0x000fe200078e00ff */
[--C-:B------:R-:W-:Y:S02]  /*50a0*/  SHF.R.U32.HI R16, RZ, 0x10, R6.reuse ;  /* 0x00000010ff107819 */ /* 0x100fe40000011606 */
[C---:B------:R-:W-:Y:S02]  /*50b0*/  LOP3.LUT R19, R6.reuse, 0xffff, RZ, 0xc0, !PT ;  /* 0x0000ffff06137812 */ /* 0x040fe400078ec0ff */
[--C-:B------:R-:W-:Y:S02]  /*50c0*/  LOP3.LUT R9, R5, R8, R15.reuse, 0x96, !PT ;  /* 0x0000000805097212 */ /* 0x100fe400078e960f */
[----:B------:R-:W-:Y:S01]  /*50d0*/  LOP3.LUT R10, R7, R10, R15, 0x96, !PT ;  /* 0x0000000a070a7212 */ /* 0x000fe200078e960f */
[----:B------:R-:W-:Y:S01]  /*50e0*/  MUFU.EX2 R159, R32 ;  /* 0x00000020009f7308 */ /* 0x000fe20000000800 */
[----:B------:R-:W-:Y:S02]  /*50f0*/  LOP3.LUT R13, R6, 0xff, RZ, 0xc0, !PT ;  /* 0x000000ff060d7812 */ /* 0x000fe400078ec0ff */
[----:B------:R-:W-:Y:S01]  /*5100*/  SHF.R.U32.HI R8, RZ, 0x18, R6 ;  /* 0x00000018ff087819 */ /* 0x000fe20000011606 */
[----:B------:R-:W-:Y:S01]  /*5110*/  IMAD.WIDE.U32 R6, R20, -0x326172a9, RZ ;  /* 0xcd9e8d5714067825 */ /* 0x000fe200078e00ff */
[----:B------:R-:W-:Y:S02]  /*5120*/  IADD3 R20, R194, -0x4ab325aa, RZ ;  /* 0xb54cda56c2147810 */ /* 0x000fe40007ffe0ff */
[----:B------:R-:W-:Y:S02]  /*5130*/  ISETP.LE.U32.AND P4, PT, R13, UR4, PT ;  /* 0x000000040d007c0c */ /* 0x000fe4000bf83070 */
[----:B------:R-:W-:Y:S01]  /*5140*/  LOP3.LUT R11, R4, 0xff, RZ, 0xc0, !PT ;  /* 0x000000ff040b7812 */ /* 0x000fe200078ec0ff */
[----:B------:R-:W-:Y:S01]  /*5150*/  MUFU.EX2 R157, R157 ;  /* 0x0000009d009d7308 */ /* 0x000fe20000000800 */
[----:B------:R-:W-:Y:S02]  /*5160*/  ISETP.LE.U32.AND P1, PT, R8, UR4, PT ;  /* 0x0000000408007c0c */ /* 0x000fe4000bf23070 */
[----:B------:R-:W-:Y:S02]  /*5170*/  LOP3.LUT R8, R7, R12, R20, 0x96, !PT ;  /* 0x0000000c07087212 */ /* 0x000fe400078e9614 */
[----:B------:R-:W-:Y:S02]  /*5180*/  LOP3.LUT R12, R6, 0xff, RZ, 0xc0, !PT ;  /* 0x000000ff060c7812 */ /* 0x000fe400078ec0ff */
[----:B------:R-:W-:Y:S02]  /*5190*/  ISETP.LE.U32.AND P5, PT, R11, UR4, PT ;  /* 0x000000040b007c0c */ /* 0x000fe4000bfa3070 */
[----:B------:R-:W-:Y:S01]  /*51a0*/  SHF.R.U32.HI R11, RZ, 0x18, R6 ;  /* 0x00000018ff0b7819 */ /* 0x000fe20000011606 */
[----:B------:R-:W-:Y:S01]  /*51b0*/  MUFU.EX2 R147, R2 ;  /* 0x0000000200937308 */ /* 0x000fe20000000800 */
[----:B------:R-:W-:Y:S02]  /*51c0*/  ISETP.LE.U32.AND P2, PT, R12, UR4, PT ;  /* 0x000000040c007c0c */ /* 0x000fe4000bf43070 */
[--C-:B------:R-:W-:Y:S02]  /*51d0*/  SHF.R.U32.HI R15, RZ, 0x18, R4.reuse ;  /* 0x00000018ff0f7819 */ /* 0x100fe40000011604 */
[----:B------:R-:W-:Y:S02]  /*51e0*/  SHF.R.U32.HI R21, RZ, 0x10, R4 ;  /* 0x00000010ff157819 */ /* 0x000fe40000011604 */
[----:B------:R-:W-:Y:S01]  /*51f0*/  LOP3.LUT R22, R4, 0xffff, RZ, 0xc0, !PT ;  /* 0x0000ffff04167812 */ /* 0x000fe200078ec0ff */
[----:B------:R-:W-:Y:S01]  /*5200*/  IMAD.WIDE.U32 R4, R18, -0x326172a9, RZ ;  /* 0xcd9e8d5712047825 */ /* 0x000fe200078e00ff */
[----:B------:R-:W-:Y:S01]  /*5210*/  ISETP.LE.U32.AND P6, PT, R11, UR4, PT ;  /* 0x000000040b007c0c */ /* 0x000fe2000bfc3070 */
[----:B------:R-:W-:Y:S01]  /*5220*/  MUFU.EX2 R149, R149 ;  /* 0x0000009500957308 */ /* 0x000fe20000000800 */
[----:B------:R-:W-:Y:S02]  /*5230*/  SHF.R.U32.HI R11, RZ, 0x18, R10 ;  /* 0x00000018ff0b7819 */ /* 0x000fe4000001160a */
[----:B---3--:R-:W-:Y:S02]  /*5240*/  LOP3.LUT R17, R6, 0xffff, RZ, 0xc0, !PT ;  /* 0x0000ffff06117812 */ /* 0x008fe400078ec0ff */
[----:B------:R-:W-:Y:S02]  /*5250*/  LOP3.LUT R7, R10, 0xff, RZ, 0xc0, !PT ;  /* 0x000000ff0a077812 */ /* 0x000fe400078ec0ff */
[----:B------:R-:W-:Y:S02]  /*5260*/  SHF.R.U32.HI R13, RZ, 0x10, R6 ;  /* 0x00000010ff0d7819 */ /* 0x000fe40000011606 */
[----:B------:R-:W-:Y:S01]  /*5270*/  LOP3.LUT R6, R5, R14, R20, 0x96, !PT ;  /* 0x0000000e05067212 */ /* 0x000fe200078e9614 */
[----:B------:R-:W-:Y:S01]  /*5280*/  MUFU.EX2 R151, R132 ;  /* 0x0000008400977308 */ /* 0x000fe20000000800 */
[----:B------:R-:W-:Y:S02]  /*5290*/  ISETP.LE.U32.AND P3, PT, R7, UR4, PT ;  /* 0x0000000407007c0c */ /* 0x000fe4000bf63070 */
[----:B------:R-:W-:Y:S02]  /*52a0*/  LOP3.LUT R7, R16, 0xff, RZ, 0xc0, !PT ;  /* 0x000000ff10077812 */ /* 0x000fe400078ec0ff */
[----:B------:R-:W-:Y:S02]  /*52b0*/  ISETP.LE.U32.AND P0, PT, R15, UR4, PT ;  /* 0x000000040f007c0c */ /* 0x000fe4000bf03070 */
[--C-:B------:R-:W-:Y:S02]  /*52c0*/  SHF.R.U32.HI R12, RZ, 0x18, R4.reuse ;  /* 0x00000018ff0c7819 */ /* 0x100fe40000011604 */
[----:B------:R-:W-:Y:S01]  /*52d0*/  SHF.R.U32.HI R14, RZ, 0x10, R4 ;  /* 0x00000010ff0e7819 */ /* 0x000fe20000011604 */
[----:B------:R-:W-:Y:S01]  /*52e0*/  MUFU.EX2 R145, R145 ;  /* 0x0000009100917308 */ /* 0x000fe20000000800 */
[----:B------:R-:W-:Y:S02]  /*52f0*/  LOP3.LUT R15, R4, 0xffff, RZ, 0xc0, !PT ;  /* 0x0000ffff040f7812 */ /* 0x000fe400078ec0ff */
[----:B------:R-:W-:Y:S07]  /*5300*/  SHF.R.U32.HI R5, RZ, 0x18, R9 ;  /* 0x00000018ff057819 */ /* 0x000fee0000011609 */
[----:B------:R-:W-:Y:S10]  /*5310*/  MUFU.EX2 R144, R0 ;  /* 0x0000000000907308 */ /* 0x000ff40000000800 */
[----:B------:R-:W-:Y:S10]  /*5320*/  MUFU.EX2 R150, R150 ;  /* 0x0000009600967308 */ /* 0x000ff40000000800 */
[----:B------:R-:W-:Y:S10]  /*5330*/  MUFU.EX2 R153, R24 ;  /* 0x0000001800997308 */ /* 0x000ff40000000800 */
[----:B------:R-:W-:Y:S10]  /*5340*/  MUFU.EX2 R152, R27 ;  /* 0x0000001b00987308 */ /* 0x000ff40000000800 */
[----:B------:R-:W-:Y:S10]  /*5350*/  MUFU.EX2 R148, R25 ;  /* 0x0000001900947308 */ /* 0x000ff40000000800 */
[----:B------:R-:W-:Y:S10]  /*5360*/  MUFU.EX2 R146, R26 ;  /* 0x0000001a00927308 */ /* 0x000ff40000000800 */
[----:B------:R-:W1:Y:S02]  /*5370*/  MUFU.EX2 R155, R31 ;  /* 0x0000001f009b7308 */ /* 0x000e640000000800 */
[----:B-1----:R-:W-:Y:S02]  /*5380*/  @!P0 FADD.FTZ R155, -R155, -RZ ;  /* 0x800000ff9b9b8221 */ /* 0x002fe40000010100 */
[----:B------:R-:W-:Y:S01]  /*5390*/  @!P4 FADD.FTZ R189, -R189, -RZ ;  /* 0x800000ffbdbdc221 */ /* 0x000fe20000010100 */
[----:B------:R-:W-:Y:S01]  /*53a0*/  ISETP.LE.U32.AND P4, PT, R11, UR4, PT ;  /* 0x000000040b007c0c */ /* 0x000fe2000bf83070 */
[----:B------:R-:W-:Y:S01]  /*53b0*/  @!P1 FADD.FTZ R190, -R190, -RZ ;  /* 0x800000ffbebe9221 */ /* 0x000fe20000010100 */
[----:B------:R-:W-:Y:S01]  /*53c0*/  LOP3.LUT R11, R4, 0xff, RZ, 0xc0, !PT ;  /* 0x000000ff040b7812 */ /* 0x000fe200078ec0ff */
[----:B------:R-:W-:Y:S01]  /*53d0*/  @!P2 FADD.FTZ R182, -R182, -RZ ;  /* 0x800000ffb6b6a221 */ /* 0x000fe20000010100 */
[----:B------:R-:W-:Y:S01]  /*53e0*/  SHF.R.U32.HI R4, RZ, 0x18, R8 ;  /* 0x00000018ff047819 */ /* 0x000fe20000011608 */
[----:B------:R-:W-:Y:S01]  /*53f0*/  @!P6 FADD.FTZ R183, -R183, -RZ ;  /* 0x800000ffb7b7e221 */ /* 0x000fe20000010100 */
[----:B------:R-:W-:Y:S01]  /*5400*/  ISETP.LE.U32.AND P1, PT, R7, UR4, PT ;  /* 0x0000000407007c0c */ /* 0x000fe2000bf23070 */
[----:B------:R-:W-:Y:S01]  /*5410*/  @!P3 FADD.FTZ R185, -R185, -RZ ;  /* 0x800000ffb9b9b221 */ /* 0x000fe20000010100 */
[----:B------:R-:W-:Y:S01]  /*5420*/  ISETP.LE.U32.AND P2, PT, R4, UR4, PT ;  /* 0x0000000404007c0c */ /* 0x000fe2000bf43070 */
[----:B------:R-:W-:Y:S01]  /*5430*/  @!P5 FADD.FTZ R188, -R188, -RZ ;  /* 0x800000ffbcbcd221 */ /* 0x000fe20000010100 */
        /* <DEDUP_REMOVED lines=9> */
[----:B------:R-:W-:Y:S02]  /*54d0*/  SHF.R.U32.HI R4, RZ, 0x10, R10 ;  /* 0x00000010ff047819 */ /* 0x000fe4000001160a */
[----:B------:R-:W-:Y:S01]  /*54e0*/  ISETP.LE.U32.AND P1, PT, R11, UR4, PT ;  /* 0x000000040b007c0c */ /* 0x000fe2000bf23070 */
[----:B------:R-:W-:Y:S01]  /*54f0*/  @!P3 FADD.FTZ R152, -R152, -RZ ;  /* 0x800000ff9898b221 */ /* 0x000fe20000010100 */
[----:B------:R-:W-:Y:S01]  /*5500*/  LOP3.LUT R4, R4, 0xff, RZ, 0xc0, !PT ;  /* 0x000000ff04047812 */ /* 0x000fe200078ec0ff */
[----:B------:R-:W-:Y:S01]  /*5510*/  @!P6 FADD.FTZ R160, -R160, -RZ ;  /* 0x800000ffa0a0e221 */ /* 0x000fe20000010100 */
[----:B------:R-:W-:Y:S02]  /*5520*/  ISETP.LE.U32.AND P2, PT, R12, UR4, PT ;  /* 0x000000040c007c0c */ /* 0x000fe4000bf43070 */
[----:B------:R-:W-:Y:S02]  /*5530*/  LOP3.LUT R7, R9, 0xff, RZ, 0xc0, !PT ;  /* 0x000000ff09077812 */ /* 0x000fe400078ec0ff */
[----:B------:R-:W-:Y:S01]  /*5540*/  ISETP.LE.U32.AND P6, PT, R4, UR4, PT ;  /* 0x0000000404007c0c */ /* 0x000fe2000bfc3070 */
[----:B------:R-:W-:Y:S01]  /*5550*/  @!P4 FADD.FTZ R180, -R180, -RZ ;  /* 0x800000ffb4b4c221 */ /* 0x000fe20000010100 */
[----:B------:R-:W-:Y:S02]  /*5560*/  LOP3.LUT R4, R5, 0xffff, RZ, 0xc0, !PT ;  /* 0x0000ffff05047812 */ /* 0x000fe400078ec0ff */
[----:B------:R-:W-:Y:S01]  /*5570*/  SHF.R.U32.HI R5, RZ, 0x10, R8 ;  /* 0x00000010ff057819 */ /* 0x000fe20000011608 */
[----:B------:R-:W-:Y:S01]  /*5580*/  @!P1 FADD.FTZ R179, -R179, -RZ ;  /* 0x800000ffb3b39221 */ /* 0x000fe20000010100 */
[----:B------:R-:W-:Y:S02]  /*5590*/  ISETP.LE.U32.AND P5, PT, R7, UR4, PT ;  /* 0x0000000407007c0c */ /* 0x000fe4000bfa3070 */
[----:B------:R-:W-:Y:S01]  /*55a0*/  SHF.R.U32.HI R7, RZ, 0x8, R17 ;  /* 0x00000008ff077819 */ /* 0x000fe20000011611 */
[----:B------:R-:W-:Y:S01]  /*55b0*/  @!P2 FADD.FTZ R163, -R163, -RZ ;  /* 0x800000ffa3a3a221 */ /* 0x000fe20000010100 */
[----:B------:R-:W-:Y:S02]  /*55c0*/  ISETP.LE.U32.AND P4, PT, R4, UR4, PT ;  /* 0x0000000404007c0c */ /* 0x000fe4000bf83070 */
[----:B------:R-:W-:Y:S01]  /*55d0*/  LOP3.LUT R4, R5, 0xff, RZ, 0xc0, !PT ;  /* 0x000000ff05047812 */ /* 0x000fe200078ec0ff */
[----:B------:R-:W-:Y:S01]  /*55e0*/  @!P6 FADD.FTZ R181, -R181, -RZ ;  /* 0x800000ffb5b5e221 */ /* 0x000fe20000010100 */
[----:B------:R-:W-:Y:S02]  /*55f0*/  LOP3.LUT R5, R7, 0xffff, RZ, 0xc0, !PT ;  /* 0x0000ffff07057812 */ /* 0x000fe400078ec0ff */
[----:B------:R-:W-:Y:S02]  /*5600*/  ISETP.LE.U32.AND P1, PT, R4, UR4, PT ;  /* 0x0000000404007c0c */ /* 0x000fe4000bf23070 */
[----:B------:R-:W-:Y:S01]  /*5610*/  LOP3.LUT R4, R6, 0xff, RZ, 0xc0, !PT ;  /* 0x000000ff06047812 */ /* 0x000fe200078ec0ff */
[----:B------:R-:W-:Y:S01]  /*5620*/  @!P5 FADD.FTZ R153, -R153, -RZ ;  /* 0x800000ff9999d221 */ /* 0x000fe20000010100 */
[----:B------:R-:W-:Y:S02]  /*5630*/  ISETP.LE.U32.AND P2, PT, R5, UR4, PT ;  /* 0x0000000405007c0c */ /* 0x000fe4000bf43070 */
[----:B------:R-:W-:Y:S01]  /*5640*/  ISETP.LE.U32.AND P6, PT, R4, UR4, PT ;  /* 0x0000000404007c0c */ /* 0x000fe2000bfc3070 */
[----:B------:R-:W-:Y:S01]  /*5650*/  @!P4 FADD.FTZ R184, -R184, -RZ ;  /* 0x800000ffb8b8c221 */ /* 0x000fe20000010100 */
[----:B------:R-:W-:Y:S02]  /*5660*/  SHF.R.U32.HI R5, RZ, 0x18, R6 ;  /* 0x00000018ff057819 */ /* 0x000fe40000011606 */
        /* <DEDUP_REMOVED lines=66> */
[----:B------:R-:W-:Y:S02]  /*5a90*/  FSETP.GE.FTZ.AND P4, PT, R184, RZ, PT ;  /* 0x000000ffb800720b */ /* 0x000fe40003f96000 */
[----:B------:R-:W-:Y:S02]  /*5aa0*/  ISETP.GT.AND P6, PT, R192, R229, PT ;  /* 0x000000e5c000720c */ /* 0x000fe40003fc4270 */
[----:B------:R-:W-:Y:S02]  /*5ab0*/  FSETP.GE.FTZ.AND P5, PT, R189, RZ, PT ;  /* 0x000000ffbd00720b */ /* 0x000fe40003fb6000 */
        /* <DEDUP_REMOVED lines=16> */
[----:B------:R2:W-:Y:S04]  /*5bc0*/  STS [R196+0x1a400], R2 ;  /* 0x01a40002c4007388 */ /* 0x0005e80000000800 */
[----:B------:R-:W-:Y:S01]  /*5bd0*/  LDSM.16.M88.4 R16, [R165+0xf000] ;  /* 0x00f00000a510783b */ /* 0x000fe20000000200 */
[----:B-1----:R-:W-:Y:S07]  /*5be0*/  IMAD.SHL.U32 R0, R174, 0x2, RZ ;  /* 0x00000002ae007824 */ /* 0x002fee00078e00ff */
[----:B------:R-:W-:Y:S08]  /*5bf0*/  LDSM.16.M88.4 R132, [R165+0xf400] ;  /* 0x00f40000a584783b */ /* 0x000ff00000000200 */
[----:B------:R-:W1:Y:S01]  /*5c00*/  LDSM.16.M88.4 R32, [R0+0x6000] ;  /* 0x006000000020783b */ /* 0x000e620000000200 */
[----:B--2---:R-:W-:Y:S07]  /*5c10*/  IMAD.IADD R2, R0, 0x1, R172 ;  /* 0x0000000100027824 */ /* 0x004fee00078e02ac */
[----:B------:R-:W2:Y:S08]  /*5c20*/  LDSM.16.M88.4 R28, [R0+0x6800] ;  /* 0x00680000001c783b */ /* 0x000eb00000000200 */
[----:B------:R-:W-:Y:S08]  /*5c30*/  LDSM.16.M88.4 R136, [R2+0x6000] ;  /* 0x006000000288783b */ /* 0x000ff00000000200 */
[----:B------:R-:W-:Y:S01]  /*5c40*/  LDSM.16.M88.4 R140, [R2+0x6800] ;  /* 0x00680000028c783b */ /* 0x000fe20000000200 */
[-C--:B-1----:R-:W-:Y:S08]  /*5c50*/  HMMA.16816.F32 R4, R32, R16.reuse, RZ ;  /* 0x000000102004723c */ /* 0x082ff000000018ff */
[C---:B--2---:R-:W-:Y:S08]  /*5c60*/  HMMA.16816.F32 R8, R28.reuse, R16, RZ ;  /* 0x000000101c08723c */ /* 0x044ff000000018ff */
[-C--:B------:R-:W-:Y:S08]  /*5c70*/  HMMA.16816.F32 R12, R28, R18.reuse, RZ ;  /* 0x000000121c0c723c */ /* 0x080ff000000018ff */
[C---:B------:R-:W-:Y:S08]  /*5c80*/  HMMA.16816.F32 R16, R32.reuse, R18, RZ ;  /* 0x000000122010723c */ /* 0x040ff000000018ff */
[-C--:B------:R-:W-:Y:S08]  /*5c90*/  HMMA.16816.F32 R20, R32, R132.reuse, RZ ;  /* 0x000000842014723c */ /* 0x080ff000000018ff */
[C---:B------:R-:W-:Y:S08]  /*5ca0*/  HMMA.16816.F32 R24, R28.reuse, R132, RZ ;  /* 0x000000841c18723c */ /* 0x040ff000000018ff */
[-C--:B------:R-:W-:Y:S08]  /*5cb0*/  HMMA.16816.F32 R28, R28, R134.reuse, RZ ;  /* 0x000000861c1c723c */ /* 0x080ff000000018ff */
[----:B------:R-:W-:Y:S01]  /*5cc0*/  HMMA.16816.F32 R32, R32, R134, RZ ;  /* 0x000000862020723c */ /* 0x000fe200000018ff */
[----:B------:R-:W1:Y:S07]  /*5cd0*/  LDSM.16.M88.4 R132, [R166+0xf000] ;  /* 0x00f00000a684783b */ /* 0x000e6e0000000200 */
[-C--:B-1----:R-:W-:Y:S08]  /*5ce0*/  HMMA.16816.F32 R4, R136, R132.reuse, R4 ;  /* 0x000000848804723c */ /* 0x082ff00000001804 */
[C---:B------:R-:W-:Y:S08]  /*5cf0*/  HMMA.16816.F32 R8, R140.reuse, R132, R8 ;  /* 0x000000848c08723c */ /* 0x040ff00000001808 */
        /* <DEDUP_REMOVED lines=8> */
[----:B------:R-:W-:Y:S08]  /*5d80*/  LDSM.16.M88.4 R132, [R0+0x7000] ;  /* 0x007000000084783b */ /* 0x000ff00000000200 */
[----:B------:R-:W1:Y:S02]  /*5d90*/  LDSM.16.M88.4 R136, [R165+0x11000] ;  /* 0x01100000a588783b */ /* 0x000e640000000200 */
        /* <DEDUP_REMOVED lines=39> */
[C---:B-----5:R-:W-:Y:S01]  /*6010*/  FADD.FTZ R0, -R178.reuse, R4 ;  /* 0x00000004b2007221 */ /* 0x060fe20000010100 */
[C---:B------:R-:W-:Y:S01]  /*6020*/  HMMA.16816.F32 R16, R140.reuse, R134, R16 ;  /* 0x000000868c10723c */ /* 0x040fe20000001810 */
[----:B------:R-:W1:Y:S02]  /*6030*/  LDSM.16.M88.4 R132, [R166+0x13400] ;  /* 0x01340000a684783b */ /* 0x000e640000000200 */
[----:B------:R-:W-:Y:S01]  /*6040*/  FADD.FTZ R5, -R178, R5 ;  /* 0x00000005b2057221 */ /* 0x000fe20000010100 */
[-C--:B------:R-:W-:Y:S01]  /*6050*/  FSEL R0, R0, R178.reuse, P0 ;  /* 0x000000b200007208 */ /* 0x080fe20000000000 */
[C---:B------:R-:W-:Y:S01]  /*6060*/  FADD.FTZ R7, -R177.reuse, R7 ;  /* 0x00000007b1077221 */ /* 0x040fe20000010100 */
[----:B------:R-:W-:Y:S01]  /*6070*/  FSETP.GE.FTZ.AND P0, PT, R162, RZ, PT ;  /* 0x000000ffa200720b */ /* 0x000fe20003f16000 */
[----:B------:R-:W-:Y:S01]  /*6080*/  FADD.FTZ R6, -R177, R6 ;  /* 0x00000006b1067221 */ /* 0x000fe20000010100 */
[----:B------:R-:W-:Y:S01]  /*6090*/  FSEL R5, R5, R178, P2 ;  /* 0x000000b205057208 */ /* 0x000fe20001000000 */
[----:B------:R-:W-:Y:S01]  /*60a0*/  FADD.FTZ R11, -R175, R11 ;  /* 0x0000000baf0b7221 */ /* 0x000fe20000010100 */
[----:B------:R-:W-:Y:S02]  /*60b0*/  FSETP.GE.FTZ.AND P2, PT, R145, RZ, PT ;  /* 0x000000ff9100720b */ /* 0x000fe40003f56000 */
[----:B------:R-:W-:Y:S01]  /*60c0*/  FADD.FTZ R10, -R175, R10 ;  /* 0x0000000aaf0a7221 */ /* 0x000fe20000010100 */
[-C--:B------:R-:W-:Y:S01]  /*60d0*/  FSEL R7, R7, R177.reuse, P0 ;  /* 0x000000b107077208 */ /* 0x080fe20000000000 */
[----:B------:R-:W-:Y:S01]  /*60e0*/  FADD.FTZ R8, -R176, R8 ;  /* 0x00000008b0087221 */ /* 0x000fe20000010100 */
[----:B------:R-:W-:Y:S01]  /*60f0*/  FSETP.GE.FTZ.AND P0, PT, R156, RZ, PT ;  /* 0x000000ff9c00720b */ /* 0x000fe20003f16000 */
[----:B------:R-:W-:Y:S01]  /*6100*/  FADD.FTZ R9, -R176, R9 ;  /* 0x00000009b0097221 */ /* 0x000fe20000010100 */
[----:B------:R-:W-:Y:S01]  /*6110*/  FSEL R6, R6, R177, P1 ;  /* 0x000000b106067208 */ /* 0x000fe20000800000 */
[----:B------:R-:W-:Y:S01]  /*6120*/  FMUL.FTZ R160, R160, R0 ;  /* 0x00000000a0a07220 */ /* 0x000fe20000410000 */
[----:B------:R-:W-:Y:S01]  /*6130*/  FSETP.GE.FTZ.AND P1, PT, R149, RZ, PT ;  /* 0x000000ff9500720b */ /* 0x000fe20003f36000 */
[----:B------:R-:W-:Y:S01]  /*6140*/  FADD.FTZ R0, -R175, R15 ;  /* 0x0000000faf007221 */ /* 0x000fe20000010100 */
[----:B------:R-:W-:Y:S01]  /*6150*/  FSEL R11, R11, R175, P0 ;  /* 0x000000af0b0b7208 */ /* 0x000fe20000000000 */
[----:B------:R-:W-:Y:S01]  /*6160*/  FADD.FTZ R2, -R175, R14 ;  /* 0x0000000eaf027221 */ /* 0x000fe20000010100 */
[----:B------:R-:W-:Y:S01]  /*6170*/  FSETP.GE.FTZ.AND P0, PT, R163, RZ, PT ;  /* 0x000000ffa300720b */ /* 0x000fe20003f16000 */
[----:B------:R-:W-:Y:S01]  /*6180*/  FMUL.FTZ R151, R151, R5 ;  /* 0x0000000597977220 */ /* 0x000fe20000410000 */
        /* <DEDUP_REMOVED lines=13> */
[----:B------:R-:W-:Y:S01]  /*6260*/  FMUL.FTZ R149, R149, R10 ;  /* 0x0000000a95957220 */ /* 0x000fe20000410000 */
[----:B------:R-:W-:Y:S01]  /*6270*/  FSEL R2, R2, R175, P1 ;  /* 0x000000af02027208 */ /* 0x000fe20000800000 */
[----:B------:R-:W-:Y:S01]  /*6280*/  FMUL.FTZ R156, R156, R11 ;  /* 0x0000000b9c9c7220 */ /* 0x000fe20000410000 */
[-C--:B-1----:R-:W-:Y:S01]  /*6290*/  HMMA.16816.F32 R20, R140, R132.reuse, R20 ;  /* 0x000000848c14723c */ /* 0x082fe20000001814 */
[----:B------:R-:W-:Y:S01]  /*62a0*/  FMUL.FTZ R163, R163, R0 ;  /* 0x00000000a3a37220 */ /* 0x000fe20000410000 */
[----:B------:R-:W-:Y:S01]  /*62b0*/  FSETP.GE.FTZ.AND P0, PT, R182, RZ, PT ;  /* 0x000000ffb600720b */ /* 0x000fe20003f16000 */
[----:B------:R-:W-:Y:S01]  /*62c0*/  FMUL.FTZ R154, R154, R2 ;  /* 0x000000029a9a7220 */ /* 0x000fe20000410000 */
[----:B------:R-:W-:Y:S01]  /*62d0*/  FSEL R5, R5, R176, P3 ;  /* 0x000000b005057208 */ /* 0x000fe20001800000 */
[----:B------:R-:W-:Y:S01]  /*62e0*/  FMUL.FTZ R159, R159, R6 ;  /* 0x000000069f9f7220 */ /* 0x000fe20000410000 */
[----:B------:R-:W-:Y:S01]  /*62f0*/  FSETP.GE.FTZ.AND P1, PT, R180, RZ, PT ;  /* 0x000000ffb400720b */ /* 0x000fe20003f36000 */
[----:B------:R-:W-:Y:S01]  /*6300*/  FMUL.FTZ R162, R162, R7 ;  /* 0x00000007a2a27220 */ /* 0x000fe20000410000 */
[C---:B------:R-:W-:Y:S01]  /*6310*/  HMMA.16816.F32 R24, R136.reuse, R132, R24 ;  /* 0x000000848818723c */ /* 0x040fe20000001818 */
[----:B------:R-:W-:Y:S01]  /*6320*/  FMUL.FTZ R179, R179, R5 ;  /* 0x00000005b3b37220 */ /* 0x000fe20000410000 */
[----:B------:R-:W-:Y:S02]  /*6330*/  FSETP.GE.FTZ.AND P3, PT, R187, RZ, PT ;  /* 0x000000ffbb00720b */ /* 0x000fe40003f76000 */
[----:B------:R-:W-:Y:S01]  /*6340*/  FMUL.FTZ R158, R158, R8 ;  /* 0x000000089e9e7220 */ /* 0x000fe20000410000 */
[----:B------:R-:W-:Y:S01]  /*6350*/  FSEL R4, R4, R176, P2 ;  /* 0x000000b004047208 */ /* 0x000fe20001000000 */
[----:B------:R-:W-:Y:S01]  /*6360*/  FMUL.FTZ R145, R145, R9 ;  /* 0x0000000991917220 */ /* 0x000fe20000410000 */
[----:B------:R-:W-:Y:S01]  /*6370*/  FSETP.GE.FTZ.AND P2, PT, R161, RZ, PT ;  /* 0x000000ffa100720b */ /* 0x000fe20003f56000 */
[-C--:B------:R-:W-:Y:S01]  /*6380*/  HMMA.16816.F32 R28, R136, R134.reuse, R28 ;  /* 0x00000086881c723c */ /* 0x080fe2000000181c */
[----:B------:R-:W-:Y:S02]  /*6390*/  FSEL R0, R16, R178, P0 ;  /* 0x000000b210007208 */ /* 0x000fe40000000000 */
[----:B------:R-:W-:Y:S01]  /*63a0*/  FSETP.GE.FTZ.AND P0, PT, R183, RZ, PT ;  /* 0x000000ffb700720b */ /* 0x000fe20003f16000 */
[----:B------:R-:W-:Y:S01]  /*63b0*/  FMUL.FTZ R150, R150, R4 ;  /* 0x0000000496967220 */ /* 0x000fe20000410000 */
[-C--:B------:R-:W-:Y:S01]  /*63c0*/  FSEL R2, R18, R177.reuse, P1 ;  /* 0x000000b112027208 */ /* 0x080fe20000800000 */
[----:B------:R-:W-:Y:S01]  /*63d0*/  FMUL.FTZ R13, R182, R0 ;  /* 0x00000000b60d7220 */ /* 0x000fe20000410000 */
[----:B------:R-:W-:Y:S01]  /*63e0*/  FSETP.GE.FTZ.AND P1, PT, R157, RZ, PT ;  /* 0x000000ff9d00720b */ /* 0x000fe20003f36000 */
[C---:B------:R-:W-:Y:S01]  /*63f0*/  FADD.FTZ R21, -R178.reuse, R21 ;  /* 0x00000015b2157221 */ /* 0x040fe20000010100 */
[-C--:B------:R-:W-:Y:S01]  /*6400*/  FSEL R4, R17, R178.reuse, P2 ;  /* 0x000000b211047208 */ /* 0x080fe20001000000 */
[----:B------:R-:W-:Y:S01]  /*6410*/  HMMA.16816.F32 R32, R140, R134, R32 ;  /* 0x000000868c20723c */ /* 0x000fe20000001820 */
        /* <DEDUP_REMOVED lines=8> */
[----:B------:R-:W-:Y:S02]  /*64a0*/  FSEL R2, R21, R178, P1 ;  /* 0x000000b215027208 */ /* 0x000fe40000800000 */
[----:B------:R-:W-:Y:S01]  /*64b0*/  FSETP.GE.FTZ.AND P2, PT, R186, RZ, PT ;  /* 0x000000ffba00720b */ /* 0x000fe20003f56000 */
[----:B------:R-:W-:Y:S01]  /*64c0*/  FMUL.FTZ R10, R183, R0 ;  /* 0x00000000b70a7220 */ /* 0x000fe20000410000 */
[-C--:B------:R-:W-:Y:S01]  /*64d0*/  FSEL R0, R22, R177.reuse, P0 ;  /* 0x000000b116007208 */ /* 0x080fe20000000000 */
[----:B------:R-:W-:Y:S01]  /*64e0*/  FADD.FTZ R24, -R176, R24 ;  /* 0x00000018b0187221 */ /* 0x000fe20000010100 */
[----:B------:R-:W-:Y:S01]  /*64f0*/  FSETP.GE.FTZ.AND P1, PT, R153, RZ, PT ;  /* 0x000000ff9900720b */ /* 0x000fe20003f36000 */
[----:B------:R-:W-:Y:S01]  /*6500*/  FMUL.FTZ R11, R161, R4 ;  /* 0x00000004a10b7220 */ /* 0x000fe20000410000 */
[----:B------:R-:W-:Y:S01]  /*6510*/  FSETP.GE.FTZ.AND P0, PT, R148, RZ, PT ;  /* 0x000000ff9400720b */ /* 0x000fe20003f16000 */
[----:B------:R-:W-:Y:S02]  /*6520*/  FADD.FTZ R4, -R176, R25 ;  /* 0x00000019b0047221 */ /* 0x000fe40000010100 */
[----:B------:R-:W-:Y:S02]  /*6530*/  FADD.FTZ R26, -R175, R26 ;  /* 0x0000001aaf1a7221 */ /* 0x000fe40000010100 */
[----:B------:R-:W-:Y:S01]  /*6540*/  FMUL.FTZ R21, R157, R2 ;  /* 0x000000029d157220 */ /* 0x000fe20000410000 */
[----:B------:R-:W-:Y:S01]  /*6550*/  FSEL R2, R23, R177, P2 ;  /* 0x000000b117027208 */ /* 0x000fe20001000000 */
[----:B------:R-:W-:Y:S01]  /*6560*/  FADD.FTZ R27, -R175, R27 ;  /* 0x0000001baf1b7221 */ /* 0x000fe20000010100 */
[----:B------:R-:W-:Y:S01]  /*6570*/  FSETP.GE.FTZ.AND P2, PT, R146, RZ, PT ;  /* 0x000000ff9200720b */ /* 0x000fe20003f56000 */
[----:B------:R-:W-:Y:S01]  /*6580*/  FMUL.FTZ R20, R181, R0 ;  /* 0x00000000b5147220 */ /* 0x000fe20000410000 */
[----:B------:R-:W-:Y:S01]  /*6590*/  FSEL R0, R24, R176, P1 ;  /* 0x000000b018007208 */ /* 0x000fe20000800000 */
[----:B------:R-:W-:Y:S01]  /*65a0*/  FADD.FTZ R28, -R176, R28 ;  /* 0x0000001cb01c7221 */ /* 0x000fe20000010100 */
[----:B------:R-:W-:Y:S01]  /*65b0*/  FSETP.GE.FTZ.AND P1, PT, R147, RZ, PT ;  /* 0x000000ff9300720b */ /* 0x000fe20003f36000 */
[----:B------:R-:W-:Y:S01]  /*65c0*/  FMUL.FTZ R19, R186, R2 ;  /* 0x00000002ba137220 */ /* 0x000fe20000410000 */
[----:B------:R-:W-:Y:S01]  /*65d0*/  FSEL R4, R4, R176, P0 ;  /* 0x000000b004047208 */ /* 0x000fe20000000000 */
[----:B------:R-:W-:Y:S01]  /*65e0*/  FMUL.FTZ R153, R153, R0 ;  /* 0x0000000099997220 */ /* 0x000fe20000410000 */
[----:B------:R-:W-:Y:S01]  /*65f0*/  FSETP.GE.FTZ.AND P0, PT, R152, RZ, PT ;  /* 0x000000ff9800720b */ /* 0x000fe20003f16000 */
[----:B------:R-:W-:Y:S01]  /*6600*/  FMUL.FTZ R22, R185, R5 ;  /* 0x00000005b9167220 */ /* 0x000fe20000410000 */
[-C--:B------:R-:W-:Y:S01]  /*6610*/  FSEL R2, R26, R175.reuse, P2 ;  /* 0x000000af1a027208 */ /* 0x080fe20001000000 */
        /* <DEDUP_REMOVED lines=12> */
[----:B------:R-:W-:Y:S01]  /*66e0*/  @P1 FADD.FTZ R176, -R176, R29 ;  /* 0x0000001db0b01221 */ /* 0x000fe20000010100 */
[----:B------:R-:W-:Y:S01]  /*66f0*/  FSETP.GE.FTZ.AND P1, PT, R144, RZ, PT ;  /* 0x000000ff9000720b */ /* 0x000fe20003f36000 */
[----:B------:R-:W-:Y:S01]  /*6700*/  @P4 FADD.FTZ R178, -R178, R33 ;  /* 0x00000021b2b24221 */ /* 0x000fe20000010100 */
[----:B------:R-:W-:Y:S01]  /*6710*/  FSEL R0, R0, R177, P3 ;  /* 0x000000b100007208 */ /* 0x000fe20001800000 */
[----:B------:R-:W-:Y:S01]  /*6720*/  FMUL.FTZ R28, R188, R28 ;  /* 0x0000001cbc1c7220 */ /* 0x000fe20000410000 */
[----:B------:R-:W-:Y:S01]  /*6730*/  FSEL R4, R4, R175, P1 ;  /* 0x000000af04047208 */ /* 0x000fe20000800000 */
[----:B------:R-:W-:Y:S01]  /*6740*/  @P0 FADD.FTZ R175, -R175, R31 ;  /* 0x0000001fafaf0221 */ /* 0x000fe20000010100 */
[----:B------:R-:W-:Y:S01]  /*6750*/  IADD3 R181, R200, 0x40, RZ ;  /* 0x00000040c8b57810 */ /* 0x000fe20007ffe0ff */
[----:B------:R-:W-:Y:S02]  /*6760*/  FMUL.FTZ R17, R189, R2 ;  /* 0x00000002bd117220 */ /* 0x000fe40000410000 */
[----:B------:R-:W-:Y:S02]  /*6770*/  @P2 FADD.FTZ R177, -R177, R35 ;  /* 0x00000023b1b12221 */ /* 0x000fe40000010100 */
[----:B------:R-:W-:Y:S02]  /*6780*/  FMUL.FTZ R18, R144, R4 ;  /* 0x0000000490127220 */ /* 0x000fe40000410000 */
[----:B------:R-:W-:Y:S02]  /*6790*/  FMUL.FTZ R16, R187, R0 ;  /* 0x00000000bb107220 */ /* 0x000fe40000410000 */
[----:B------:R-:W-:Y:S02]  /*67a0*/  FMUL.FTZ R176, R147, R176 ;  /* 0x000000b093b07220 */ /* 0x000fe40000410000 */
[----:B------:R-:W-:Y:S02]  /*67b0*/  FMUL.FTZ R175, R155, R175 ;  /* 0x000000af9baf7220 */ /* 0x000fe40000410000 */
[----:B------:R-:W-:Y:S01]  /*67c0*/  FMUL.FTZ R2, R184, R178 ;  /* 0x000000b2b8027220 */ /* 0x000fe20000410000 */
[----:B------:R-:W-:Y:S01]  /*67d0*/  IADD3 R178, R200, 0x20, RZ ;  /* 0x00000020c8b27810 */ /* 0x000fe20007ffe0ff */
[----:B------:R-:W-:Y:S01]  /*67e0*/  FMUL.FTZ R177, R190, R177 ;  /* 0x000000b1beb17220 */ /* 0x000fe20000410000 */
        /* <DEDUP_REMOVED lines=47> */
.L_x_941:
        /* <DEDUP_REMOVED lines=9> */
[----:B-1----:R-:W-:Y:S01]  /*6b70*/  F2FP.PACK_AB R9, R150, R179 ;  /* 0x000000b39609723e */ /* 0x002fe200000000ff */
        /* <DEDUP_REMOVED lines=127> */
.L_x_942:
[----:B------:R-:W-:Y:S01]  /*7370*/  LDSM.16.M88.4 R24, [R168] ;  /* 0x00000000a818783b */ /* 0x000fe20000000200 */
[C---:B------:R-:W-:Y:S03]  /*7380*/  LEA R180, P0, R246.reuse, R208, 0x2 ;  /* 0x000000d0f6b47211 */ /* 0x040fe600078010ff */
[----:B-1----:R-:W1:Y:S01]  /*7390*/  LDSM.16.MT88.4 R8, [R0+0x9000] ;  /* 0x009000000008783b */ /* 0x002e620000004200 */
[----:B------:R-:W-:Y:S03]  /*73a0*/  LEA.HI.X.SX32 R179, R246, R209, 0x2, P0 ;  /* 0x000000d1f6b37211 */ /* 0x000fe600000f16ff */
[----:B------:R-:W2:Y:S04]  /*73b0*/  LDSM.16.MT88.4 R16, [R0+0xb000] ;  /* 0x00b000000010783b */ /* 0x000ea80000004200 */
[----:B------:R-:W3:Y:S04]  /*73c0*/  LDSM.16.MT88.4 R28, [R0+0xd000] ;  /* 0x00d00000001c783b */ /* 0x000ee80000004200 */
[----:B------:R-:W-:Y:S04]  /*73d0*/  LDSM.16.M88.4 R32, [R169] ;  /* 0x00000000a920783b */ /* 0x000fe80000000200 */
[----:B------:R-:W4:Y:S04]  /*73e0*/  LDSM.16.MT88.4 R132, [R0+0x9400] ;  /* 0x009400000084783b */ /* 0x000f280000004200 */
[----:B------:R-:W3:Y:S04]  /*73f0*/  LDSM.16.MT88.4 R136, [R0+0xb400] ;  /* 0x00b400000088783b */ /* 0x000ee80000004200 */
[----:B------:R-:W3:Y:S04]  /*7400*/  LDSM.16.MT88.4 R140, [R0+0xd400] ;  /* 0x00d40000008c783b */ /* 0x000ee80000004200 */
[----:B------:R-:W-:Y:S04]  /*7410*/  LDSM.16.M88.4 R144, [R171] ;  /* 0x00000000ab90783b */ /* 0x000fe80000000200 */
[----:B------:R-:W3:Y:S04]  /*7420*/  LDSM.16.MT88.4 R148, [R0+0x9800] ;  /* 0x009800000094783b */ /* 0x000ee80000004200 */
[----:B------:R-:W4:Y:S01]  /*7430*/  LDSM.16.MT88.4 R152, [R0+0xb800] ;  /* 0x00b800000098783b */ /* 0x000f220000004200 */
[C---:B-1----:R-:W-:Y:S03]  /*7440*/  HMMA.16816.F32 R4, R24.reuse, R8, RZ ;  /* 0x000000081804723c */ /* 0x042fe600000018ff */
[----:B------:R-:W-:Y:S05]  /*7450*/  LDSM.16.MT88.4 R156, [R0+0xbc00] ;  /* 0x00bc0000009c783b */ /* 0x000fea0000004200 */
        /* <DEDUP_REMOVED lines=59> */
[----:B---3--:R-:W-:Y:S04]  /*7810*/  LOP3.LUT R0, R192, 0x1, RZ, 0xc0, !PT ;  /* 0x00000001c0007812 */ /* 0x008fe800078ec0ff */
        /* <DEDUP_REMOVED lines=40> */
[CC--:B--2---:R-:W-:Y:S03]  /*7aa0*/  LEA R8, P2, R225.reuse, R28.reuse, 0x2 ;  /* 0x0000001ce1087211 */ /* 0x0c4fe600078410ff */
[----:B------:R1:W-:Y:S04]  /*7ab0*/  RED.E.ADD.F32.FTZ.RN.STRONG.GPU [R6.64], R11 ;  /* 0x0000000b0600798e */ /* 0x0003e8000c10e786 */
[----:B------:R2:W-:Y:S04]  /*7ac0*/  RED.E.ADD.F32.FTZ.RN.STRONG.GPU [R28.64+0x80], R12 ;  /* 0x0000800c1c00798e */ /* 0x0005e8000c10e786 */
[----:B------:R2:W-:Y:S01]  /*7ad0*/  RED.E.ADD.F32.FTZ.RN.STRONG.GPU [R30.64+0x80], R13 ;  /* 0x0000800d1e00798e */ /* 0x0005e2000c10e786 */
[CC--:B---3--:R-:W-:Y:S02]  /*7ae0*/  LEA R32, P1, R238.reuse, R28.reuse, 0x2 ;  /* 0x0000001cee207211 */ /* 0x0c8fe400078210ff */
[-C--:B------:R-:W-:Y:S02]  /*7af0*/  LEA.HI.X.SX32 R9, R225, R29.reuse, 0x2, P2 ;  /* 0x0000001de1097211 */ /* 0x080fe400010f16ff */
[CC--:B----4-:R-:W-:Y:S02]  /*7b00*/  LEA R4, P0, R243.reuse, R28.reuse, 0x2 ;  /* 0x0000001cf3047211 */ /* 0x0d0fe400078010ff */
[-C--:B------:R-:W-:Y:S02]  /*7b10*/  LEA.HI.X.SX32 R33, R238, R29.reuse, 0x2, P1 ;  /* 0x0000001dee217211 */ /* 0x080fe400008f16ff */
[-C--:B------:R-:W-:Y:S02]  /*7b20*/  LEA.HI.X.SX32 R5, R243, R29.reuse, 0x2, P0 ;  /* 0x0000001df3057211 */ /* 0x080fe400000f16ff */
[-C--:B------:R-:W-:Y:S02]  /*7b30*/  LEA R10, P0, R252, R28.reuse, 0x2 ;  /* 0x0000001cfc0a7211 */ /* 0x080fe400078010ff */
[-C--:B-1----:R-:W-:Y:S01]  /*7b40*/  LEA R6, P1, R224, R28.reuse, 0x2 ;  /* 0x0000001ce0067211 */ /* 0x082fe200078210ff */
[----:B------:R1:W-:Y:S01]  /*7b50*/  RED.E.ADD.F32.FTZ.RN.STRONG.GPU [R4.64], R14 ;  /* 0x0000000e0400798e */ /* 0x0003e2000c10e786 */
[-C--:B------:R-:W-:Y:S02]  /*7b60*/  LEA.HI.X.SX32 R11, R252, R29.reuse, 0x2, P0 ;  /* 0x0000001dfc0b7211 */ /* 0x080fe400000f16ff */
[-C--:B------:R-:W-:Y:S01]  /*7b70*/  LEA.HI.X.SX32 R7, R224, R29.reuse, 0x2, P1 ;  /* 0x0000001de0077211 */ /* 0x080fe200008f16ff */
[----:B------:R3:W-:Y:S01]  /*7b80*/  RED.E.ADD.F32.FTZ.RN.STRONG.GPU [R32.64], R15 ;  /* 0x0000000f2000798e */ /* 0x0007e2000c10e786 */
[CC--:B--2---:R-:W-:Y:S03]  /*7b90*/  LEA R12, P4, R237.reuse, R28.reuse, 0x2 ;  /* 0x0000001ced0c7211 */ /* 0x0c4fe600078810ff */
[----:B------:R2:W-:Y:S01]  /*7ba0*/  RED.E.ADD.F32.FTZ.RN.STRONG.GPU [R10.64], R16 ;  /* 0x000000100a00798e */ /* 0x0005e2000c10e786 */
[-C--:B------:R-:W-:Y:S03]  /*7bb0*/  LEA.HI.X.SX32 R13, R237, R29.reuse, 0x2, P4 ;  /* 0x0000001ded0d7211 */ /* 0x080fe600020f16ff */
[----:B------:R4:W-:Y:S04]  /*7bc0*/  RED.E.ADD.F32.FTZ.RN.STRONG.GPU [R8.64], R17 ;  /* 0x000000110800798e */ /* 0x0009e8000c10e786 */
[----:B------:R4:W-:Y:S04]  /*7bd0*/  RED.E.ADD.F32.FTZ.RN.STRONG.GPU [R6.64], R18 ;  /* 0x000000120600798e */ /* 0x0009e8000c10e786 */
[----:B------:R-:W-:Y:S01]  /*7be0*/  LDSM.16.MT88.4 R32, [R3+0x15800] ;  /* 0x015800000320783b */ /* 0x000fe20000004200 */
[CC--:B-1----:R-:W-:Y:S02]  /*7bf0*/  LEA R4, P0, R227.reuse, R28.reuse, 0x2 ;  /* 0x0000001ce3047211 */ /* 0x0c2fe400078010ff */
[CC--:B------:R-:W-:Y:S02]  /*7c00*/  LEA R14, P5, R242.reuse, R28.reuse, 0x2 ;  /* 0x0000001cf20e7211 */ /* 0x0c0fe400078a10ff */
[-C--:B------:R-:W-:Y:S02]  /*7c10*/  LEA.HI.X.SX32 R5, R227, R29.reuse, 0x2, P0 ;  /* 0x0000001de3057211 */ /* 0x080fe400000f16ff */
[-C--:B---3--:R-:W-:Y:S02]  /*7c20*/  LEA.HI.X.SX32 R15, R242, R29.reuse, 0x2, P5 ;  /* 0x0000001df20f7211 */ /* 0x088fe400028f16ff */
[-C--:B--2---:R-:W-:Y:S01]  /*7c30*/  LEA R10, P3, R251, R28.reuse, 0x2 ;  /* 0x0000001cfb0a7211 */ /* 0x084fe200078610ff */
[----:B------:R1:W-:Y:S01]  /*7c40*/  RED.E.ADD.F32.FTZ.RN.STRONG.GPU [R4.64], R19 ;  /* 0x000000130400798e */ /* 0x0003e2000c10e786 */
[-C--:B----4-:R-:W-:Y:S03]  /*7c50*/  LEA R8, P2, R223, R28.reuse, 0x2 ;  /* 0x0000001cdf087211 */ /* 0x090fe600078410ff */
[----:B------:R-:W-:Y:S01]  /*7c60*/  RED.E.ADD.F32.FTZ.RN.STRONG.GPU [R28.64+0x100], R20 ;  /* 0x000100141c00798e */ /* 0x000fe2000c10e786 */
[-C--:B------:R-:W-:Y:S02]  /*7c70*/  LEA.HI.X.SX32 R11, R251, R29.reuse, 0x2, P3 ;  /* 0x0000001dfb0b7211 */ /* 0x080fe400018f16ff */
[CC--:B------:R-:W-:Y:S01]  /*7c80*/  LEA R6, P1, R222.reuse, R28.reuse, 0x2 ;  /* 0x0000001cde067211 */ /* 0x0c0fe200078210ff */
[----:B------:R-:W-:Y:S01]  /*7c90*/  RED.E.ADD.F32.FTZ.RN.STRONG.GPU [R30.64+0x100], R21 ;  /* 0x000100151e00798e */ /* 0x000fe2000c10e786 */
[-C--:B------:R-:W-:Y:S02]  /*7ca0*/  LEA.HI.X.SX32 R9, R223, R29.reuse, 0x2, P2 ;  /* 0x0000001ddf097211 */ /* 0x080fe400010f16ff */
[----:B------:R-:W-:Y:S01]  /*7cb0*/  LEA.HI.X.SX32 R7, R222, R29, 0x2, P1 ;  /* 0x0000001dde077211 */ /* 0x000fe200008f16ff */
[----:B------:R-:W-:Y:S01]  /*7cc0*/  RED.E.ADD.F32.FTZ.RN.STRONG.GPU [R14.64], R22 ;  /* 0x000000160e00798e */ /* 0x000fe2000c10e786 */
[----:B------:R-:W-:Y:S02]  /*7cd0*/  ISETP.GT.AND P3, PT, R192, R229, PT ;  /* 0x000000e5c000720c */ /* 0x000fe40003f64270 */
[----:B------:R-:W-:Y:S01]  /*7ce0*/  @P6 IADD3 R220, P1, R220, -0x100, RZ ;  /* 0xffffff00dcdc6810 */ /* 0x000fe20007f3e0ff */
[----:B------:R-:W-:Y:S03]  /*7cf0*/  RED.E.ADD.F32.FTZ.RN.STRONG.GPU [R12.64], R23 ;  /* 0x000000170c00798e */ /* 0x000fe6000c10e786 */
[----:B------:R-:W-:Y:S01]  /*7d00*/  @P6 IADD3.X R219, R219, -0x1, RZ, P1, !PT ;  /* 0xffffffffdbdb6810 */ /* 0x000fe20000ffe4ff */
[----:B------:R-:W-:Y:S04]  /*7d10*/  RED.E.ADD.F32.FTZ.RN.STRONG.GPU [R10.64], R24 ;  /* 0x000000180a00798e */ /* 0x000fe8000c10e786 */
        /* <DEDUP_REMOVED lines=291> */
.L_x_944:
        /* <DEDUP_REMOVED lines=15> */
.L_x_945:
        /* <DEDUP_REMOVED lines=47> */
.L_x_947:
[----:B------:R-:W-:Y:S05]  /*9330*/  BSYNC B0 ;  /* 0x0000000000007941 */ /* 0x000fea0003800000 */
.L_x_946:
        /* <DEDUP_REMOVED lines=20> */
.L_x_949:
[----:B------:R-:W-:Y:S05]  /*9480*/  BSYNC B0 ;  /* 0x0000000000007941 */ /* 0x000fea0003800000 */
.L_x_948:
        /* <DEDUP_REMOVED lines=25> */
.L_x_951:
[----:B------:R-:W-:Y:S05]  /*9620*/  BSYNC B0 ;  /* 0x0000000000007941 */ /* 0x000fea0003800000 */
.L_x_950:
[----:B------:R-:W-:Y:S05]  /*9630*/  @P3 BRA `(.L_x_925) ;  /* 0x000000f000003947 */ /* 0x000fea0003800000 */
[----:B------:R-:W-:Y:S01]  /*9640*/  IADD3 R0, P0, R231, 0x40, RZ ;  /* 0x00000040e7007810 */ /* 0x000fe20007f1e0ff */
[----:B------:R-:W-:Y:S01]  /*9650*/  IMAD.MOV.U32 R7, RZ, RZ, R2 ;  /* 0x000000ffff077224 */ /* 0x000fe200078e0002 */
[----:B------:R-:W-:-:S02]  /*9660*/  ISETP.GE.AND P1, PT, R178, c[0x0][0x220], PT ;  /* 0x00008800b2007a0c */ /* 0x000fc40003f26270 */
[----:B------:R-:W-:Y:S01]  /*9670*/  ISETP.GE.AND P2, PT, R200, c[0x0][0x220], PT ;  /* 0x00008800c8007a0c */ /* 0x000fe20003f46270 */
        /* <DEDUP_REMOVED lines=11> */
.L_x_925:
[----:B------:R-:W-:Y:S05]  /*9730*/  BSYNC B1 ;  /* 0x0000000000017941 */ /* 0x000fea0003800000 */
.L_x_911:
        /* <DEDUP_REMOVED lines=9> */
.L_x_952:
[----:B------:R-:W-:Y:S05]  /*97d0*/  EXIT ;  /* 0x000000000000794d */ /* 0x000fea0003800000 */
.L_x_954:
        /* <DEDUP_REMOVED lines=10> */
.L_x_1303:


//--------------------- .text._ZN5flash44flash_bwd_dq_dk_dv_loop_seqk_parallel_kernelI23Flash_bwd_kernel_traitsILi96ELi64ELi128ELi8ELi2ELi4ELi4ELb0ELb0EN7cutlass6half_tE19Flash_kernel_traitsILi96ELi64ELi128ELi8ES3_EELb0ELb0ELb1ELb0ELb0ELb0ELb1EEEvNS_16Flash_bwd_paramsE --------------------------
	.section	.text._ZN5flash44flash_bwd_dq_dk_dv_loop_seqk_parallel_kernelI23Flash_bwd_kernel_traitsILi96ELi64ELi128ELi8ELi2ELi4ELi4ELb0ELb0EN7cutlass6half_tE19Flash_kernel_traitsILi96ELi64ELi128ELi8ES3_EELb0ELb0ELb1ELb0ELb0ELb0ELb1EEEvNS_16Flash_bwd_paramsE,"ax",@progbits
	.sectioninfo	@"SHI_REGISTERS=255"
	.align	128
        .global         _ZN5flash44flash_bwd_dq_dk_dv_loop_seqk_parallel_kernelI23Flash_bwd_kernel_traitsILi96ELi64ELi128ELi8ELi2ELi4ELi4ELb0ELb0EN7cutlass6half_tE19Flash_kernel_traitsILi96ELi64ELi128ELi8ES3_EELb0ELb0ELb1ELb0ELb0ELb0ELb1EEEvNS_16Flash_bwd_paramsE
        .type           _ZN5flash44flash_bwd_dq_dk_dv_loop_seqk_parallel_kernelI23Flash_bwd_kernel_traitsILi96ELi64ELi128ELi8ELi2ELi4ELi4ELb0ELb0EN7cutlass6half_tE19Flash_kernel_traitsILi96ELi64ELi128ELi8ES3_EELb0ELb0ELb1ELb0ELb0ELb0ELb1EEEvNS_16Flash_bwd_paramsE,@function
        .size           _ZN5flash44flash_bwd_dq_dk_dv_loop_seqk_parallel_kernelI23Flash_bwd_kernel_traitsILi96ELi64ELi128ELi8ELi2ELi4ELi4ELb0ELb0EN7cutlass6half_tE19Flash_kernel_traitsILi96ELi64ELi128ELi8ES3_EELb0ELb0ELb1ELb0ELb0ELb0ELb1EEEvNS_16Flash_bwd_paramsE,(.L_x_1304 - _ZN5flash44flash_bwd_dq_dk_dv_loop_seqk_parallel_kernelI23Flash_bwd_kernel_traitsILi96ELi64ELi128ELi8ELi2ELi4ELi4ELb0ELb0EN7cutlass6half_tE19Flash_kernel_traitsILi96ELi64ELi128ELi8ES3_EELb0ELb0ELb1ELb0ELb0ELb0ELb1EEEvNS_16Flash_bwd_paramsE)
        .other          _ZN5flash44flash_bwd_dq_dk_dv_loop_seqk_parallel_kernelI23Flash_bwd_kernel_traitsILi96ELi64ELi128ELi8ELi2ELi4ELi4ELb0ELb0EN7cutlass6half_tE19Flash_kernel_traitsILi96ELi64ELi128ELi8ES3_EELb0ELb0ELb1ELb0ELb0ELb0ELb1EEEvNS_16Flash_bwd_paramsE,@"STO_CUDA_ENTRY STV_DEFAULT"
_ZN5flash44flash_bwd_dq_dk_dv_loop_seqk_parallel_kernelI23Flash_bwd_kernel_traitsILi96ELi64ELi128ELi8ELi2ELi4ELi4ELb0ELb0EN7cutlass6half_tE19Flash_kernel_traitsILi96ELi64ELi128ELi8ES3_EELb0ELb0ELb1ELb0ELb0ELb0ELb1EEEvNS_16Flash_bwd_paramsE:
.text._ZN5flash44flash_bwd_dq_dk_dv_loop_seqk_parallel_kernelI23Flash_bwd_kernel_traitsILi96ELi64ELi128ELi8ELi2ELi4ELi4ELb0ELb0EN7cutlass6half_tE19Flash_kernel_traitsILi96ELi64ELi128ELi8ES3_EELb0ELb0ELb1ELb0ELb0ELb0ELb1EEEvNS_16Flash_bwd_paramsE:
        /* <DEDUP_REMOVED lines=35> */
[----:B------:R-:W-:Y:S01]  /*0230*/  SHF.R.S32.HI R2, RZ, 0x4, R10 ;  /* 0x00000004ff027819 */ /* 0x000fe2000001140a */
[----:B---3--:R-:W-:Y:S01]  /*0240*/  UIMAD UR51, UR40, UR50, URZ ;  /* 0x00000032283372a4 */ /* 0x008fe2000f8e023f */
[C---:B------:R-:W-:Y:S01]  /*0250*/  LEA.HI R11, R21.reuse, R22, RZ, 0x5 ;  /* 0x00000016150b7211 */ /* 0x040fe200078f28ff */
[----:B------:R-:W-:Y:S01]  /*0260*/  UIMAD UR50, UR50, UR12, URZ ;  /* 0x0000000c323272a4 */ /* 0x000fe2000f8e023f */
[----:B------:R-:W-:Y:S01]  /*0270*/  LEA.HI R0, R10, R2, RZ, 0x1 ;  /* 0x000000020a007211 */ /* 0x000fe200078f08ff */
[----:B------:R-:W-:Y:S01]  /*0280*/  ULDC UR13, c[0x0][0x1c0] ;  /* 0x00007000000d7ab9 */ /* 0x000fe20000000800 */
[----:B------:R-:W-:Y:S01]  /*0290*/  LEA.HI R16, R21, R22, RZ, 0x3 ;  /* 0x0000001615107211 */ /* 0x000fe200078f18ff */
[----:B------:R-:W-:Y:S01]  /*02a0*/  ULDC UR11, c[0x0][0x1c0] ;  /* 0x00007000000b7ab9 */ /* 0x000fe20000000800 */
[----:B------:R-:W-:Y:S01]  /*02b0*/  LOP3.LUT R0, R0, 0xfffffffe, RZ, 0xc0, !PT ;  /* 0xfffffffe00007812 */ /* 0x000fe200078ec0ff */
[----:B------:R-:W-:Y:S01]  /*02c0*/  UIMAD UR56, UR7, UR36, URZ ;  /* 0x00000024073872a4 */ /* 0x000fe2000f8e023f */
[----:B------:R-:W-:Y:S01]  /*02d0*/  LOP3.LUT R6, R3, 0xfffffffc, RZ, 0xc0, !PT ;  /* 0xfffffffc03067812 */ /* 0x000fe200078ec0ff */
[----:B------:R-:W-:Y:S01]  /*02e0*/  UIMAD UR6, UR36, UR11, UR40 ;  /* 0x0000000b240672a4 */ /* 0x000fe2000f8e0228 */
[----:B------:R-:W-:Y:S01]  /*02f0*/  LOP3.LUT R4, R11, 0xffffffe0, RZ, 0xc0, !PT ;  /* 0xffffffe00b047812 */ /* 0x000fe200078ec0ff */
[----:B------:R-:W-:Y:S01]  /*0300*/  IMAD.IADD R15, R2, 0x1, -R0 ;  /* 0x00000001020f7824 */ /* 0x000fe200078e0a00 */
[--C-:B------:R-:W-:Y:S01]  /*0310*/  SHF.R.S32.HI R0, RZ, 0x2, R3.reuse ;  /* 0x00000002ff007819 */ /* 0x100fe20000011403 */
[C---:B------:R-:W-:Y:S01]  /*0320*/  IMAD.IADD R18, R22.reuse, 0x1, -R6 ;  /* 0x0000000116127824 */ /* 0x040fe200078e0a06 */
[----:B------:R-:W-:Y:S01]  /*0330*/  SHF.R.S32.HI R2, RZ, 0x1f, R3 ;  /* 0x0000001fff027819 */ /* 0x000fe20000011403 */
[----:B------:R-:W-:Y:S01]  /*0340*/  IMAD.IADD R4, R22, 0x1, -R4 ;  /* 0x0000000116047824 */ /* 0x000fe200078e0a04 */
[----:B------:R-:W-:Y:S01]  /*0350*/  SHF.R.S32.HI R5, RZ, 0x3, R16 ;  /* 0x00000003ff057819 */ /* 0x000fe20000011410 */
[----:B------:R-:W-:Y:S01]  /*0360*/  IMAD.SHL.U32 R204, R18, 0x8, RZ ;  /* 0x0000000812cc7824 */ /* 0x000fe200078e00ff */
[-C--:B------:R-:W-:Y:S01]  /*0370*/  LEA.HI R3, R3, R0.reuse, RZ, 0x1 ;  /* 0x0000000003037211 */ /* 0x080fe200078f08ff */
[----:B------:R-:W-:Y:S01]  /*0380*/  @!UP5 UIMAD UR7, UR36, UR13, UR40 ;  /* 0x0000000d2407d2a4 */ /* 0x000fe2000f8e0228 */
[----:B------:R-:W-:Y:S01]  /*0390*/  LEA.HI R2, R2, R0, RZ, 0x3 ;  /* 0x0000000002027211 */ /* 0x000fe200078f18ff */
[----:B------:R-:W-:Y:S01]  /*03a0*/  IMAD.SHL.U32 R5, R5, 0x40, RZ ;  /* 0x0000004005057824 */ /* 0x000fe200078e00ff */
[----:B------:R-:W-:Y:S01]  /*03b0*/  LOP3.LUT R3, R3, 0x7fffffe, RZ, 0xc0, !PT ;  /* 0x07fffffe03037812 */ /* 0x000fe200078ec0ff */
[----:B------:R-:W-:Y:S01]  /*03c0*/  USHF.L.U32 UR45, UR50, 0x6, URZ ;  /* 0x00000006322d7899 */ /* 0x000fe2000800063f */
[----:B------:R-:W-:Y:S01]  /*03d0*/  LOP3.LUT R2, R2, 0xfffffff8, RZ, 0xc0, !PT ;  /* 0xfffffff802027812 */ /* 0x000fe200078ec0ff */
[----:B------:R-:W-:Y:S01]  /*03e0*/  ULDC UR53, c[0x0][0x214] ;  /* 0x0000850000357ab9 */ /* 0x000fe20000000800 */
[----:B------:R-:W-:Y:S01]  /*03f0*/  SHF.R.S32.HI R6, RZ, 0x1f, R4 ;  /* 0x0000001fff067819 */ /* 0x000fe20000011404 */
[C---:B------:R-:W-:Y:S01]  /*0400*/  IMAD.IADD R7, R0.reuse, 0x1, -R3 ;  /* 0x0000000100077824 */ /* 0x040fe200078e0a03 */
[----:B------:R-:W-:Y:S01]  /*0410*/  ULDC UR60, c[0x0][0x1c8] ;  /* 0x00007200003c7ab9 */ /* 0x000fe20000000800 */
[----:B------:R-:W-:Y:S01]  /*0420*/  IMAD.IADD R8, R0, 0x1, -R2 ;  /* 0x0000000100087824 */ /* 0x000fe200078e0a02 */
[----:B------:R-:W-:Y:S01]  /*0430*/  LOP3.LUT R0, R5, 0xc0, RZ, 0xc0, !PT ;  /* 0x000000c005007812 */ /* 0x000fe200078ec0ff */
[----:B------:R-:W-:Y:S01]  /*0440*/  ULDC.U8 UR10, c[0x0][0x3d0] ;  /* 0x0000f400000a7ab9 */ /* 0x000fe20000000000 */
[----:B------:R-:W-:Y:S01]  /*0450*/  LEA.HI R23, R6, R4, RZ, 0x2 ;  /* 0x0000000406177211 */ /* 0x000fe200078f10ff */
[----:B------:R-:W-:Y:S01]  /*0460*/  ULDC UR54, c[0x0][0x224] ;  /* 0x0000890000367ab9 */ /* 0x000fe20000000800 */
[----:B------:R-:W-:Y:S01]  /*0470*/  SHF.R.U32.HI R4, RZ, 0x3, R0 ;  /* 0x00000003ff047819 */ /* 0x000fe20000011600 */
[----:B------:R-:W-:Y:S01]  /*0480*/  @UP5 UIMAD UR58, UR36, UR53, URZ ;  /* 0x00000035243a52a4 */ /* 0x000fe2000f8e023f */
[----:B------:R-:W-:Y:S01]  /*0490*/  LOP3.LUT R3, R0, 0x18, R204, 0xf8, !PT ;  /* 0x0000001800037812 */ /* 0x000fe200078ef8cc */
[----:B------:R-:W-:Y:S01]  /*04a0*/  ULDC.64 UR4, c[0x0][0x118] ;  /* 0x0000460000047ab9 */ /* 0x000fe20000000a00 */
[--C-:B------:R-:W-:Y:S01]  /*04b0*/  SHF.R.S32.HI R2, RZ, 0x5, R11.reuse ;  /* 0x00000005ff027819 */ /* 0x100fe2000001140b */
[----:B------:R-:W-:Y:S01]  /*04c0*/  ULDC UR44, c[0x0][0x2e8] ;  /* 0x0000ba00002c7ab9 */ /* 0x000fe20000000800 */
        /* <DEDUP_REMOVED lines=9> */
[----:B------:R-:W-:Y:S01]  /*0560*/  UIMAD.WIDE.U32 UR46, UR38, UR48, URZ ;  /* 0x00000030262e72a5 */ /* 0x000fe2000f8e003f */
[----:B------:R-:W-:Y:S01]  /*0570*/  LOP3.LUT R5, R3, 0xfffffffe, RZ, 0xc0, !PT ;  /* 0xfffffffe03057812 */ /* 0x000fe200078ec0ff */
[----:B------:R-:W-:Y:S01]  /*0580*/  UIMAD UR55, UR39, UR48, URZ ;  /* 0x00000030273772a4 */ /* 0x000fe2000f8e023f */
[----:B------:R-:W-:Y:S01]  /*0590*/  LOP3.LUT R3, R0, 0xfffffffc, RZ, 0xc0, !PT ;  /* 0xfffffffc00037812 */ /* 0x000fe200078ec0ff */
[----:B------:R-:W-:Y:S01]  /*05a0*/  IMAD.IADD R0, R22, 0x1, -R4 ;  /* 0x0000000116007824 */ /* 0x000fe200078e0a04 */
[----:B------:R-:W-:Y:S01]  /*05b0*/  LEA.HI R10, R21, R22, RZ, 0x6 ;  /* 0x00000016150a7211 */ /* 0x000fe200078f30ff */
[----:B------:R-:W-:Y:S01]  /*05c0*/  IMAD.IADD R17, R2, 0x1, -R5 ;  /* 0x0000000102117824 */ /* 0x000fe200078e0a05 */
[----:B------:R-:W-:Y:S01]  /*05d0*/  LOP3.LUT P2, RZ, R8, 0x2, RZ, 0xc0, !PT ;  /* 0x0000000208ff7812 */ /* 0x000fe2000784c0ff */
[----:B------:R-:W-:Y:S01]  /*05e0*/  IMAD.IADD R11, R2, 0x1, -R3 ;  /* 0x00000001020b7824 */ /* 0x000fe200078e0a03 */
[----:B------:R-:W-:Y:S01]  /*05f0*/  SHF.R.S32.HI R4, RZ, 0x1f, R0 ;  /* 0x0000001fff047819 */ /* 0x000fe20000011400 */
[----:B------:R-:W-:Y:S01]  /*0600*/  USHF.R.S32.HI UR57, URZ, 0x1f, UR51 ;  /* 0x0000001f3f397899 */ /* 0x000fe20008011433 */
[----:B------:R-:W-:Y:S01]  /*0610*/  LOP3.LUT R3, R16, 0xfffffff8, RZ, 0xc0, !PT ;  /* 0xfffffff810037812 */ /* 0x000fe200078ec0ff */
[----:B------:R-:W-:Y:S01]  /*0620*/  UIMAD UR54, UR6, UR54, URZ ;  /* 0x00000036063672a4 */ /* 0x000fe2000f8e023f */
[-C--:B------:R-:W-:Y:S01]  /*0630*/  LEA.HI R2, R0, R0.reuse, RZ, 0x1 ;  /* 0x0000000000027211 */ /* 0x080fe200078f08ff */
[----:B------:R-:W-:Y:S01]  /*0640*/  @!UP5 UIMAD UR53, UR7, UR53, URZ ;  /* 0x000000350735d2a4 */ /* 0x000fe2000f8e023f */
[----:B------:R-:W-:Y:S01]  /*0650*/  LEA.HI R12, R4, R0, RZ, 0x3 ;  /* 0x00000000040c7211 */ /* 0x000fe200078f18ff */
[----:B------:R-:W-:Y:S01]  /*0660*/  IMAD.IADD R3, R22, 0x1, -R3 ;  /* 0x0000000116037824 */ /* 0x000fe200078e0a03 */
[----:B------:R-:W-:Y:S01]  /*0670*/  LOP3.LUT R5, R2, 0x7fffffe, RZ, 0xc0, !PT ;  /* 0x07fffffe02057812 */ /* 0x000fe200078ec0ff */
[----:B------:R-:W-:Y:S01]  /*0680*/  USHF.R.S32.HI UR52, URZ, 0x1f, UR45 ;  /* 0x0000001f3f347899 */ /* 0x000fe2000801142d */
[----:B------:R-:W-:Y:S01]  /*0690*/  LOP3.LUT R4, R12, 0xfffffff8, RZ, 0xc0, !PT ;  /* 0xfffffff80c047812 */ /* 0x000fe200078ec0ff */
[----:B------:R-:W-:Y:S01]  /*06a0*/  UMOV UR43, 0xffffd000 ;  /* 0xffffd000002b7882 */ /* 0x000fe20000000000 */
        /* <DEDUP_REMOVED lines=10> */
[----:B------:R1:W-:Y:S01]  /*0750*/  STL [R1], R4 ;  /* 0x0000000401007387 */ /* 0x0003e20000100800 */
[----:B------:R-:W-:Y:S01]  /*0760*/  IMAD R0, R10, 0x4, R15 ;  /* 0x000000040a007824 */ /* 0x000fe200078e020f */
[----:B------:R-:W-:Y:S01]  /*0770*/  LOP3.LUT P6, RZ, R14, 0x4, RZ, 0xc0, !PT ;  /* 0x000000040eff7812 */ /* 0x000fe200078cc0ff */
[----:B------:R-:W-:Y:S01]  /*0780*/  IMAD.SHL.U32 R3, R3, 0x40, RZ ;  /* 0x0000004003037824 */ /* 0x000fe200078e00ff */
[----:B------:R-:W-:Y:S01]  /*0790*/  SEL R177, R180, 0xffffffe0, !P5 ;  /* 0xffffffe0b4b17807 */ /* 0x000fe20006800000 */
[----:B------:R-:W-:Y:S01]  /*07a0*/  IMAD R19, R0, 0x8, R5 ;  /* 0x0000000800137824 */ /* 0x000fe200078e0205 */
[----:B------:R-:W-:-:S02]  /*07b0*/  SHF.R.S32.HI R5, RZ, 0x1, R2 ;  /* 0x00000001ff057819 */ /* 0x000fc40000011402 */
[----:B------:R-:W-:Y:S02]  /*07c0*/  SHF.R.S32.HI R2, RZ, 0x1f, R2 ;  /* 0x0000001fff027819 */ /* 0x000fe40000011402 */
[----:B------:R-:W-:Y:S01]  /*07d0*/  SHF.R.S32.HI R0, RZ, 0x1, R6 ;  /* 0x00000001ff007819 */ /* 0x000fe20000011406 */
[----:B------:R-:W-:Y:S01]  /*07e0*/  IMAD.SHL.U32 R6, R18, 0x2, RZ ;  /* 0x0000000212067824 */ /* 0x000fe200078e00ff */
[----:B------:R-:W-:Y:S02]  /*07f0*/  SEL R178, R178, 0x40, P6 ;  /* 0x00000040b2b27807 */ /* 0x000fe40003000000 */
[----:B------:R-:W-:-:S04]  /*0800*/  LOP3.LUT P4, RZ, R0, 0x2, RZ, 0xc0, !PT ;  /* 0x0000000200ff7812 */ /* 0x000fc8000788c0ff */
        /* <DEDUP_REMOVED lines=25> */
[----:B------:R-:W-:Y:S01]  /*09a0*/  IMAD.IADD R7, R8, 0x1, -R0 ;  /* 0x0000000108077824 */ /* 0x000fe200078e0a00 */
[----:B------:R-:W-:Y:S01]  /*09b0*/  SEL R200, R200, 0x10, !P3 ;  /* 0x00000010c8c87807 */ /* 0x000fe20005800000 */
[----:B------:R-:W-:Y:S01]  /*09c0*/  IMAD.SHL.U32 R0, R10, 0x20, RZ ;  /* 0x000000200a007824 */ /* 0x000fe200078e00ff */
[----:B------:R-:W-:Y:S01]  /*09d0*/  LOP3.LUT P0, RZ, R13, 0x2, RZ, 0xc0, !PT ;  /* 0x000000020dff7812 */ /* 0x000fe2000780c0ff */
[----:B------:R-:W-:-:S02]  /*09e0*/  IMAD R12, R3, 0x8, R20 ;  /* 0x00000008030c7824 */ /* 0x000fc400078e0214 */
[C---:B------:R-:W-:Y:S01]  /*09f0*/  IMAD R176, R11.reuse, 0x2, R3 ;  /* 0x000000020bb07824 */ /* 0x040fe200078e0203 */
[----:B------:R-:W-:Y:S02]  /*0a00*/  LOP3.LUT R8, R0, 0x6, R22, 0xf8, !PT ;  /* 0x0000000600087812 */ /* 0x000fe400078ef816 */
[----:B------:R-:W-:Y:S01]  /*0a10*/  LOP3.LUT R5, R2, 0x20, R0, 0xf8, !PT ;  /* 0x0000002002057812 */ /* 0x000fe200078ef800 */
[----:B------:R-:W-:Y:S01]  /*0a20*/  IMAD R0, R11, 0x200, R6 ;  /* 0x000002000b007824 */ /* 0x000fe200078e0206 */
[----:B------:R-:W-:Y:S01]  /*0a30*/  SHF.R.U32.HI R2, RZ, 0x3, R2 ;  /* 0x00000003ff027819 */ /* 0x000fe20000011602 */
[----:B------:R1:W-:Y:S01]  /*0a40*/  STL [R1+0x4], R8 ;  /* 0x0000040801007387 */ /* 0x0003e20000100800 */
[----:B------:R-:W-:Y:S01]  /*0a50*/  SEL R180, R180, 0xffffffe0, !P0 ;  /* 0xffffffe0b4b47807 */ /* 0x000fe20004000000 */
        /* <DEDUP_REMOVED lines=15> */
[----:B------:R-:W-:Y:S01]  /*0b50*/  IMAD R5, R15, 0x200, R16 ;  /* 0x000002000f057824 */ /* 0x000fe200078e0210 */
[----:B------:R-:W-:Y:S01]  /*0b60*/  LOP3.LUT R8, R3, R0, R2, 0x1e, !PT ;  /* 0x0000000003087212 */ /* 0x000fe200078e1e02 */
[----:B------:R-:W-:Y:S01]  /*0b70*/  IMAD.SHL.U32 R0, R14, 0x40, RZ ;  /* 0x000000400e007824 */ /* 0x000fe200078e00ff */
[----:B------:R-:W-:Y:S01]  /*0b80*/  LOP3.LUT R7, R2, 0x10, R4, 0xf8, !PT ;  /* 0x0000001002077812 */ /* 0x000fe200078ef804 */
[----:B------:R-:W-:-:S02]  /*0b90*/  IMAD.SHL.U32 R2, R13, 0x40, RZ ;  /* 0x000000400d027824 */ /* 0x000fc400078e00ff */
[----:B------:R-:W-:Y:S01]  /*0ba0*/  IMAD.SHL.U32 R3, R15, 0x8, RZ ;  /* 0x000000080f037824 */ /* 0x000fe200078e00ff */
[----:B------:R-:W-:Y:S01]  /*0bb0*/  LOP3.LUT R0, R0, 0x1c0, RZ, 0xc0, !PT ;  /* 0x000001c000007812 */ /* 0x000fe200078ec0ff */
[----:B------:R-:W-:Y:S01]  /*0bc0*/  IMAD.SHL.U32 R203, R203, 0x2, RZ ;  /* 0x00000002cbcb7824 */ /* 0x000fe200078e00ff */
[----:B------:R-:W-:Y:S01]  /*0bd0*/  LOP3.LUT R2, R2, 0xc0, RZ, 0xc0, !PT ;  /* 0x000000c002027812 */ /* 0x000fe200078ec0ff */
[----:B------:R-:W-:Y:S01]  /*0be0*/  IMAD.IADD R8, R8, 0x1, R10 ;  /* 0x0000000108087824 */ /* 0x000fe200078e020a */
[----:B------:R-:W-:Y:S01]  /*0bf0*/  LOP3.LUT R3, R3, 0x8, RZ, 0xc0, !PT ;  /* 0x0000000803037812 */ /* 0x000fe200078ec0ff */
[C---:B------:R-:W-:Y:S01]  /*0c00*/  IMAD.IADD R202, R203.reuse, 0x1, R200 ;  /* 0x00000001cbca7824 */ /* 0x040fe200078e02c8 */
[----:B------:R-:W-:Y:S02]  /*0c10*/  SHF.R.U32.HI R6, RZ, 0x3, R0 ;  /* 0x00000003ff067819 */ /* 0x000fe40000011600 */
        /* <DEDUP_REMOVED lines=18> */
[----:B------:R-:W-:Y:S01]  /*0d40*/  IMAD.IADD R182, R4, 0x1, R3 ;  /* 0x0000000104b67824 */ /* 0x000fe200078e0203 */
[C---:B------:R-:W-:Y:S01]  /*0d50*/  IADD3 R250, R249.reuse, 0x20, RZ ;  /* 0x00000020f9fa7810 */ /* 0x040fe20007ffe0ff */
[----:B------:R-:W-:Y:S01]  /*0d60*/  IMAD.IADD R179, R176, 0x1, R178 ;  /* 0x00000001b0b37824 */ /* 0x000fe200078e02b2 */
[----:B------:R-:W-:Y:S01]  /*0d70*/  SHF.R.S32.HI R2, RZ, 0x1f, R0 ;  /* 0x0000001fff027819 */ /* 0x000fe20000011400 */
[----:B------:R-:W-:Y:S01]  /*0d80*/  IMAD.U32 R7, RZ, RZ, UR8 ;  /* 0x00000008ff077e24 */ /* 0x000fe2000f8e00ff */
[----:B------:R-:W-:Y:S01]  /*0d90*/  @P1 IADD3 R250, R249, -0x20, RZ ;  /* 0xffffffe0f9fa1810 */ /* 0x000fe20007ffe0ff */
[----:B------:R-:W-:Y:S01]  /*0da0*/  IMAD.SHL.U32 R3, R5, 0x2, RZ ;  /* 0x0000000205037824 */ /* 0x000fe200078e00ff */
[C---:B------:R-:W-:Y:S01]  /*0db0*/  SHF.L.U64.HI R2, R0.reuse, 0x2, R2 ;  /* 0x0000000200027819 */ /* 0x040fe20000010202 */
[----:B------:R-:W-:-:S02]  /*0dc0*/  IMAD.SHL.U32 R0, R0, 0x4, RZ ;  /* 0x0000000400007824 */ /* 0x000fc400078e00ff */
[----:B------:R-:W-:Y:S02]  /*0dd0*/  IMAD.IADD R200, R200, 0x1, R201 ;  /* 0x00000001c8c87824 */ /* 0x000fe400078e02c9 */
[----:B------:R-:W-:Y:S02]  /*0de0*/  IMAD.IADD R178, R177, 0x1, R178 ;  /* 0x00000001b1b27824 */ /* 0x000fe400078e02b2 */
.L_x_998:
[----:B------:R-:W-:Y:S02]  /*0df0*/  ULDC.64 UR6, c[0x0][0x240] ;  /* 0x0000900000067ab9 */ /* 0x000fe40000000a00 */
[----:B------:R-:W-:Y:S02]  /*0e00*/  UISETP.NE.U32.AND UP1, UPT, URZ, UR6, UPT ;  /* 0x000000063f00728c */ /* 0x000fe4000bf25070 */
[----:B------:R-:W-:Y:S02]  /*0e10*/  USHF.L.U32 UR13, UR36, 0x2, URZ ;  /* 0x00000002240d7899 */ /* 0x000fe4000800063f */
[----:B------:R-:W-:Y:S02]  /*0e20*/  USHF.R.S32.HI UR42, URZ, 0x1f, UR36 ;  /* 0x0000001f3f2a7899 */ /* 0x000fe40008011424 */
[----:B------:R-:W-:-:S02]  /*0e30*/  UISETP.NE.AND.EX UP1, UPT, URZ, UR7, UPT, UP1 ;  /* 0x000000073f00728c */ /* 0x000fc4000bf25310 */
[----:B------:R-:W-:Y:S02]  /*0e40*/  ULDC.64 UR10, c[0x0][0x250] ;  /* 0x00009400000a7ab9 */ /* 0x000fe40000000a00 */
[----:B------:R-:W-:Y:S02]  /*0e50*/  UISETP.NE.U32.AND UP3, UPT, URZ, UR10, UPT ;  /* 0x0000000a3f00728c */ /* 0x000fe4000bf65070 */
[----:B------:R-:W-:Y:S01]  /*0e60*/  USHF.L.U64.HI UR12, UR36, 0x2, UR42 ;  /* 0x00000002240c7899 */ /* 0x000fe2000801022a */
[----:B------:R-:W-:Y:S01]  /*0e70*/  PLOP3.LUT P2, PT, PT, PT, UP1, 0x80, 0x0 ;  /* 0x000000000000781c */ /* 0x000fe20003f4f018 */
[----:B------:R-:W-:Y:S02]  /*0e80*/  UIADD3 UR6, UP0, UR13, UR6, URZ ;  /* 0x000000060d067290 */ /* 0x000fe4000ff1e03f */
[----:B------:R-:W-:Y:S02]  /*0e90*/  UISETP.NE.AND.EX UP3, UPT, URZ, UR11, UPT, UP3 ;  /* 0x0000000b3f00728c */ /* 0x000fe4000bf65330 */
[----:B------:R-:W-:-:S02]  /*0ea0*/  UIADD3.X UR7, UR12, UR7, URZ, UP0, !UPT ;  /* 0x000000070c077290 */ /* 0x000fc400087fe43f */
[----:B-123--:R-:W-:Y:S01]  /*0eb0*/  IMAD.U32 R4, RZ, RZ, UR6 ;  /* 0x00000006ff047e24 */ /* 0x00efe2000f8e00ff */
[----:B------:R-:W-:Y:S01]  /*0ec0*/  ULDC.U8 UR14, c[0x0][0x312] ;  /* 0x0000c480000e7ab9 */ /* 0x000fe20000000000 */
[----:B------:R-:W-:Y:S01]  /*0ed0*/  PLOP3.LUT P0, PT, PT, PT, UP3, 0x80, 0x0 ;  /* 0x000000000000781c */ /* 0x000fe20003f0f038 */
[----:B------:R-:W-:Y:S01]  /*0ee0*/  ULDC.64 UR8, c[0x0][0x248] ;  /* 0x0000920000087ab9 */ /* 0x000fe20000000a00 */
[----:B------:R-:W-:Y:S01]  /*0ef0*/  IMAD.U32 R5, RZ, RZ, UR7 ;  /* 0x00000007ff057e24 */ /* 0x000fe2000f8e00ff */
[----:B------:R-:W-:Y:S02]  /*0f00*/  UISETP.NE.AND UP4, UPT, UR14, URZ, UPT ;  /* 0x0000003f0e00728c */ /* 0x000fe4000bf85270 */
[----:B------:R-:W-:Y:S02]  /*0f10*/  @UP3 UIADD3 UR6, UP0, UR13, UR10, URZ ;  /* 0x0000000a0d063290 */ /* 0x000fe4000ff1e03f */
[----:B------:R1:W2:Y:S01]  /*0f20*/  @P2 LDG.E R8, [R4.64] ;  /* 0x0000000404082981 */ /* 0x0002a2000c1e1900 */
[----:B------:R-:W-:-:S02]  /*0f30*/  UISETP.EQ.U32.AND UP2, UPT, URZ, UR8, UPT ;  /* 0x000000083f00728c */ /* 0x000fc4000bf42070 */
        /* <DEDUP_REMOVED lines=32> */
.L_x_955:
        /* <DEDUP_REMOVED lines=67> */
.L_x_957:
        /* <DEDUP_REMOVED lines=18> */
.L_x_958:
        /* <DEDUP_REMOVED lines=40> */
[----:B------:R-:W-:Y:S02]  /*1910*/  ULDC UR12, c[0x0][0x234] ;  /* 0x00008d00000c7ab9 */ /* 0x000fe40000000800 */
[----:B------:R-:W-:-:S02]  /*1920*/  UIADD3 UR8, UP1, UR18, UR8, URZ ;  /* 0x0000000812087290 */ /* 0x000fc4000ff3e03f */
[----:B------:R-:W-:Y:S01]  /*1930*/  USEL UR13, UR13, URZ, UP6 ;  /* 0x0000003f0d0d7287 */ /* 0x000fe2000b000000 */
        /* <DEDUP_REMOVED lines=28> */
.L_x_959:
[----:B------:R-:W-:Y:S02]  /*1b00*/  UMOV UR12, UR54 ;  /* 0x00000036000c7c82 */ /* 0x000fe40008000000 */
.L_x_960:
[----:B------:R-:W1:Y:S01]  /*1b10*/  S2R R10, SR_TID.X ;  /* 0x00000000000a7919 */ /* 0x000e620000002100 */
[----:B------:R-:W-:Y:S01]  /*1b20*/  UIADD3 UR8, UP4, UP3, UR8, UR45, UR51 ;  /* 0x0000002d08087290 */ /* 0x000fe2000fb9e033 */
[----:B------:R-:W-:Y:S01]  /*1b30*/  SHF.R.S32.HI R205, RZ, 0x1f, R204 ;  /* 0x0000001fffcd7819 */ /* 0x000fe200000114cc */
[----:B------:R-:W-:Y:S01]  /*1b40*/  IMAD.U32 R9, RZ, RZ, UR18 ;  /* 0x00000012ff097e24 */ /* 0x000fe2000f8e00ff */
[----:B------:R-:W-:Y:S01]  /*1b50*/  BSSY B1, `(.L_x_956) ;  /* 0x00007fb000017945 */ /* 0x000fe20003800000 */
[----:B------:R-:W-:Y:S01]  /*1b60*/  UIADD3 UR32, UP2, UP1, UR15, UR8, UR22 ;  /* 0x000000080f207290 */ /* 0x000fe2000f95e016 */
[C---:B------:R-:W-:Y:S01]  /*1b70*/  IADD3 R14, R204.reuse, 0x20, RZ ;  /* 0x00000020cc0e7810 */ /* 0x040fe20007ffe0ff */
[----:B------:R-:W-:Y:S01]  /*1b80*/  UIADD3.X UR7, UR10, UR52, UR57, UP4, UP3 ;  /* 0x000000340a077290 */ /* 0x000fe2000a7e6439 */
[----:B------:R-:W-:Y:S01]  /*1b90*/  IADD3 R16, R204, 0x40, RZ ;  /* 0x00000040cc107810 */ /* 0x000fe20007ffe0ff */
[----:B------:R-:W-:-:S02]  /*1ba0*/  ULDC.64 UR8, c[0x0][0x1a8] ;  /* 0x00006a0000087ab9 */ /* 0x000fc40000000a00 */
[----:B------:R-:W-:Y:S02]  /*1bb0*/  UIADD3.X UR30, UR13, UR7, UR14, UP2, UP1 ;  /* 0x000000070d1e7290 */ /* 0x000fe400097e240e */
[----:B------:R-:W-:Y:S02]  /*1bc0*/  UIMAD UR7, UR61, UR8, URZ ;  /* 0x000000083d0772a4 */ /* 0x000fe4000f8e023f */
[----:B------:R-:W-:Y:S02]  /*1bd0*/  UMOV UR14, 0x4 ;  /* 0x00000004000e7882 */ /* 0x000fe40000000000 */
        /* <DEDUP_REMOVED lines=12> */
[----:B------:R-:W-:Y:S01]  /*1ca0*/  ULDC.64 UR12, c[0x0][0x3c8] ;  /* 0x0000f200000c7ab9 */ /* 0x000fe20000000a00 */
[----:B------:R-:W-:Y:S01]  /*1cb0*/  IADD3 R0, P0, R2, UR18, RZ ;  /* 0x0000001202007c10 */ /* 0x000fe2000ff1e0ff */
[----:B------:R-:W-:-:S02]  /*1cc0*/  UIMAD.WIDE UR8, UR8, UR14, UR12 ;  /* 0x0000000e080872a5 */ /* 0x000fc4000f8e020c */
[----:B------:R-:W-:Y:S01]  /*1cd0*/  UIADD3 UR7, -UR6, UR11, UR21 ;  /* 0x0000000b06077290 */ /* 0x000fe2000fffe115 */
[----:B------:R-:W-:Y:S01]  /*1ce0*/  IADD3.X R7, R20, UR34, RZ, P0, !PT ;  /* 0x0000002214077c10 */ /* 0x000fe200087fe4ff */
[----:B------:R-:W-:Y:S01]  /*1cf0*/  IMAD.WIDE.U32 R4, R0, c[0x0][0x190], R204 ;  /* 0x0000640000047a25 */ /* 0x000fe200078e00cc */
[----:B------:R-:W-:Y:S02]  /*1d00*/  ULDC UR34, c[0x0][0x2e8] ;  /* 0x0000ba0000227ab9 */ /* 0x000fe40000000800 */
[----:B------:R-:W-:Y:S01]  /*1d10*/  UIADD3 UR7, UR7, -UR34, URZ ;  /* 0x8000002207077290 */ /* 0x000fe2000fffe03f */
[----:B------:R-:W-:Y:S01]  /*1d20*/  IMAD R7, R7, c[0x0][0x190], RZ ;  /* 0x0000640007077a24 */ /* 0x000fe200078e02ff */
[----:B------:R-:W-:Y:S01]  /*1d30*/  IADD3 R6, P0, R4, UR41, RZ ;  /* 0x0000002904067c10 */ /* 0x000fe2000ff1e0ff */
[----:B------:R-:W-:Y:S02]  /*1d40*/  UMOV UR16, UR8 ;  /* 0x0000000800107c82 */ /* 0x000fe40008000000 */
[----:B------:R-:W-:Y:S01]  /*1d50*/  IMAD R0, R0, c[0x0][0x194], R7 ;  /* 0x0000650000007a24 */ /* 0x000fe200078e0207 */
[----:B------:R-:W-:-:S02]  /*1d60*/  UIADD3 UR8, UR18, UR17, URZ ;  /* 0x0000001112087290 */ /* 0x000fc4000fffe03f */
[----:B------:R-:W-:Y:S02]  /*1d70*/  USHF.R.S32.HI UR17, URZ, 0x1f, UR7 ;  /* 0x0000001f3f117899 */ /* 0x000fe40008011407 */
[----:B------:R-:W-:Y:S01]  /*1d80*/  IADD3.X R7, R5, UR37, R0, P0, !PT ;  /* 0x0000002505077c10 */ /* 0x000fe200087fe400 */
[----:B------:R-:W-:Y:S01]  /*1d90*/  ULDC.64 UR12, c[0x0][0x200] ;  /* 0x00008000000c7ab9 */ /* 0x000fe20000000a00 */
[----:B------:R-:W-:Y:S01]  /*1da0*/  LEA.HI R0, R8, R10, RZ, 0x5 ;  /* 0x0000000a08007211 */ /* 0x000fe200078f28ff */
[----:B------:R-:W-:Y:S01]  /*1db0*/  ULEA.HI UR17, UR17, UR7, URZ, 0x6 ;  /* 0x0000000711117291 */ /* 0x000fe2000f8f303f */
[----:B------:R-:W-:Y:S01]  /*1dc0*/  IADD3 R4, P0, R204, UR31, RZ ;  /* 0x0000001fcc047c10 */ /* 0x000fe2000ff1e0ff */
[----:B------:R-:W-:Y:S01]  /*1dd0*/  UMOV UR15, UR9 ;  /* 0x00000009000f7c82 */ /* 0x000fe20008000000 */
[----:B------:R-:W-:Y:S01]  /*1de0*/  LOP3.LUT R8, R0, 0xffffffe0, RZ, 0xc0, !PT ;  /* 0xffffffe000087812 */ /* 0x000fe200078ec0ff */
[----:B------:R-:W-:Y:S01]  /*1df0*/  USHF.R.S32.HI UR17, URZ, 0x6, UR17 ;  /* 0x000000063f117899 */ /* 0x000fe20008011411 */
[----:B------:R-:W-:Y:S01]  /*1e00*/  SHF.R.S32.HI R0, RZ, 0x5, R0 ;  /* 0x00000005ff007819 */ /* 0x000fe20000011400 */
[----:B------:R-:W-:Y:S01]  /*1e10*/  UIMAD.WIDE UR8, UR8, UR14, UR12 ;  /* 0x0000000e080872a5 */ /* 0x000fe2000f8e020c */
[----:B------:R-:W-:Y:S01]  /*1e20*/  IADD3.X R5, R205, UR33, RZ, P0, !PT ;  /* 0x00000021cd057c10 */ /* 0x000fe200087fe4ff */
[----:B------:R-:W-:Y:S01]  /*1e30*/  IMAD.IADD R8, R10, 0x1, -R8 ;  /* 0x000000010a087824 */ /* 0x000fe200078e0a08 */
[----:B------:R-:W-:-:S02]  /*1e40*/  UISETP.LT.AND UP1, UPT, URZ, UR17, UPT ;  /* 0x000000113f00728c */ /* 0x000fc4000bf21270 */
[----:B------:R-:W-:Y:S01]  /*1e50*/  UIADD3 UR7, UR35, -0x1, URZ ;  /* 0xffffffff23077890 */ /* 0x000fe2000fffe03f */
[----:B------:R-:W-:Y:S01]  /*1e60*/  IMAD R0, R0, UR50, R8 ;  /* 0x0000003200007c24 */ /* 0x000fe2000f8e0208 */
[----:B------:R-:W-:Y:S01]  /*1e70*/  USEL UR17, URZ, UR17, !UP1 ;  /* 0x000000113f117287 */ /* 0x000fe2000c800000 */
[----:B------:R-:W-:Y:S01]  /*1e80*/  IMAD.WIDE.U32 R4, R9, c[0x0][0x370], R4 ;  /* 0x0000dc0009047a25 */ /* 0x000fe200078e0004 */
[----:B------:R-:W-:Y:S02]  /*1e90*/  UMOV UR14, UR8 ;  /* 0x00000008000e7c82 */ /* 0x000fe40008000000 */
[C---:B------:R-:W-:Y:S01]  /*1ea0*/  IADD3 R8, P0, R0.reuse, UR32, RZ ;  /* 0x0000002000087c10 */ /* 0x040fe2000ff1e0ff */
[----:B------:R-:W-:Y:S01]  /*1eb0*/  UISETP.GT.AND UP1, UPT, UR35, UR17, UPT ;  /* 0x000000112300728c */ /* 0x000fe2000bf24270 */
[----:B------:R-:W-:Y:S01]  /*1ec0*/  IADD3 R5, R5, UR10, RZ ;  /* 0x0000000a05057c10 */ /* 0x000fe2000fffe0ff */
[----:B------:R-:W-:Y:S01]  /*1ed0*/  UMOV UR13, UR9 ;  /* 0x00000009000d7c82 */ /* 0x000fe20008000000 */
[----:B------:R-:W-:Y:S01]  /*1ee0*/  LEA.HI.X.SX32 R198, R0, UR30, 0x1, P0 ;  /* 0x0000001e00c67c11 */ /* 0x000fe200080f0eff */
[----:B------:R-:W-:Y:S01]  /*1ef0*/  IMAD.U32 R0, RZ, RZ, UR40 ;  /* 0x00000028ff007e24 */ /* 0x000fe2000f8e00ff */
[----:B------:R-:W-:-:S02]  /*1f00*/  LEA R199, P2, R8, c[0x0][0x350], 0x2 ;  /* 0x0000d40008c77a11 */ /* 0x000fc400078410ff */
[----:B------:R-:W-:Y:S01]  /*1f10*/  PLOP3.LUT P0, PT, PT, PT, UP1, 0x80, 0x0 ;  /* 0x000000000000781c */ /* 0x000fe20003f0f018 */
[----:B------:R-:W-:Y:S01]  /*1f20*/  IMAD.WIDE.U32 R4, R0, c[0x0][0x378], R4 ;  /* 0x0000de0000047a25 */ /* 0x000fe200078e0004 */
[----:B------:R-:W-:-:S03]  /*1f30*/  LEA.HI.X R198, R8, c[0x0][0x354], R198, 0x2, P2 ;  /* 0x0000d50008c67a11 */ /* 0x000fc600010f14c6 */
        /* <DEDUP_REMOVED lines=30> */
.L_x_962:
        /* <DEDUP_REMOVED lines=18> */
.L_x_963:
        /* <DEDUP_REMOVED lines=32> */
.L_x_965:
[----:B------:R-:W-:Y:S05]  /*2440*/  BSYNC B0 ;  /* 0x0000000000007941 */ /* 0x000fea0003800000 */
.L_x_964:
        /* <DEDUP_REMOVED lines=19> */
.L_x_967:
[----:B------:R-:W-:Y:S05]  /*2580*/  BSYNC B0 ;  /* 0x0000000000007941 */ /* 0x000fea0003800000 */
.L_x_966:
        /* <DEDUP_REMOVED lines=29> */
.L_x_969:
[----:B------:R-:W-:Y:S05]  /*2760*/  BSYNC B0 ;  /* 0x0000000000007941 */ /* 0x000fea0003800000 */
.L_x_968:
        /* <DEDUP_REMOVED lines=18> */
.L_x_961:
[----:B------:R-:W2:Y:S01]  /*2890*/  LDL R8, [R1] ;  /* 0x0000000001087983 */ /* 0x000ea20000100800 */
[----:B------:R-:W-:Y:S01]  /*28a0*/  PLOP3.LUT P0, PT, PT, PT, UP6, 0x80, 0x0 ;  /* 0x000000000000781c */ /* 0x000fe20003f0f068 */
[----:B------:R-:W-:Y:S01]  /*28b0*/  ULEA.HI UR8, UR7, UR7, URZ, 0x1 ;  /* 0x0000000707087291 */ /* 0x000fe2000f8f083f */
[----:B------:R-:W-:Y:S03]  /*28c0*/  BSSY B0, `(.L_x_971) ;  /* 0x0000029000007945 */ /* 0x000fe60003800000 */
[----:B------:R-:W-:-:S04]  /*28d0*/  ULOP3.LUT UR8, UR8, 0xfffffffe, URZ, 0xc0, !UPT ;  /* 0xfffffffe08087892 */ /* 0x000fc8000f8ec03f */
[----:B------:R-:W-:-:S04]  /*28e0*/  UIADD3 UR8, UR7, -UR8, URZ ;  /* 0x8000000807087290 */ /* 0x000fc8000fffe03f */
[----:B------:R-:W-:Y:S02]  /*28f0*/  UISETP.NE.AND UP0, UPT, UR8, 0x1, UPT ;  /* 0x000000010800788c */ /* 0x000fe4000bf05270 */
[----:B------:R-:W-:Y:S01]  /*2900*/  UIMAD UR8, UR7, -0x40, UR11 ;  /* 0xffffffc0070878a4 */ /* 0x000fe2000f8e020b */
[----:B------:R-:W-:Y:S05]  /*2910*/  @P0 BAR.SYNC.DEFER_BLOCKING 0x0 ;  /* 0x0000000000000b1d */ /* 0x000fea0000010000 */
[----:B------:R-:W-:Y:S01]  /*2920*/  ISETP.GE.AND P1, PT, R2, UR8, PT ;  /* 0x0000000802007c0c */ /* 0x000fe2000bf26270 */
[----:B--2---:R-:W-:-:S12]  /*2930*/  IMAD.SHL.U32 R0, R8, 0x2, RZ ;  /* 0x0000000208007824 */ /* 0x004fd800078e00ff */
        /* <DEDUP_REMOVED lines=33> */
.L_x_972:
[----:B------:R-:W-:Y:S05]  /*2b50*/  BSYNC B0 ;  /* 0x0000000000007941 */ /* 0x000fea0003800000 */
.L_x_971:
        /* <DEDUP_REMOVED lines=19> */
.L_x_974:
        /* <DEDUP_REMOVED lines=34> */
.L_x_975:
[----:B------:R-:W-:Y:S05]  /*2eb0*/  BSYNC B0 ;  /* 0x0000000000007941 */ /* 0x000fea0003800000 */
.L_x_973:
[C---:B--2---:R-:W-:Y:S01]  /*2ec0*/  IADD3 R5, R248.reuse, 0x28, RZ ;  /* 0x00000028f8057810 */ /* 0x044fe20007ffe0ff */
[----:B------:R-:W-:Y:S01]  /*2ed0*/  IMAD.MOV.U32 R239, RZ, RZ, 0x7f800000 ;  /* 0x7f800000ffef7424 */ /* 0x000fe200078e00ff */
[C---:B------:R-:W-:Y:S01]  /*2ee0*/  IADD3 R4, R248.reuse, 0x20, RZ ;  /* 0x00000020f8047810 */ /* 0x040fe20007ffe0ff */
[----:B------:R-:W-:Y:S01]  /*2ef0*/  ULDC.64 UR22, c[0x0][0x198] ;  /* 0x0000660000167ab9 */ /* 0x000fe20000000a00 */
[C---:B------:R-:W-:Y:S01]  /*2f00*/  ISETP.GE.AND P3, PT, R5.reuse, UR8, PT ;  /* 0x0000000805007c0c */ /* 0x040fe2000bf66270 */
[----:B------:R-:W-:Y:S01]  /*2f10*/  IMAD.MOV.U32 R240, RZ, RZ, 0x7f800000 ;  /* 0x7f800000fff07424 */ /* 0x000fe200078e00ff */
[----:B------:R-:W-:Y:S01]  /*2f20*/  IADD3 R6, R248, 0x8, RZ ;  /* 0x00000008f8067810 */ /* 0x000fe20007ffe0ff */
[----:B------:R-:W-:Y:S01]  /*2f30*/  IMAD.MOV.U32 R237, RZ, RZ, 0x7f800000 ;  /* 0x7f800000ffed7424 */ /* 0x000fe200078e00ff */
[----:B------:R-:W-:Y:S01]  /*2f40*/  ISETP.GE.AND P4, PT, R4, UR8, PT ;  /* 0x0000000804007c0c */ /* 0x000fe2000bf86270 */
[C---:B------:R-:W-:Y:S01]  /*2f50*/  IMAD.SHL.U32 R4, R248.reuse, 0x4, RZ ;  /* 0x00000004f8047824 */ /* 0x040fe200078e00ff */
[----:B------:R-:W-:Y:S01]  /*2f60*/  ISETP.GE.AND P6, PT, R248, UR8, PT ;  /* 0x00000008f8007c0c */ /* 0x000fe2000bfc6270 */
[----:B------:R-:W-:Y:S01]  /*2f70*/  UIMAD UR9, UR24, UR22, URZ ;  /* 0x00000016180972a4 */ /* 0x000fe2000f8e023f */
[----:B------:R-:W-:Y:S01]  /*2f80*/  SHF.R.S32.HI R19, RZ, 0x1f, R248 ;  /* 0x0000001fff137819 */ /* 0x000fe200000114f8 */
[----:B------:R-:W-:Y:S01]  /*2f90*/  IMAD.MOV.U32 R238, RZ, RZ, 0x7f800000 ;  /* 0x7f800000ffee7424 */ /* 0x000fe200078e00ff */
[----:B------:R-:W-:Y:S01]  /*2fa0*/  ISETP.GE.AND P5, PT, R6, UR8, PT ;  /* 0x0000000806007c0c */ /* 0x000fe2000bfa6270 */
[----:B------:R-:W-:Y:S01]  /*2fb0*/  IMAD.U32 R17, RZ, RZ, UR21 ;  /* 0x00000015ff117e24 */ /* 0x000fe2000f8e00ff */
[----:B------:R-:W-:Y:S01]  /*2fc0*/  SHF.R.S32.HI R7, RZ, 0x1f, R5 ;  /* 0x0000001fff077819 */ /* 0x000fe20000011405 */
[----:B------:R-:W-:Y:S01]  /*2fd0*/  UIMAD UR9, UR21, UR23, UR9 ;  /* 0x00000017150972a4 */ /* 0x000fe2000f8e0209 */
[----:B------:R-:W-:-:S02]  /*2fe0*/  @!P3 LEA R6, P1, R5, UR14, 0x2 ;  /* 0x0000000e0506bc11 */ /* 0x000fc4000f8210ff */
[----:B------:R-:W-:Y:S02]  /*2ff0*/  IADD3 R4, P2, R4, UR14, RZ ;  /* 0x0000000e04047c10 */ /* 0x000fe4000ff5e0ff */
[----:B------:R-:W-:Y:S01]  /*3000*/  SHF.L.U64.HI R8, R248, 0x2, R19 ;  /* 0x00000002f8087819 */ /* 0x000fe20000010213 */
[----:B------:R-:W-:Y:S01]  /*3010*/  UIMAD UR8, UR19, -0x80, UR6 ;  /* 0xffffff80130878a4 */ /* 0x000fe2000f8e0206 */
[----:B------:R-:W-:Y:S01]  /*3020*/  @!P3 LEA.HI.X R7, R5, UR13, R7, 0x2, P1 ;  /* 0x0000000d0507bc11 */ /* 0x000fe200088f1407 */
[----:B------:R-:W-:Y:S01]  /*3030*/  IMAD.U32 R9, RZ, RZ, UR9 ;  /* 0x00000009ff097e24 */ /* 0x000fe2000f8e00ff */
        /* <DEDUP_REMOVED lines=13> */
[----:B------:R-:W-:-:S03]  /*3110*/  IMAD R4, R18, c[0x0][0x1b0], RZ ;  /* 0x00006c0012047a24 */ /* 0x000fc600078e02ff */
[----:B------:R-:W-:Y:S01]  /*3120*/  IADD3.X R7, R5, UR28, R9, P1, !PT ;  /* 0x0000001c05077c10 */ /* 0x000fe20008ffe409 */
[C---:B------:R-:W-:Y:S01]  /*3130*/  IMAD R4, R15.reuse, c[0x0][0x1b4], R4 ;  /* 0x00006d000f047a24 */ /* 0x040fe200078e0204 */
[----:B------:R-:W-:Y:S03]  /*3140*/  BSSY B0, `(.L_x_976) ;  /* 0x0000025000007945 */ /* 0x000fe60003800000 */
[----:B------:R-:W-:-:S04]  /*3150*/  IMAD.WIDE.U32 R6, R15, c[0x0][0x1b0], R6 ;  /* 0x00006c000f067a25 */ /* 0x000fc800078e0006 */
[----:B------:R-:W-:Y:S01]  /*3160*/  IMAD.IADD R13, R7, 0x1, R4 ;  /* 0x00000001070d7824 */ /* 0x000fe200078e0204 */
        /* <DEDUP_REMOVED lines=34> */
.L_x_977:
[----:B------:R-:W-:Y:S05]  /*3390*/  BSYNC B0 ;  /* 0x0000000000007941 */ /* 0x000fea0003800000 */
.L_x_976:
        /* <DEDUP_REMOVED lines=39> */
.L_x_979:
[----:B------:R-:W-:Y:S05]  /*3610*/  BSYNC B0 ;  /* 0x0000000000007941 */ /* 0x000fea0003800000 */
.L_x_978:
        /* <DEDUP_REMOVED lines=51> */
.L_x_981:
[----:B------:R-:W-:Y:S05]  /*3950*/  BSYNC B0 ;  /* 0x0000000000007941 */ /* 0x000fea0003800000 */
.L_x_980:
        /* <DEDUP_REMOVED lines=37> */
.L_x_983:
[----:B------:R-:W-:Y:S05]  /*3bb0*/  BSYNC B0 ;  /* 0x0000000000007941 */ /* 0x000fea0003800000 */
.L_x_982:
[----:B-1234-:R-:W-:Y:S01]  /*3bc0*/  IADD3 R0, R182, 0x1800, RZ ;  /* 0x00001800b6007810 */ /* 0x01efe20007ffe0ff */
[----:B------:R-:W0:Y:S01]  /*3bd0*/  LDGDEPBAR ;  /* 0x00000000000079af */ /* 0x000e220000000000 */
[----:B------:R-:W-:Y:S01]  /*3be0*/  IADD3 R2, R181, 0x1800, RZ ;  /* 0x00001800b5027810 */ /* 0x000fe20007ffe0ff */
[----:B------:R-:W-:Y:S01]  /*3bf0*/  UIADD3 UR8, UR21, UR11, URZ ;  /* 0x0000000b15087290 */ /* 0x000fe2000fffe03f */
[----:B------:R-:W-:Y:S01]  /*3c00*/  SEL R0, R0, R182, !P0 ;  /* 0x000000b600007207 */ /* 0x000fe20004000000 */
[----:B------:R-:W-:Y:S01]  /*3c10*/  IMAD.MOV.U32 R226, RZ, RZ, R187 ;  /* 0x000000ffffe27224 */ /* 0x000fe200078e00bb */
[----:B------:R-:W-:Y:S01]  /*3c20*/  SEL R2, R2, R181, !P0 ;  /* 0x000000b502027207 */ /* 0x000fe20004000000 */
[----:B------:R-:W-:Y:S01]  /*3c30*/  UIADD3 UR8, -UR6, 0x80, UR8 ;  /* 0x0000008006087890 */ /* 0x000fe2000fffe108 */
[----:B------:R-:W-:Y:S01]  /*3c40*/  CS2R R126, SRZ ;  /* 0x00000000007e7805 */ /* 0x000fe2000001ff00 */
[----:B------:R-:W-:Y:S01]  /*3c50*/  IMAD.SHL.U32 R175, R0, 0x2, RZ ;  /* 0x0000000200af7824 */ /* 0x000fe200078e00ff */
[----:B------:R-:W-:Y:S01]  /*3c60*/  SHF.L.U32 R172, R2, 0x1, RZ ;  /* 0x0000000102ac7819 */ /* 0x000fe200000006ff */
[----:B------:R-:W-:Y:S01]  /*3c70*/  IMAD.MOV.U32 R0, RZ, RZ, c[0x0][0x22c] ;  /* 0x00008b00ff007624 */ /* 0x000fe200078e00ff */
[----:B------:R-:W-:Y:S01]  /*3c80*/  CS2R R124, SRZ ;  /* 0x00000000007c7805 */ /* 0x000fe2000001ff00 */
[----:B------:R-:W-:Y:S01]  /*3c90*/  CS2R R130, SRZ ;  /* 0x0000000000827805 */ /* 0x000fe2000001ff00 */
[----:B------:R-:W-:Y:S01]  /*3ca0*/  CS2R R128, SRZ ;  /* 0x0000000000807805 */ /* 0x000fe2000001ff00 */
[----:B------:R-:W-:Y:S01]  /*3cb0*/  IMAD R0, R0, c[0x0][0x1c0], RZ ;  /* 0x0000700000007a24 */ /* 0x000fe200078e02ff */
[----:B------:R-:W-:Y:S01]  /*3cc0*/  CS2R R122, SRZ ;  /* 0x00000000007a7805 */ /* 0x000fe2000001ff00 */
[----:B------:R-:W-:Y:S01]  /*3cd0*/  CS2R R120, SRZ ;  /* 0x0000000000787805 */ /* 0x000fe2000001ff00 */
[----:B------:R-:W-:Y:S01]  /*3ce0*/  CS2R R118, SRZ ;  /* 0x0000000000767805 */ /* 0x000fe2000001ff00 */
[C---:B------:R-:W-:Y:S01]  /*3cf0*/  IMAD.SHL.U32 R5, R0.reuse, 0x10, RZ ;  /* 0x0000001000057824 */ /* 0x040fe200078e00ff */
[----:B------:R-:W-:Y:S01]  /*3d00*/  SHF.L.U32 R241, R0, 0x3, RZ ;  /* 0x0000000300f17819 */ /* 0x000fe200000006ff */
[----:B------:R-:W-:Y:S01]  /*3d10*/  CS2R R116, SRZ ;  /* 0x0000000000747805 */ /* 0x000fe2000001ff00 */
[----:B------:R-:W-:Y:S01]  /*3d20*/  CS2R R110, SRZ ;  /* 0x00000000006e7805 */ /* 0x000fe2000001ff00 */
[----:B------:R-:W-:Y:S01]  /*3d30*/  CS2R R108, SRZ ;  /* 0x00000000006c7805 */ /* 0x000fe2000001ff00 */
[C---:B------:R-:W-:Y:S01]  /*3d40*/  IADD3 R4, R5.reuse, 0x20, RZ ;  /* 0x0000002005047810 */ /* 0x040fe20007ffe0ff */
[----:B------:R-:W-:Y:S01]  /*3d50*/  CS2R R114, SRZ ;  /* 0x0000000000727805 */ /* 0x000fe2000001ff00 */
[----:B------:R-:W-:Y:S01]  /*3d60*/  IADD3 R0, R5, 0x40, RZ ;  /* 0x0000004005007810 */ /* 0x000fe20007ffe0ff */
[----:B------:R-:W-:Y:S01]  /*3d70*/  CS2R R112, SRZ ;  /* 0x0000000000707805 */ /* 0x000fe2000001ff00 */
[----:B------:R-:W-:Y:S01]  /*3d80*/  CS2R R106, SRZ ;  /* 0x00000000006a7805 */ /* 0x000fe2000001ff00 */
[C---:B------:R-:W-:Y:S01]  /*3d90*/  IMAD.IADD R2, R241.reuse, 0x1, R4 ;  /* 0x00000001f1027824 */ /* 0x040fe200078e0204 */
[----:B------:R-:W-:Y:S01]  /*3da0*/  CS2R R104, SRZ ;  /* 0x0000000000687805 */ /* 0x000fe2000001ff00 */
[C---:B------:R-:W-:Y:S01]  /*3db0*/  IMAD.IADD R0, R241.reuse, 0x1, R0 ;  /* 0x00000001f1007824 */ /* 0x040fe200078e0200 */
[----:B------:R-:W-:Y:S01]  /*3dc0*/  CS2R R102, SRZ ;  /* 0x0000000000667805 */ /* 0x000fe2000001ff00 */
[C---:B------:R-:W-:Y:S01]  /*3dd0*/  IMAD.IADD R4, R241.reuse, 0x1, R2 ;  /* 0x00000001f1047824 */ /* 0x040fe200078e0202 */
[----:B------:R-:W-:Y:S01]  /*3de0*/  CS2R R100, SRZ ;  /* 0x0000000000647805 */ /* 0x000fe2000001ff00 */
[----:B------:R-:W-:Y:S01]  /*3df0*/  CS2R R94, SRZ ;  /* 0x00000000005e7805 */ /* 0x000fe2000001ff00 */
[C---:B------:R-:W-:Y:S01]  /*3e00*/  IADD3 R2, R241.reuse, R0, RZ ;  /* 0x00000000f1027210 */ /* 0x040fe20007ffe0ff */
        /* <DEDUP_REMOVED lines=36> */
[C---:B------:R-:W-:Y:S01]  /*4050*/  IMAD.IADD R247, R241.reuse, 0x1, R244 ;  /* 0x00000001f1f77824 */ /* 0x040fe200078e02f4 */
[----:B------:R-:W-:Y:S01]  /*4060*/  SHF.L.U32 R251, R248, 0x2, RZ ;  /* 0x00000002f8fb7819 */ /* 0x000fe200000006ff */
[----:B------:R-:W-:Y:S01]  /*4070*/  ULDC UR9, c[0x0][0x2e8] ;  /* 0x0000ba0000097ab9 */ /* 0x000fe20000000800 */
[----:B------:R-:W-:Y:S01]  /*4080*/  IADD3 R246, R241, R242, RZ ;  /* 0x000000f2f1f67210 */ /* 0x000fe20007ffe0ff */
[----:B------:R-:W-:-:S02]  /*4090*/  UIADD3 UR18, UR8, -UR9, URZ ;  /* 0x8000000908127290 */ /* 0x000fc4000fffe03f */
[----:B------:R-:W-:Y:S02]  /*40a0*/  ULDC UR12, c[0x0][0x2e4] ;  /* 0x0000b900000c7ab9 */ /* 0x000fe40000000800 */
.L_x_988:
[----:B------:R-:W0:Y:S01]  /*40b0*/  LDGDEPBAR ;  /* 0x00000000000079af */ /* 0x000e220000000000 */
[----:B------:R-:W-:Y:S01]  /*40c0*/  IADD3 R0, R180, R175, RZ ;  /* 0x000000afb4007210 */ /* 0x000fe20007ffe0ff */
[----:B------:R-:W-:Y:S01]  /*40d0*/  USHF.L.U32 UR8, UR7, 0x6, URZ ;  /* 0x0000000607087899 */ /* 0x000fe2000800063f */
[----:B------:R-:W-:Y:S01]  /*40e0*/  MOV R214, R199 ;  /* 0x000000c700d67202 */ /* 0x000fe20000000f00 */
[----:B------:R-:W-:Y:S01]  /*40f0*/  ULDC UR10, c[0x0][0x2e4] ;  /* 0x0000b900000a7ab9 */ /* 0x000fe20000000800 */
[----:B------:R-:W-:Y:S01]  /*4100*/  MOV R215, R198 ;  /* 0x000000c600d77202 */ /* 0x000fe20000000f00 */
[----:B------:R-:W-:Y:S01]  /*4110*/  UISETP.GE.AND UP0, UPT, UR8, UR18, UPT ;  /* 0x000000120800728c */ /* 0x000fe2000bf06270 */
        /* <DEDUP_REMOVED lines=30> */
[C---:B------:R-:W-:Y:S07]  /*4300*/  HMMA.16816.F32 R24, R144.reuse, R148, R24 ;  /* 0x000000949018723c */ /* 0x040fee0000001818 */
[----:B------:R-:W-:Y:S01]  /*4310*/  IADD3 R148, P0, R251, UR16, RZ ;  /* 0x00000010fb947c10 */ /* 0x000fe2000ff1e0ff */
[-C--:B------:R-:W-:Y:S01]  /*4320*/  HMMA.16816.F32 R28, R144, R150.reuse, R28 ;  /* 0x00000096901c723c */ /* 0x080fe2000000181c */
[----:B------:R-:W-:Y:S03]  /*4330*/  LDSM.16.M88.4 R144, [R173+0xb400] ;  /* 0x00b40000ad90783b */ /* 0x000fe60000000200 */
[----:B------:R-:W-:Y:S02]  /*4340*/  IADD3.X R149, R252, UR15, RZ, P0, !PT ;  /* 0x0000000ffc957c10 */ /* 0x000fe400087fe4ff */
[----:B------:R-:W-:Y:S02]  /*4350*/  PLOP3.LUT P0, PT, PT, PT, UP0, 0x80, 0x0 ;  /* 0x000000000000781c */ /* 0x000fe40003f0f008 */
[----:B------:R-:W-:Y:S01]  /*4360*/  HMMA.16816.F32 R32, R136, R150, R32 ;  /* 0x000000968820723c */ /* 0x000fe20000001820 */
[----:B------:R-:W2:Y:S07]  /*4370*/  LDSM.16.M88.4 R136, [R0+0x1800] ;  /* 0x001800000088783b */ /* 0x000eae0000000200 */
[-C--:B------:R-:W-:Y:S01]  /*4380*/  HMMA.16816.F32 R4, R152, R156.reuse, R4 ;  /* 0x0000009c9804723c */ /* 0x080fe20000001804 */
[----:B-----5:R4:W5:Y:S04]  /*4390*/  LDG.E R185, [R148.64] ;  /* 0x0000000494b97981 */ /* 0x020968000c1e1900 */
[----:B------:R4:W5:Y:S03]  /*43a0*/  LDG.E R186, [R148.64+0x20] ;  /* 0x0000200494ba7981 */ /* 0x000966000c1e1900 */
[C---:B---3--:R-:W-:Y:S01]  /*43b0*/  HMMA.16816.F32 R8, R132.reuse, R156, R8 ;  /* 0x0000009c8408723c */ /* 0x048fe20000001808 */
[----:B------:R4:W5:Y:S04]  /*43c0*/  LDG.E R184, [R148.64+0x80] ;  /* 0x0000800494b87981 */ /* 0x000968000c1e1900 */
[----:B------:R4:W5:Y:S03]  /*43d0*/  LDG.E R183, [R148.64+0xa0] ;  /* 0x0000a00494b77981 */ /* 0x000966000c1e1900 */
[-C--:B------:R-:W-:Y:S08]  /*43e0*/  HMMA.16816.F32 R12, R132, R158.reuse, R12 ;  /* 0x0000009e840c723c */ /* 0x080ff0000000180c */
[C---:B------:R-:W-:Y:S01]  /*43f0*/  HMMA.16816.F32 R16, R152.reuse, R158, R16 ;  /* 0x0000009e9810723c */ /* 0x040fe20000001810 */
[----:B------:R-:W-:Y:S07]  /*4400*/  LDSM.16.M88.4 R156, [R173+0xd000] ;  /* 0x00d00000ad9c783b */ /* 0x000fee0000000200 */
[-C--:B-1----:R-:W-:Y:S01]  /*4410*/  HMMA.16816.F32 R20, R152, R140.reuse, R20 ;  /* 0x0000008c9814723c */ /* 0x082fe20000001814 */
[----:B----4-:R-:W1:Y:S07]  /*4420*/  LDSM.16.M88.4 R148, [R175+0x2000] ;  /* 0x00200000af94783b */ /* 0x010e6e0000000200 */
[C---:B------:R-:W-:Y:S08]  /*4430*/  HMMA.16816.F32 R24, R132.reuse, R140, R24 ;  /* 0x0000008c8418723c */ /* 0x040ff00000001818 */
[-C--:B------:R-:W-:Y:S01]  /*4440*/  HMMA.16816.F32 R28, R132, R142.reuse, R28 ;  /* 0x0000008e841c723c */ /* 0x080fe2000000181c */
[----:B------:R-:W3:Y:S07]  /*4450*/  LDSM.16.M88.4 R132, [R175+0x2800] ;  /* 0x00280000af84783b */ /* 0x000eee0000000200 */
[----:B------:R-:W-:Y:S01]  /*4460*/  HMMA.16816.F32 R32, R152, R142, R32 ;  /* 0x0000008e9820723c */ /* 0x000fe20000001820 */
[----:B------:R-:W4:Y:S07]  /*4470*/  LDSM.16.M88.4 R140, [R174+0xd400] ;  /* 0x00d40000ae8c783b */ /* 0x000f2e0000000200 */
[-C--:B------:R-:W-:Y:S01]  /*4480*/  HMMA.16816.F32 R4, R160, R164.reuse, R4 ;  /* 0x000000a4a004723c */ /* 0x080fe20000001804 */
[----:B------:R-:W1:Y:S07]  /*4490*/  LDSM.16.M88.4 R152, [R0+0x2000] ;  /* 0x002000000098783b */ /* 0x000e6e0000000200 */
[C---:B--2---:R-:W-:Y:S08]  /*44a0*/  HMMA.16816.F32 R8, R136.reuse, R164, R8 ;  /* 0x000000a48808723c */ /* 0x044ff00000001808 */
[-C--:B------:R-:W-:Y:S08]  /*44b0*/  HMMA.16816.F32 R12, R136, R166.reuse, R12 ;  /* 0x000000a6880c723c */ /* 0x080ff0000000180c */
[C---:B------:R-:W-:Y:S08]  /*44c0*/  HMMA.16816.F32 R16, R160.reuse, R166, R16 ;  /* 0x000000a6a010723c */ /* 0x040ff00000001810 */
[-C--:B------:R-:W-:Y:S08]  /*44d0*/  HMMA.16816.F32 R20, R160, R144.reuse, R20 ;  /* 0x00000090a014723c */ /* 0x080ff00000001814 */
[C---:B------:R-:W-:Y:S08]  /*44e0*/  HMMA.16816.F32 R24, R136.reuse, R144, R24 ;  /* 0x000000908818723c */ /* 0x040ff00000001818 */
[-C--:B------:R-:W-:Y:S01]  /*44f0*/  HMMA.16816.F32 R28, R136, R146.reuse, R28 ;  /* 0x00000092881c723c */ /* 0x080fe2000000181c */
[----:B------:R-:W2:Y:S07]  /*4500*/  LDSM.16.M88.4 R136, [R0+0x2800] ;  /* 0x002800000088783b */ /* 0x000eae0000000200 */
[----:B------:R-:W-:Y:S08]  /*4510*/  HMMA.16816.F32 R32, R160, R146, R32 ;  /* 0x00000092a020723c */ /* 0x000ff00000001820 */
[-C--:B-1----:R-:W-:Y:S08]  /*4520*/  HMMA.16816.F32 R4, R148, R168.reuse, R4 ;  /* 0x000000a89404723c */ /* 0x082ff00000001804 */
[C---:B---3--:R-:W-:Y:S08]  /*4530*/  HMMA.16816.F32 R8, R132.reuse, R168, R8 ;  /* 0x000000a88408723c */ /* 0x048ff00000001808 */
[-C--:B------:R-:W-:Y:S08]  /*4540*/  HMMA.16816.F32 R12, R132, R170.reuse, R12 ;  /* 0x000000aa840c723c */ /* 0x080ff0000000180c */
[C---:B------:R-:W-:Y:S08]  /*4550*/  HMMA.16816.F32 R16, R148.reuse, R170, R16 ;  /* 0x000000aa9410723c */ /* 0x040ff00000001810 */
[-C--:B----4-:R-:W-:Y:S08]  /*4560*/  HMMA.16816.F32 R20, R148, R140.reuse, R20 ;  /* 0x0000008c9414723c */ /* 0x090ff00000001814 */
[C---:B------:R-:W-:Y:S08]  /*4570*/  HMMA.16816.F32 R24, R132.reuse, R140, R24 ;  /* 0x0000008c8418723c */ /* 0x040ff00000001818 */
[-C--:B------:R-:W-:Y:S08]  /*4580*/  HMMA.16816.F32 R28, R132, R142.reuse, R28 ;  /* 0x0000008e841c723c */ /* 0x080ff0000000181c */
[----:B------:R-:W-:Y:S08]  /*4590*/  HMMA.16816.F32 R32, R148, R142, R32 ;  /* 0x0000008e9420723c */ /* 0x000ff00000001820 */
[-C--:B------:R-:W-:Y:S08]  /*45a0*/  HMMA.16816.F32 R4, R152, R156.reuse, R4 ;  /* 0x0000009c9804723c */ /* 0x080ff00000001804 */
[C---:B--2---:R-:W-:Y:S08]  /*45b0*/  HMMA.16816.F32 R8, R136.reuse, R156, R8 ;  /* 0x0000009c8808723c */ /* 0x044ff00000001808 */
        /* <DEDUP_REMOVED lines=14> */
[----:B------:R-:W3:Y:S01]  /*46a0*/  MUFU.TANH R147, R6 ;  /* 0x0000000600937308 */ /* 0x000ee20000002400 */
[----:B------:R-:W-:Y:S02]  /*46b0*/  FMUL.FTZ R14, R14, c[0x0][0x2ec] ;  /* 0x0000bb000e0e7a20 */ /* 0x000fe40000410000 */
[----:B------:R-:W-:Y:S02]  /*46c0*/  FMUL.FTZ R15, R15, c[0x0][0x2ec] ;  /* 0x0000bb000f0f7a20 */ /* 0x000fe40000410000 */
[----:B------:R-:W-:Y:S02]  /*46d0*/  FMUL.FTZ R16, R16, c[0x0][0x2ec] ;  /* 0x0000bb0010107a20 */ /* 0x000fe40000410000 */
[----:B------:R-:W-:Y:S02]  /*46e0*/  FMUL.FTZ R17, R17, c[0x0][0x2ec] ;  /* 0x0000bb0011117a20 */ /* 0x000fe40000410000 */
[----:B------:R-:W-:Y:S01]  /*46f0*/  FMUL.FTZ R18, R18, c[0x0][0x2ec] ;  /* 0x0000bb0012127a20 */ /* 0x000fe20000410000 */
[----:B------:R4:W1:Y:S01]  /*4700*/  MUFU.TANH R146, R7 ;  /* 0x0000000700927308 */ /* 0x0008620000002400 */
[----:B------:R-:W-:Y:S09]  /*4710*/  FMUL.FTZ R19, R19, c[0x0][0x2ec] ;  /* 0x0000bb0013137a20 */ /* 0x000ff20000410000 */
[----:B------:R1:W1:Y:S10]  /*4720*/  MUFU.TANH R160, R8 ;  /* 0x0000000800a07308 */ /* 0x0002740000002400 */
[----:B------:R1:W1:Y:S01]  /*4730*/  MUFU.TANH R157, R9 ;  /* 0x00000009009d7308 */ /* 0x0002620000002400 */
[----:B----4-:R-:W4:Y:S09]  /*4740*/  LDSM.16.M88.4 R4, [R173+0xd400] ;  /* 0x00d40000ad04783b */ /* 0x010f320000000200 */
[----:B------:R1:W1:Y:S10]  /*4750*/  MUFU.TANH R156, R10 ;  /* 0x0000000a009c7308 */ /* 0x0002740000002400 */
[----:B------:R1:W1:Y:S10]  /*4760*/  MUFU.TANH R150, R11 ;  /* 0x0000000b00967308 */ /* 0x0002740000002400 */
[----:B------:R1:W1:Y:S10]  /*4770*/  MUFU.TANH R162, R12 ;  /* 0x0000000c00a27308 */ /* 0x0002740000002400 */
[----:B------:R1:W1:Y:S01]  /*4780*/  MUFU.TANH R161, R13 ;  /* 0x0000000d00a17308 */ /* 0x0002620000002400 */
[-C--:B----4-:R-:W-:Y:S09]  /*4790*/  HMMA.16816.F32 R20, R152, R4.reuse, R20 ;  /* 0x000000049814723c */ /* 0x090ff20000001814 */
[----:B------:R4:W1:Y:S01]  /*47a0*/  MUFU.TANH R159, R14 ;  /* 0x0000000e009f7308 */ /* 0x0008620000002400 */
[C---:B------:R-:W-:Y:S09]  /*47b0*/  HMMA.16816.F32 R24, R136.reuse, R4, R24 ;  /* 0x000000048818723c */ /* 0x040ff20000001818 */
[----:B------:R4:W1:Y:S01]  /*47c0*/  MUFU.TANH R158, R15 ;  /* 0x0000000f009e7308 */ /* 0x0008620000002400 */
[-C--:B------:R-:W-:Y:S04]  /*47d0*/  HMMA.16816.F32 R28, R136, R6.reuse, R28 ;  /* 0x00000006881c723c */ /* 0x080fe8000000181c */
[----:B------:R-:W-:Y:S04]  /*47e0*/  FMUL.FTZ R20, R20, c[0x0][0x2ec] ;  /* 0x0000bb0014147a20 */ /* 0x000fe80000410000 */
[----:B------:R-:W-:Y:S01]  /*47f0*/  HMMA.16816.F32 R32, R152, R6, R32 ;  /* 0x000000069820723c */ /* 0x000fe20000001820 */
[----:B------:R4:W1:Y:S03]  /*4800*/  MUFU.TANH R166, R16 ;  /* 0x0000001000a67308 */ /* 0x0008660000002400 */
[----:B------:R-:W-:Y:S02]  /*4810*/  FMUL.FTZ R21, R21, c[0x0][0x2ec] ;  /* 0x0000bb0015157a20 */ /* 0x000fe40000410000 */
[----:B------:R-:W-:Y:S02]  /*4820*/  FMUL.FTZ R22, R22, c[0x0][0x2ec] ;  /* 0x0000bb0016167a20 */ /* 0x000fe40000410000 */
[----:B------:R-:W-:Y:S03]  /*4830*/  FMUL.FTZ R23, R23, c[0x0][0x2ec] ;  /* 0x0000bb0017177a20 */ /* 0x000fe60000410000 */
        /* <DEDUP_REMOVED lines=14> */
[----:B------:R-:W-:Y:S07]  /*4920*/  FMUL.FTZ R35, R35, c[0x0][0x2ec] ;  /* 0x0000bb0023237a20 */ /* 0x000fee0000410000 */
        /* <DEDUP_REMOVED lines=17> */
[----:B-123--:R-:W-:Y:S01]  /*4a40*/  MOV R12, R155 ;  /* 0x0000009b000c7202 */ /* 0x00efe20000000f00 */
[----:B------:R-:W-:Y:S01]  /*4a50*/  USHF.L.U32 UR9, UR19, 0x7, URZ ;  /* 0x0000000713097899 */ /* 0x000fe2000800063f */
[----:B----4-:R-:W-:Y:S01]  /*4a60*/  MOV R19, R188 ;  /* 0x000000bc00137202 */ /* 0x010fe20000000f00 */
        /* <DEDUP_REMOVED lines=24> */
[----:B------:R-:W-:Y:S01]  /*4bf0*/  UIADD3 UR9, UR9, UR11, URZ ;  /* 0x0000000b09097290 */ /* 0x000fe2000fffe03f */
[----:B------:R-:W-:Y:S01]  /*4c00*/  MOV R21, R157 ;  /* 0x0000009d00157202 */ /* 0x000fe20000000f00 */
[----:B------:R-:W-:Y:S01]  /*4c10*/  IMAD.MOV.U32 R13, RZ, RZ, R156 ;  /* 0x000000ffff0d7224 */ /* 0x000fe200078e009c */
[----:B------:R-:W-:Y:S01]  /*4c20*/  MOV R20, R146 ;  /* 0x0000009200147202 */ /* 0x000fe20000000f00 */
[----:B------:R-:W-:Y:S01]  /*4c30*/  UIADD3 UR9, UR12, UR9, -UR6 ;  /* 0x000000090c097290 */ /* 0x000fe2000fffe806 */
[----:B------:R-:W-:Y:S01]  /*4c40*/  IMAD.U32 R0, RZ, RZ, UR10 ;  /* 0x0000000aff007e24 */ /* 0x000fe2000f8e00ff */
[----:B------:R-:W-:Y:S01]  /*4c50*/  UIADD3 UR10, UR8, 0x40, URZ ;  /* 0x00000040080a7890 */ /* 0x000fe2000fffe03f */
[----:B------:R-:W-:Y:S01]  /*4c60*/  MOV R29, R148 ;  /* 0x00000094001d7202 */ /* 0x000fe20000000f00 */
[----:B------:R-:W-:Y:S02]  /*4c70*/  IMAD.MOV.U32 R24, RZ, RZ, R160 ;  /* 0x000000ffff187224 */ /* 0x000fe400078e00a0 */
[----:B------:R-:W-:Y:S01]  /*4c80*/  UISETP.GE.AND UP0, UPT, UR10, UR9, UPT ;  /* 0x000000090a00728c */ /* 0x000fe2000bf06270 */
[----:B------:R-:W-:Y:S01]  /*4c90*/  ISETP.LT.AND P0, PT, R0, UR6, PT ;  /* 0x0000000600007c0c */ /* 0x000fe2000bf01270 */
[----:B------:R-:W-:Y:S01]  /*4ca0*/  IMAD.MOV.U32 R30, RZ, RZ, R147 ;  /* 0x000000ffff1e7224 */ /* 0x000fe200078e0093 */
[----:B------:R-:W-:Y:S01]  /*4cb0*/  UMOV UR10, UR12 ;  /* 0x0000000c000a7c82 */ /* 0x000fe20008000000 */
[----:B------:R-:W-:Y:S02]  /*4cc0*/  IMAD.MOV.U32 R33, RZ, RZ, R149 ;  /* 0x000000ffff217224 */ /* 0x000fe400078e0095 */
[----:B------:R-:W-:Y:S11]  /*4cd0*/  PLOP3.LUT P1, PT, PT, PT, UP0, 0x80, 0x0 ;  /* 0x000000000000781c */ /* 0x000ff60003f2f008 */
[----:B------:R-:W-:Y:S02]  /*4ce0*/  @!UPT UIADD3 URZ, URZ, URZ, URZ ;  /* 0x0000003f3f3ff290 */ /* 0x000fe4000fffe03f */
[----:B------:R-:W-:-:S05]  /*4cf0*/  @!P1 BRA P0, `(.L_x_985) ;  /* 0x0000082000009947 */ /* 0x000fca0000000000 */
.L_x_984:
[----:B-123--:R-:W-:Y:S01]  /*4d00*/  IADD3 R13, R248, UR8, RZ ;  /* 0x00000008f80d7c10 */ /* 0x00efe2000fffe0ff */
[----:B------:R-:W2:Y:S01]  /*4d10*/  LDL R4, [R1+0x4] ;  /* 0x0000040001047983 */ /* 0x000ea20000100800 */
[----:B------:R-:W-:Y:S01]  /*4d20*/  UIADD3 UR9, -UR10, UR6, -UR11 ;  /* 0x000000060a097290 */ /* 0x000fe2000fffe90b */
[----:B------:R-:W-:Y:S01]  /*4d30*/  IMAD.U32 R0, RZ, RZ, UR19 ;  /* 0x00000013ff007e24 */ /* 0x000fe2000f8e00ff */
[----:B------:R-:W-:Y:S04]  /*4d40*/  UIADD3 UR12, UR6, 0x1, -UR11 ;  /* 0x00000001060c7890 */ /* 0x000fe8000fffe80b */
[C---:B------:R-:W-:Y:S01]  /*4d50*/  IADD3 R2, R13.reuse, UR9, RZ ;  /* 0x000000090d027c10 */ /* 0x040fe2000fffe0ff */
[----:B------:R-:W-:Y:S03]  /*4d60*/  UIADD3 UR8, UR12, UR44, URZ ;  /* 0x0000002c0c087290 */ /* 0x000fe6000fffe03f */
[----:B------:R-:W-:Y:S01]  /*4d70*/  IMNMX R2, RZ, R2, !PT ;  /* 0x00000002ff027217 */ /* 0x000fe20007800200 */
[----:B------:R-:W-:Y:S02]  /*4d80*/  UMOV UR12, UR10 ;  /* 0x0000000a000c7c82 */ /* 0x000fe40008000000 */
[----:B------:R-:W-:Y:S04]  /*4d90*/  IADD3 R5, R13, UR8, RZ ;  /* 0x000000080d057c10 */ /* 0x000fe8000fffe0ff */
[----:B------:R-:W-:Y:S01]  /*4da0*/  IMNMX R5, R5, UR6, PT ;  /* 0x0000000605057c17 */ /* 0x000fe2000b800200 */
[----:B--2---:R-:W-:Y:S01]  /*4db0*/  IMAD R0, R0, 0x80, R4 ;  /* 0x0000008000007824 */ /* 0x004fe200078e0204 */
[----:B------:R-:W-:Y:S04]  /*4dc0*/  IADD3 R4, R13, 0x8, RZ ;  /* 0x000000080d047810 */ /* 0x000fe80007ffe0ff */
[C---:B------:R-:W-:Y:S02]  /*4dd0*/  IADD3 R12, R0.reuse, 0x1, RZ ;  /* 0x00000001000c7810 */ /* 0x040fe40007ffe0ff */
[CC--:B------:R-:W-:Y:S02]  /*4de0*/  ISETP.GE.AND P3, PT, R0.reuse, R2.reuse, PT ;  /* 0x000000020000720c */ /* 0x0c0fe40003f66270 */
[C---:B------:R-:W-:Y:S02]  /*4df0*/  IADD3 R11, R0.reuse, 0x8, RZ ;  /* 0x00000008000b7810 */ /* 0x040fe40007ffe0ff */
[C---:B------:R-:W-:Y:S02]  /*4e00*/  IADD3 R10, R0.reuse, 0x9, RZ ;  /* 0x00000009000a7810 */ /* 0x040fe40007ffe0ff */
[C---:B------:R-:W-:Y:S02]  /*4e10*/  IADD3 R9, R0.reuse, 0x10, RZ ;  /* 0x0000001000097810 */ /* 0x040fe40007ffe0ff */
[C---:B------:R-:W-:Y:S02]  /*4e20*/  IADD3 R8, R0.reuse, 0x11, RZ ;  /* 0x0000001100087810 */ /* 0x040fe40007ffe0ff */
[C---:B------:R-:W-:Y:S02]  /*4e30*/  IADD3 R7, R0.reuse, 0x18, RZ ;  /* 0x0000001800077810 */ /* 0x040fe40007ffe0ff */
[----:B------:R-:W-:Y:S02]  /*4e40*/  IADD3 R6, R0, 0x19, RZ ;  /* 0x0000001900067810 */ /* 0x000fe40007ffe0ff */
[----:B----4-:R-:W-:Y:S02]  /*4e50*/  IADD3 R14, R4, UR9, RZ ;  /* 0x00000009040e7c10 */ /* 0x010fe4000fffe0ff */
[-C--:B------:R-:W-:Y:S02]  /*4e60*/  ISETP.GE.AND P2, PT, R12, R2.reuse, PT ;  /* 0x000000020c00720c */ /* 0x080fe40003f46270 */
[-C--:B------:R-:W-:Y:S02]  /*4e70*/  ISETP.GE.OR P3, PT, R0, R5.reuse, !P3 ;  /* 0x000000050000720c */ /* 0x080fe40005f66670 */
        /* <DEDUP_REMOVED lines=12> */
[----:B------:R-:W-:Y:S02]  /*4f40*/  ISETP.GE.AND P2, PT, R0, R4, PT ;  /* 0x000000040000720c */ /* 0x000fe40003f46270 */
[-C--:B------:R-:W-:Y:S02]  /*4f50*/  ISETP.GE.OR P1, PT, R11, R5.reuse, !P1 ;  /* 0x000000050b00720c */ /* 0x080fe40004f26670 */
[-C--:B------:R-:W-:Y:S02]  /*4f60*/  ISETP.GE.OR P0, PT, R10, R5.reuse, !P0 ;  /* 0x000000050a00720c */ /* 0x080fe40004706670 */
[-C--:B------:R-:W-:Y:S02]  /*4f70*/  ISETP.GE.OR P6, PT, R9, R5.reuse, !P6 ;  /* 0x000000050900720c */ /* 0x080fe400077c6670 */
[-C--:B------:R-:W-:Y:S02]  /*4f80*/  ISETP.GE.OR P5, PT, R8, R5.reuse, !P5 ;  /* 0x000000050800720c */ /* 0x080fe40006fa6670 */
[-C--:B------:R-:W-:Y:S02]  /*4f90*/  ISETP.GE.OR P4, PT, R7, R5.reuse, !P4 ;  /* 0x000000050700720c */ /* 0x080fe40006786670 */
[----:B------:R-:W-:Y:S02]  /*4fa0*/  ISETP.GE.OR P3, PT, R6, R5, !P3 ;  /* 0x000000050600720c */ /* 0x000fe40005f66670 */
        /* <DEDUP_REMOVED lines=24> */
[----:B------:R-:W-:Y:S02]  /*5130*/  IADD3 R13, R13, 0x28, RZ ;  /* 0x000000280d0d7810 */ /* 0x000fe40007ffe0ff */
[----:B------:R-:W-:Y:S02]  /*5140*/  IADD3 R5, R4, UR8, RZ ;  /* 0x0000000804057c10 */ /* 0x000fe4000fffe0ff */
[----:B------:R-:W-:Y:S02]  /*5150*/  IMNMX R2, RZ, R2, !PT ;  /* 0x00000002ff027217 */ /* 0x000fe40007800200 */
[----:B------:R-:W-:Y:S02]  /*5160*/  IADD3 R4, R13, UR9, RZ ;  /* 0x000000090d047c10 */ /* 0x000fe4000fffe0ff */
[----:B------:R-:W-:Y:S02]  /*5170*/  IMNMX R5, R5, UR6, PT ;  /* 0x0000000605057c17 */ /* 0x000fe4000b800200 */
        /* <DEDUP_REMOVED lines=58> */
.L_x_985:
[C---:B------:R-:W-:Y:S01]  /*5520*/  FMUL.FTZ R5, R239.reuse, 1.4426950216293334961 ;  /* 0x3fb8aa3bef057820 */ /* 0x040fe20000410000 */
[----:B------:R-:W-:Y:S01]  /*5530*/  FSETP.NEU.FTZ.AND P0, PT, R239, -INF , PT ;  /* 0xff800000ef00780b */ /* 0x000fe20003f1d000 */
[C---:B------:R-:W-:Y:S01]  /*5540*/  FMUL.FTZ R4, R240.reuse, 1.4426950216293334961 ;  /* 0x3fb8aa3bf0047820 */ /* 0x040fe20000410000 */
[----:B------:R-:W-:Y:S01]  /*5550*/  UISETP.GT.AND UP3, UPT, UR7, UR17, UPT ;  /* 0x000000110700728c */ /* 0x000fe2000bf64270 */
[----:B------:R-:W-:Y:S01]  /*5560*/  FMUL.FTZ R2, R237, 1.4426950216293334961 ;  /* 0x3fb8aa3bed027820 */ /* 0x000fe20000410000 */
[----:B------:R-:W-:Y:S02]  /*5570*/  FSEL R5, R5, RZ, P0 ;  /* 0x000000ff05057208 */ /* 0x000fe40000000000 */
[----:B------:R-:W-:Y:S03]  /*5580*/  FSETP.NEU.FTZ.AND P0, PT, R240, -INF , PT ;  /* 0xff800000f000780b */ /* 0x000fe60003f1d000 */
[--C-:B------:R-:W-:Y:S01]  /*5590*/  FFMA.FTZ R0, R33, c[0x0][0x23c], -R5.reuse ;  /* 0x00008f0021007a23 */ /* 0x100fe20000010805 */
[----:B------:R-:W-:Y:S02]  /*55a0*/  FSEL R4, R4, RZ, P0 ;  /* 0x000000ff04047208 */ /* 0x000fe40000000000 */
[----:B------:R-:W-:Y:S01]  /*55b0*/  FSETP.NEU.FTZ.AND P0, PT, R237, -INF , PT ;  /* 0xff800000ed00780b */ /* 0x000fe20003f1d000 */
[----:B------:R1:W-:Y:S03]  /*55c0*/  MUFU.EX2 R154, R0 ;  /* 0x00000000009a7308 */ /* 0x0003e60000000800 */
[----:B------:R-:W-:Y:S02]  /*55d0*/  FSEL R2, R2, RZ, P0 ;  /* 0x000000ff02027208 */ /* 0x000fe40000000000 */
[----:B------:R-:W-:Y:S01]  /*55e0*/  FSETP.NEU.FTZ.AND P0, PT, R238, -INF , PT ;  /* 0xff800000ee00780b */ /* 0x000fe20003f1d000 */
[--C-:B-1----:R-:W-:Y:S04]  /*55f0*/  FFMA.FTZ R0, R29, c[0x0][0x23c], -R5.reuse ;  /* 0x00008f001d007a23 */ /* 0x102fe80000010805 */
[----:B------:R1:W-:Y:S02]  /*5600*/  MUFU.EX2 R145, R0 ;  /* 0x0000000000917308 */ /* 0x0003e40000000800 */
[--C-:B-1----:R-:W-:Y:S08]  /*5610*/  FFMA.FTZ R0, R30, c[0x0][0x23c], -R4.reuse ;  /* 0x00008f001e007a23 */ /* 0x102ff00000010804 */
[----:B------:R1:W-:Y:S02]  /*5620*/  MUFU.EX2 R144, R0 ;  /* 0x0000000000907308 */ /* 0x0003e40000000800 */
[--C-:B-1----:R-:W-:Y:S02]  /*5630*/  FFMA.FTZ R0, R20, c[0x0][0x23c], -R4.reuse ;  /* 0x00008f0014007a23 */ /* 0x102fe40000010804 */
[----:B------:R-:W-:Y:S06]  /*5640*/  FMUL.FTZ R20, R238, 1.4426950216293334961 ;  /* 0x3fb8aa3bee147820 */ /* 0x000fec0000410000 */
        /* <DEDUP_REMOVED lines=18> */
[----:B------:R-:W3:Y:S01]  /*5770*/  MUFU.EX2 R152, R13 ;  /* 0x0000000d00987308 */ /* 0x000ee20000000800 */
        /* <DEDUP_REMOVED lines=15> */
[----:B------:R1:W1:Y:S02]  /*5870*/  MUFU.EX2 R216, R6 ;  /* 0x0000000600d87308 */ /* 0x0002640000000800 */
[--C-:B-1----:R-:W-:Y:S02]  /*5880*/  FFMA.FTZ R6, R132, c[0x0][0x23c], -R5.reuse ;  /* 0x00008f0084067a23 */ /* 0x102fe40000010805 */
[----:B------:R-:W-:Y:S06]  /*5890*/  FFMA.FTZ R5, R133, c[0x0][0x23c], -R5 ;  /* 0x00008f0085057a23 */ /* 0x000fec0000010805 */
[----:B------:R1:W-:Y:S10]  /*58a0*/  MUFU.EX2 R236, R6 ;  /* 0x0000000600ec7308 */ /* 0x0003f40000000800 */
[----:B------:R2:W2:Y:S01]  /*58b0*/  MUFU.EX2 R235, R5 ;  /* 0x0000000500eb7308 */ /* 0x0004a20000000800 */
[----:B-1----:R-:W-:Y:S09]  /*58c0*/  FFMA.FTZ R6, R16, c[0x0][0x23c], -R2 ;  /* 0x00008f0010067a23 */ /* 0x002ff20000010802 */
[----:B------:R-:W-:Y:S01]  /*58d0*/  MUFU.EX2 R228, R6 ;  /* 0x0000000600e47308 */ /* 0x000fe20000000800 */
[--C-:B--2---:R-:W-:Y:S02]  /*58e0*/  FFMA.FTZ R5, R27, c[0x0][0x23c], -R4.reuse ;  /* 0x00008f001b057a23 */ /* 0x104fe40000010804 */
[----:B------:R-:W-:Y:S07]  /*58f0*/  FFMA.FTZ R4, R28, c[0x0][0x23c], -R4 ;  /* 0x00008f001c047a23 */ /* 0x000fee0000010804 */
[----:B------:R-:W-:Y:S10]  /*5900*/  MUFU.EX2 R234, R5 ;  /* 0x0000000500ea7308 */ /* 0x000ff40000000800 */
[----:B------:R1:W2:Y:S02]  /*5910*/  MUFU.EX2 R233, R4 ;  /* 0x0000000400e97308 */ /* 0x0002a40000000800 */
[----:B-1----:R-:W-:Y:S01]  /*5920*/  FFMA.FTZ R4, R17, c[0x0][0x23c], -R2 ;  /* 0x00008f0011047a23 */ /* 0x002fe20000010802 */
[----:B------:R-:W-:Y:S02]  /*5930*/  F2FP.PACK_AB R6, R153, R198 ;  /* 0x000000c69906723e */ /* 0x000fe400000000ff */
[----:B---3--:R-:W-:Y:S05]  /*5940*/  F2FP.PACK_AB R5, R151, R152 ;  /* 0x000000989705723e */ /* 0x008fea00000000ff */
[----:B------:R1:W3:Y:S02]  /*5950*/  MUFU.EX2 R227, R4 ;  /* 0x0000000400e37308 */ /* 0x0002e40000000800 */
        /* <DEDUP_REMOVED lines=8> */
[----:B-1----:R-:W-:Y:S05]  /*59e0*/  F2FP.PACK_AB R4, R145, R154 ;  /* 0x0000009a9104723e */ /* 0x002fea00000000ff */
[----:B------:R1:W-:Y:S01]  /*59f0*/  STS [R203+0x19000], R4 ;  /* 0x01900004cb007388 */ /* 0x0003e20000000800 */
[--C-:B--2---:R-:W-:Y:S02]  /*5a00*/  FFMA.FTZ R2, R11, c[0x0][0x23c], -R0.reuse ;  /* 0x00008f000b027a23 */ /* 0x104fe40000010800 */
[----:B------:R-:W-:Y:S02]  /*5a10*/  FFMA.FTZ R0, R12, c[0x0][0x23c], -R0 ;  /* 0x00008f000c007a23 */ /* 0x000fe40000010800 */
[----:B------:R2:W-:Y:S10]  /*5a20*/  MUFU.EX2 R230, R2 ;  /* 0x0000000200e67308 */ /* 0x0005f40000000800 */
[----:B------:R4:W3:Y:S01]  /*5a30*/  MUFU.EX2 R229, R0 ;  /* 0x0000000000e57308 */ /* 0x0008e20000000800 */
[----:B-1----:R-:W-:Y:S02]  /*5a40*/  F2FP.PACK_AB R4, R222, R223 ;  /* 0x000000dfde04723e */ /* 0x002fe400000000ff */
[----:B--2---:R-:W-:Y:S05]  /*5a50*/  F2FP.PACK_AB R2, R199, R144 ;  /* 0x00000090c702723e */ /* 0x004fea00000000ff */
[----:B------:R1:W-:Y:S04]  /*5a60*/  STS [R203+0x19400], R2 ;  /* 0x01940002cb007388 */ /* 0x0003e80000000800 */
[----:B------:R2:W-:Y:S01]  /*5a70*/  STS [R202+0x19000], R4 ;  /* 0x01900004ca007388 */ /* 0x0005e20000000800 */
[----:B----4-:R-:W-:Y:S02]  /*5a80*/  F2FP.PACK_AB R0, R212, R213 ;  /* 0x000000d5d400723e */ /* 0x010fe400000000ff */
        /* <DEDUP_REMOVED lines=13> */
[----:B------:R4:W-:Y:S04]  /*5b60*/  STS [R200+0x19000], R2 ;  /* 0x01900002c8007388 */ /* 0x0009e80000000800 */
[----:B------:R4:W-:Y:S01]  /*5b70*/  STS [R200+0x19400], R0 ;  /* 0x01940000c8007388 */ /* 0x0009e20000000800 */
[----:B-1----:R-:W-:Y:S02]  /*5b80*/  F2FP.PACK_AB R6, R227, R228 ;  /* 0x000000e4e306723e */ /* 0x002fe400000000ff */
[----:B--2---:R-:W-:Y:S03]  /*5b90*/  F2FP.PACK_AB R5, R224, R225 ;  /* 0x000000e1e005723e */ /* 0x004fe600000000ff */
[----:B------:R-:W-:Y:S01]  /*5ba0*/  STS [R201+0x1a000], R6 ;  /* 0x01a00006c9007388 */ /* 0x000fe20000000800 */
[----:B---3--:R-:W-:Y:S03]  /*5bb0*/  F2FP.PACK_AB R4, R231, R232 ;  /* 0x000000e8e704723e */ /* 0x008fe600000000ff */
[----:B------:R-:W-:Y:S01]  /*5bc0*/  STS [R201+0x1a400], R5 ;  /* 0x01a40005c9007388 */ /* 0x000fe20000000800 */
[----:B----4-:R-:W-:Y:S03]  /*5bd0*/  F2FP.PACK_AB R2, R229, R230 ;  /* 0x000000e6e502723e */ /* 0x010fe600000000ff */
[----:B------:R-:W-:Y:S01]  /*5be0*/  STS [R200+0x1a000], R4 ;  /* 0x01a00004c8007388 */ /* 0x000fe20000000800 */
[----:B------:R-:W-:Y:S03]  /*5bf0*/  SHF.L.U32 R0, R182, 0x1, RZ ;  /* 0x00000001b6007819 */ /* 0x000fe600000006ff */
[----:B------:R1:W-:Y:S04]  /*5c00*/  STS [R200+0x1a400], R2 ;  /* 0x01a40002c8007388 */ /* 0x0003e80000000800 */
[----:B------:R-:W-:Y:S08]  /*5c10*/  LDSM.16.M88.4 R32, [R0+0x6000] ;  /* 0x006000000020783b */ /* 0x000ff00000000200 */
[----:B------:R-:W2:Y:S08]  /*5c20*/  LDSM.16.M88.4 R16, [R174+0xf000] ;  /* 0x00f00000ae10783b */ /* 0x000eb00000000200 */
[----:B------:R-:W3:Y:S01]  /*5c30*/  LDSM.16.M88.4 R28, [R0+0x6800] ;  /* 0x00680000001c783b */ /* 0x000ee20000000200 */
[----:B-1----:R-:W-:Y:S07]  /*5c40*/  IADD3 R2, R0, R180, RZ ;  /* 0x000000b400027210 */ /* 0x002fee0007ffe0ff */
[----:B------:R-:W1:Y:S08]  /*5c50*/  LDSM.16.M88.4 R132, [R174+0xf400] ;  /* 0x00f40000ae84783b */ /* 0x000e700000000200 */
[----:B------:R-:W-:Y:S08]  /*5c60*/  LDSM.16.M88.4 R136, [R2+0x6000] ;  /* 0x006000000288783b */ /* 0x000ff00000000200 */
[----:B------:R-:W-:Y:S01]  /*5c70*/  LDSM.16.M88.4 R140, [R2+0x6800] ;  /* 0x00680000028c783b */ /* 0x000fe20000000200 */
[-C--:B--2---:R-:W-:Y:S08]  /*5c80*/  HMMA.16816.F32 R4, R32, R16.reuse, RZ ;  /* 0x000000102004723c */ /* 0x084ff000000018ff */
[C---:B---3--:R-:W-:Y:S08]  /*5c90*/  HMMA.16816.F32 R8, R28.reuse, R16, RZ ;  /* 0x000000101c08723c */ /* 0x048ff000000018ff */
[-C--:B------:R-:W-:Y:S08]  /*5ca0*/  HMMA.16816.F32 R12, R28, R18.reuse, RZ ;  /* 0x000000121c0c723c */ /* 0x080ff000000018ff */
[C---:B------:R-:W-:Y:S08]  /*5cb0*/  HMMA.16816.F32 R16, R32.reuse, R18, RZ ;  /* 0x000000122010723c */ /* 0x040ff000000018ff */
[-C--:B-1----:R-:W-:Y:S08]  /*5cc0*/  HMMA.16816.F32 R20, R32, R132.reuse, RZ ;  /* 0x000000842014723c */ /* 0x082ff000000018ff */
        /* <DEDUP_REMOVED lines=52> */
[----:B--2---:R-:W-:Y:S04]  /*6010*/  FFMA.FTZ R2, -R147, R147, 1 ;  /* 0x3f80000093027423 */ /* 0x004fe80000010193 */
[----:B------:R-:W-:Y:S01]  /*6020*/  FMUL.FTZ R2, R2, c[0x0][0x2ec] ;  /* 0x0000bb0002027a20 */ /* 0x000fe20000410000 */
[-C--:B-1----:R-:W-:Y:S08]  /*6030*/  HMMA.16816.F32 R4, R140, R132.reuse, R4 ;  /* 0x000000848c04723c */ /* 0x082ff00000001804 */
[C---:B---3--:R-:W-:Y:S08]  /*6040*/  HMMA.16816.F32 R8, R136.reuse, R132, R8 ;  /* 0x000000848808723c */ /* 0x048ff00000001808 */
[-C--:B------:R-:W-:Y:S08]  /*6050*/  HMMA.16816.F32 R12, R136, R134.reuse, R12 ;  /* 0x00000086880c723c */ /* 0x080ff0000000180c */
[C---:B-----5:R-:W-:Y:S01]  /*6060*/  FADD.FTZ R4, -R185.reuse, R4 ;  /* 0x00000004b9047221 */ /* 0x060fe20000010100 */
[C---:B------:R-:W-:Y:S04]  /*6070*/  HMMA.16816.F32 R16, R140.reuse, R134, R16 ;  /* 0x000000868c10723c */ /* 0x040fe80000001810 */
[----:B------:R-:W-:Y:S02]  /*6080*/  FADD.FTZ R5, -R185, R5 ;  /* 0x00000005b9057221 */ /* 0x000fe40000010100 */
[----:B------:R-:W-:Y:S02]  /*6090*/  FADD.FTZ R6, -R186, R6 ;  /* 0x00000006ba067221 */ /* 0x000fe40000010100 */
[----:B------:R-:W-:Y:S04]  /*60a0*/  FMUL.FTZ R154, R154, R4 ;  /* 0x000000049a9a7220 */ /* 0x000fe80000410000 */
[----:B------:R-:W-:Y:S02]  /*60b0*/  FADD.FTZ R0, -R186, R7 ;  /* 0x00000007ba007221 */ /* 0x000fe40000010100 */
[----:B------:R-:W-:Y:S02]  /*60c0*/  FMUL.FTZ R145, R145, R5 ;  /* 0x0000000591917220 */ /* 0x000fe40000410000 */
[----:B------:R-:W-:Y:S02]  /*60d0*/  FMUL.FTZ R144, R144, R6 ;  /* 0x0000000690907220 */ /* 0x000fe40000410000 */
[----:B------:R-:W-:Y:S01]  /*60e0*/  FMUL.FTZ R133, R199, R0 ;  /* 0x00000000c7857220 */ /* 0x000fe20000410000 */
[----:B------:R-:W1:Y:S01]  /*60f0*/  LDSM.16.M88.4 R4, [R173+0x13400] ;  /* 0x01340000ad04783b */ /* 0x000e620000000200 */
[----:B------:R-:W-:Y:S02]  /*6100*/  FADD.FTZ R9, -R184, R9 ;  /* 0x00000009b8097221 */ /* 0x000fe40000010100 */
[----:B------:R-:W-:Y:S02]  /*6110*/  FFMA.FTZ R0, -R146, R146, 1 ;  /* 0x3f80000092007423 */ /* 0x000fe40000010192 */
[----:B------:R-:W-:Y:S02]  /*6120*/  FADD.FTZ R11, -R183, R11 ;  /* 0x0000000bb70b7221 */ /* 0x000fe40000010100 */
[----:B------:R-:W-:Y:S02]  /*6130*/  FMUL.FTZ R134, R153, R9 ;  /* 0x0000000999867220 */ /* 0x000fe40000410000 */
[----:B------:R-:W-:Y:S02]  /*6140*/  FFMA.FTZ R9, -R149, R149, 1 ;  /* 0x3f80000095097423 */ /* 0x000fe40000010195 */
[----:B------:R-:W-:Y:S02]  /*6150*/  FMUL.FTZ R0, R0, c[0x0][0x2ec] ;  /* 0x0000bb0000007a20 */ /* 0x000fe40000410000 */
[----:B------:R-:W-:Y:S02]  /*6160*/  FADD.FTZ R10, -R183, R10 ;  /* 0x0000000ab70a7221 */ /* 0x000fe40000010100 */
[----:B------:R-:W-:Y:S02]  /*6170*/  FMUL.FTZ R11, R151, R11 ;  /* 0x0000000b970b7220 */ /* 0x000fe40000410000 */
[----:B------:R-:W-:Y:S02]  /*6180*/  FMUL.FTZ R9, R9, c[0x0][0x2ec] ;  /* 0x0000bb0009097a20 */ /* 0x000fe40000410000 */
[----:B------:R-:W-:Y:S02]  /*6190*/  FMUL.FTZ R151, R133, R0 ;  /* 0x0000000085977220 */ /* 0x000fe40000410000 */
[----:B------:R-:W-:Y:S02]  /*61a0*/  FFMA.FTZ R0, -R160, R160, 1 ;  /* 0x3f800000a0007423 */ /* 0x000fe400000101a0 */
[----:B------:R-:W-:Y:S02]  /*61b0*/  FMUL.FTZ R10, R152, R10 ;  /* 0x0000000a980a7220 */ /* 0x000fe40000410000 */
[----:B------:R-:W-:Y:S02]  /*61c0*/  FMUL.FTZ R154, R154, R9 ;  /* 0x000000099a9a7220 */ /* 0x000fe40000410000 */
[----:B------:R-:W-:Y:S02]  /*61d0*/  FMUL.FTZ R152, R144, R2 ;  /* 0x0000000290987220 */ /* 0x000fe40000410000 */
[----:B------:R-:W-:Y:S02]  /*61e0*/  FMUL.FTZ R9, R0, c[0x0][0x2ec] ;  /* 0x0000bb0000097a20 */ /* 0x000fe40000410000 */
[----:B------:R-:W-:Y:S02]  /*61f0*/  FFMA.FTZ R2, -R156, R156, 1 ;  /* 0x3f8000009c027423 */ /* 0x000fe4000001019c */
[----:B------:R-:W-:Y:S02]  /*6200*/  FFMA.FTZ R0, -R150, R150, 1 ;  /* 0x3f80000096007423 */ /* 0x000fe40000010196 */
[----:B------:R-:W-:Y:S02]  /*6210*/  FADD.FTZ R8, -R184, R8 ;  /* 0x00000008b8087221 */ /* 0x000fe40000010100 */
[----:B------:R-:W-:Y:S02]  /*6220*/  FMUL.FTZ R2, R2, c[0x0][0x2ec] ;  /* 0x0000bb0002027a20 */ /* 0x000fe40000410000 */
[----:B------:R-:W-:Y:S01]  /*6230*/  FMUL.FTZ R0, R0, c[0x0][0x2ec] ;  /* 0x0000bb0000007a20 */ /* 0x000fe20000410000 */
[-C--:B-1----:R-:W-:Y:S03]  /*6240*/  HMMA.16816.F32 R20, R140, R4.reuse, R20 ;  /* 0x000000048c14723c */ /* 0x082fe60000001814 */
[----:B------:R-:W-:Y:S02]  /*6250*/  FMUL.FTZ R132, R198, R8 ;  /* 0x00000008c6847220 */ /* 0x000fe40000410000 */
[----:B------:R-:W-:Y:S02]  /*6260*/  FFMA.FTZ R8, -R148, R148, 1 ;  /* 0x3f80000094087423 */ /* 0x000fe40000010194 */
[C---:B------:R-:W-:Y:S01]  /*6270*/  FADD.FTZ R12, -R184.reuse, R12 ;  /* 0x0000000cb80c7221 */ /* 0x040fe20000010100 */
[C---:B------:R-:W-:Y:S04]  /*6280*/  HMMA.16816.F32 R24, R136.reuse, R4, R24 ;  /* 0x000000048818723c */ /* 0x040fe80000001818 */
[----:B------:R-:W-:Y:S02]  /*6290*/  FADD.FTZ R13, -R184, R13 ;  /* 0x0000000db80d7221 */ /* 0x000fe40000010100 */
[C---:B------:R-:W-:Y:S02]  /*62a0*/  FADD.FTZ R14, -R183.reuse, R14 ;  /* 0x0000000eb70e7221 */ /* 0x040fe40000010100 */
[----:B------:R-:W-:Y:S01]  /*62b0*/  FADD.FTZ R15, -R183, R15 ;  /* 0x0000000fb70f7221 */ /* 0x000fe20000010100 */
[-C--:B------:R-:W-:Y:S03]  /*62c0*/  HMMA.16816.F32 R28, R136, R6.reuse, R28 ;  /* 0x00000006881c723c */ /* 0x080fe6000000181c */
[----:B------:R-:W-:Y:S02]  /*62d0*/  FMUL.FTZ R149, R10, R2 ;  /* 0x000000020a957220 */ /* 0x000fe40000410000 */
[----:B------:R-:W-:Y:S02]  /*62e0*/  FMUL.FTZ R148, R11, R0 ;  /* 0x000000000b947220 */ /* 0x000fe40000410000 */
[----:B------:R-:W-:Y:S01]  /*62f0*/  FFMA.FTZ R5, -R162, R162, 1 ;  /* 0x3f800000a2057423 */ /* 0x000fe200000101a2 */
[----:B------:R-:W-:Y:S04]  /*6300*/  HMMA.16816.F32 R32, R140, R6, R32 ;  /* 0x000000068c20723c */ /* 0x000fe80000001820 */
[----:B------:R-:W-:Y:S02]  /*6310*/  FFMA.FTZ R4, -R161, R161, 1 ;  /* 0x3f800000a1047423 */ /* 0x000fe400000101a1 */
[----:B------:R-:W-:Y:S02]  /*6320*/  FFMA.FTZ R2, -R159, R159, 1 ;  /* 0x3f8000009f027423 */ /* 0x000fe4000001019f */
[----:B------:R-:W-:Y:S04]  /*6330*/  FFMA.FTZ R0, -R158, R158, 1 ;  /* 0x3f8000009e007423 */ /* 0x000fe8000001019e */
        /* <DEDUP_REMOVED lines=18> */
[----:B------:R-:W-:Y:S02]  /*6460*/  FFMA.FTZ R5, -R166, R166, 1 ;  /* 0x3f800000a6057423 */ /* 0x000fe400000101a6 */
[----:B------:R-:W-:Y:S01]  /*6470*/  FFMA.FTZ R4, -R165, R165, 1 ;  /* 0x3f800000a5047423 */ /* 0x000fe200000101a5 */
[----:B------:R-:W-:Y:S01]  /*6480*/  IADD3 R165, R204, 0x20, RZ ;  /* 0x00000020cca57810 */ /* 0x000fe20007ffe0ff */
[----:B------:R-:W-:Y:S01]  /*6490*/  FFMA.FTZ R2, -R164, R164, 1 ;  /* 0x3f800000a4027423 */ /* 0x000fe200000101a4 */
[----:B------:R-:W-:Y:S01]  /*64a0*/  IADD3 R164, R204, 0x40, RZ ;  /* 0x00000040cca47810 */ /* 0x000fe20007ffe0ff */
[----:B------:R-:W-:Y:S02]  /*64b0*/  FFMA.FTZ R0, -R163, R163, 1 ;  /* 0x3f800000a3007423 */ /* 0x000fe400000101a3 */
[----:B------:R-:W-:Y:S02]  /*64c0*/  FMUL.FTZ R150, R132, R9 ;  /* 0x0000000984967220 */ /* 0x000fe40000410000 */
        /* <DEDUP_REMOVED lines=8> */
[----:B------:R-:W-:Y:S02]  /*6550*/  FFMA.FTZ R8, -R157, R157, 1 ;  /* 0x3f8000009d087423 */ /* 0x000fe4000001019d */
        /* <DEDUP_REMOVED lines=95> */
[C---:B------:R-:W-:Y:S02]  /*6b50*/  LEA R208, P4, R0.reuse, R208, 0x1 ;  /* 0x000000d000d07211 */ /* 0x040fe400078808ff */
[----:B------:R-:W-:Y:S02]  /*6b60*/  SHF.R.S32.HI R2, RZ, 0x1f, R0 ;  /* 0x0000001fff027819 */ /* 0x000fe40000011400 */
[----:B------:R-:W-:Y:S01]  /*6b70*/  IADD3 R187, R187, UR8, RZ ;  /* 0x00000008bbbb7c10 */ /* 0x000fe2000fffe0ff */
[----:B------:R-:W-:Y:S01]  /*6b80*/  @!P3 IMAD.MOV.U32 R4, RZ, RZ, R208 ;  /* 0x000000ffff04b224 */ /* 0x000fe200078e00d0 */
[----:B------:R-:W-:Y:S02]  /*6b90*/  LEA.HI.X R206, R0, R206, R2, 0x1, P4 ;  /* 0x000000ce00ce7211 */ /* 0x000fe400020f0c02 */
        /* <DEDUP_REMOVED lines=35> */
.L_x_986:
[----:B------:R-:W-:Y:S01]  /*6dd0*/  F2FP.PACK_AB R15, R153, R154 ;  /* 0x0000009a990f723e */ /* 0x000fe200000000ff */
[----:B------:R-:W2:Y:S01]  /*6de0*/  LDL R140, [R1] ;  /* 0x00000000018c7983 */ /* 0x000ea20000100800 */
        /* <DEDUP_REMOVED lines=136> */
.L_x_987:
[----:B------:R-:W-:Y:S01]  /*7670*/  LDSM.16.M88.4 R24, [R176] ;  /* 0x00000000b018783b */ /* 0x000fe20000000200 */
[C---:B------:R-:W-:Y:S01]  /*7680*/  IADD3 R163, R248.reuse, -0x40, RZ ;  /* 0xffffffc0f8a37810 */ /* 0x040fe20007ffe0ff */
[----:B------:R-:W-:Y:S01]  /*7690*/  IMAD.MOV.U32 R166, RZ, RZ, c[0x0][0x22c] ;  /* 0x00008b00ffa67624 */ /* 0x000fe200078e00ff */
[C---:B------:R-:W-:Y:S01]  /*76a0*/  IADD3 R161, R248.reuse, -0x40, RZ ;  /* 0xffffffc0f8a17810 */ /* 0x040fe20007ffe0ff */
[----:B------:R-:W-:Y:S01]  /*76b0*/  IMAD.MOV.U32 R2, RZ, RZ, c[0x0][0x22c] ;  /* 0x00008b00ff027624 */ /* 0x000fe200078e00ff */
[----:B-1----:R-:W1:Y:S01]  /*76c0*/  LDSM.16.MT88.4 R8, [R0+0x9000] ;  /* 0x009000000008783b */ /* 0x002e620000004200 */
[----:B------:R-:W-:Y:S01]  /*76d0*/  IMAD.SHL.U32 R163, R163, 0x4, RZ ;  /* 0x00000004a3a37824 */ /* 0x000fe200078e00ff */
[----:B------:R-:W-:Y:S01]  /*76e0*/  IADD3 R162, R248, -0x40, RZ ;  /* 0xffffffc0f8a27810 */ /* 0x000fe20007ffe0ff */
[----:B------:R-:W-:Y:S01]  /*76f0*/  IMAD R166, R166, c[0x0][0x1c0], RZ ;  /* 0x00007000a6a67a24 */ /* 0x000fe200078e02ff */
[----:B------:R-:W-:Y:S01]  /*7700*/  ULOP3.LUT UR8, UR7, 0x1, URZ, 0xc0, !UPT ;  /* 0x0000000107087892 */ /* 0x000fe2000f8ec03f */
[----:B------:R-:W2:Y:S01]  /*7710*/  LDSM.16.MT88.4 R16, [R0+0xb000] ;  /* 0x00b000000010783b */ /* 0x000ea20000004200 */
[----:B------:R-:W-:Y:S01]  /*7720*/  SHF.R.S32.HI R162, RZ, 0x1f, R162 ;  /* 0x0000001fffa27819 */ /* 0x000fe200000114a2 */
[----:B------:R-:W-:Y:S01]  /*7730*/  IMAD.SHL.U32 R166, R166, 0x20, RZ ;  /* 0x00000020a6a67824 */ /* 0x000fe200078e00ff */
[----:B------:R-:W-:Y:S01]  /*7740*/  UISETP.NE.U32.AND UP0, UPT, UR8, 0x1, UPT ;  /* 0x000000010800788c */ /* 0x000fe2000bf05070 */
[----:B------:R-:W-:Y:S01]  /*7750*/  IMAD R2, R2, c[0x0][0x1c0], RZ ;  /* 0x0000700002027a24 */ /* 0x000fe200078e02ff */
[----:B------:R-:W3:Y:S01]  /*7760*/  LDSM.16.MT88.4 R28, [R0+0xd000] ;  /* 0x00d00000001c783b */ /* 0x000ee20000004200 */
[----:B------:R-:W-:Y:S01]  /*7770*/  SHF.L.U64.HI R161, R161, 0x2, R162 ;  /* 0x00000002a1a17819 */ /* 0x000fe200000102a2 */
[----:B------:R-:W-:Y:S01]  /*7780*/  IMAD.MOV.U32 R162, RZ, RZ, c[0x0][0x22c] ;  /* 0x00008b00ffa27624 */ /* 0x000fe200078e00ff */
[----:B------:R-:W-:Y:S01]  /*7790*/  UISETP.GT.AND UP2, UPT, UR7, UR17, UPT ;  /* 0x000000110700728c */ /* 0x000fe2000bf44270 */
[----:B------:R-:W-:Y:S01]  /*77a0*/  IMAD.U32 R2, R2, -0x40, RZ ;  /* 0xffffffc002027824 */ /* 0x000fe200078e00ff */
[----:B------:R-:W-:Y:S01]  /*77b0*/  LDSM.16.M88.4 R32, [R177] ;  /* 0x00000000b120783b */ /* 0x000fe20000000200 */
[----:B------:R-:W-:Y:S01]  /*77c0*/  IMAD R162, R162, c[0x0][0x1c0], RZ ;  /* 0x00007000a2a27a24 */ /* 0x000fe200078e02ff */
[----:B------:R-:W-:Y:S02]  /*77d0*/  UIADD3 UR7, UR7, -0x1, URZ ;  /* 0xffffffff07077890 */ /* 0x000fe4000fffe03f */
[----:B------:R-:W-:Y:S01]  /*77e0*/  LEA R199, P1, R2, R214, 0x2 ;  /* 0x000000d602c77211 */ /* 0x000fe200078210ff */
[----:B------:R-:W4:Y:S01]  /*77f0*/  LDSM.16.MT88.4 R132, [R0+0x9400] ;  /* 0x009400000084783b */ /* 0x000f220000004200 */
[----:B------:R-:W-:Y:S02]  /*7800*/  IMAD R162, R162, 0x38, RZ ;  /* 0x00000038a2a27824 */ /* 0x000fe400078e02ff */
[----:B------:R-:W-:Y:S01]  /*7810*/  LEA.HI.X.SX32 R198, R2, R215, 0x2, P1 ;  /* 0x000000d702c67211 */ /* 0x000fe200008f16ff */
[----:B------:R-:W-:Y:S01]  /*7820*/  IMAD.MOV.U32 R2, RZ, RZ, c[0x0][0x22c] ;  /* 0x00008b00ff027624 */ /* 0x000fe200078e00ff */
[----:B------:R-:W3:Y:S03]  /*7830*/  LDSM.16.MT88.4 R136, [R0+0xb400] ;  /* 0x00b400000088783b */ /* 0x000ee60000004200 */
[----:B------:R-:W-:Y:S02]  /*7840*/  IMAD R2, R2, c[0x0][0x1c0], RZ ;  /* 0x0000700002027a24 */ /* 0x000fe400078e02ff */
[----:B------:R-:W3:Y:S02]  /*7850*/  LDSM.16.MT88.4 R140, [R0+0xd400] ;  /* 0x00d40000008c783b */ /* 0x000ee40000004200 */
[----:B------:R-:W-:Y:S03]  /*7860*/  IMAD.SHL.U32 R2, R2, 0x10, RZ ;  /* 0x0000001002027824 */ /* 0x000fe600078e00ff */
[----:B------:R-:W-:Y:S01]  /*7870*/  LDSM.16.M88.4 R144, [R179] ;  /* 0x00000000b390783b */ /* 0x000fe20000000200 */
[C---:B-1----:R-:W-:Y:S04]  /*7880*/  HMMA.16816.F32 R4, R24.reuse, R8, RZ ;  /* 0x000000081804723c */ /* 0x042fe800000018ff */
[----:B------:R-:W1:Y:S05]  /*7890*/  LDSM.16.MT88.4 R148, [R0+0x9800] ;  /* 0x009800000094783b */ /* 0x000e6a0000004200 */
[----:B------:R-:W1:Y:S01]  /*78a0*/  LDSM.16.MT88.4 R152, [R0+0xb800] ;  /* 0x00b800000098783b */ /* 0x000e620000004200 */
[C---:B------:R-:W-:Y:S04]  /*78b0*/  HMMA.16816.F32 R8, R24.reuse, R10, RZ ;  /* 0x0000000a1808723c */ /* 0x040fe800000018ff */
[----:B------:R-:W-:Y:S04]  /*78c0*/  LDSM.16.MT88.4 R156, [R0+0xbc00] ;  /* 0x00bc0000009c783b */ /* 0x000fe80000004200 */
[C---:B--2---:R-:W-:Y:S08]  /*78d0*/  HMMA.16816.F32 R12, R24.reuse, R16, RZ ;  /* 0x00000010180c723c */ /* 0x044ff000000018ff */
[C---:B------:R-:W-:Y:S08]  /*78e0*/  HMMA.16816.F32 R16, R24.reuse, R18, RZ ;  /* 0x000000121810723c */ /* 0x040ff000000018ff */
[C---:B---3--:R-:W-:Y:S08]  /*78f0*/  HMMA.16816.F32 R20, R24.reuse, R28, RZ ;  /* 0x0000001c1814723c */ /* 0x048ff000000018ff */
[----:B------:R-:W-:Y:S01]  /*7900*/  HMMA.16816.F32 R24, R24, R30, RZ ;  /* 0x0000001e1818723c */ /* 0x000fe200000018ff */
[----:B------:R-:W2:Y:S07]  /*7910*/  LDSM.16.MT88.4 R28, [R0+0xd800] ;  /* 0x00d80000001c783b */ /* 0x000eae0000004200 */
[C---:B----4-:R-:W-:Y:S08]  /*7920*/  HMMA.16816.F32 R4, R32.reuse, R132, R4 ;  /* 0x000000842004723c */ /* 0x050ff00000001804 */
[C---:B------:R-:W-:Y:S01]  /*7930*/  HMMA.16816.F32 R8, R32.reuse, R134, R8 ;  /* 0x000000862008723c */ /* 0x040fe20000001808 */
[----:B------:R-:W-:Y:S07]  /*7940*/  LDSM.16.M88.4 R132, [R178] ;  /* 0x00000000b284783b */ /* 0x000fee0000000200 */
[C---:B------:R-:W-:Y:S08]  /*7950*/  HMMA.16816.F32 R12, R32.reuse, R136, R12 ;  /* 0x00000088200c723c */ /* 0x040ff0000000180c */
[C---:B------:R-:W-:Y:S01]  /*7960*/  HMMA.16816.F32 R16, R32.reuse, R138, R16 ;  /* 0x0000008a2010723c */ /* 0x040fe20000001810 */
[----:B------:R-:W3:Y:S07]  /*7970*/  LDSM.16.MT88.4 R136, [R0+0x9c00] ;  /* 0x009c00000088783b */ /* 0x000eee0000004200 */
[C---:B------:R-:W-:Y:S08]  /*7980*/  HMMA.16816.F32 R20, R32.reuse, R140, R20 ;  /* 0x0000008c2014723c */ /* 0x040ff00000001814 */
[----:B------:R-:W-:Y:S01]  /*7990*/  HMMA.16816.F32 R24, R32, R142, R24 ;  /* 0x0000008e2018723c */ /* 0x000fe20000001818 */
[----:B------:R-:W4:Y:S05]  /*79a0*/  LDSM.16.MT88.4 R32, [R0+0xdc00] ;  /* 0x00dc00000020783b */ /* 0x000f2a0000004200 */
[----:B------:R-:W-:Y:S02]  /*79b0*/  LDSM.16.M88.4 R140, [R176+0x2000] ;  /* 0x00200000b08c783b */ /* 0x000fe40000000200 */
        /* <DEDUP_REMOVED lines=8> */
[----:B------:R-:W2:Y:S05]  /*7a40*/  LDSM.16.MT88.4 R28, [R0+0xe000] ;  /* 0x00e00000001c783b */ /* 0x000eaa0000004200 */
[----:B------:R-:W-:Y:S02]  /*7a50*/  LDSM.16.MT88.4 R144, [R0+0xa400] ;  /* 0x00a400000090783b */ /* 0x000fe40000004200 */
[C---:B---3--:R-:W-:Y:S08]  /*7a60*/  HMMA.16816.F32 R4, R132.reuse, R136, R4 ;  /* 0x000000888404723c */ /* 0x048ff00000001804 */
[C---:B------:R-:W-:Y:S01]  /*7a70*/  HMMA.16816.F32 R8, R132.reuse, R138, R8 ;  /* 0x0000008a8408723c */ /* 0x040fe20000001808 */
[----:B------:R-:W3:Y:S07]  /*7a80*/  LDSM.16.M88.4 R136, [R177+0x2000] ;  /* 0x00200000b188783b */ /* 0x000eee0000000200 */
[C---:B------:R-:W-:Y:S08]  /*7a90*/  HMMA.16816.F32 R12, R132.reuse, R156, R12 ;  /* 0x0000009c840c723c */ /* 0x040ff0000000180c */
[C---:B------:R-:W-:Y:S01]  /*7aa0*/  HMMA.16816.F32 R16, R132.reuse, R158, R16 ;  /* 0x0000009e8410723c */ /* 0x040fe20000001810 */
[----:B------:R-:W2:Y:S07]  /*7ab0*/  LDSM.16.MT88.4 R156, [R0+0xc400] ;  /* 0x00c40000009c783b */ /* 0x000eae0000004200 */
[C---:B----4-:R-:W-:Y:S08]  /*7ac0*/  HMMA.16816.F32 R20, R132.reuse, R32, R20 ;  /* 0x000000208414723c */ /* 0x050ff00000001814 */
        /* <DEDUP_REMOVED lines=12> */
[----:B------:R-:W-:Y:S02]  /*7b90*/  LDSM.16.M88.4 R140, [R178+0x2000] ;  /* 0x00200000b28c783b */ /* 0x000fe40000000200 */
[C---:B---3--:R-:W-:Y:S08]  /*7ba0*/  HMMA.16816.F32 R4, R136.reuse, R144, R4 ;  /* 0x000000908804723c */ /* 0x048ff00000001804 */
[C---:B------:R-:W-:Y:S01]  /*7bb0*/  HMMA.16816.F32 R8, R136.reuse, R146, R8 ;  /* 0x000000928808723c */ /* 0x040fe20000001808 */
[----:B------:R-:W3:Y:S07]  /*7bc0*/  LDSM.16.MT88.4 R144, [R0+0xac00] ;  /* 0x00ac00000090783b */ /* 0x000eee0000004200 */
[C---:B------:R-:W-:Y:S08]  /*7bd0*/  HMMA.16816.F32 R12, R136.reuse, R156, R12 ;  /* 0x0000009c880c723c */ /* 0x040ff0000000180c */
[C---:B------:R-:W-:Y:S01]  /*7be0*/  HMMA.16816.F32 R16, R136.reuse, R158, R16 ;  /* 0x0000009e8810723c */ /* 0x040fe20000001810 */
[----:B------:R-:W2:Y:S07]  /*7bf0*/  LDSM.16.MT88.4 R156, [R0+0xcc00] ;  /* 0x00cc0000009c783b */ /* 0x000eae0000004200 */
[C---:B----4-:R-:W-:Y:S08]  /*7c00*/  HMMA.16816.F32 R20, R136.reuse, R32, R20 ;  /* 0x000000208814723c */ /* 0x050ff00000001814 */
[----:B------:R-:W-:Y:S01]  /*7c10*/  HMMA.16816.F32 R24, R136, R34, R24 ;  /* 0x000000228818723c */ /* 0x000fe20000001818 */
[----:B------:R-:W4:Y:S07]  /*7c20*/  LDSM.16.MT88.4 R32, [R0+0xec00] ;  /* 0x00ec00000020783b */ /* 0x000f2e0000004200 */
        /* <DEDUP_REMOVED lines=8> */
[----:B------:R-:W-:Y:S01]  /*7cb0*/  @P0 IADD3 R30, P2, R163, UR14, RZ ;  /* 0x0000000ea31e0c10 */ /* 0x000fe2000ff5e0ff */
        /* <DEDUP_REMOVED lines=10> */
[----:B------:R-:W-:Y:S01]  /*7d60*/  IMAD R161, R161, c[0x0][0x1c0], RZ ;  /* 0x00007000a1a17a24 */ /* 0x000fe200078e02ff */
[----:B------:R1:W5:Y:S01]  /*7d70*/  @P0 LDG.E R240, [R30.64+0x20] ;  /* 0x000020041ef00981 */ /* 0x000362000c1e1900 */
[C---:B------:R-:W-:Y:S04]  /*7d80*/  HMMA.16816.F32 R12, R140.reuse, R156, R12 ;  /* 0x0000009c8c0c723c */ /* 0x040fe8000000180c */
[----:B------:R1:W5:Y:S01]  /*7d90*/  @P0 LDG.E R237, [R30.64+0x80] ;  /* 0x000080041eed0981 */ /* 0x000362000c1e1900 */
[----:B------:R-:W-:Y:S03]  /*7da0*/  IMAD R161, R161, 0x18, RZ ;  /* 0x00000018a1a17824 */ /* 0x000fe600078e02ff */
[C---:B------:R-:W-:Y:S01]  /*7db0*/  HMMA.16816.F32 R16, R140.reuse, R158, R16 ;  /* 0x0000009e8c10723c */ /* 0x040fe20000001810 */
[----:B------:R1:W5:Y:S03]  /*7dc0*/  @P0 LDG.E R238, [R30.64+0xa0] ;  /* 0x0000a0041eee0981 */ /* 0x000366000c1e1900 */
[CC--:B------:R-:W-:Y:S02]  /*7dd0*/  LEA R134, P0, R2.reuse, R28.reuse, 0x2 ;  /* 0x0000001c02867211 */ /* 0x0c0fe400078010ff */
[----:B------:R2:W-:Y:S02]  /*7de0*/  RED.E.ADD.F32.FTZ.RN.STRONG.GPU [R28.64], R4 ;  /* 0x000000041c00798e */ /* 0x0005e4000c10e784 */
[C---:B----4-:R-:W-:Y:S04]  /*7df0*/  HMMA.16816.F32 R20, R140.reuse, R32, R20 ;  /* 0x000000208c14723c */ /* 0x050fe80000001814 */
[-C--:B------:R-:W-:Y:S03]  /*7e00*/  LEA.HI.X.SX32 R135, R2, R29.reuse, 0x2, P0 ;  /* 0x0000001d02877211 */ /* 0x080fe600000f16ff */
        /* <DEDUP_REMOVED lines=10> */
[-C--:B------:R-:W-:Y:S02]  /*7eb0*/  LEA.HI.X.SX32 R35, R166, R29.reuse, 0x2, P0 ;  /* 0x0000001da6237211 */ /* 0x080fe400000f16ff */
[----:B------:R-:W-:Y:S01]  /*7ec0*/  IMAD R161, R161, c[0x0][0x1c0], RZ ;  /* 0x00007000a1a17a24 */ /* 0x000fe200078e02ff */
[-C--:B-1----:R-:W-:Y:S01]  /*7ed0*/  LEA R30, P2, R163, R28.reuse, 0x2 ;  /* 0x0000001ca31e7211 */ /* 0x082fe200078410ff */
[----:B------:R1:W-:Y:S02]  /*7ee0*/  RED.E.ADD.F32.FTZ.RN.STRONG.GPU [R132.64], R7 ;  /* 0x000000078400798e */ /* 0x0003e4000c10e784 */
[----:B------:R-:W-:Y:S01]  /*7ef0*/  IMAD R161, R161, 0x30, RZ ;  /* 0x00000030a1a17824 */ /* 0x000fe200078e02ff */
[-C--:B------:R-:W-:Y:S02]  /*7f00*/  LEA.HI.X.SX32 R31, R163, R29.reuse, 0x2, P2 ;  /* 0x0000001da31f7211 */ /* 0x080fe400010f16ff */
[----:B------:R1:W-:Y:S02]  /*7f10*/  RED.E.ADD.F32.FTZ.RN.STRONG.GPU [R34.64], R8 ;  /* 0x000000082200798e */ /* 0x0003e4000c10e784 */
[CC--:B--2---:R-:W-:Y:S03]  /*7f20*/  LEA R4, P1, R161.reuse, R28.reuse, 0x2 ;  /* 0x0000001ca1047211 */ /* 0x0c4fe600078210ff */
[----:B------:R2:W-:Y:S01]  /*7f30*/  RED.E.ADD.F32.FTZ.RN.STRONG.GPU [R30.64], R9 ;  /* 0x000000091e00798e */ /* 0x0005e2000c10e784 */
[-C--:B---3--:R-:W-:Y:S01]  /*7f40*/  LEA.HI.X.SX32 R5, R161, R29.reuse, 0x2, P1 ;  /* 0x0000001da1057211 */ /* 0x088fe200008f16ff */
[----:B------:R-:W-:Y:S04]  /*7f50*/  IMAD.MOV.U32 R161, RZ, RZ, c[0x0][0x22c] ;  /* 0x00008b00ffa17624 */ /* 0x000fe800078e00ff */
[----:B------:R3:W-:Y:S01]  /*7f60*/  RED.E.ADD.F32.FTZ.RN.STRONG.GPU [R4.64], R10 ;  /* 0x0000000a0400798e */ /* 0x0007e2000c10e784 */
[CC--:B----4-:R-:W-:Y:S01]  /*7f70*/  LEA R6, P0, R162.reuse, R28.reuse, 0x2 ;  /* 0x0000001ca2067211 */ /* 0x0d0fe200078010ff */
[----:B------:R-:W-:Y:S03]  /*7f80*/  IMAD R161, R161, c[0x0][0x1c0], RZ ;  /* 0x00007000a1a17a24 */ /* 0x000fe600078e02ff */
[-C--:B-1----:R-:W-:Y:S01]  /*7f90*/  LEA.HI.X.SX32 R7, R162, R29.reuse, 0x2, P0 ;  /* 0x0000001da2077211 */ /* 0x082fe200000f16ff */
[----:B------:R-:W-:Y:S01]  /*7fa0*/  IMAD.SHL.U32 R161, R161, 0x10, RZ ;  /* 0x00000010a1a17824 */ /* 0x000fe200078e00ff */
[----:B------:R-:W-:Y:S03]  /*7fb0*/  IADD3 R132, R2, 0x40, RZ ;  /* 0x0000004002847810 */ /* 0x000fe60007ffe0ff */
[----:B------:R1:W-:Y:S01]  /*7fc0*/  RED.E.ADD.F32.FTZ.RN.STRONG.GPU [R6.64], R11 ;  /* 0x0000000b0600798e */ /* 0x0003e2000c10e784 */
[C---:B------:R-:W-:Y:S02]  /*7fd0*/  IADD3 R137, R161.reuse, 0x20, RZ ;  /* 0x00000020a1897810 */ /* 0x040fe40007ffe0ff */
[C---:B------:R-:W-:Y:S02]  /*7fe0*/  IADD3 R136, R161.reuse, 0x20, RZ ;  /* 0x00000020a1887810 */ /* 0x040fe40007ffe0ff */
[----:B------:R4:W-:Y:S01]  /*7ff0*/  RED.E.ADD.F32.FTZ.RN.STRONG.GPU [R28.64+0x80], R12 ;  /* 0x0000800c1c00798e */ /* 0x0009e2000c10e784 */
[----:B------:R-:W-:Y:S02]  /*8000*/  IADD3 R0, R161, 0x20, RZ ;  /* 0x00000020a1007810 */ /* 0x000fe40007ffe0ff */
[----:B------:R-:W-:Y:S01]  /*8010*/  IMAD.IADD R136, R241, 0x1, R136 ;  /* 0x00000001f1887824 */ /* 0x000fe200078e0288 */
[-C--:B------:R-:W-:Y:S01]  /*8020*/  LEA R8, P2, R245, R28.reuse, 0x2 ;  /* 0x0000001cf5087211 */ /* 0x080fe200078410ff */
[----:B------:R4:W-:Y:S01]  /*8030*/  RED.E.ADD.F32.FTZ.RN.STRONG.GPU [R32.64+0x80], R13 ;  /* 0x0000800d2000798e */ /* 0x0009e2000c10e784 */
[C---:B------:R-:W-:Y:S02]  /*8040*/  IMAD.IADD R0, R241.reuse, 0x1, R0 ;  /* 0x00000001f1007824 */ /* 0x040fe400078e0200 */
[CC--:B--2---:R-:W-:Y:S02]  /*8050*/  LEA R30, P1, R136.reuse, R28.reuse, 0x2 ;  /* 0x0000001c881e7211 */ /* 0x0c4fe400078210ff */
[----:B------:R-:W-:Y:S01]  /*8060*/  IMAD.IADD R0, R241, 0x1, R0 ;  /* 0x00000001f1007824 */ /* 0x000fe200078e0200 */
[-C--:B------:R-:W-:Y:S02]  /*8070*/  LEA.HI.X.SX32 R9, R245, R29.reuse, 0x2, P2 ;  /* 0x0000001df5097211 */ /* 0x080fe400010f16ff */
[CC--:B---3--:R-:W-:Y:S02]  /*8080*/  LEA R4, P0, R137.reuse, R28.reuse, 0x2 ;  /* 0x0000001c89047211 */ /* 0x0c8fe400078010ff */
[-C--:B------:R-:W-:Y:S02]  /*8090*/  LEA.HI.X.SX32 R31, R136, R29.reuse, 0x2, P1 ;  /* 0x0000001d881f7211 */ /* 0x080fe400008f16ff */
[-C--:B------:R-:W-:Y:S02]  /*80a0*/  LEA.HI.X.SX32 R5, R137, R29.reuse, 0x2, P0 ;  /* 0x0000001d89057211 */ /* 0x080fe400000f16ff */
[-C--:B------:R-:W-:Y:S01]  /*80b0*/  LEA R10, P0, R0, R28.reuse, 0x2 ;  /* 0x0000001c000a7211 */ /* 0x080fe200078010ff */
[----:B------:R-:W-:Y:S01]  /*80c0*/  LDSM.16.MT88.4 R136, [R3+0x18800] ;  /* 0x018800000388783b */ /* 0x000fe20000004200 */
[-C--:B-1----:R-:W-:Y:S02]  /*80d0*/  LEA R6, P1, R244, R28.reuse, 0x2 ;  /* 0x0000001cf4067211 */ /* 0x082fe400078210ff */
[-C--:B------:R-:W-:Y:S02]  /*80e0*/  LEA.HI.X.SX32 R11, R0, R29.reuse, 0x2, P0 ;  /* 0x0000001d000b7211 */ /* 0x080fe400000f16ff */
[----:B------:R1:W-:Y:S01]  /*80f0*/  RED.E.ADD.F32.FTZ.RN.STRONG.GPU [R4.64], R14 ;  /* 0x0000000e0400798e */ /* 0x0003e2000c10e784 */
[-C--:B------:R-:W-:Y:S02]  /*8100*/  LEA.HI.X.SX32 R7, R244, R29.reuse, 0x2, P1 ;  /* 0x0000001df4077211 */ /* 0x080fe400008f16ff */
[C---:B------:R-:W-:Y:S02]  /*8110*/  IADD3 R0, R2.reuse, 0x40, RZ ;  /* 0x0000004002007810 */ /* 0x040fe40007ffe0ff */
[----:B------:R2:W-:Y:S01]  /*8120*/  RED.E.ADD.F32.FTZ.RN.STRONG.GPU [R30.64], R15 ;  /* 0x0000000f1e00798e */ /* 0x0005e2000c10e784 */
[----:B------:R-:W-:Y:S02]  /*8130*/  IADD3 R2, R2, 0x40, RZ ;  /* 0x0000004002027810 */ /* 0x000fe40007ffe0ff */
[C---:B------:R-:W-:Y:S02]  /*8140*/  IMAD.IADD R0, R241.reuse, 0x1, R0 ;  /* 0x00000001f1007824 */ /* 0x040fe400078e0200 */
[----:B------:R3:W-:Y:S01]  /*8150*/  RED.E.ADD.F32.FTZ.RN.STRONG.GPU [R10.64], R16 ;  /* 0x000000100a00798e */ /* 0x0007e2000c10e784 */
[C---:B------:R-:W-:Y:S02]  /*8160*/  IMAD.IADD R2, R241.reuse, 0x1, R2 ;  /* 0x00000001f1027824 */ /* 0x040fe400078e0202 */
[----:B------:R-:W-:Y:S02]  /*8170*/  IMAD.IADD R0, R241, 0x1, R0 ;  /* 0x00000001f1007824 */ /* 0x000fe400078e0200 */
[----:B------:R3:W-:Y:S01]  /*8180*/  RED.E.ADD.F32.FTZ.RN.STRONG.GPU [R8.64], R17 ;  /* 0x000000110800798e */ /* 0x0007e2000c10e784 */
[CC--:B----4-:R-:W-:Y:S04]  /*8190*/  LEA R12, P4, R2.reuse, R28.reuse, 0x2 ;  /* 0x0000001c020c7211 */ /* 0x0d0fe800078810ff */
[----:B------:R4:W-:Y:S01]  /*81a0*/  RED.E.ADD.F32.FTZ.RN.STRONG.GPU [R6.64], R18 ;  /* 0x000000120600798e */ /* 0x0009e2000c10e784 */
[-C--:B------:R-:W-:Y:S02]  /*81b0*/  LEA.HI.X.SX32 R13, R2, R29.reuse, 0x2, P4 ;  /* 0x0000001d020d7211 */ /* 0x080fe400020f16ff */
[CC--:B-1----:R-:W-:Y:S02]  /*81c0*/  LEA R4, P0, R247.reuse, R28.reuse, 0x2 ;  /* 0x0000001cf7047211 */ /* 0x0c2fe400078010ff */
[CC--:B------:R-:W-:Y:S02]  /*81d0*/  LEA R14, P5, R132.reuse, R28.reuse, 0x2 ;  /* 0x0000001c840e7211 */ /* 0x0c0fe400078a10ff */
[-C--:B------:R-:W-:Y:S02]  /*81e0*/  LEA.HI.X.SX32 R5, R247, R29.reuse, 0x2, P0 ;  /* 0x0000001df7057211 */ /* 0x080fe400000f16ff */
[-C--:B--2---:R-:W-:Y:S02]  /*81f0*/  LEA.HI.X.SX32 R15, R132, R29.reuse, 0x2, P5 ;  /* 0x0000001d840f7211 */ /* 0x084fe400028f16ff */
[----:B------:R-:W-:Y:S01]  /*8200*/  LDSM.16.MT88.4 R132, [R3+0x17800] ;  /* 0x017800000384783b */ /* 0x000fe20000004200 */
[CC--:B---3--:R-:W-:Y:S04]  /*8210*/  LEA R10, P3, R0.reuse, R28.reuse, 0x2 ;  /* 0x0000001c000a7211 */ /* 0x0c8fe800078610ff */
[----:B------:R1:W-:Y:S01]  /*8220*/  RED.E.ADD.F32.FTZ.RN.STRONG.GPU [R4.64], R19 ;  /* 0x000000130400798e */ /* 0x0003e2000c10e784 */
[-C--:B------:R-:W-:Y:S02]  /*8230*/  LEA.HI.X.SX32 R11, R0, R29.reuse, 0x2, P3 ;  /* 0x0000001d000b7211 */ /* 0x080fe400018f16ff */
[CC--:B------:R-:W-:Y:S02]  /*8240*/  LEA R8, P2, R243.reuse, R28.reuse, 0x2 ;  /* 0x0000001cf3087211 */ /* 0x0c0fe400078410ff */
[----:B------:R-:W-:Y:S01]  /*8250*/  RED.E.ADD.F32.FTZ.RN.STRONG.GPU [R28.64+0x100], R20 ;  /* 0x000100141c00798e */ /* 0x000fe2000c10e784 */
[----:B------:R-:W-:Y:S02]  /*8260*/  IADD3 R0, R172, -0x3000, RZ ;  /* 0xffffd000ac007810 */ /* 0x000fe40007ffe0ff */
[-C--:B------:R-:W-:Y:S02]  /*8270*/  LEA.HI.X.SX32 R9, R243, R29.reuse, 0x2, P2 ;  /* 0x0000001df3097211 */ /* 0x080fe400010f16ff */
[----:B------:R-:W-:Y:S01]  /*8280*/  RED.E.ADD.F32.FTZ.RN.STRONG.GPU [R32.64+0x100], R21 ;  /* 0x000100152000798e */ /* 0x000fe2000c10e784 */
[CC--:B----4-:R-:W-:Y:S04]  /*8290*/  LEA R6, P1, R242.reuse, R28.reuse, 0x2 ;  /* 0x0000001cf2067211 */ /* 0x0d0fe800078210ff */
[----:B------:R-:W-:Y:S01]  /*82a0*/  RED.E.ADD.F32.FTZ.RN.STRONG.GPU [R14.64], R22 ;  /* 0x000000160e00798e */ /* 0x000fe2000c10e784 */
[-C--:B------:R-:W-:Y:S02]  /*82b0*/  LEA.HI.X.SX32 R7, R242, R29.reuse, 0x2, P1 ;  /* 0x0000001df2077211 */ /* 0x080fe400008f16ff */
[----:B------:R-:W-:Y:S01]  /*82c0*/  PLOP3.LUT P1, PT, PT, PT, UP0, 0x80, 0x0 ;  /* 0x000000000000781c */ /* 0x000fe20003f2f008 */
[----:B------:R-:W-:Y:S01]  /*82d0*/  @UP3 UIADD3 UR16, UP0, UR16, -0x100, URZ ;  /* 0xffffff0010103890 */ /* 0x000fe2000ff1e03f */
[----:B------:R-:W-:Y:S03]  /*82e0*/  RED.E.ADD.F32.FTZ.RN.STRONG.GPU [R12.64], R23 ;  /* 0x000000170c00798e */ /* 0x000fe6000c10e784 */
[----:B------:R-:W-:Y:S02]  /*82f0*/  @UP3 UIADD3.X UR15, UR15, -0x1, URZ, UP0, !UPT ;  /* 0xffffffff0f0f3890 */ /* 0x000fe400087fe43f */
[----:B------:R-:W-:Y:S01]  /*8300*/  RED.E.ADD.F32.FTZ.RN.STRONG.GPU [R10.64], R24 ;  /* 0x000000180a00798e */ /* 0x000fe2000c10e784 */
[C---:B-1----:R-:W-:Y:S04]  /*8310*/  LEA R4, P0, R246.reuse, R28, 0x2 ;  /* 0x0000001cf6047211 */ /* 0x042fe800078010ff */
[----:B------:R-:W-:Y:S01]  /*8320*/  RED.E.ADD.F32.FTZ.RN.STRONG.GPU [R8.64], R25 ;  /* 0x000000190800798e */ /* 0x000fe2000c10e784 */
[----:B------:R-:W-:Y:S02]  /*8330*/  LEA.HI.X.SX32 R5, R246, R29, 0x2, P0 ;  /* 0x0000001df6057211 */ /* 0x000fe400000f16ff */
[----:B------:R-:W-:Y:S02]  /*8340*/  PLOP3.LUT P0, PT, PT, PT, UP2, 0x80, 0x0 ;  /* 0x000000000000781c */ /* 0x000fe40003f0f028 */
[----:B------:R-:W-:Y:S01]  /*8350*/  RED.E.ADD.F32.FTZ.RN.STRONG.GPU [R6.64], R26 ;  /* 0x0000001a0600798e */ /* 0x000fe2000c10e784 */
[----:B------:R-:W-:Y:S04]  /*8360*/  @P1 IADD3 R0, R172, 0x3000, RZ ;  /* 0x00003000ac001810 */ /* 0x000fe80007ffe0ff */
[----:B------:R-:W-:Y:S05]  /*8370*/  LDSM.16.MT88.4 R8, [R172] ;  /* 0x00000000ac08783b */ /* 0x000fea0000004200 */
[----:B------:R-:W-:Y:S05]  /*8380*/  RED.E.ADD.F32.FTZ.RN.STRONG.GPU [R4.64], R27 ;  /* 0x0000001b0400798e */ /* 0x000fea000c10e784 */
[----:B------:R-:W1:Y:S05]  /*8390*/  LDSM.16.MT88.4 R4, [R3+0x15000] ;  /* 0x015000000304783b */ /* 0x000e6a0000004200 */
[----:B------:R-:W2:Y:S05]  /*83a0*/  LDSM.16.MT88.4 R12, [R3+0x17000] ;  /* 0x01700000030c783b */ /* 0x000eaa0000004200 */
[----:B------:R-:W3:Y:S05]  /*83b0*/  LDSM.16.MT88.4 R16, [R172+0x1000] ;  /* 0x00100000ac10783b */ /* 0x000eea0000004200 */
[----:B------:R-:W4:Y:S05]  /*83c0*/  LDSM.16.MT88.4 R28, [R172+0x2000] ;  /* 0x00200000ac1c783b */ /* 0x000f2a0000004200 */
[----:B------:R-:W-:Y:S05]  /*83d0*/  LDSM.16.MT88.4 R32, [R3+0x15800] ;  /* 0x015800000320783b */ /* 0x000fea0000004200 */
        /* <DEDUP_REMOVED lines=227> */
.L_x_989:
        /* <DEDUP_REMOVED lines=19> */
.L_x_990:
        /* <DEDUP_REMOVED lines=11> */
[----:B------:R-:W-:Y:S01]  /*93f0*/  IMAD.WIDE.U32 R4, R21, c[0x0][0x3a0], R6 ;  /* 0x0000e80015047a25 */ /* 0x000fe200078e0006 */
[----:B------:R-:W-:-:S02]  /*9400*/  USHF.R.S32.HI UR13, URZ, 0x1f, UR40 ;  /* 0x0000001f3f0d7899 */ /* 0x000fc40008011428 */
        /* <DEDUP_REMOVED lines=42> */
.L_x_992:
[----:B------:R-:W-:Y:S05]  /*96b0*/  BSYNC B0 ;  /* 0x0000000000007941 */ /* 0x000fea0003800000 */
.L_x_991:
        /* <DEDUP_REMOVED lines=20> */
.L_x_994:
[----:B------:R-:W-:Y:S05]  /*9800*/  BSYNC B0 ;  /* 0x0000000000007941 */ /* 0x000fea0003800000 */
.L_x_993:
        /* <DEDUP_REMOVED lines=30> */
.L_x_996:
[----:B------:R-:W-:Y:S05]  /*99f0*/  BSYNC B0 ;  /* 0x0000000000007941 */ /* 0x000fea0003800000 */
.L_x_995:
        /* <DEDUP_REMOVED lines=16> */
.L_x_970:
[----:B------:R-:W-:Y:S05]  /*9b00*/  BSYNC B1 ;  /* 0x0000000000017941 */ /* 0x000fea0003800000 */
.L_x_956:
        /* <DEDUP_REMOVED lines=11> */
.L_x_997:
[----:B------:R-:W-:Y:S05]  /*9bc0*/  EXIT ;  /* 0x000000000000794d */ /* 0x000fea0003800000 */
.L_x_999:
        /* <DEDUP_REMOVED lines=11> */
.L_x_1304:


//--------------------- .text._ZN5flash44flash_bwd_dq_dk_dv_loop_seqk_parallel_kernelI23Flash_bwd_kernel_traitsILi96ELi64ELi128ELi8ELi2ELi4ELi4ELb0ELb0EN7cutlass6half_tE19Flash_kernel_traitsILi96ELi64ELi128ELi8ES3_EELb1ELb0ELb0ELb0ELb1ELb1ELb0EEEvNS_16Flash_bwd_paramsE --------------------------
	.section	.text._ZN5flash44flash_bwd_dq_dk_dv_loop_seqk_parallel_kernelI23Flash_bwd_kernel_traitsILi96ELi64ELi128ELi8ELi2ELi4ELi4ELb0ELb0EN7cutlass6half_tE19Flash_kernel_traitsILi96ELi64ELi128ELi8ES3_EELb1ELb0ELb0ELb0ELb1ELb1ELb0EEEvNS_16Flash_bwd_paramsE,"ax",@progbits
	.sectioninfo	@"SHI_REGISTERS=255"
	.align	128
        .global         _ZN5flash44flash_bwd_dq_dk_dv_loop_seqk_parallel_kernelI23Flash_bwd_kernel_traitsILi96ELi64ELi128ELi8ELi2ELi4ELi4ELb0ELb0EN7cutlass6half_tE19Flash_kernel_traitsILi96ELi64ELi128ELi8ES3_EELb1ELb0ELb0ELb0ELb1ELb1ELb0EEEvNS_16Flash_bwd_paramsE
        .type           _ZN5flash44flash_bwd_dq_dk_dv_loop_seqk_parallel_kernelI23Flash_bwd_kernel_traitsILi96ELi64ELi128ELi8ELi2ELi4ELi4ELb0ELb0EN7cutlass6half_tE19Flash_kernel_traitsILi96ELi64ELi128ELi8ES3_EELb1ELb0ELb0ELb0ELb1ELb1ELb0EEEvNS_16Flash_bwd_paramsE,@function
        .size           _ZN5flash44flash_bwd_dq_dk_dv_loop_seqk_parallel_kernelI23Flash_bwd_kernel_traitsILi96ELi64ELi128ELi8ELi2ELi4ELi4ELb0ELb0EN7cutlass6half_tE19Flash_kernel_traitsILi96ELi64ELi128ELi8ES3_EELb1ELb0ELb0ELb0ELb1ELb1ELb0EEEvNS_16Flash_bwd_paramsE,(.L_x_1305 - _ZN5flash44flash_bwd_dq_dk_dv_loop_seqk_parallel_kernelI23Flash_bwd_kernel_traitsILi96ELi64ELi128ELi8ELi2ELi4ELi4ELb0ELb0EN7cutlass6half_tE19Flash_kernel_traitsILi96ELi64ELi128ELi8ES3_EELb1ELb0ELb0ELb0ELb1ELb1ELb0EEEvNS_16Flash_bwd_paramsE)
        .other          _ZN5flash44flash_bwd_dq_dk_dv_loop_seqk_parallel_kernelI23Flash_bwd_kernel_traitsILi96ELi64ELi128ELi8ELi2ELi4ELi4ELb0ELb0EN7cutlass6half_tE19Flash_kernel_traitsILi96ELi64ELi128ELi8ES3_EELb1ELb0ELb0ELb0ELb1ELb1ELb0EEEvNS_16Flash_bwd_paramsE,@"STO_CUDA_ENTRY STV_DEFAULT"
_ZN5flash44flash_bwd_dq_dk_dv_loop_seqk_parallel_kernelI23Flash_bwd_kernel_traitsILi96ELi64ELi128ELi8ELi2ELi4ELi4ELb0ELb0EN7cutlass6half_tE19Flash_kernel_traitsILi96ELi64ELi128ELi8ES3_EELb1ELb0ELb0ELb0ELb1ELb1ELb0EEEvNS_16Flash_bwd_paramsE:
.text._ZN5flash44flash_bwd_dq_dk_dv_loop_seqk_parallel_kernelI23Flash_bwd_kernel_traitsILi96ELi64ELi128ELi8ELi2ELi4ELi4ELb0ELb0EN7cutlass6half_tE19Flash_kernel_traitsILi96ELi64ELi128ELi8ES3_EELb1ELb0ELb0ELb0ELb1ELb1ELb0EEEvNS_16Flash_bwd_paramsE:
        /* <DEDUP_REMOVED lines=12> */
[----:B------:R-:W-:Y:S01]  /*00c0*/  UMOV UR7, 0x80 ;  /* 0x0000008000077882 */ /* 0x000fe20000000000 */
[----:B------:R-:W-:Y:S01]  /*00d0*/  IMAD.MOV.U32 R194, RZ, RZ, -0x10 ;  /* 0xfffffff0ffc27424 */ /* 0x000fe200078e00ff */
[----:B------:R-:W-:Y:S01]  /*00e0*/  ULDC UR8, c[0x0][0x210] ;  /* 0x0000840000087ab9 */ /* 0x000fe20000000800 */
[----:B------:R-:W-:Y:S01]  /*00f0*/  IMAD.MOV.U32 R183, RZ, RZ, 0x40 ;  /* 0x00000040ffb77424 */ /* 0x000fe200078e00ff */
[----:B------:R-:W-:Y:S02]  /*0100*/  ULDC UR12, c[0x0][0x234] ;  /* 0x00008d00000c7ab9 */ /* 0x000fe40000000800 */
[----:B------:R-:W-:Y:S02]  /*0110*/  ULDC UR11, c[0x0][0x224] ;  /* 0x00008900000b7ab9 */ /* 0x000fe40000000800 */
[----:B------:R-:W-:-:S02]  /*0120*/  ULDC UR4, c[0x0][0x22c] ;  /* 0x00008b0000047ab9 */ /* 0x000fc40000000800 */
[----:B------:R-:W-:Y:S02]  /*0130*/  UIMAD UR12, UR7, UR8, UR12 ;  /* 0x00000008070c72a4 */ /* 0x000fe4000f8e020c */
[----:B------:R-:W-:Y:S02]  /*0140*/  UIADD3 UR11, UR7, UR11, URZ ;  /* 0x0000000b070b7290 */ /* 0x000fe4000fffe03f */
[----:B------:R-:W-:Y:S02]  /*0150*/  USHF.R.S32.HI UR7, URZ, 0x1f, UR4 ;  /* 0x0000001f3f077899 */ /* 0x000fe40008011404 */
[----:B------:R-:W-:Y:S02]  /*0160*/  ULDC UR5, c[0x0][0x1c0] ;  /* 0x0000700000057ab9 */ /* 0x000fe40000000800 */
[----:B------:R-:W-:Y:S02]  /*0170*/  ULDC UR6, c[0x0][0x1c0] ;  /* 0x0000700000067ab9 */ /* 0x000fe40000000800 */
[----:B------:R-:W-:Y:S01]  /*0180*/  UIMAD UR10, UR4, UR5, URZ ;  /* 0x00000005040a72a4 */ /* 0x000fe2000f8e023f */
[----:B-1----:R-:W-:Y:S01]  /*0190*/  SHF.R.S32.HI R4, RZ, 0x1f, R10 ;  /* 0x0000001fff047819 */ /* 0x002fe2000001140a */
[----:B------:R-:W-:-:S02]  /*01a0*/  UIMAD.WIDE.U32 UR14, UR4, UR5, URZ ;  /* 0x00000005040e72a5 */ /* 0x000fc4000f8e003f */
[----:B------:R-:W-:Y:S01]  /*01b0*/  USHF.R.S32.HI UR6, URZ, 0x1f, UR6 ;  /* 0x0000001f3f067899 */ /* 0x000fe20008011406 */
[CC--:B------:R-:W-:Y:S01]  /*01c0*/  LEA.HI R2, R4.reuse, R10.reuse, RZ, 0x4 ;  /* 0x0000000a04027211 */ /* 0x0c0fe200078f20ff */
[----:B------:R-:W-:Y:S01]  /*01d0*/  UIMAD UR5, UR7, UR5, URZ ;  /* 0x00000005070572a4 */ /* 0x000fe2000f8e023f */
[CC--:B------:R-:W-:Y:S01]  /*01e0*/  LEA.HI R11, R4.reuse, R10.reuse, RZ, 0x3 ;  /* 0x0000000a040b7211 */ /* 0x0c0fe200078f18ff */
[----:B------:R-:W-:Y:S01]  /*01f0*/  USHF.L.U32 UR9, UR10, 0x6, URZ ;  /* 0x000000060a097899 */ /* 0x000fe2000800063f */
[----:B------:R-:W-:Y:S01]  /*0200*/  SHF.R.S32.HI R3, RZ, 0x4, R2 ;  /* 0x00000004ff037819 */ /* 0x000fe20000011402 */
[----:B------:R-:W-:Y:S01]  /*0210*/  UIMAD UR5, UR6, UR4, UR5 ;  /* 0x00000004060572a4 */ /* 0x000fe2000f8e0205 */
[-C--:B------:R-:W-:Y:S01]  /*0220*/  LEA.HI R13, R4, R10.reuse, RZ, 0x5 ;  /* 0x0000000a040d7211 */ /* 0x080fe200078f28ff */
[----:B------:R-:W-:Y:S01]  /*0230*/  ULDC.64 UR16, c[0x0][0x118] ;  /* 0x0000460000107ab9 */ /* 0x000fe20000000a00 */
[----:B------:R-:W-:Y:S01]  /*0240*/  LEA.HI R0, R2, R3, RZ, 0x1 ;  /* 0x0000000302007211 */ /* 0x000fe200078f08ff */
[----:B------:R-:W-:Y:S01]  /*0250*/  USHF.R.S32.HI UR8, URZ, 0x1f, UR9 ;  /* 0x0000001f3f087899 */ /* 0x000fe20008011409 */
[-C--:B------:R-:W-:Y:S01]  /*0260*/  LEA.HI R5, R4, R10.reuse, RZ, 0x2 ;  /* 0x0000000a04057211 */ /* 0x080fe200078f10ff */
[----:B------:R-:W-:Y:S01]  /*0270*/  UIADD3 UR7, UR15, UR5, URZ ;  /* 0x000000050f077290 */ /* 0x000fe2000fffe03f */
[----:B------:R-:W-:Y:S01]  /*0280*/  LOP3.LUT R0, R0, 0xfffffffe, RZ, 0xc0, !PT ;  /* 0xfffffffe00007812 */ /* 0x000fe200078ec0ff */
[----:B------:R-:W-:Y:S01]  /*0290*/  ULDC.U8 UR6, c[0x0][0x3d0] ;  /* 0x0000f40000067ab9 */ /* 0x000fe20000000000 */
[----:B------:R-:W-:-:S02]  /*02a0*/  LEA.HI R20, R4, R10, RZ, 0x7 ;  /* 0x0000000a04147211 */ /* 0x000fc400078f38ff */
[----:B------:R-:W-:Y:S01]  /*02b0*/  LOP3.LUT R8, R2, 0xfffffff0, RZ, 0xc0, !PT ;  /* 0xfffffff002087812 */ /* 0x000fe200078ec0ff */
[----:B------:R-:W-:Y:S01]  /*02c0*/  IMAD.IADD R14, R3, 0x1, -R0 ;  /* 0x00000001030e7824 */ /* 0x000fe200078e0a00 */
[----:B------:R-:W-:Y:S02]  /*02d0*/  LEA.HI R3, R4, R10, RZ, 0x6 ;  /* 0x0000000a04037211 */ /* 0x000fe400078f30ff */
[----:B------:R-:W-:Y:S02]  /*02e0*/  LOP3.LUT R4, R11, 0xfffffff8, RZ, 0xc0, !PT ;  /* 0xfffffff80b047812 */ /* 0x000fe400078ec0ff */
[----:B------:R-:W-:Y:S02]  /*02f0*/  SHF.R.S32.HI R0, RZ, 0x3, R11 ;  /* 0x00000003ff007819 */ /* 0x000fe4000001140b */
[----:B------:R-:W-:Y:S01]  /*0300*/  LOP3.LUT R2, R5, 0xfffffffc, RZ, 0xc0, !PT ;  /* 0xfffffffc05027812 */ /* 0x000fe200078ec0ff */
[----:B------:R-:W-:Y:S01]  /*0310*/  IMAD.IADD R7, R10, 0x1, -R4 ;  /* 0x000000010a077824 */ /* 0x000fe200078e0a04 */
[----:B------:R-:W-:Y:S01]  /*0320*/  SHF.R.S32.HI R23, RZ, 0x6, R3 ;  /* 0x00000006ff177819 */ /* 0x000fe20000011403 */
[----:B------:R-:W-:Y:S01]  /*0330*/  IMAD.SHL.U32 R0, R0, 0x40, RZ ;  /* 0x0000004000007824 */ /* 0x000fe200078e00ff */
[----:B------:R-:W-:Y:S01]  /*0340*/  SHF.R.S32.HI R244, RZ, 0x2, R5 ;  /* 0x00000002fff47819 */ /* 0x000fe20000011405 */
[----:B------:R-:W-:Y:S01]  /*0350*/  IMAD.IADD R15, R10, 0x1, -R2 ;  /* 0x000000010a0f7824 */ /* 0x000fe200078e0a02 */
[----:B------:R-:W-:-:S02]  /*0360*/  LEA.HI R9, R7, R7, RZ, 0x1 ;  /* 0x0000000707097211 */ /* 0x000fc400078f08ff */
[----:B------:R-:W-:Y:S01]  /*0370*/  LOP3.LUT R0, R0, 0xc0, RZ, 0xc0, !PT ;  /* 0x000000c000007812 */ /* 0x000fe200078ec0ff */
[----:B------:R-:W-:Y:S01]  /*0380*/  IMAD.SHL.U32 R246, R15, 0x8, RZ ;  /* 0x000000080ff67824 */ /* 0x000fe200078e00ff */
[----:B------:R-:W-:Y:S02]  /*0390*/  LOP3.LUT R2, R9, 0x7fffffe, RZ, 0xc0, !PT ;  /* 0x07fffffe09027812 */ /* 0x000fe400078ec0ff */
[----:B------:R-:W-:Y:S02]  /*03a0*/  SHF.R.U32.HI R6, RZ, 0x3, R0 ;  /* 0x00000003ff067819 */ /* 0x000fe40000011600 */
[----:B------:R-:W-:Y:S01]  /*03b0*/  LOP3.LUT R4, R0, 0x18, R246, 0xf8, !PT ;  /* 0x0000001800047812 */ /* 0x000fe200078ef8f6 */
[----:B------:R-:W-:Y:S01]  /*03c0*/  IMAD.IADD R3, R7, 0x1, -R2 ;  /* 0x0000000107037824 */ /* 0x000fe200078e0a02 */
[----:B------:R-:W-:Y:S01]  /*03d0*/  LOP3.LUT R12, R13, 0xffffffe0, RZ, 0xc0, !PT ;  /* 0xffffffe00d0c7812 */ /* 0x000fe200078ec0ff */
[----:B------:R-:W-:Y:S01]  /*03e0*/  IMAD R2, R23, 0x4, R14 ;  /* 0x0000000417027824 */ /* 0x000fe200078e020e */
[----:B------:R-:W-:Y:S01]  /*03f0*/  SHF.R.S32.HI R22, RZ, 0x5, R13 ;  /* 0x00000005ff167819 */ /* 0x000fe2000001140d */
[----:B------:R-:W-:Y:S01]  /*0400*/  IMAD.IADD R0, R10, 0x1, -R8 ;  /* 0x000000010a007824 */ /* 0x000fe200078e0a08 */
[----:B------:R-:W-:Y:S01]  /*0410*/  LOP3.LUT R8, R4, R6, RZ, 0x3c, !PT ;  /* 0x0000000604087212 */ /* 0x000fe200078e3cff */
[----:B------:R-:W-:Y:S01]  /*0420*/  IMAD R19, R2, 0x8, R3 ;  /* 0x0000000802137824 */ /* 0x000fe200078e0203 */
[----:B------:R-:W-:Y:S01]  /*0430*/  LEA.HI R2, R5, R244, RZ, 0x1 ;  /* 0x000000f405027211 */ /* 0x000fe200078f08ff */
[----:B------:R-:W-:Y:S01]  /*0440*/  IMAD.IADD R21, R10, 0x1, -R12 ;  /* 0x000000010a157824 */ /* 0x000fe200078e0a0c */
[----:B------:R-:W-:-:S02]  /*0450*/  SHF.R.S32.HI R3, RZ, 0x1f, R0 ;  /* 0x0000001fff037819 */ /* 0x000fc40000011400 */
[----:B------:R-:W-:Y:S02]  /*0460*/  LOP3.LUT R2, R2, 0x7fffffe, RZ, 0xc0, !PT ;  /* 0x07fffffe02027812 */ /* 0x000fe400078ec0ff */
[----:B------:R-:W-:Y:S01]  /*0470*/  SHF.R.S32.HI R6, RZ, 0x1f, R5 ;  /* 0x0000001fff067819 */ /* 0x000fe20000011405 */
[----:B------:R-:W-:Y:S01]  /*0480*/  STL [R1], R21 ;  /* 0x0000001501007387 */ /* 0x000fe20000100800 */
[-C--:B------:R-:W-:Y:S02]  /*0490*/  LEA.HI R5, R0, R0.reuse, RZ, 0x1 ;  /* 0x0000000000057211 */ /* 0x080fe400078f08ff */
[----:B------:R-:W-:Y:S01]  /*04a0*/  LEA.HI R12, R3, R0, RZ, 0x3 ;  /* 0x00000000030c7211 */ /* 0x000fe200078f18ff */
[----:B------:R-:W-:Y:S01]  /*04b0*/  IMAD.IADD R3, R244, 0x1, -R2 ;  /* 0x00000001f4037824 */ /* 0x000fe200078e0a02 */
[----:B------:R-:W-:Y:S02]  /*04c0*/  LOP3.LUT R4, R5, 0x7fffffe, RZ, 0xc0, !PT ;  /* 0x07fffffe05047812 */ /* 0x000fe400078ec0ff */
[----:B------:R-:W-:Y:S01]  /*04d0*/  LOP3.LUT R2, R12, 0xfffffff8, RZ, 0xc0, !PT ;  /* 0xfffffff80c027812 */ /* 0x000fe200078ec0ff */
[----:B------:R-:W-:Y:S01]  /*04e0*/  IMAD R3, R22, 0x8, R3 ;  /* 0x0000000816037824 */ /* 0x000fe200078e0203 */
[----:B------:R-:W-:Y:S01]  /*04f0*/  SHF.R.S32.HI R10, RZ, 0x1f, R13 ;  /* 0x0000001fff0a7819 */ /* 0x000fe2000001140d */
[C---:B------:R-:W-:Y:S01]  /*0500*/  IMAD.IADD R18, R0.reuse, 0x1, -R4 ;  /* 0x0000000100127824 */ /* 0x040fe200078e0a04 */
[----:B------:R-:W-:Y:S01]  /*0510*/  SHF.R.S32.HI R214, RZ, 0x1f, R21 ;  /* 0x0000001fffd67819 */ /* 0x000fe20000011415 */
[----:B------:R-:W-:Y:S01]  /*0520*/  IMAD.IADD R17, R0, 0x1, -R2 ;  /* 0x0000000100117824 */ /* 0x000fe200078e0a02 */
[----:B------:R-:W-:Y:S01]  /*0530*/  LEA.HI R0, R10, R22, RZ, 0x2 ;  /* 0x000000160a007211 */ /* 0x000fe200078f10ff */
[----:B------:R-:W-:Y:S01]  /*0540*/  IMAD.SHL.U32 R4, R7, 0x40, RZ ;  /* 0x0000004007047824 */ /* 0x000fe200078e00ff */
[----:B------:R-:W-:Y:S01]  /*0550*/  LEA.HI R2, R6, R244, RZ, 0x3 ;  /* 0x000000f406027211 */ /* 0x000fe200078f18ff */
[----:B------:R-:W-:Y:S01]  /*0560*/  IMAD.U32 R6, R3, 0x20, R8 ;  /* 0x0000002003067824 */ /* 0x000fe200078e0008 */
[----:B------:R-:W-:-:S02]  /*0570*/  LOP3.LUT R3, R0, 0xfffffffc, RZ, 0xc0, !PT ;  /* 0xfffffffc00037812 */ /* 0x000fc400078ec0ff */
[----:B------:R-:W-:Y:S02]  /*0580*/  LOP3.LUT R0, R2, 0xfffffff8, RZ, 0xc0, !PT ;  /* 0xfffffff802007812 */ /* 0x000fe400078ec0ff */
[----:B------:R-:W-:Y:S01]  /*0590*/  SHF.R.S32.HI R2, RZ, 0x1, R9 ;  /* 0x00000001ff027819 */ /* 0x000fe20000011409 */
[----:B------:R-:W-:Y:S01]  /*05a0*/  IMAD.IADD R9, R22, 0x1, -R3 ;  /* 0x0000000116097824 */ /* 0x000fe200078e0a03 */
[----:B------:R-:W-:Y:S01]  /*05b0*/  LOP3.LUT R7, R4, 0x1c0, RZ, 0xc0, !PT ;  /* 0x000001c004077812 */ /* 0x000fe200078ec0ff */
[----:B------:R-:W-:Y:S01]  /*05c0*/  IMAD.IADD R0, R244, 0x1, -R0 ;  /* 0x00000001f4007824 */ /* 0x000fe200078e0a00 */
[C---:B------:R-:W-:Y:S01]  /*05d0*/  LOP3.LUT P6, RZ, R2.reuse, 0x2, RZ, 0xc0, !PT ;  /* 0x0000000202ff7812 */ /* 0x040fe200078cc0ff */
[----:B------:R-:W-:Y:S01]  /*05e0*/  IMAD.SHL.U32 R2, R2, 0x40, RZ ;  /* 0x0000004002027824 */ /* 0x000fe200078e00ff */
[--C-:B------:R-:W-:Y:S01]  /*05f0*/  SHF.R.S32.HI R8, RZ, 0x1, R5.reuse ;  /* 0x00000001ff087819 */ /* 0x100fe20000011405 */
[----:B------:R1:W-:Y:S01]  /*0600*/  STL [R1+0x4], R6 ;  /* 0x0000040601007387 */ /* 0x0003e20000100800 */
[----:B------:R-:W-:Y:S01]  /*0610*/  SHF.R.S32.HI R4, RZ, 0x1f, R5 ;  /* 0x0000001fff047819 */ /* 0x000fe20000011405 */
[----:B------:R-:W-:Y:S01]  /*0620*/  IMAD.SHL.U32 R3, R9, 0x10, RZ ;  /* 0x0000001009037824 */ /* 0x000fe200078e00ff */
[----:B------:R-:W-:-:S02]  /*0630*/  LOP3.LUT R2, R2, 0xc0, RZ, 0xc0, !PT ;  /* 0x000000c002027812 */ /* 0x000fc400078ec0ff */
[----:B------:R-:W-:Y:S02]  /*0640*/  LEA.HI R4, R4, R8, RZ, 0x2 ;  /* 0x0000000804047211 */ /* 0x000fe400078f10ff */
[C---:B------:R-:W-:Y:S02]  /*0650*/  LEA.HI R10, R0.reuse, R0, RZ, 0x1 ;  /* 0x00000000000a7211 */ /* 0x040fe400078f08ff */
[----:B------:R-:W-:Y:S02]  /*0660*/  LOP3.LUT R5, R0, 0x1, RZ, 0xc0, !PT ;  /* 0x0000000100057812 */ /* 0x000fe400078ec0ff */
[----:B------:R-:W-:Y:S02]  /*0670*/  LOP3.LUT R3, R7, 0x30, R3, 0xf8, !PT ;  /* 0x0000003007037812 */ /* 0x000fe400078ef803 */
[----:B------:R-:W-:Y:S02]  /*0680*/  ISETP.NE.U32.AND P5, PT, R5, 0x1, PT ;  /* 0x000000010500780c */ /* 0x000fe40003fa5070 */
[----:B------:R-:W-:-:S02]  /*0690*/  LOP3.LUT R5, R3, 0x8, R11, 0xf8, !PT ;  /* 0x0000000803057812 */ /* 0x000fc400078ef80b */
[----:B------:R-:W-:Y:S02]  /*06a0*/  SHF.R.U32.HI R3, RZ, 0x3, R7 ;  /* 0x00000003ff037819 */ /* 0x000fe40000011607 */
[----:B------:R-:W-:Y:S02]  /*06b0*/  LOP3.LUT P4, RZ, R0, 0x2, RZ, 0xc0, !PT ;  /* 0x0000000200ff7812 */ /* 0x000fe4000788c0ff */
[----:B------:R-:W-:Y:S02]  /*06c0*/  LOP3.LUT R16, R5, R3, RZ, 0x3c, !PT ;  /* 0x0000000305107212 */ /* 0x000fe400078e3cff */
[----:B------:R-:W-:Y:S02]  /*06d0*/  SHF.R.S32.HI R3, RZ, 0x3, R12 ;  /* 0x00000003ff037819 */ /* 0x000fe4000001140c */
[----:B-1----:R-:W-:Y:S02]  /*06e0*/  LOP3.LUT R6, R4, 0xfffffffc, RZ, 0xc0, !PT ;  /* 0xfffffffc04067812 */ /* 0x002fe400078ec0ff */
[----:B------:R-:W-:Y:S01]  /*06f0*/  LOP3.LUT R4, R2, 0x8, R11, 0xf8, !PT ;  /* 0x0000000802047812 */ /* 0x000fe200078ef80b */
[----:B------:R-:W-:Y:S01]  /*0700*/  IMAD R18, R3, 0x8, R18 ;  /* 0x0000000803127824 */ /* 0x000fe200078e0212 */
[----:B------:R-:W-:Y:S01]  /*0710*/  SHF.R.U32.HI R2, RZ, 0x3, R2 ;  /* 0x00000003ff027819 */ /* 0x000fe20000011602 */
[----:B------:R-:W-:Y:S01]  /*0720*/  IMAD.IADD R11, R8, 0x1, -R6 ;  /* 0x00000001080b7824 */ /* 0x000fe200078e0a06 */
[----:B------:R-:W-:Y:S01]  /*0730*/  LEA.HI R214, R214, R21, RZ, 0x2 ;  /* 0x00000015d6d67211 */ /* 0x000fe200078f10ff */
[----:B------:R-:W-:Y:S01]  /*0740*/  IMAD.SHL.U32 R6, R15, 0x2, RZ ;  /* 0x000000020f067824 */ /* 0x000fe200078e00ff */
[----:B------:R-:W-:Y:S01]  /*0750*/  LOP3.LUT R176, R4, R2, RZ, 0x3c, !PT ;  /* 0x0000000204b07212 */ /* 0x000fe200078e3cff */
[----:B------:R-:W-:Y:S01]  /*0760*/  IMAD.SHL.U32 R4, R23, 0x20, RZ ;  /* 0x0000002017047824 */ /* 0x000fe200078e00ff */
[----:B------:R-:W-:Y:S01]  /*0770*/  LOP3.LUT R2, R10, 0x3fffffe, RZ, 0xc0, !PT ;  /* 0x03fffffe0a027812 */ /* 0x000fe200078ec0ff */
[----:B------:R-:W-:Y:S01]  /*0780*/  IMAD R181, R9, 0x2, R3 ;  /* 0x0000000209b57824 */ /* 0x000fe200078e0203 */
[----:B------:R-:W-:Y:S01]  /*0790*/  LEA.HI R3, R13, R22, RZ, 0x1 ;  /* 0x000000160d037211 */ /* 0x000fe200078f08ff */
[----:B------:R-:W-:Y:S01]  /*07a0*/  IMAD.U32 R176, R19, 0x20, R176 ;  /* 0x0000002013b07824 */ /* 0x000fe200078e00b0 */
[----:B------:R-:W-:Y:S01]  /*07b0*/  SEL R177, R186, 0xffffffe0, !P6 ;  /* 0xffffffe0bab17807 */ /* 0x000fe20007000000 */
[C---:B------:R-:W-:Y:S01]  /*07c0*/  IMAD.IADD R7, R0.reuse, 0x1, -R2 ;  /* 0x0000000100077824 */ /* 0x040fe200078e0a02 */
[----:B------:R-:W-:Y:S01]  /*07d0*/  LOP3.LUT R3, R3, 0xfffffffe, RZ, 0xc0, !PT ;  /* 0xfffffffe03037812 */ /* 0x000fe200078ec0ff */
[----:B------:R-:W-:Y:S01]  /*07e0*/  IMAD.SHL.U32 R0, R0, 0x40, RZ ;  /* 0x0000004000007824 */ /* 0x000fe200078e00ff */
[----:B------:R-:W-:Y:S01]  /*07f0*/  SEL R194, R194, 0x10, !P5 ;  /* 0x00000010c2c27807 */ /* 0x000fe20006800000 */
[----:B------:R-:W-:Y:S01]  /*0800*/  IMAD R2, R9, 0x200, R6 ;  /* 0x0000020009027824 */ /* 0x000fe200078e0206 */
[----:B------:R-:W-:Y:S01]  /*0810*/  SHF.R.S32.HI R214, RZ, 0x2, R214 ;  /* 0x00000002ffd67819 */ /* 0x000fe200000114d6 */
[----:B------:R-:W-:Y:S01]  /*0820*/  IMAD.IADD R240, R22, 0x1, -R3 ;  /* 0x0000000116f07824 */ /* 0x000fe200078e0a03 */
[----:B------:R-:W-:Y:S01]  /*0830*/  LOP3.LUT R0, R0, 0x1c0, RZ, 0xc0, !PT ;  /* 0x000001c000007812 */ /* 0x000fe200078ec0ff */
[----:B------:R-:W-:Y:S01]  /*0840*/  IMAD R9, R7, 0x20, R2 ;  /* 0x0000002007097824 */ /* 0x000fe200078e0202 */
[----:B------:R-:W-:Y:S01]  /*0850*/  SHF.R.S32.HI R2, RZ, 0x7, R20 ;  /* 0x00000007ff027819 */ /* 0x000fe20000011414 */
[----:B------:R-:W-:Y:S01]  /*0860*/  IMAD.SHL.U32 R176, R176, 0x2, RZ ;  /* 0x00000002b0b07824 */ /* 0x000fe200078e00ff */
[----:B------:R-:W-:Y:S01]  /*0870*/  LOP3.LUT R5, R0, 0x20, R4, 0xf8, !PT ;  /* 0x0000002000057812 */ /* 0x000fe200078ef804 */
[----:B------:R-:W-:Y:S01]  /*0880*/  IMAD R214, R240, 0x10, R214 ;  /* 0x00000010f0d67824 */ /* 0x000fe200078e02d6 */
[----:B------:R-:W-:Y:S01]  /*0890*/  SHF.R.U32.HI R4, RZ, 0x3, R0 ;  /* 0x00000003ff047819 */ /* 0x000fe20000011600 */
[C---:B------:R-:W-:Y:S01]  /*08a0*/  IMAD R3, R2.reuse, 0x1000, R6 ;  /* 0x0000100002037824 */ /* 0x040fe200078e0206 */
[----:B------:R-:W-:Y:S01]  /*08b0*/  SHF.R.S32.HI R0, RZ, 0x1, R10 ;  /* 0x00000001ff007819 */ /* 0x000fe2000001140a */
[----:B------:R-:W-:Y:S01]  /*08c0*/  IMAD.SHL.U32 R2, R2, 0x8, RZ ;  /* 0x0000000802027824 */ /* 0x000fe200078e00ff */
[----:B------:R-:W-:Y:S01]  /*08d0*/  LOP3.LUT R7, R5, R4, RZ, 0x3c, !PT ;  /* 0x0000000405077212 */ /* 0x000fe200078e3cff */
[----:B------:R-:W-:Y:S01]  /*08e0*/  IMAD R5, R240, 0x400, R3 ;  /* 0x00000400f0057824 */ /* 0x000fe200078e0203 */
[C---:B------:R-:W-:Y:S01]  /*08f0*/  LOP3.LUT P3, RZ, R0.reuse, 0x2, RZ, 0xc0, !PT ;  /* 0x0000000200ff7812 */ /* 0x040fe2000786c0ff */
[----:B------:R-:W-:Y:S01]  /*0900*/  IMAD.SHL.U32 R0, R0, 0x40, RZ ;  /* 0x0000004000007824 */ /* 0x000fe200078e00ff */
[----:B------:R-:W-:Y:S01]  /*0910*/  LOP3.LUT R2, R2, 0x8, RZ, 0xc0, !PT ;  /* 0x0000000802027812 */ /* 0x000fe200078ec0ff */
[----:B------:R-:W-:Y:S01]  /*0920*/  IMAD.SHL.U32 R4, R14, 0x10, RZ ;  /* 0x000000100e047824 */ /* 0x000fe200078e00ff */
[----:B------:R-:W-:Y:S01]  /*0930*/  R2P PR, R17, 0x6 ;  /* 0x0000000611007804 */ /* 0x000fe20000000000 */
[----:B------:R-:W-:Y:S01]  /*0940*/  IMAD.IADD R197, R7, 0x1, R5 ;  /* 0x0000000107c57824 */ /* 0x000fe200078e0205 */
[----:B------:R-:W-:Y:S01]  /*0950*/  LOP3.LUT R0, R0, 0xc0, RZ, 0xc0, !PT ;  /* 0x000000c000007812 */ /* 0x000fe200078ec0ff */
[----:B------:R-:W-:Y:S01]  /*0960*/  IMAD.SHL.U32 R5, R14, 0x8, RZ ;  /* 0x000000080e057824 */ /* 0x000fe200078e00ff */
[----:B------:R-:W-:Y:S01]  /*0970*/  LOP3.LUT R7, R2, 0x10, R4, 0xf8, !PT ;  /* 0x0000001002077812 */ /* 0x000fe200078ef804 */
[----:B------:R-:W-:Y:S01]  /*0980*/  IMAD.SHL.U32 R197, R197, 0x2, RZ ;  /* 0x00000002c5c57824 */ /* 0x000fe200078e00ff */
[----:B------:R-:W-:Y:S01]  /*0990*/  SHF.R.U32.HI R3, RZ, 0x3, R0 ;  /* 0x00000003ff037819 */ /* 0x000fe20000011600 */
[----:B------:R-:W-:Y:S01]  /*09a0*/  IMAD.IADD R177, R176, 0x1, R177 ;  /* 0x00000001b0b17824 */ /* 0x000fe200078e02b1 */
[----:B------:R-:W-:Y:S01]  /*09b0*/  LOP3.LUT R5, R5, 0x8, RZ, 0xc0, !PT ;  /* 0x0000000805057812 */ /* 0x000fe200078ec0ff */
[----:B------:R-:W-:Y:S01]  /*09c0*/  IMAD.IADD R195, R197, 0x1, R194 ;  /* 0x00000001c5c37824 */ /* 0x000fe200078e02c2 */
[----:B------:R-:W-:Y:S01]  /*09d0*/  LOP3.LUT R8, R3, R0, R2, 0x1e, !PT ;  /* 0x0000000003087212 */ /* 0x000fe200078e1e02 */
[----:B------:R-:W-:Y:S01]  /*09e0*/  IMAD.SHL.U32 R0, R17, 0x40, RZ ;  /* 0x0000004011007824 */ /* 0x000fe200078e00ff */
[C---:B------:R-:W-:Y:S01]  /*09f0*/  LOP3.LUT P0, RZ, R11.reuse, 0x2, RZ, 0xc0, !PT ;  /* 0x000000020bff7812 */ /* 0x040fe2000780c0ff */
[----:B------:R-:W-:Y:S01]  /*0a00*/  IMAD.SHL.U32 R2, R11, 0x40, RZ ;  /* 0x000000400b027824 */ /* 0x000fe200078e00ff */
[----:B------:R-:W-:Y:S01]  /*0a10*/  SEL R182, R186, 0xffffffe0, !P1 ;  /* 0xffffffe0bab67807 */ /* 0x000fe20004800000 */
[----:B------:R-:W-:Y:S01]  /*0a20*/  IMAD.IADD R8, R8, 0x1, R9 ;  /* 0x0000000108087824 */ /* 0x000fe200078e0209 */
[----:B------:R-:W-:Y:S01]  /*0a30*/  LOP3.LUT R0, R0, 0x1c0, RZ, 0xc0, !PT ;  /* 0x000001c000007812 */ /* 0x000fe200078ec0ff */
[----:B------:R-:W-:Y:S01]  /*0a40*/  IMAD R3, R14, 0x200, R16 ;  /* 0x000002000e037824 */ /* 0x000fe200078e0210 */
[----:B------:R-:W-:-:S02]  /*0a50*/  LOP3.LUT R2, R2, 0xc0, RZ, 0xc0, !PT ;  /* 0x000000c002027812 */ /* 0x000fc400078ec0ff */
[----:B------:R-:W-:Y:S02]  /*0a60*/  SHF.R.U32.HI R6, RZ, 0x3, R0 ;  /* 0x00000003ff067819 */ /* 0x000fe40000011600 */
[--C-:B------:R-:W-:Y:S02]  /*0a70*/  SHF.R.U32.HI R4, RZ, 0x3, R2.reuse ;  /* 0x00000003ff047819 */ /* 0x100fe40000011602 */
[--C-:B------:R-:W-:Y:S01]  /*0a80*/  LOP3.LUT R6, R6, R0, R5.reuse, 0x1e, !PT ;  /* 0x0000000006067212 */ /* 0x100fe200078e1e05 */
[----:B------:R-:W-:Y:S01]  /*0a90*/  IMAD.SHL.U32 R0, R18, 0x20, RZ ;  /* 0x0000002012007824 */ /* 0x000fe200078e00ff */
[C---:B------:R-:W-:Y:S02]  /*0aa0*/  LOP3.LUT R5, R4.reuse, R2, R5, 0x1e, !PT ;  /* 0x0000000204057212 */ /* 0x040fe400078e1e05 */
[----:B------:R-:W-:Y:S01]  /*0ab0*/  LOP3.LUT R2, R4, R7, R2, 0x1e, !PT ;  /* 0x0000000704027212 */ /* 0x000fe200078e1e02 */
[----:B------:R-:W-:Y:S01]  /*0ac0*/  IMAD.U32 R181, R181, 0x200, R6 ;  /* 0x00000200b5b57824 */ /* 0x000fe200078e0006 */
[----:B------:R-:W-:Y:S01]  /*0ad0*/  SEL R183, R183, 0xffffffc0, !P2 ;  /* 0xffffffc0b7b77807 */ /* 0x000fe20005000000 */
[----:B------:R-:W-:Y:S01]  /*0ae0*/  IMAD R187, R240, 0x200, R0 ;  /* 0x00000200f0bb7824 */ /* 0x000fe200078e0200 */
[----:B------:R-:W-:Y:S01]  /*0af0*/  IADD3 R196, R197, 0x20, RZ ;  /* 0x00000020c5c47810 */ /* 0x000fe20007ffe0ff */
[----:B------:R-:W-:Y:S01]  /*0b00*/  IMAD.IADD R185, R0, 0x1, R2 ;  /* 0x0000000100b97824 */ /* 0x000fe200078e0202 */
[----:B------:R-:W-:Y:S01]  /*0b10*/  LEA R181, R181, 0x15000, 0x1 ;  /* 0x00015000b5b57811 */ /* 0x000fe200078e08ff */
[----:B------:R-:W-:Y:S01]  /*0b20*/  IMAD.IADD R187, R187, 0x1, R5 ;  /* 0x00000001bbbb7824 */ /* 0x000fe200078e0205 */
[----:B------:R-:W-:Y:S01]  /*0b30*/  SEL R186, R186, 0xffffffe0, !P0 ;  /* 0xffffffe0baba7807 */ /* 0x000fe20004000000 */
[----:B------:R-:W-:Y:S01]  /*0b40*/  IMAD.SHL.U32 R2, R3, 0x2, RZ ;  /* 0x0000000203027824 */ /* 0x000fe200078e00ff */
[----:B------:R-:W-:Y:S01]  /*0b50*/  @P4 IADD3 R196, R197, -0x20, RZ ;  /* 0xffffffe0c5c44810 */ /* 0x000fe20007ffe0ff */
[----:B------:R-:W-:Y:S01]  /*0b60*/  IMAD.IADD R182, R181, 0x1, R182 ;  /* 0x00000001b5b67824 */ /* 0x000fe200078e02b6 */
[----:B------:R-:W-:Y:S01]  /*0b70*/  LEA R236, R8, 0x9000, 0x1 ;  /* 0x0000900008ec7811 */ /* 0x000fe200078e08ff */
[----:B------:R-:W-:Y:S01]  /*0b80*/  IMAD.SHL.U32 R179, R187, 0x2, RZ ;  /* 0x00000002bbb37824 */ /* 0x000fe200078e00ff */
[----:B------:R-:W-:Y:S01]  /*0b90*/  SHF.R.S32.HI R0, RZ, 0x1f, R244 ;  /* 0x0000001fff007819 */ /* 0x000fe200000114f4 */
[--C-:B------:R-:W-:Y:S01]  /*0ba0*/  IMAD.IADD R184, R181, 0x1, R183.reuse ;  /* 0x00000001b5b87824 */ /* 0x100fe200078e02b7 */
[----:B------:R-:W-:Y:S01]  /*0bb0*/  IADD3 R237, R236, 0x20, RZ ;  /* 0x00000020eced7810 */ /* 0x000fe20007ffe0ff */
[----:B------:R-:W-:Y:S01]  /*0bc0*/  IMAD.IADD R194, R194, 0x1, R196 ;  /* 0x00000001c2c27824 */ /* 0x000fe200078e02c4 */
[----:B------:R-:W-:Y:S01]  /*0bd0*/  @P3 IADD3 R237, R236, -0x20, RZ ;  /* 0xffffffe0eced3810 */ /* 0x000fe20007ffe0ff */
[----:B------:R-:W-:-:S02]  /*0be0*/  IMAD.IADD R183, R182, 0x1, R183 ;  /* 0x00000001b6b77824 */ /* 0x000fc400078e02b7 */
[----:B------:R-:W-:Y:S02]  /*0bf0*/  IMAD.IADD R180, R179, 0x1, R186 ;  /* 0x00000001b3b47824 */ /* 0x000fe400078e02ba */
.L_x_1008:
[----:B------:R-:W-:Y:S01]  /*0c00*/  ISETP.NE.U32.AND P0, PT, RZ, c[0x0][0x250], PT ;  /* 0x00009400ff007a0c */ /* 0x000fe20003f05070 */
[----:B-1----:R-:W-:Y:S01]  /*0c10*/  IMAD.MOV.U32 R6, RZ, RZ, RZ ;  /* 0x000000ffff067224 */ /* 0x002fe200078e00ff */
[----:B------:R-:W-:Y:S02]  /*0c20*/  ISETP.NE.U32.AND P1, PT, RZ, c[0x0][0x258], PT ;  /* 0x00009600ff007a0c */ /* 0x000fe40003f25070 */
[----:B------:R-:W-:Y:S02]  /*0c30*/  ISETP.NE.AND.EX P0, PT, RZ, c[0x0][0x254], PT, P0 ;  /* 0x00009500ff007a0c */ /* 0x000fe40003f05300 */
[----:B------:R-:W-:-:S11]  /*0c40*/  ISETP.NE.AND.EX P1, PT, RZ, c[0x0][0x25c], PT, P1 ;  /* 0x00009700ff007a0c */ /* 0x000fd60003f25310 */
[----:B------:R-:W1:Y:S01]  /*0c50*/  @P0 S2R R9, SR_CTAID.Y ;  /* 0x0000000000090919 */ /* 0x000e620000002600 */
[----:B------:R-:W-:Y:S02]  /*0c60*/  @P0 IMAD.MOV.U32 R8, RZ, RZ, 0x4 ;  /* 0x00000004ff080424 */ /* 0x000fe400078e00ff */
[----:B------:R-:W-:Y:S01]  /*0c70*/  @P1 IMAD.MOV.U32 R4, RZ, RZ, 0x4 ;  /* 0x00000004ff041424 */ /* 0x000fe200078e00ff */
[----:B------:R-:W2:Y:S01]  /*0c80*/  @P1 S2R R5, SR_CTAID.Y ;  /* 0x0000000000051919 */ /* 0x000ea20000002600 */
[----:B-1----:R-:W-:-:S04]  /*0c90*/  @P0 IMAD.WIDE R8, R9, R8, c[0x0][0x250] ;  /* 0x0000940009080625 */ /* 0x002fc800078e0208 */
[----:B--2---:R-:W-:Y:S01]  /*0ca0*/  @P1 IMAD.WIDE R4, R5, R4, c[0x0][0x258] ;  /* 0x0000960005041625 */ /* 0x004fe200078e0204 */
[----:B------:R-:W2:Y:S04]  /*0cb0*/  @P0 LDG.E R6, [R8.64] ;  /* 0x0000001008060981 */ /* 0x000ea8000c1e1900 */
[----:B------:R-:W2:Y:S01]  /*0cc0*/  @P1 LDG.E R0, [R4.64] ;  /* 0x0000001004001981 */ /* 0x000ea2000c1e1900 */
[----:B------:R-:W-:Y:S01]  /*0cd0*/  @!P1 ISETP.NE.U32.AND P0, PT, RZ, c[0x0][0x268], PT ;  /* 0x00009a00ff009a0c */ /* 0x000fe20003f05070 */
[----:B------:R-:W-:-:S03]  /*0ce0*/  IMAD.SHL.U32 R7, R249, 0x80, RZ ;  /* 0x00000080f9077824 */ /* 0x000fc600078e00ff */
[----:B------:R-:W-:-:S04]  /*0cf0*/  @!P1 ISETP.NE.AND.EX P0, PT, RZ, c[0x0][0x26c], PT, P0 ;  /* 0x00009b00ff009a0c */ /* 0x000fc80003f05300 */
[----:B------:R-:W-:Y:S01]  /*0d00*/  @!P1 SEL R3, RZ, c[0x0][0x21c], !P0 ;  /* 0x00008700ff039a07 */ /* 0x000fe20004000000 */
[----:B--2---:R-:W-:-:S03]  /*0d10*/  @P1 IMAD.IADD R0, R0, 0x1, -R6 ;  /* 0x0000000100001824 */ /* 0x004fc600078e0a06 */
[----:B------:R-:W-:-:S04]  /*0d20*/  @!P1 IADD3 R0, R3, c[0x0][0x218], -R6 ;  /* 0x0000860003009a10 */ /* 0x000fc80007ffe806 */
[----:B------:R-:W-:-:S13]  /*0d30*/  ISETP.GE.AND P0, PT, R7, R0, PT ;  /* 0x000000000700720c */ /* 0x000fda0003f06270 */
[----:B-----5:R-:W-:Y:S05]  /*0d40*/  @P0 BRA `(.L_x_1000) ;  /* 0x0000600000000947 */ /* 0x020fea0003800000 */
[----:B------:R-:W-:Y:S01]  /*0d50*/  IABS R8, c[0x0][0x1c8] ;  /* 0x0000720000087a13 */ /* 0x000fe20000000000 */
[----:B------:R-:W1:Y:S01]  /*0d60*/  S2R R23, SR_CTAID.Z ;  /* 0x0000000000177919 */ /* 0x000e620000002700 */
[----:B------:R-:W-:Y:S01]  /*0d70*/  ISETP.NE.U32.AND P1, PT, RZ, c[0x0][0x240], PT ;  /* 0x00009000ff007a0c */ /* 0x000fe20003f25070 */
[----:B------:R-:W-:Y:S01]  /*0d80*/  IMAD.MOV.U32 R18, RZ, RZ, c[0x0][0x214] ;  /* 0x00008500ff127624 */ /* 0x000fe200078e00ff */
[----:B------:R-:W2:Y:S01]  /*0d90*/  I2F.RP R4, R8 ;  /* 0x0000000800047306 */ /* 0x000ea20000209400 */
[----:B------:R-:W3:Y:S01]  /*0da0*/  S2R R22, SR_CTAID.Y ;  /* 0x0000000000167919 */ /* 0x000ee20000002600 */
[----:B------:R-:W-:Y:S02]  /*0db0*/  ISETP.NE.AND.EX P1, PT, RZ, c[0x0][0x244], PT, P1 ;  /* 0x00009100ff007a0c */ /* 0x000fe40003f25310 */
[----:B------:R-:W-:Y:S02]  /*0dc0*/  IADD3 R11, R18, 0x3f, RZ ;  /* 0x0000003f120b7810 */ /* 0x000fe40007ffe0ff */
[----:B------:R-:W-:-:S02]  /*0dd0*/  ISETP.NE.AND P5, PT, RZ, UR6, PT ;  /* 0x00000006ff007c0c */ /* 0x000fc4000bfa5270 */
[----:B------:R-:W-:Y:S01]  /*0de0*/  SHF.R.S32.HI R9, RZ, 0x1f, R6 ;  /* 0x0000001fff097819 */ /* 0x000fe20000011406 */
[----:B--2---:R-:W2:Y:S01]  /*0df0*/  MUFU.RCP R4, R4 ;  /* 0x0000000400047308 */ /* 0x004ea20000001000 */
[----:B-1----:R-:W-:Y:S02]  /*0e00*/  IABS R3, R23 ;  /* 0x0000001700037213 */ /* 0x002fe40000000000 */
[----:B------:R-:W-:Y:S01]  /*0e10*/  SHF.R.S32.HI R26, RZ, 0x1f, R23 ;  /* 0x0000001fff1a7819 */ /* 0x000fe20000011417 */
[----:B---3--:R-:W-:Y:S01]  /*0e20*/  IMAD.WIDE R14, R22, 0x80, RZ ;  /* 0x00000080160e7825 */ /* 0x008fe200078e02ff */
[----:B------:R-:W-:-:S04]  /*0e30*/  SHF.R.S32.HI R24, RZ, 0x1f, R22 ;  /* 0x0000001fff187819 */ /* 0x000fc80000011416 */
[----:B------:R-:W-:Y:S02]  /*0e40*/  SEL R13, R14, RZ, P1 ;  /* 0x000000ff0e0d7207 */ /* 0x000fe40000800000 */
[----:B--2---:R-:W-:Y:S02]  /*0e50*/  IADD3 R4, R4, 0xffffffe, RZ ;  /* 0x0ffffffe04047810 */ /* 0x004fe40007ffe0ff */
[----:B------:R-:W-:Y:S02]  /*0e60*/  SEL R14, R15, RZ, P1 ;  /* 0x000000ff0f0e7207 */ /* 0x000fe40000800000 */
[----:B------:R-:W1:Y:S02]  /*0e70*/  F2I.FTZ.U32.TRUNC.NTZ R5, R4 ;  /* 0x0000000400057305 */ /* 0x000e64000021f000 */
[----:B-1----:R-:W-:Y:S02]  /*0e80*/  IMAD.MOV R0, RZ, RZ, -R5 ;  /* 0x000000ffff007224 */ /* 0x002fe400078e0a05 */
[----:B------:R-:W-:-:S02]  /*0e90*/  IMAD.MOV.U32 R4, RZ, RZ, RZ ;  /* 0x000000ffff047224 */ /* 0x000fc400078e00ff */
[----:B------:R-:W-:-:S04]  /*0ea0*/  IMAD R0, R0, R8, RZ ;  /* 0x0000000800007224 */ /* 0x000fc800078e02ff */
[----:B------:R-:W-:Y:S02]  /*0eb0*/  IMAD.HI.U32 R0, R5, R0, R4 ;  /* 0x0000000005007227 */ /* 0x000fe400078e0004 */
[----:B------:R-:W1:Y:S02]  /*0ec0*/  LDC.U8 R5, c[0x0][0x328] ;  /* 0x0000ca00ff057b82 */ /* 0x000e640000000000 */
[----:B------:R-:W-:-:S04]  /*0ed0*/  IMAD.MOV.U32 R4, RZ, RZ, R3 ;  /* 0x000000ffff047224 */ /* 0x000fc800078e0003 */
[----:B------:R-:W-:-:S04]  /*0ee0*/  IMAD.HI.U32 R0, R0, R4, RZ ;  /* 0x0000000400007227 */ /* 0x000fc800078e00ff */
[----:B------:R-:W-:-:S04]  /*0ef0*/  IMAD.MOV R3, RZ, RZ, -R0 ;  /* 0x000000ffff037224 */ /* 0x000fc800078e0a00 */
[C---:B------:R-:W-:Y:S02]  /*0f00*/  IMAD R3, R8.reuse, R3, R4 ;  /* 0x0000000308037224 */ /* 0x040fe400078e0204 */
[----:B------:R-:W2:Y:S03]  /*0f10*/  S2R R4, SR_CTAID.X ;  /* 0x0000000000047919 */ /* 0x000ea60000002500 */
[----:B------:R-:W-:Y:S02]  /*0f20*/  ISETP.GT.U32.AND P2, PT, R8, R3, PT ;  /* 0x000000030800720c */ /* 0x000fe40003f44070 */
[----:B-1----:R-:W-:Y:S02]  /*0f30*/  ISETP.NE.AND P0, PT, R5, RZ, PT ;  /* 0x000000ff0500720c */ /* 0x002fe40003f05270 */
[----:B------:R-:W-:-:S04]  /*0f40*/  SHF.R.S32.HI R5, RZ, 0x1f, R11 ;  /* 0x0000001fff057819 */ /* 0x000fc8000001140b */
[----:B------:R-:W-:-:S05]  /*0f50*/  LEA.HI R11, R5, R11, RZ, 0x6 ;  /* 0x0000000b050b7211 */ /* 0x000fca00078f30ff */
[----:B------:R-:W-:Y:S01]  /*0f60*/  @!P2 IMAD.IADD R3, R3, 0x1, -R8 ;  /* 0x000000010303a824 */ /* 0x000fe200078e0a08 */
[----:B------:R-:W-:Y:S02]  /*0f70*/  @!P2 IADD3 R0, R0, 0x1, RZ ;  /* 0x000000010000a810 */ /* 0x000fe40007ffe0ff */
[----:B------:R-:W-:Y:S02]  /*0f80*/  ISETP.NE.AND P2, PT, RZ, c[0x0][0x1c8], PT ;  /* 0x00007200ff007a0c */ /* 0x000fe40003f45270 */
[----:B------:R-:W-:Y:S01]  /*0f90*/  ISETP.GE.U32.AND P3, PT, R3, R8, PT ;  /* 0x000000080300720c */ /* 0x000fe20003f66070 */
[----:B------:R-:W-:Y:S01]  /*0fa0*/  @P0 IMAD R12, R22, c[0x0][0x214], RZ ;  /* 0x00008500160c0a24 */ /* 0x000fe200078e02ff */
[----:B------:R-:W-:Y:S01]  /*0fb0*/  LOP3.LUT R3, R23, c[0x0][0x1c8], RZ, 0x3c, !PT ;  /* 0x0000720017037a12 */ /* 0x000fe200078e3cff */
[C---:B--2---:R-:W-:Y:S01]  /*0fc0*/  IMAD.WIDE.U32 R16, R4.reuse, c[0x0][0x3d8], RZ ;  /* 0x0000f60004107a25 */ /* 0x044fe200078e00ff */
[----:B------:R-:W-:Y:S02]  /*0fd0*/  SHF.R.S32.HI R8, RZ, 0x1f, R7 ;  /* 0x0000001fff087819 */ /* 0x000fe40000011407 */
[----:B------:R-:W-:Y:S01]  /*0fe0*/  ISETP.GE.AND P1, PT, R3, RZ, PT ;  /* 0x000000ff0300720c */ /* 0x000fe20003f26270 */
[----:B------:R-:W-:Y:S01]  /*0ff0*/  IMAD R3, R4, c[0x0][0x3dc], R17 ;  /* 0x0000f70004037a24 */ /* 0x000fe200078e0211 */
[----:B------:R-:W-:Y:S01]  /*1000*/  SEL R16, R16, RZ, P5 ;  /* 0x000000ff10107207 */ /* 0x000fe20002800000 */
[----:B------:R-:W-:-:S02]  /*1010*/  @!P0 IMAD R4, R22, c[0x0][0x1c0], R23 ;  /* 0x0000700016048a24 */ /* 0x000fc400078e0217 */
[----:B------:R-:W-:Y:S01]  /*1020*/  @P0 IMAD R12, R23, c[0x0][0x234], R12 ;  /* 0x00008d00170c0a24 */ /* 0x000fe200078e020c */
[----:B------:R-:W-:Y:S01]  /*1030*/  SEL R15, R3, RZ, P5 ;  /* 0x000000ff030f7207 */ /* 0x000fe20002800000 */
[----:B------:R-:W-:Y:S01]  /*1040*/  @!P0 IMAD R12, R4, c[0x0][0x214], RZ ;  /* 0x00008500040c8a24 */ /* 0x000fe200078e02ff */
[----:B------:R-:W-:Y:S01]  /*1050*/  @P3 IADD3 R0, R0, 0x1, RZ ;  /* 0x0000000100003810 */ /* 0x000fe20007ffe0ff */
[----:B------:R-:W-:Y:S01]  /*1060*/  IMAD R17, R23, c[0x0][0x22c], RZ ;  /* 0x00008b0017117a24 */ /* 0x000fe200078e02ff */
[----:B------:R-:W-:-:S03]  /*1070*/  LOP3.LUT R4, R11, 0xffffffc0, RZ, 0xc0, !PT ;  /* 0xffffffc00b047812 */ /* 0x000fc600078ec0ff */
[----:B------:R-:W-:Y:S01]  /*1080*/  @!P1 IMAD.MOV R0, RZ, RZ, -R0 ;  /* 0x000000ffff009224 */ /* 0x000fe200078e0a00 */
[----:B------:R-:W-:Y:S02]  /*1090*/  IADD3 R4, R4, -0x40, RZ ;  /* 0xffffffc004047810 */ /* 0x000fe40007ffe0ff */
[----:B------:R-:W-:Y:S02]  /*10a0*/  @!P2 LOP3.LUT R0, RZ, c[0x0][0x1c8], RZ, 0x33, !PT ;  /* 0x00007200ff00aa12 */ /* 0x000fe400078e33ff */
[----:B------:R-:W-:Y:S02]  /*10b0*/  SHF.R.S32.HI R5, RZ, 0x1f, R4 ;  /* 0x0000001fff057819 */ /* 0x000fe40000011404 */
[----:B------:R-:W-:Y:S02]  /*10c0*/  SHF.R.S32.HI R20, RZ, 0x1f, R17 ;  /* 0x0000001fff147819 */ /* 0x000fe40000011411 */
[----:B------:R-:W-:Y:S01]  /*10d0*/  SHF.R.S32.HI R19, RZ, 0x1f, R0 ;  /* 0x0000001fff137819 */ /* 0x000fe20000011400 */
[----:B------:R-:W-:Y:S05]  /*10e0*/  @!P0 BRA `(.L_x_1001) ;  /* 0x0000003000008947 */ /* 0x000fea0003800000 */
[----:B------:R-:W-:-:S04]  /*10f0*/  IMAD R10, R22, UR11, RZ ;  /* 0x0000000b160a7c24 */ /* 0x000fc8000f8e02ff */
[----:B------:R-:W-:Y:S01]  /*1100*/  IMAD R10, R23, UR12, R10 ;  /* 0x0000000c170a7c24 */ /* 0x000fe2000f8e020a */
[----:B------:R-:W-:Y:S05]  /*1110*/  BRA `(.L_x_1002) ;  /* 0x0000002000007947 */ /* 0x000fea0003800000 */
.L_x_1001:
[----:B------:R-:W-:-:S04]  /*1120*/  IMAD R10, R22, c[0x0][0x1c0], R23 ;  /* 0x00007000160a7a24 */ /* 0x000fc800078e0217 */
[----:B------:R-:W-:Y:S02]  /*1130*/  IMAD R10, R10, c[0x0][0x224], RZ ;  /* 0x000089000a0a7a24 */ /* 0x000fe400078e02ff */
.L_x_1002:
[----:B------:R-:W2:Y:S04]  /*1140*/  LDL R27, [R1] ;  /* 0x00000000011b7983 */ /* 0x000ea80000100800 */
[----:B------:R-:W3:Y:S04]  /*1150*/  LDL R28, [R1+0x4] ;  /* 0x00000400011c7983 */ /* 0x000ee80000100800 */
[----:B------:R-:W1:Y:S04]  /*1160*/  S2R R3, SR_TID.X ;  /* 0x0000000000037919 */ /* 0x000e680000002100 */
[----:B------:R-:W4:Y:S01]  /*1170*/  S2R R21, SR_TID.X ;  /* 0x0000000000157919 */ /* 0x000f220000002100 */
[----:B------:R-:W-:Y:S01]  /*1180*/  IADD3 R245, P0, R7, R6, RZ ;  /* 0x0000000607f57210 */ /* 0x000fe20007f1e0ff */
[----:B------:R-:W-:Y:S01]  /*1190*/  IMAD.WIDE R6, R22, c[0x0][0x224], R4 ;  /* 0x0000890016067a25 */ /* 0x000fe200078e0204 */
[----:B-1----:R-:W-:-:S04]  /*11a0*/  SHF.R.S32.HI R3, RZ, 0x1f, R3 ;  /* 0x0000001fff037819 */ /* 0x002fc80000011403 */
[----:B----4-:R-:W-:-:S04]  /*11b0*/  LEA.HI R3, R3, R21, RZ, 0x5 ;  /* 0x0000001503037211 */ /* 0x010fc800078f28ff */
[----:B------:R-:W-:Y:S02]  /*11c0*/  SHF.R.S32.HI R3, RZ, 0x5, R3 ;  /* 0x00000005ff037819 */ /* 0x000fe40000011403 */
[----:B------:R-:W-:Y:S02]  /*11d0*/  IADD3.X R248, R9, R8, RZ, P0, !PT ;  /* 0x0000000809f87210 */ /* 0x000fe400007fe4ff */
[----:B------:R-:W-:Y:S01]  /*11e0*/  ISETP.GE.AND P4, PT, R18, 0x1, PT ;  /* 0x000000011200780c */ /* 0x000fe20003f86270 */
[----:B------:R-:W-:Y:S01]  /*11f0*/  IMAD R9, R24, c[0x0][0x368], RZ ;  /* 0x0000da0018097a24 */ /* 0x000fe200078e02ff */
[----:B------:R-:W-:Y:S02]  /*1200*/  IADD3 R18, P2, R6, R13, RZ ;  /* 0x0000000d06127210 */ /* 0x000fe40007f5e0ff */
[----:B------:R-:W-:Y:S02]  /*1210*/  SHF.R.S32.HI R247, RZ, 0x1f, R246 ;  /* 0x0000001ffff77819 */ /* 0x000fe400000114f6 */
[----:B------:R-:W-:-:S02]  /*1220*/  IADD3.X R7, R7, R14, RZ, P2, !PT ;  /* 0x0000000e07077210 */ /* 0x000fc400017fe4ff */
[----:B------:R-:W-:Y:S01]  /*1230*/  LEA.HI.SX32 R198, R11, 0xffffffff, 0x1a ;  /* 0xffffffff0bc67811 */ /* 0x000fe200078fd2ff */
[C---:B------:R-:W-:Y:S01]  /*1240*/  IMAD.IADD R21, R4.reuse, 0x1, R10 ;  /* 0x0000000104157824 */ /* 0x040fe200078e020a */
[----:B------:R-:W-:Y:S02]  /*1250*/  IADD3 R206, R4, R12, RZ ;  /* 0x0000000c04ce7210 */ /* 0x000fe40007ffe0ff */
[----:B------:R-:W-:Y:S01]  /*1260*/  SHF.R.S32.HI R29, RZ, 0x1f, R244 ;  /* 0x0000001fff1d7819 */ /* 0x000fe200000114f4 */
[----:B------:R-:W-:-:S04]  /*1270*/  IMAD R12, R248, c[0x0][0x1a0], RZ ;  /* 0x00006800f80c7a24 */ /* 0x000fc800078e02ff */
[----:B------:R-:W-:Y:S02]  /*1280*/  IMAD R12, R245, c[0x0][0x1a4], R12 ;  /* 0x00006900f50c7a24 */ /* 0x000fe400078e020c */
[----:B------:R-:W-:Y:S01]  /*1290*/  IMAD R25, R24, c[0x0][0x180], RZ ;  /* 0x0000600018197a24 */ /* 0x000fe200078e02ff */
        /* <DEDUP_REMOVED lines=48> */
[----:B--2---:R-:W-:Y:S01]  /*15a0*/  IMAD R3, R3, UR10, R27 ;  /* 0x0000000a03037c24 */ /* 0x004fe2000f8e021b */
[----:B------:R-:W-:Y:S04]  /*15b0*/  @P5 BAR.SYNC.DEFER_BLOCKING 0x0 ;  /* 0x0000000000005b1d */ /* 0x000fe80000010000 */
[----:B------:R-:W-:-:S02]  /*15c0*/  IADD3 R8, P1, P0, R3, UR9, R17 ;  /* 0x0000000903087c10 */ /* 0x000fc4000f83e011 */
[----:B------:R-:W-:-:S04]  /*15d0*/  SHF.R.S32.HI R3, RZ, 0x1f, R3 ;  /* 0x0000001fff037819 */ /* 0x000fc80000011403 */
[----:B------:R-:W-:Y:S01]  /*15e0*/  IADD3.X R6, R3, UR8, R20, P1, P0 ;  /* 0x0000000803067c10 */ /* 0x000fe20008fe0414 */
[----:B------:R-:W-:Y:S01]  /*15f0*/  IMAD R3, R22, c[0x0][0x36c], R9 ;  /* 0x0000db0016037a24 */ /* 0x000fe200078e0209 */
[----:B------:R-:W-:Y:S01]  /*1600*/  IADD3 R14, P0, R8, R16, RZ ;  /* 0x00000010080e7210 */ /* 0x000fe20007f1e0ff */
[----:B------:R-:W-:-:S03]  /*1610*/  IMAD.WIDE.U32 R8, R22, c[0x0][0x368], R246 ;  /* 0x0000da0016087a25 */ /* 0x000fc600078e00f6 */
[----:B------:R-:W-:Y:S02]  /*1620*/  IADD3.X R15, R6, R15, RZ, P0, !PT ;  /* 0x0000000f060f7210 */ /* 0x000fe400007fe4ff */
[----:B------:R-:W-:Y:S02]  /*1630*/  IADD3 R9, R9, R3, RZ ;  /* 0x0000000309097210 */ /* 0x000fe40007ffe0ff */
[----:B------:R-:W-:Y:S02]  /*1640*/  IADD3 R3, P0, R244, R4, RZ ;  /* 0x00000004f4037210 */ /* 0x000fe40007f1e0ff */
[----:B------:R-:W-:Y:S02]  /*1650*/  LEA.HI R4, R198, R198, RZ, 0x1 ;  /* 0x000000c6c6047211 */ /* 0x000fe400078f08ff */
[----:B------:R-:W-:Y:S01]  /*1660*/  IADD3.X R10, R29, R5, RZ, P0, !PT ;  /* 0x000000051d0a7210 */ /* 0x000fe200007fe4ff */
[----:B------:R-:W-:Y:S01]  /*1670*/  IMAD R6, R18, UR7, RZ ;  /* 0x0000000712067c24 */ /* 0x000fe2000f8e02ff */
[----:B------:R-:W-:Y:S01]  /*1680*/  LOP3.LUT R5, R4, 0xfffffffe, RZ, 0xc0, !PT ;  /* 0xfffffffe04057812 */ /* 0x000fe200078ec0ff */
[----:B------:R-:W-:-:S02]  /*1690*/  IMAD R4, R248, c[0x0][0x198], RZ ;  /* 0x00006600f8047a24 */ /* 0x000fc400078e02ff */
[----:B------:R-:W-:Y:S02]  /*16a0*/  IMAD R20, R7, UR14, R6 ;  /* 0x0000000e07147c24 */ /* 0x000fe4000f8e0206 */
[----:B------:R-:W-:Y:S02]  /*16b0*/  IMAD.IADD R13, R198, 0x1, -R5 ;  /* 0x00000001c60d7824 */ /* 0x000fe400078e0a05 */
[C---:B------:R-:W-:Y:S02]  /*16c0*/  IMAD R11, R245.reuse, c[0x0][0x19c], R4 ;  /* 0x00006700f50b7a24 */ /* 0x040fe400078e0204 */
[----:B------:R-:W-:-:S04]  /*16d0*/  IMAD.WIDE.U32 R6, R245, c[0x0][0x198], R246 ;  /* 0x00006600f5067a25 */ /* 0x000fc800078e00f6 */
[----:B------:R-:W-:Y:S01]  /*16e0*/  IMAD.WIDE.U32 R4, R245, c[0x0][0x1a0], R246 ;  /* 0x00006800f5047a25 */ /* 0x000fe200078e00f6 */
[----:B------:R-:W-:-:S03]  /*16f0*/  ISETP.NE.AND P0, PT, R13, 0x1, PT ;  /* 0x000000010d00780c */ /* 0x000fc60003f05270 */
[----:B------:R-:W-:Y:S01]  /*1700*/  IMAD R16, R10, c[0x0][0x190], RZ ;  /* 0x000064000a107a24 */ /* 0x000fe200078e02ff */
[----:B------:R-:W-:Y:S02]  /*1710*/  IADD3 R7, R7, R11, RZ ;  /* 0x0000000b07077210 */ /* 0x000fe40007ffe0ff */
[----:B------:R-:W-:Y:S01]  /*1720*/  IADD3 R5, R5, R12, RZ ;  /* 0x0000000c05057210 */ /* 0x000fe20007ffe0ff */
[----:B------:R-:W-:-:S04]  /*1730*/  IMAD.WIDE.U32 R12, R3, c[0x0][0x190], R246 ;  /* 0x00006400030c7a25 */ /* 0x000fc800078e00f6 */
[----:B------:R-:W-:Y:S02]  /*1740*/  IMAD R11, R3, c[0x0][0x194], R16 ;  /* 0x00006500030b7a24 */ /* 0x000fe400078e0210 */
[----:B------:R-:W-:Y:S02]  /*1750*/  IMAD R17, R24, c[0x0][0x188], RZ ;  /* 0x0000620018117a24 */ /* 0x000fe400078e02ff */
[----:B------:R-:W-:Y:S01]  /*1760*/  IMAD R10, R10, c[0x0][0x370], RZ ;  /* 0x0000dc000a0a7a24 */ /* 0x000fe200078e02ff */
[----:B------:R-:W-:Y:S01]  /*1770*/  IADD3 R13, R13, R11, RZ ;  /* 0x0000000b0d0d7210 */ /* 0x000fe20007ffe0ff */
[C---:B------:R-:W-:Y:S02]  /*1780*/  IMAD R11, R22.reuse, c[0x0][0x18c], R17 ;  /* 0x00006300160b7a24 */ /* 0x040fe400078e0211 */
[----:B------:R-:W-:-:S04]  /*1790*/  IMAD.WIDE.U32 R4, R22, c[0x0][0x188], R4 ;  /* 0x0000620016047a25 */ /* 0x000fc800078e0004 */
[C---:B------:R-:W-:Y:S02]  /*17a0*/  IMAD R17, R3.reuse, c[0x0][0x374], R10 ;  /* 0x0000dd0003117a24 */ /* 0x040fe400078e020a */
[----:B------:R-:W-:Y:S01]  /*17b0*/  IMAD.WIDE.U32 R8, R3, c[0x0][0x370], R8 ;  /* 0x0000dc0003087a25 */ /* 0x000fe200078e0008 */
[----:B------:R-:W-:-:S03]  /*17c0*/  IADD3 R5, R5, R11, RZ ;  /* 0x0000000b05057210 */ /* 0x000fc60007ffe0ff */
[----:B------:R-:W-:Y:S02]  /*17d0*/  IMAD R3, R19, c[0x0][0x1b0], RZ ;  /* 0x00006c0013037a24 */ /* 0x000fe400078e02ff */
[----:B------:R-:W-:-:S04]  /*17e0*/  IMAD.WIDE.U32 R10, R18, UR14, R14 ;  /* 0x0000000e120a7c25 */ /* 0x000fc8000f8e000e */
[----:B------:R-:W-:Y:S02]  /*17f0*/  IMAD R14, R0, c[0x0][0x1b4], R3 ;  /* 0x00006d00000e7a24 */ /* 0x000fe400078e0203 */
[C---:B------:R-:W-:Y:S02]  /*1800*/  IMAD R16, R22.reuse, c[0x0][0x184], R25 ;  /* 0x0000610016107a24 */ /* 0x040fe400078e0219 */
[----:B------:R-:W-:-:S04]  /*1810*/  IMAD.WIDE.U32 R6, R22, c[0x0][0x180], R6 ;  /* 0x0000600016067a25 */ /* 0x000fc800078e0006 */
[----:B------:R-:W-:Y:S02]  /*1820*/  IMAD R3, R19, c[0x0][0x1b8], RZ ;  /* 0x00006e0013037a24 */ /* 0x000fe400078e02ff */
[----:B------:R-:W-:Y:S02]  /*1830*/  IMAD.IADD R7, R7, 0x1, R16 ;  /* 0x0000000107077824 */ /* 0x000fe400078e0210 */
[C---:B------:R-:W-:Y:S02]  /*1840*/  IMAD R3, R0.reuse, c[0x0][0x1bc], R3 ;  /* 0x00006f0000037a24 */ /* 0x040fe400078e0203 */
[----:B------:R-:W-:Y:S01]  /*1850*/  IMAD.WIDE.U32 R4, R0, c[0x0][0x1b8], R4 ;  /* 0x00006e0000047a25 */ /* 0x000fe200078e0004 */
[----:B------:R-:W-:-:S03]  /*1860*/  IADD3 R9, R9, R17, RZ ;  /* 0x0000001109097210 */ /* 0x000fc60007ffe0ff */
[----:B------:R-:W-:Y:S01]  /*1870*/  IMAD.WIDE.U32 R6, R0, c[0x0][0x1b0], R6 ;  /* 0x00006c0000067a25 */ /* 0x000fe200078e0006 */
[----:B------:R-:W-:-:S03]  /*1880*/  IADD3 R5, R5, R3, RZ ;  /* 0x0000000305057210 */ /* 0x000fc60007ffe0ff */
[----:B------:R-:W-:Y:S02]  /*1890*/  IMAD R0, R24, c[0x0][0x178], RZ ;  /* 0x00005e0018007a24 */ /* 0x000fe400078e02ff */
[----:B------:R-:W-:Y:S02]  /*18a0*/  IMAD R3, R26, c[0x0][0x378], RZ ;  /* 0x0000de001a037a24 */ /* 0x000fe400078e02ff */
[----:B------:R-:W-:Y:S02]  /*18b0*/  IMAD R16, R29, c[0x0][0x1a0], RZ ;  /* 0x000068001d107a24 */ /* 0x000fe400078e02ff */
[----:B------:R-:W-:Y:S02]  /*18c0*/  IMAD.IADD R7, R7, 0x1, R14 ;  /* 0x0000000107077824 */ /* 0x000fe400078e020e */
[C---:B------:R-:W-:Y:S02]  /*18d0*/  IMAD R0, R22.reuse, c[0x0][0x17c], R0 ;  /* 0x00005f0016007a24 */ /* 0x040fe400078e0200 */
[----:B------:R-:W-:Y:S01]  /*18e0*/  IMAD.WIDE.U32 R12, R22, c[0x0][0x178], R12 ;  /* 0x00005e00160c7a25 */ /* 0x000fe200078e000c */
[----:B------:R-:W-:-:S03]  /*18f0*/  IADD3 R11, R11, R20, RZ ;  /* 0x000000140b0b7210 */ /* 0x000fc60007ffe0ff */
[----:B------:R-:W-:Y:S01]  /*1900*/  IMAD.WIDE.U32 R14, R23, c[0x0][0x378], R8 ;  /* 0x0000de00170e7a25 */ /* 0x000fe200078e0008 */
[----:B------:R-:W-:-:S03]  /*1910*/  LEA R188, P1, R10, c[0x0][0x350], 0x2 ;  /* 0x0000d4000abc7a11 */ /* 0x000fc600078210ff */
[----:B------:R-:W-:Y:S02]  /*1920*/  IMAD R3, R23, c[0x0][0x37c], R3 ;  /* 0x0000df0017037a24 */ /* 0x000fe400078e0203 */
[C---:B------:R-:W-:Y:S02]  /*1930*/  IMAD R16, R244.reuse, c[0x0][0x1a4], R16 ;  /* 0x00006900f4107a24 */ /* 0x040fe400078e0210 */
[----:B------:R-:W-:Y:S01]  /*1940*/  IMAD.WIDE.U32 R8, R244, c[0x0][0x1a0], R4 ;  /* 0x00006800f4087a25 */ /* 0x000fe200078e0004 */
[----:B------:R-:W-:-:S03]  /*1950*/  IADD3 R13, R13, R0, RZ ;  /* 0x000000000d0d7210 */ /* 0x000fc60007ffe0ff */
[----:B------:R-:W-:Y:S01]  /*1960*/  IMAD R17, R29, c[0x0][0x198], RZ ;  /* 0x000066001d117a24 */ /* 0x000fe200078e02ff */
[----:B------:R-:W-:Y:S01]  /*1970*/  LEA.HI.X R189, R10, c[0x0][0x354], R11, 0x2, P1 ;  /* 0x0000d5000abd7a11 */ /* 0x000fe200008f140b */
[----:B------:R-:W-:Y:S01]  /*1980*/  IMAD.WIDE.U32 R10, R244, c[0x0][0x198], R6 ;  /* 0x00006600f40a7a25 */ /* 0x000fe200078e0006 */
[----:B------:R-:W-:Y:S02]  /*1990*/  IADD3 R0, R15, R3, RZ ;  /* 0x000000030f007210 */ /* 0x000fe40007ffe0ff */
[----:B------:R-:W-:Y:S01]  /*19a0*/  LEA R202, P3, R14, c[0x0][0x330], 0x1 ;  /* 0x0000cc000eca7a11 */ /* 0x000fe200078608ff */
[----:B------:R-:W-:Y:S01]  /*19b0*/  IMAD R17, R244, c[0x0][0x19c], R17 ;  /* 0x00006700f4117a24 */ /* 0x000fe200078e0211 */
[----:B------:R-:W-:Y:S01]  /*19c0*/  IADD3 R5, R9, R16, RZ ;  /* 0x0000001009057210 */ /* 0x000fe20007ffe0ff */
[----:B------:R-:W-:Y:S01]  /*19d0*/  IMAD R9, R26, c[0x0][0x1a8], RZ ;  /* 0x00006a001a097a24 */ /* 0x000fe200078e02ff */
[----:B------:R-:W-:Y:S01]  /*19e0*/  LEA.HI.X R203, R14, c[0x0][0x334], R0, 0x1, P3 ;  /* 0x0000cd000ecb7a11 */ /* 0x000fe200018f0c00 */
[----:B------:R-:W-:Y:S01]  /*19f0*/  IMAD.IADD R3, R11, 0x1, R17 ;  /* 0x000000010b037824 */ /* 0x000fe200078e0211 */
[----:B------:R-:W-:Y:S01]  /*1a00*/  LEA R6, P2, R10, c[0x0][0x168], 0x1 ;  /* 0x00005a000a067a11 */ /* 0x000fe200078408ff */
[----:B------:R-:W-:-:S02]  /*1a10*/  IMAD R0, R23, c[0x0][0x1ac], R9 ;  /* 0x00006b0017007a24 */ /* 0x000fc400078e0209 */
[----:B------:R-:W-:Y:S01]  /*1a20*/  IMAD.WIDE.U32 R12, R23, c[0x0][0x1a8], R12 ;  /* 0x00006a00170c7a25 */ /* 0x000fe200078e000c */
[----:B------:R-:W-:-:S03]  /*1a30*/  LEA.HI.X R7, R10, c[0x0][0x16c], R3, 0x1, P2 ;  /* 0x00005b000a077a11 */ /* 0x000fc600010f0c03 */
[----:B------:R-:W-:Y:S01]  /*1a40*/  IMAD.IADD R0, R13, 0x1, R0 ;  /* 0x000000010d007824 */ /* 0x000fe200078e0200 */
[----:B------:R-:W-:Y:S02]  /*1a50*/  LEA R200, P3, R12, c[0x0][0x160], 0x1 ;  /* 0x000058000cc87a11 */ /* 0x000fe400078608ff */
[----:B---3--:R-:W-:Y:S02]  /*1a60*/  IADD3 R3, R28, 0x1800, RZ ;  /* 0x000018001c037810 */ /* 0x008fe40007ffe0ff */
[----:B------:R-:W-:Y:S02]  /*1a70*/  LEA.HI.X R201, R12, c[0x0][0x164], R0, 0x1, P3 ;  /* 0x000059000cc97a11 */ /* 0x000fe400018f0c00 */
[----:B------:R-:W-:Y:S02]  /*1a80*/  SEL R0, R3, R28, !P0 ;  /* 0x0000001c03007207 */ /* 0x000fe40004000000 */
[----:B------:R-:W-:Y:S02]  /*1a90*/  SHF.L.U32 R204, R28, 0x1, RZ ;  /* 0x000000011ccc7819 */ /* 0x000fe400000006ff */
[----:B------:R-:W-:-:S02]  /*1aa0*/  MOV R9, c[0x0][0x198] ;  /* 0x0000660000097a02 */ /* 0x000fc40000000f00 */
[----:B------:R-:W-:Y:S01]  /*1ab0*/  SHF.L.U32 R0, R0, 0x1, RZ ;  /* 0x0000000100007819 */ /* 0x000fe200000006ff */
[----:B------:R-:W-:Y:S01]  /*1ac0*/  @!PT LDS RZ, [RZ] ;  /* 0x00000000fffff984 */ /* 0x000fe20000000800 */
[----:B------:R-:W-:Y:S01]  /*1ad0*/  @!PT LDS RZ, [RZ] ;  /* 0x00000000fffff984 */ /* 0x000fe20000000800 */
[----:B------:R-:W-:Y:S01]  /*1ae0*/  @!PT LDS RZ, [RZ] ;  /* 0x00000000fffff984 */ /* 0x000fe20000000800 */
[----:B------:R1:W-:Y:S01]  /*1af0*/  LDGSTS.E.BYPASS.LTC128B.128 [R204+0x6000], [R202.64] ;  /* 0x06000000cacc7fae */ /* 0x0003e2000b901d50 */
[----:B------:R-:W-:Y:S02]  /*1b00*/  MOV R11, c[0x0][0x19c] ;  /* 0x00006700000b7a02 */ /* 0x000fe40000000f00 */
[C---:B------:R-:W-:Y:S01]  /*1b10*/  LEA R10, P2, R9.reuse, R6, 0x7 ;  /* 0x00000006090a7211 */ /* 0x040fe200078438ff */
[----:B------:R1:W-:Y:S01]  /*1b20*/  LDGSTS.E.BYPASS.LTC128B.128 [R204+0x7000], [R202.64+0x40] ;  /* 0x07000040cacc7fae */ /* 0x0003e2000b901d50 */
[----:B------:R-:W-:Y:S02]  /*1b30*/  LEA R4, P1, R8, c[0x0][0x170], 0x1 ;  /* 0x00005c0008047a11 */ /* 0x000fe400078208ff */
[----:B------:R-:W-:Y:S01]  /*1b40*/  MOV R14, c[0x0][0x1a0] ;  /* 0x00006800000e7a02 */ /* 0x000fe20000000f00 */
[----:B------:R1:W-:Y:S01]  /*1b50*/  LDGSTS.E.BYPASS.LTC128B.128 [R204+0x8000], [R202.64+0x80] ;  /* 0x08000080cacc7fae */ /* 0x0003e2000b901d50 */
[----:B------:R-:W-:-:S03]  /*1b60*/  LEA.HI.X R11, R9, R7, R11, 0x7, P2 ;  /* 0x00000007090b7211 */ /* 0x000fc600010f3c0b */
[----:B------:R1:W-:Y:S01]  /*1b70*/  LDGSTS.E.BYPASS.LTC128B.128 [R0], [R200.64] ;  /* 0x00000000c8007fae */ /* 0x0003e2000b901d50 */
[----:B------:R-:W-:-:S03]  /*1b80*/  LEA.HI.X R5, R8, c[0x0][0x174], R5, 0x1, P1 ;  /* 0x00005d0008057a11 */ /* 0x000fc600008f0c05 */
[----:B------:R1:W-:Y:S01]  /*1b90*/  LDGSTS.E.BYPASS.LTC128B.128 [R0+0x1000], [R200.64+0x40] ;  /* 0x01000040c8007fae */ /* 0x0003e2000b901d50 */
[----:B------:R-:W-:Y:S02]  /*1ba0*/  MOV R13, c[0x0][0x1a4] ;  /* 0x00006900000d7a02 */ /* 0x000fe40000000f00 */
[C---:B------:R-:W-:Y:S01]  /*1bb0*/  LEA R8, P1, R14.reuse, R4, 0x7 ;  /* 0x000000040e087211 */ /* 0x040fe200078238ff */
[----:B------:R1:W-:Y:S04]  /*1bc0*/  LDGSTS.E.BYPASS.LTC128B.128 [R0+0x2000], [R200.64+0x80] ;  /* 0x02000080c8007fae */ /* 0x0003e8000b901d50 */
[----:B------:R1:W-:Y:S01]  /*1bd0*/  LDGSTS.E.BYPASS.LTC128B.128 [R204+0x9000], [R6.64] ;  /* 0x0900000006cc7fae */ /* 0x0003e2000b901d50 */
[----:B------:R-:W-:-:S03]  /*1be0*/  LEA.HI.X R9, R14, R5, R13, 0x7, P1 ;  /* 0x000000050e097211 */ /* 0x000fc600008f3c0d */
        /* <DEDUP_REMOVED lines=8> */
[----:B------:R1:W-:Y:S04]  /*1c70*/  LDGSTS.E.BYPASS.LTC128B.128 [R204+0x10000], [R8.64] ;  /* 0x1000000008cc7fae */ /* 0x0003e8000b901d50 */
[----:B------:R1:W-:Y:S04]  /*1c80*/  LDGSTS.E.BYPASS.LTC128B.128 [R204+0x12000], [R8.64+0x40] ;  /* 0x1200004008cc7fae */ /* 0x0003e8000b901d50 */
[----:B------:R1:W-:Y:S01]  /*1c90*/  LDGSTS.E.BYPASS.LTC128B.128 [R204+0x14000], [R8.64+0x80] ;  /* 0x1400008008cc7fae */ /* 0x0003e2000b901d50 */
[----:B--2---:R-:W-:-:S03]  /*1ca0*/  MOV R10, 0x4 ;  /* 0x00000004000a7802 */ /* 0x004fc60000000f00 */
[----:B------:R-:W0:Y:S02]  /*1cb0*/  LDGDEPBAR ;  /* 0x00000000000079af */ /* 0x000e240000000000 */
[----:B------:R-:W-:-:S04]  /*1cc0*/  IMAD.WIDE R206, R206, R10, c[0x0][0x200] ;  /* 0x00008000cece7625 */ /* 0x000fc800078e020a */
[----:B------:R-:W-:Y:S01]  /*1cd0*/  IMAD.WIDE R10, R21, R10, c[0x0][0x3c8] ;  /* 0x0000f200150a7625 */ /* 0x000fe200078e020a */
[----:B------:R-:W-:Y:S05]  /*1ce0*/  @!P4 BRA `(.L_x_1003) ;  /* 0x00003f900000c947 */ /* 0x000fea0003800000 */
[----:B-1----:R-:W-:Y:S02]  /*1cf0*/  IMAD.MOV.U32 R4, RZ, RZ, c[0x0][0x308] ;  /* 0x0000c200ff047624 */ /* 0x002fe400078e00ff */
[----:B------:R-:W-:-:S05]  /*1d00*/  IMAD.MOV.U32 R5, RZ, RZ, c[0x0][0x30c] ;  /* 0x0000c300ff057624 */ /* 0x000fca00078e00ff */
[----:B------:R1:W2:Y:S01]  /*1d10*/  LDG.E.64 R8, [R4.64+0x8] ;  /* 0x0000081004087981 */ /* 0x0002a2000c1e1b00 */
[----:B------:R-:W-:-:S03]  /*1d20*/  IMAD.WIDE R6, R214, 0x4, R206 ;  /* 0x00000004d6067825 */ /* 0x000fc600078e02ce */
[----:B------:R-:W3:Y:S04]  /*1d30*/  S2R R13, SR_TID.X ;  /* 0x00000000000d7919 */ /* 0x000ee80000002100 */
[----:B------:R-:W4:Y:S01]  /*1d40*/  S2R R14, SR_TID.X ;  /* 0x00000000000e7919 */ /* 0x000f220000002100 */
[----:B------:R-:W-:Y:S01]  /*1d50*/  IMAD R3, R22, c[0x0][0x1c0], R23 ;  /* 0x0000700016037a24 */ /* 0x000fe200078e0217 */
[----:B------:R-:W-:Y:S02]  /*1d60*/  IADD3 R178, R187, 0x1800, RZ ;  /* 0x00001800bbb27810 */ /* 0x000fe40007ffe0ff */
[----:B------:R4:W5:Y:S04]  /*1d70*/  LDG.E R210, [R6.64] ;  /* 0x0000001006d27981 */ /* 0x000968000c1e1900 */
[----:B-1----:R-:W2:Y:S01]  /*1d80*/  LDG.E.64 R4, [R4.64] ;  /* 0x0000001004047981 */ /* 0x002ea2000c1e1b00 */
[----:B---3--:R-:W-:Y:S01]  /*1d90*/  SHF.R.S32.HI R13, RZ, 0x1f, R13 ;  /* 0x0000001fff0d7819 */ /* 0x008fe2000001140d */
[----:B------:R-:W-:-:S02]  /*1da0*/  IMAD.SHL.U32 R3, R3, 0x20, RZ ;  /* 0x0000002003037824 */ /* 0x000fc400078e00ff */
[----:B------:R1:W5:Y:S01]  /*1db0*/  LDG.E R209, [R6.64+0x20] ;  /* 0x0000201006d17981 */ /* 0x000362000c1e1900 */
[----:B----4-:R-:W-:-:S03]  /*1dc0*/  LEA.HI R13, R13, R14, RZ, 0x6 ;  /* 0x0000000e0d0d7211 */ /* 0x010fc600078f30ff */
[----:B------:R1:W5:Y:S01]  /*1dd0*/  LDG.E R208, [R6.64+0x80] ;  /* 0x0000801006d07981 */ /* 0x000362000c1e1900 */
[----:B------:R-:W-:-:S03]  /*1de0*/  SHF.R.S32.HI R13, RZ, 0x6, R13 ;  /* 0x00000006ff0d7819 */ /* 0x000fc6000001140d */
[----:B------:R1:W5:Y:S01]  /*1df0*/  LDG.E R205, [R6.64+0xa0] ;  /* 0x0000a01006cd7981 */ /* 0x000362000c1e1900 */
[----:B------:R-:W-:Y:S01]  /*1e00*/  SHF.R.S32.HI R12, RZ, 0x1f, R27 ;  /* 0x0000001fff0c7819 */ /* 0x000fe2000001141b */
[----:B------:R-:W-:Y:S01]  /*1e10*/  IMAD.MOV.U32 R199, RZ, RZ, R0 ;  /* 0x000000ffffc77224 */ /* 0x000fe200078e0000 */
[----:B------:R-:W-:Y:S01]  /*1e20*/  SEL R178, R178, R187, !P0 ;  /* 0x000000bbb2b27207 */ /* 0x000fe20004000000 */
[----:B------:R-:W-:Y:S02]  /*1e30*/  IMAD R0, R249, 0x4, R13 ;  /* 0x00000004f9007824 */ /* 0x000fe400078e020d */
[----:B------:R-:W-:Y:S02]  /*1e40*/  IMAD.MOV.U32 R212, RZ, RZ, R10 ;  /* 0x000000ffffd47224 */ /* 0x000fe400078e000a */
[----:B------:R-:W-:Y:S02]  /*1e50*/  IMAD.MOV.U32 R211, RZ, RZ, R11 ;  /* 0x000000ffffd37224 */ /* 0x000fe400078e000b */
[----:B------:R-:W-:-:S02]  /*1e60*/  IMAD.MOV.U32 R127, RZ, RZ, RZ ;  /* 0x000000ffff7f7224 */ /* 0x000fc400078e00ff */
[----:B------:R-:W-:Y:S01]  /*1e70*/  IMAD.SHL.U32 R178, R178, 0x2, RZ ;  /* 0x00000002b2b27824 */ /* 0x000fe200078e00ff */
[----:B-1----:R-:W-:Y:S02]  /*1e80*/  SHF.R.S32.HI R6, RZ, 0x1f, R3 ;  /* 0x0000001fff067819 */ /* 0x002fe40000011403 */
[----:B--2---:R-:W-:Y:S02]  /*1e90*/  IADD3 R7, P2, P1, R3, R8, R27 ;  /* 0x0000000803077210 */ /* 0x004fe4000795e01b */
[----:B------:R-:W-:Y:S02]  /*1ea0*/  IADD3 R3, R185, 0x1800, RZ ;  /* 0x00001800b9037810 */ /* 0x000fe40007ffe0ff */
[----:B------:R-:W-:Y:S02]  /*1eb0*/  IADD3.X R6, R6, R9, R12, P2, P1 ;  /* 0x0000000906067210 */ /* 0x000fe400017e240c */
[----:B------:R-:W-:-:S05]  /*1ec0*/  SEL R3, R3, R185, !P0 ;  /* 0x000000b903037207 */ /* 0x000fca0004000000 */
[----:B------:R-:W-:Y:S01]  /*1ed0*/  IMAD.SHL.U32 R3, R3, 0x2, RZ ;  /* 0x0000000203037824 */ /* 0x000fe200078e00ff */
[----:B------:R-:W-:Y:S02]  /*1ee0*/  LOP3.LUT R0, R5, R0, RZ, 0x3c, !PT ;  /* 0x0000000005007212 */ /* 0x000fe400078e3cff */
[----:B------:R-:W-:Y:S02]  /*1ef0*/  LOP3.LUT R235, R6, R4, RZ, 0x3c, !PT ;  /* 0x0000000406eb7212 */ /* 0x000fe400078e3cff */
[----:B------:R-:W-:Y:S01]  /*1f00*/  IMAD.WIDE.U32 R230, R7, -0x2daee0ad, RZ ;  /* 0xd2511f5307e67825 */ /* 0x000fe200078e00ff */
[----:B------:R-:W-:Y:S02]  /*1f10*/  IADD3 R6, R5, -0x4498517b, RZ ;  /* 0xbb67ae8505067810 */ /* 0x000fe40007ffe0ff */
[----:B------:R-:W-:Y:S01]  /*1f20*/  IADD3 R229, R4, -0x4ab325aa, RZ ;  /* 0xb54cda5604e57810 */ /* 0x000fe20007ffe0ff */
[----:B------:R-:W-:Y:S01]  /*1f30*/  IMAD.MOV.U32 R7, RZ, RZ, c[0x0][0x1c0] ;  /* 0x00007000ff077624 */ /* 0x000fe200078e00ff */
[----:B------:R-:W-:Y:S02]  /*1f40*/  LOP3.LUT R230, R230, R6, RZ, 0x3c, !PT ;  /* 0x00000006e6e67212 */ /* 0x000fe400078e3cff */
[C---:B------:R-:W-:Y:S01]  /*1f50*/  IADD3 R228, R4.reuse, 0x1715609d, RZ ;  /* 0x1715609d04e47810 */ /* 0x040fe20007ffe0ff */
[----:B------:R-:W-:Y:S01]  /*1f60*/  IMAD R6, R7, c[0x0][0x22c], RZ ;  /* 0x00008b0007067a24 */ /* 0x000fe200078e02ff */
[----:B------:R-:W-:-:S02]  /*1f70*/  IADD3 R227, R4, 0x78dde6e4, RZ ;  /* 0x78dde6e404e37810 */ /* 0x000fc40007ffe0ff */
[----:B------:R-:W-:Y:S01]  /*1f80*/  IADD3 R226, R4, -0x255992d5, RZ ;  /* 0xdaa66d2b04e27810 */ /* 0x000fe20007ffe0ff */
[----:B------:R-:W-:Y:S01]  /*1f90*/  IMAD.SHL.U32 R241, R6, 0x10, RZ ;  /* 0x0000001006f17824 */ /* 0x000fe200078e00ff */
[----:B------:R-:W-:Y:S01]  /*1fa0*/  IADD3 R223, R4, 0x3c6ef372, RZ ;  /* 0x3c6ef37204df7810 */ /* 0x000fe20007ffe0ff */
[----:B------:R-:W-:Y:S01]  /*1fb0*/  IMAD.SHL.U32 R213, R6, 0x8, RZ ;  /* 0x0000000806d57824 */ /* 0x000fe200078e00ff */
[----:B------:R-:W-:Y:S01]  /*1fc0*/  IADD3 R224, R4, -0x61c88647, RZ ;  /* 0x9e3779b904e07810 */ /* 0x000fe20007ffe0ff */
[C---:B------:R-:W-:Y:S01]  /*1fd0*/  IMAD.U32 R252, R6.reuse, -0x40, RZ ;  /* 0xffffffc006fc7824 */ /* 0x040fe200078e00ff */
[C---:B------:R-:W-:Y:S01]  /*1fe0*/  IADD3 R242, R241.reuse, 0x40, RZ ;  /* 0x00000040f1f27810 */ /* 0x040fe20007ffe0ff */
[C---:B------:R-:W-:Y:S01]  /*1ff0*/  IMAD R251, R6.reuse, 0x30, RZ ;  /* 0x0000003006fb7824 */ /* 0x040fe200078e02ff */
[----:B------:R-:W-:Y:S01]  /*2000*/  IADD3 R243, R241, 0x20, RZ ;  /* 0x00000020f1f37810 */ /* 0x000fe20007ffe0ff */
[----:B------:R-:W-:Y:S01]  /*2010*/  IMAD R250, R6, 0x38, RZ ;  /* 0x0000003806fa7824 */ /* 0x000fe200078e02ff */
[----:B------:R-:W-:Y:S01]  /*2020*/  LOP3.LUT R0, R231, R0, RZ, 0x3c, !PT ;  /* 0x00000000e7007212 */ /* 0x000fe200078e3cff */
[----:B------:R-:W-:Y:S01]  /*2030*/  IMAD.IADD R238, R213, 0x1, R242 ;  /* 0x00000001d5ee7824 */ /* 0x000fe200078e02f2 */
[----:B------:R-:W-:Y:S01]  /*2040*/  IADD3 R234, R5, 0x646e171e, RZ ;  /* 0x646e171e05ea7810 */ /* 0x000fe20007ffe0ff */
[----:B------:R-:W-:Y:S01]  /*2050*/  IMAD.IADD R239, R213, 0x1, R243 ;  /* 0x00000001d5ef7824 */ /* 0x000fe200078e02f3 */
[----:B------:R-:W-:Y:S01]  /*2060*/  IADD3 R233, R5, -0x56f99767, RZ ;  /* 0xa906689905e97810 */ /* 0x000fe20007ffe0ff */
[----:B------:R-:W-:Y:S01]  /*2070*/  IMAD.WIDE.U32 R216, R0, -0x326172a9, RZ ;  /* 0xcd9e8d5700d87825 */ /* 0x000fe200078e00ff */
[----:B------:R-:W-:-:S02]  /*2080*/  IADD3 R4, R213, R238, RZ ;  /* 0x000000eed5047210 */ /* 0x000fc40007ffe0ff */
[C---:B------:R-:W-:Y:S02]  /*2090*/  IADD3 R232, R5.reuse, -0x126145ec, RZ ;  /* 0xed9eba1405e87810 */ /* 0x040fe40007ffe0ff */
[----:B------:R-:W-:Y:S01]  /*20a0*/  IADD3 R231, R5, 0x32370b8f, RZ ;  /* 0x32370b8f05e77810 */ /* 0x000fe20007ffe0ff */
[----:B------:R-:W-:Y:S01]  /*20b0*/  IMAD.IADD R218, R213, 0x1, R4 ;  /* 0x00000001d5da7824 */ /* 0x000fe200078e0204 */
[----:B------:R-:W-:Y:S01]  /*20c0*/  IADD3 R225, R5, 0x76cf5d0a, RZ ;  /* 0x76cf5d0a05e17810 */ /* 0x000fe20007ffe0ff */
[C---:B------:R-:W-:Y:S01]  /*20d0*/  IMAD.IADD R5, R213.reuse, 0x1, R239 ;  /* 0x00000001d5057824 */ /* 0x040fe200078e02ef */
[----:B------:R-:W-:Y:S02]  /*20e0*/  LOP3.LUT R223, R216, R223, RZ, 0x3c, !PT ;  /* 0x000000dfd8df7212 */ /* 0x000fe400078e3cff */
[C---:B------:R-:W-:Y:S01]  /*20f0*/  IADD3 R215, R213.reuse, R218, RZ ;  /* 0x000000dad5d77210 */ /* 0x040fe20007ffe0ff */
[----:B------:R-:W-:-:S04]  /*2100*/  IMAD.IADD R220, R213, 0x1, R5 ;  /* 0x00000001d5dc7824 */ /* 0x000fc800078e0205 */
[C---:B------:R-:W-:Y:S02]  /*2110*/  IMAD.IADD R219, R213.reuse, 0x1, R220 ;  /* 0x00000001d5db7824 */ /* 0x040fe400078e02dc */
[C---:B------:R-:W-:Y:S02]  /*2120*/  IMAD.IADD R221, R213.reuse, 0x1, R215 ;  /* 0x00000001d5dd7824 */ /* 0x040fe400078e02d7 */
[----:B------:R-:W-:Y:S02]  /*2130*/  IMAD.IADD R222, R213, 0x1, R219 ;  /* 0x00000001d5de7824 */ /* 0x000fe400078e02db */
.L_x_1006:
[----:B------:R-:W0:Y:S01]  /*2140*/  LDGDEPBAR ;  /* 0x00000000000079af */ /* 0x000e220000000000 */
[----:B------:R-:W-:Y:S01]  /*2150*/  IMAD.IADD R0, R186, 0x1, R178 ;  /* 0x00000001ba007824 */ /* 0x000fe200078e02b2 */
[----:B-----5:R-:W-:Y:S01]  /*2160*/  FSETP.NEU.FTZ.AND P0, PT, R210, -INF , PT ;  /* 0xff800000d200780b */ /* 0x020fe20003f1d000 */
[----:B------:R-:W-:Y:S01]  /*2170*/  ULDC.U8 UR4, c[0x0][0x2d8] ;  /* 0x0000b60000047ab9 */ /* 0x000fe20000000000 */
        /* <DEDUP_REMOVED lines=24> */
[-C--:B----4-:R-:W-:Y:S07]  /*2300*/  HMMA.16816.F32 R4, R136, R140.reuse, R4 ;  /* 0x0000008c8804723c */ /* 0x090fee0000001804 */
[----:B------:R-:W4:Y:S01]  /*2310*/  LDSM.16.M88.4 R172, [R0+0x1800] ;  /* 0x0018000000ac783b */ /* 0x000f220000000200 */
        /* <DEDUP_REMOVED lines=20> */
[----:B------:R-:W2:Y:S07]  /*2460*/  LDSM.16.M88.4 R132, [R178+0x2000] ;  /* 0x00200000b284783b */ /* 0x000eae0000000200 */
[-C--:B------:R-:W-:Y:S01]  /*2470*/  HMMA.16816.F32 R4, R164, R168.reuse, R4 ;  /* 0x000000a8a404723c */ /* 0x080fe20000001804 */
[----:B------:R-:W3:Y:S07]  /*2480*/  LDSM.16.M88.4 R152, [R0+0x2000] ;  /* 0x002000000098783b */ /* 0x000eee0000000200 */
[C---:B----4-:R-:W-:Y:S08]  /*2490*/  HMMA.16816.F32 R8, R172.reuse, R168, R8 ;  /* 0x000000a8ac08723c */ /* 0x050ff00000001808 */
[-C--:B------:R-:W-:Y:S08]  /*24a0*/  HMMA.16816.F32 R12, R172, R170.reuse, R12 ;  /* 0x000000aaac0c723c */ /* 0x080ff0000000180c */
[C---:B------:R-:W-:Y:S08]  /*24b0*/  HMMA.16816.F32 R16, R164.reuse, R170, R16 ;  /* 0x000000aaa410723c */ /* 0x040ff00000001810 */
[-C--:B-1----:R-:W-:Y:S08]  /*24c0*/  HMMA.16816.F32 R20, R164, R136.reuse, R20 ;  /* 0x00000088a414723c */ /* 0x082ff00000001814 */
[C---:B------:R-:W-:Y:S07]  /*24d0*/  HMMA.16816.F32 R24, R172.reuse, R136, R24 ;  /* 0x00000088ac18723c */ /* 0x040fee0000001818 */
[C---:B------:R-:W-:Y:S01]  /*24e0*/  FMUL.FTZ R137, R209.reuse, 1.4426950216293334961 ;  /* 0x3fb8aa3bd1897820 */ /* 0x040fe20000410000 */
[-C--:B------:R-:W-:Y:S04]  /*24f0*/  HMMA.16816.F32 R28, R172, R138.reuse, R28 ;  /* 0x0000008aac1c723c */ /* 0x080fe8000000181c */
[----:B------:R-:W-:Y:S04]  /*2500*/  FMUL.FTZ R136, R208, 1.4426950216293334961 ;  /* 0x3fb8aa3bd0887820 */ /* 0x000fe80000410000 */
[----:B------:R-:W-:Y:S07]  /*2510*/  HMMA.16816.F32 R32, R164, R138, R32 ;  /* 0x0000008aa420723c */ /* 0x000fee0000001820 */
[----:B------:R-:W-:Y:S01]  /*2520*/  FMUL.FTZ R138, R210, 1.4426950216293334961 ;  /* 0x3fb8aa3bd28a7820 */ /* 0x000fe20000410000 */
[-C--:B--2---:R-:W-:Y:S05]  /*2530*/  HMMA.16816.F32 R4, R132, R140.reuse, R4 ;  /* 0x0000008c8404723c */ /* 0x084fea0000001804 */
[----:B------:R-:W-:Y:S02]  /*2540*/  FSEL R138, R138, RZ, P0 ;  /* 0x000000ff8a8a7208 */ /* 0x000fe40000000000 */
[----:B------:R-:W-:Y:S01]  /*2550*/  FSETP.NEU.FTZ.AND P0, PT, R209, -INF , PT ;  /* 0xff800000d100780b */ /* 0x000fe20003f1d000 */
[C---:B------:R-:W-:Y:S04]  /*2560*/  HMMA.16816.F32 R8, R144.reuse, R140, R8 ;  /* 0x0000008c9008723c */ /* 0x040fe80000001808 */
[----:B------:R-:W-:Y:S02]  /*2570*/  FSEL R137, R137, RZ, P0 ;  /* 0x000000ff89897208 */ /* 0x000fe40000000000 */
[----:B------:R-:W-:Y:S02]  /*2580*/  FSETP.NEU.FTZ.AND P0, PT, R208, -INF , PT ;  /* 0xff800000d000780b */ /* 0x000fe40003f1d000 */
[-C--:B------:R-:W-:Y:S04]  /*2590*/  HMMA.16816.F32 R12, R144, R142.reuse, R12 ;  /* 0x0000008e900c723c */ /* 0x080fe8000000180c */
[----:B------:R-:W-:Y:S02]  /*25a0*/  FSEL R136, R136, RZ, P0 ;  /* 0x000000ff88887208 */ /* 0x000fe40000000000 */
[C---:B------:R-:W-:Y:S02]  /*25b0*/  FSETP.NEU.FTZ.AND P0, PT, R205.reuse, -INF , PT ;  /* 0xff800000cd00780b */ /* 0x040fe40003f1d000 */
[C---:B------:R-:W-:Y:S08]  /*25c0*/  HMMA.16816.F32 R16, R132.reuse, R142, R16 ;  /* 0x0000008e8410723c */ /* 0x040ff00000001810 */
[-C--:B------:R-:W-:Y:S08]  /*25d0*/  HMMA.16816.F32 R20, R132, R148.reuse, R20 ;  /* 0x000000948414723c */ /* 0x080ff00000001814 */
[C---:B------:R-:W-:Y:S08]  /*25e0*/  HMMA.16816.F32 R24, R144.reuse, R148, R24 ;  /* 0x000000949018723c */ /* 0x040ff00000001818 */
[-C--:B------:R-:W-:Y:S08]  /*25f0*/  HMMA.16816.F32 R28, R144, R150.reuse, R28 ;  /* 0x00000096901c723c */ /* 0x080ff0000000181c */
[----:B------:R-:W-:Y:S01]  /*2600*/  HMMA.16816.F32 R32, R132, R150, R32 ;  /* 0x000000968420723c */ /* 0x000fe20000001820 */
[----:B------:R1:W2:Y:S07]  /*2610*/  LDSM.16.M88.4 R132, [R0+0x2800] ;  /* 0x002800000084783b */ /* 0x0002ae0000000200 */
[-C--:B---3--:R-:W-:Y:S05]  /*2620*/  HMMA.16816.F32 R4, R152, R156.reuse, R4 ;  /* 0x0000009c9804723c */ /* 0x088fea0000001804 */
[----:B-1----:R-:W-:Y:S07]  /*2630*/  FMUL.FTZ R0, R205, 1.4426950216293334961 ;  /* 0x3fb8aa3bcd007820 */ /* 0x002fee0000410000 */
[----:B------:R-:W-:Y:S11]  /*2640*/  FSEL R0, R0, RZ, P0 ;  /* 0x000000ff00007208 */ /* 0x000ff60000000000 */
[----:B------:R-:W-:Y:S01]  /*2650*/  @!UPT UIADD3 URZ, URZ, URZ, URZ ;  /* 0x0000003f3f3ff290 */ /* 0x000fe2000fffe03f */
[--C-:B------:R-:W-:Y:S02]  /*2660*/  FFMA.FTZ R5, R5, c[0x0][0x23c], -R138.reuse ;  /* 0x00008f0005057a23 */ /* 0x100fe4000001088a */
[--C-:B------:R-:W-:Y:S02]  /*2670*/  FFMA.FTZ R6, R6, c[0x0][0x23c], -R137.reuse ;  /* 0x00008f0006067a23 */ /* 0x100fe40000010889 */
[--C-:B------:R-:W-:Y:S01]  /*2680*/  FFMA.FTZ R7, R7, c[0x0][0x23c], -R137.reuse ;  /* 0x00008f0007077a23 */ /* 0x100fe20000010889 */
[----:B------:R-:W-:Y:S01]  /*2690*/  MUFU.EX2 R169, R5 ;  /* 0x0000000500a97308 */ /* 0x000fe20000000800 */
[----:B------:R-:W-:Y:S01]  /*26a0*/  FFMA.FTZ R4, R4, c[0x0][0x23c], -R138 ;  /* 0x00008f0004047a23 */ /* 0x000fe2000001088a */
[C---:B--2---:R-:W-:Y:S08]  /*26b0*/  HMMA.16816.F32 R8, R132.reuse, R156, R8 ;  /* 0x0000009c8408723c */ /* 0x044ff00000001808 */
[----:B------:R-:W-:Y:S01]  /*26c0*/  MUFU.EX2 R168, R6 ;  /* 0x0000000600a87308 */ /* 0x000fe20000000800 */
[-C--:B------:R-:W-:Y:S08]  /*26d0*/  HMMA.16816.F32 R12, R132, R158.reuse, R12 ;  /* 0x0000009e840c723c */ /* 0x080ff0000000180c */
[C---:B------:R-:W-:Y:S01]  /*26e0*/  HMMA.16816.F32 R16, R152.reuse, R158, R16 ;  /* 0x0000009e9810723c */ /* 0x040fe20000001810 */
[----:B------:R1:W-:Y:S06]  /*26f0*/  MUFU.EX2 R170, R4 ;  /* 0x0000000400aa7308 */ /* 0x0003ec0000000800 */
[--C-:B------:R-:W-:Y:S04]  /*2700*/  FFMA.FTZ R8, R8, c[0x0][0x23c], -R136.reuse ;  /* 0x00008f0008087a23 */ /* 0x100fe80000010888 */
[----:B------:R-:W-:Y:S01]  /*2710*/  MUFU.EX2 R171, R7 ;  /* 0x0000000700ab7308 */ /* 0x000fe20000000800 */
[----:B------:R-:W-:Y:S02]  /*2720*/  FFMA.FTZ R9, R9, c[0x0][0x23c], -R136 ;  /* 0x00008f0009097a23 */ /* 0x000fe40000010888 */
[--C-:B------:R-:W-:Y:S02]  /*2730*/  FFMA.FTZ R10, R10, c[0x0][0x23c], -R0.reuse ;  /* 0x00008f000a0a7a23 */ /* 0x100fe40000010800 */
[----:B------:R-:W-:Y:S02]  /*2740*/  FFMA.FTZ R11, R11, c[0x0][0x23c], -R0 ;  /* 0x00008f000b0b7a23 */ /* 0x000fe40000010800 */
[----:B------:R-:W-:Y:S02]  /*2750*/  FFMA.FTZ R12, R12, c[0x0][0x23c], -R136 ;  /* 0x00008f000c0c7a23 */ /* 0x000fe40000010888 */
[----:B------:R-:W-:Y:S01]  /*2760*/  FFMA.FTZ R14, R14, c[0x0][0x23c], -R0 ;  /* 0x00008f000e0e7a23 */ /* 0x000fe20000010800 */
[----:B------:R-:W-:Y:S01]  /*2770*/  MUFU.EX2 R191, R8 ;  /* 0x0000000800bf7308 */ /* 0x000fe20000000800 */
[----:B------:R-:W-:Y:S02]  /*2780*/  FFMA.FTZ R13, R13, c[0x0][0x23c], -R136 ;  /* 0x00008f000d0d7a23 */ /* 0x000fe40000010888 */
[----:B------:R-:W-:Y:S02]  /*2790*/  FFMA.FTZ R15, R15, c[0x0][0x23c], -R0 ;  /* 0x00008f000f0f7a23 */ /* 0x000fe40000010800 */
[----:B-1----:R-:W-:Y:S02]  /*27a0*/  IMAD R4, R198, 0x4, R240 ;  /* 0x00000004c6047824 */ /* 0x002fe400078e02f0 */
[----:B------:R-:W-:Y:S02]  /*27b0*/  FFMA.FTZ R16, R16, c[0x0][0x23c], -R138 ;  /* 0x00008f0010107a23 */ /* 0x000fe4000001088a */
[--C-:B------:R-:W-:Y:S01]  /*27c0*/  FFMA.FTZ R18, R18, c[0x0][0x23c], -R137.reuse ;  /* 0x00008f0012127a23 */ /* 0x100fe20000010889 */
[----:B------:R1:W-:Y:S01]  /*27d0*/  MUFU.EX2 R174, R9 ;  /* 0x0000000900ae7308 */ /* 0x0003e20000000800 */
[----:B------:R-:W-:Y:S09]  /*27e0*/  FFMA.FTZ R19, R19, c[0x0][0x23c], -R137 ;  /* 0x00008f0013137a23 */ /* 0x000ff20000010889 */
[----:B------:R2:W-:Y:S10]  /*27f0*/  MUFU.EX2 R193, R10 ;  /* 0x0000000a00c17308 */ /* 0x0005f40000000800 */
[----:B------:R3:W-:Y:S01]  /*2800*/  MUFU.EX2 R192, R11 ;  /* 0x0000000b00c07308 */ /* 0x0007e20000000800 */
[C---:B-1----:R-:W-:Y:S09]  /*2810*/  IMAD.WIDE.U32 R8, R4.reuse, -0x326172a9, RZ ;  /* 0xcd9e8d5704087825 */ /* 0x042ff200078e00ff */
[----:B------:R1:W-:Y:S01]  /*2820*/  MUFU.EX2 R173, R12 ;  /* 0x0000000c00ad7308 */ /* 0x0003e20000000800 */
[----:B--2---:R-:W-:Y:S02]  /*2830*/  IADD3 R10, R4, 0x2, RZ ;  /* 0x00000002040a7810 */ /* 0x004fe40007ffe0ff */
[----:B------:R-:W2:Y:S07]  /*2840*/  LDSM.16.M88.4 R4, [R177+0xd400] ;  /* 0x00d40000b104783b */ /* 0x000eae0000000200 */
[----:B------:R4:W-:Y:S01]  /*2850*/  MUFU.EX2 R175, R14 ;  /* 0x0000000e00af7308 */ /* 0x0009e20000000800 */
[-C--:B---3--:R-:W-:Y:S09]  /*2860*/  LOP3.LUT R11, R9, R235.reuse, RZ, 0x3c, !PT ;  /* 0x000000eb090b7212 */ /* 0x088ff200078e3cff */
[----:B------:R-:W-:Y:S01]  /*2870*/  MUFU.EX2 R190, R13 ;  /* 0x0000000d00be7308 */ /* 0x000fe20000000800 */
[--C-:B-1----:R-:W-:Y:S01]  /*2880*/  LOP3.LUT R12, R217, R8, R224.reuse, 0x96, !PT ;  /* 0x00000008d90c7212 */ /* 0x102fe200078e96e0 */
[----:B------:R-:W-:Y:S04]  /*2890*/  IMAD.WIDE.U32 R8, R10, -0x326172a9, RZ ;  /* 0xcd9e8d570a087825 */ /* 0x000fe800078e00ff */
[----:B------:R-:W-:Y:S04]  /*28a0*/  IMAD.WIDE.U32 R142, R12, -0x2daee0ad, RZ ;  /* 0xd2511f530c8e7825 */ /* 0x000fe800078e00ff */
[----:B------:R1:W-:Y:S01]  /*28b0*/  MUFU.EX2 R172, R15 ;  /* 0x0000000f00ac7308 */ /* 0x0003e20000000800 */
[----:B------:R-:W-:Y:S01]  /*28c0*/  LOP3.LUT R12, R9, R235, RZ, 0x3c, !PT ;  /* 0x000000eb090c7212 */ /* 0x000fe200078e3cff */
[----:B------:R-:W-:Y:S01]  /*28d0*/  IMAD.WIDE.U32 R10, R11, -0x2daee0ad, RZ ;  /* 0xd2511f530b0a7825 */ /* 0x000fe200078e00ff */
[----:B------:R-:W-:Y:S04]  /*28e0*/  LOP3.LUT R9, R217, R8, R224, 0x96, !PT ;  /* 0x00000008d9097212 */ /* 0x000fe800078e96e0 */
[--C-:B------:R-:W-:Y:S01]  /*28f0*/  LOP3.LUT R140, R143, R10, R225.reuse, 0x96, !PT ;  /* 0x0000000a8f8c7212 */ /* 0x100fe200078e96e1 */
[----:B------:R-:W-:Y:S02]  /*2900*/  IMAD.WIDE.U32 R144, R9, -0x2daee0ad, RZ ;  /* 0xd2511f5309907825 */ /* 0x000fe400078e00ff */
[----:B------:R3:W-:Y:S01]  /*2910*/  MUFU.EX2 R167, R16 ;  /* 0x0000001000a77308 */ /* 0x0007e20000000800 */
[----:B------:R-:W-:Y:S01]  /*2920*/  LOP3.LUT R8, R230, R11, RZ, 0x3c, !PT ;  /* 0x0000000be6087212 */ /* 0x000fe200078e3cff */
[----:B------:R-:W-:Y:S01]  /*2930*/  IMAD.WIDE.U32 R140, R140, -0x326172a9, RZ ;  /* 0xcd9e8d578c8c7825 */ /* 0x000fe200078e00ff */
[-C--:B--2---:R-:W-:Y:S03]  /*2940*/  HMMA.16816.F32 R20, R152, R4.reuse, R20 ;  /* 0x000000049814723c */ /* 0x084fe60000001814 */
[----:B------:R-:W-:Y:S04]  /*2950*/  IMAD.WIDE.U32 R10, R12, -0x2daee0ad, RZ ;  /* 0xd2511f530c0a7825 */ /* 0x000fe800078e00ff */
[----:B------:R-:W-:Y:S01]  /*2960*/  MUFU.EX2 R165, R18 ;  /* 0x0000001200a57308 */ /* 0x000fe20000000800 */
[----:B------:R-:W-:Y:S01]  /*2970*/  IMAD.WIDE.U32 R8, R8, -0x326172a9, RZ ;  /* 0xcd9e8d5708087825 */ /* 0x000fe200078e00ff */
[C---:B------:R-:W-:Y:S04]  /*2980*/  HMMA.16816.F32 R24, R132.reuse, R4, R24 ;  /* 0x000000048418723c */ /* 0x040fe80000001818 */
[--C-:B------:R-:W-:Y:S02]  /*2990*/  LOP3.LUT R12, R141, R8, R226.reuse, 0x96, !PT ;  /* 0x000000088d0c7212 */ /* 0x100fe400078e96e2 */
[----:B----4-:R-:W-:Y:S02]  /*29a0*/  LOP3.LUT R14, R145, R10, R225, 0x96, !PT ;  /* 0x0000000a910e7212 */ /* 0x010fe400078e96e1 */
[----:B------:R-:W-:Y:S01]  /*29b0*/  MUFU.EX2 R164, R19 ;  /* 0x0000001300a47308 */ /* 0x000fe20000000800 */
[-C--:B------:R-:W-:Y:S03]  /*29c0*/  HMMA.16816.F32 R28, R132, R6.reuse, R28 ;  /* 0x00000006841c723c */ /* 0x080fe6000000181c */
[----:B------:R-:W-:Y:S01]  /*29d0*/  LOP3.LUT R11, R230, R11, RZ, 0x3c, !PT ;  /* 0x0000000be60b7212 */ /* 0x000fe200078e3cff */
[----:B-1----:R-:W-:Y:S01]  /*29e0*/  IMAD.WIDE.U32 R14, R14, -0x326172a9, RZ ;  /* 0xcd9e8d570e0e7825 */ /* 0x002fe200078e00ff */
[----:B------:R-:W-:Y:S03]  /*29f0*/  LOP3.LUT R10, R223, R9, RZ, 0x3c, !PT ;  /* 0x00000009df0a7212 */ /* 0x000fe600078e3cff */
[----:B------:R-:W-:Y:S04]  /*2a00*/  HMMA.16816.F32 R32, R152, R6, R32 ;  /* 0x000000069820723c */ /* 0x000fe80000001820 */
[----:B------:R-:W-:Y:S04]  /*2a10*/  IMAD.WIDE.U32 R12, R12, -0x2daee0ad, RZ ;  /* 0xd2511f530c0c7825 */ /* 0x000fe800078e00ff */
[----:B------:R-:W-:Y:S04]  /*2a20*/  IMAD.WIDE.U32 R8, R11, -0x326172a9, RZ ;  /* 0xcd9e8d570b087825 */ /* 0x000fe800078e00ff */
[----:B------:R-:W-:Y:S01]  /*2a30*/  IMAD.WIDE.U32 R10, R10, -0x2daee0ad, RZ ;  /* 0xd2511f530a0a7825 */ /* 0x000fe200078e00ff */
[----:B---3--:R-:W-:Y:S02]  /*2a40*/  LOP3.LUT R16, R15, R8, R226, 0x96, !PT ;  /* 0x000000080f107212 */ /* 0x008fe400078e96e2 */
[----:B------:R-:W-:Y:S01]  /*2a50*/  LOP3.LUT R9, R223, R9, RZ, 0x3c, !PT ;  /* 0x00000009df097212 */ /* 0x000fe200078e3cff */
[--C-:B------:R-:W-:Y:S01]  /*2a60*/  FFMA.FTZ R20, R20, c[0x0][0x23c], -R138.reuse ;  /* 0x00008f0014147a23 */ /* 0x100fe2000001088a */
[--C-:B------:R-:W-:Y:S01]  /*2a70*/  LOP3.LUT R8, R11, R142, R231.reuse, 0x96, !PT ;  /* 0x0000008e0b087212 */ /* 0x100fe200078e96e7 */
[----:B------:R-:W-:Y:S01]  /*2a80*/  FFMA.FTZ R21, R21, c[0x0][0x23c], -R138 ;  /* 0x00008f0015157a23 */ /* 0x000fe2000001088a */
[----:B------:R-:W-:Y:S01]  /*2a90*/  LOP3.LUT R142, R13, R10, R232, 0x96, !PT ;  /* 0x0000000a0d8e7212 */ /* 0x000fe200078e96e8 */
[----:B------:R-:W-:Y:S01]  /*2aa0*/  FFMA.FTZ R10, R17, c[0x0][0x23c], -R138 ;  /* 0x00008f00110a7a23 */ /* 0x000fe2000001088a */
[----:B------:R-:W-:Y:S01]  /*2ab0*/  MUFU.EX2 R163, R20 ;  /* 0x0000001400a37308 */ /* 0x000fe20000000800 */
[----:B------:R-:W-:Y:S04]  /*2ac0*/  IMAD.WIDE.U32 R146, R9, -0x2daee0ad, RZ ;  /* 0xd2511f5309927825 */ /* 0x000fe800078e00ff */
[----:B------:R-:W-:Y:S01]  /*2ad0*/  IMAD.WIDE.U32 R16, R16, -0x2daee0ad, RZ ;  /* 0xd2511f5310107825 */ /* 0x000fe200078e00ff */
[----:B------:R-:W-:Y:S03]  /*2ae0*/  LOP3.LUT R144, R147, R144, R231, 0x96, !PT ;  /* 0x0000009093907212 */ /* 0x000fe600078e96e7 */
[----:B------:R-:W-:Y:S01]  /*2af0*/  IMAD.WIDE.U32 R8, R8, -0x326172a9, RZ ;  /* 0xcd9e8d5708087825 */ /* 0x000fe200078e00ff */
[----:B------:R1:W-:Y:S01]  /*2b00*/  MUFU.EX2 R166, R10 ;  /* 0x0000000a00a67308 */ /* 0x0003e20000000800 */
[----:B------:R-:W-:Y:S02]  /*2b10*/  LOP3.LUT R141, R17, R146, R232, 0x96, !PT ;  /* 0x00000092118d7212 */ /* 0x000fe400078e96e8 */
[----:B------:R-:W-:Y:S01]  /*2b20*/  IMAD.WIDE.U32 R142, R142, -0x326172a9, RZ ;  /* 0xcd9e8d578e8e7825 */ /* 0x000fe200078e00ff */
[--C-:B------:R-:W-:Y:S03]  /*2b30*/  LOP3.LUT R9, R9, R140, R227.reuse, 0x96, !PT ;  /* 0x0000008c09097212 */ /* 0x100fe600078e96e3 */
[----:B------:R-:W-:Y:S03]  /*2b40*/  IMAD.WIDE.U32 R144, R144, -0x326172a9, RZ ;  /* 0xcd9e8d5790907825 */ /* 0x000fe600078e00ff */
[----:B------:R-:W-:Y:S01]  /*2b50*/  MUFU.EX2 R156, R21 ;  /* 0x00000015009c7308 */ /* 0x000fe20000000800 */
[----:B------:R-:W-:Y:S01]  /*2b60*/  IMAD.WIDE.U32 R140, R141, -0x326172a9, RZ ;  /* 0xcd9e8d578d8c7825 */ /* 0x000fe200078e00ff */
[----:B------:R-:W-:Y:S03]  /*2b70*/  LOP3.LUT R14, R145, R14, R227, 0x96, !PT ;  /* 0x0000000e910e7212 */ /* 0x000fe600078e96e3 */
[----:B------:R-:W-:Y:S01]  /*2b80*/  FFMA.FTZ R22, R22, c[0x0][0x23c], -R137 ;  /* 0x00008f0016167a23 */ /* 0x000fe20000010889 */
[----:B------:R-:W-:Y:S01]  /*2b90*/  LOP3.LUT R144, R141, R144, R228, 0x96, !PT ;  /* 0x000000908d907212 */ /* 0x000fe200078e96e4 */
[----:B------:R-:W-:Y:S03]  /*2ba0*/  IMAD.WIDE.U32 R14, R14, -0x2daee0ad, RZ ;  /* 0xd2511f530e0e7825 */ /* 0x000fe600078e00ff */
[----:B------:R-:W-:Y:S01]  /*2bb0*/  MUFU.EX2 R160, R22 ;  /* 0x0000001600a07308 */ /* 0x000fe20000000800 */
[----:B------:R-:W-:Y:S01]  /*2bc0*/  FFMA.FTZ R24, R24, c[0x0][0x23c], -R136 ;  /* 0x00008f0018187a23 */ /* 0x000fe20000010888 */
[--C-:B------:R-:W-:Y:S01]  /*2bd0*/  LOP3.LUT R16, R15, R16, R233.reuse, 0x96, !PT ;  /* 0x000000100f107212 */ /* 0x100fe200078e96e9 */
[----:B------:R-:W-:Y:S01]  /*2be0*/  FFMA.FTZ R32, R32, c[0x0][0x23c], -R138 ;  /* 0x00008f0020207a23 */ /* 0x000fe2000001088a */
[----:B-1----:R-:W-:Y:S01]  /*2bf0*/  LOP3.LUT R10, R143, R8, R228, 0x96, !PT ;  /* 0x000000088f0a7212 */ /* 0x002fe200078e96e4 */
[----:B------:R-:W-:Y:S04]  /*2c00*/  IMAD.WIDE.U32 R8, R9, -0x2daee0ad, RZ ;  /* 0xd2511f5309087825 */ /* 0x000fe800078e00ff */
[----:B------:R-:W-:Y:S01]  /*2c10*/  IMAD.WIDE.U32 R10, R10, -0x2daee0ad, RZ ;  /* 0xd2511f530a0a7825 */ /* 0x000fe200078e00ff */
[----:B------:R-:W-:Y:S01]  /*2c20*/  LOP3.LUT R139, R9, R12, R233, 0x96, !PT ;  /* 0x0000000c098b7212 */ /* 0x000fe200078e96e9 */
[----:B------:R-:W-:Y:S02]  /*2c30*/  MUFU.EX2 R161, R24 ;  /* 0x0000001800a17308 */ /* 0x000fe40000000800 */
[----:B------:R-:W-:Y:S01]  /*2c40*/  IMAD.WIDE.U32 R4, R16, -0x326172a9, RZ ;  /* 0xcd9e8d5710047825 */ /* 0x000fe200078e00ff */
[C---:B------:R-:W-:Y:S02]  /*2c50*/  LOP3.LUT R145, R10.reuse, 0xffff, RZ, 0xc0, !PT ;  /* 0x0000ffff0a917812 */ /* 0x040fe400078ec0ff */
[----:B------:R-:W-:Y:S01]  /*2c60*/  LOP3.LUT R17, R10, 0xff, RZ, 0xc0, !PT ;  /* 0x000000ff0a117812 */ /* 0x000fe200078ec0ff */
[----:B------:R-:W-:Y:S01]  /*2c70*/  FFMA.FTZ R138, R33, c[0x0][0x23c], -R138 ;  /* 0x00008f00218a7a23 */ /* 0x000fe2000001088a */
[----:B------:R-:W-:Y:S01]  /*2c80*/  SHF.R.U32.HI R146, RZ, 0x10, R10 ;  /* 0x00000010ff927819 */ /* 0x000fe2000001160a */
[----:B------:R-:W-:Y:S01]  /*2c90*/  FFMA.FTZ R30, R30, c[0x0][0x23c], -R0 ;  /* 0x00008f001e1e7a23 */ /* 0x000fe20000010800 */
[----:B------:R-:W-:Y:S01]  /*2ca0*/  SHF.R.U32.HI R18, RZ, 0x18, R10 ;  /* 0x00000018ff127819 */ /* 0x000fe2000001160a */
[----:B------:R-:W-:Y:S01]  /*2cb0*/  MUFU.EX2 R149, R138 ;  /* 0x0000008a00957308 */ /* 0x000fe20000000800 */
[--C-:B------:R-:W-:Y:S01]  /*2cc0*/  LOP3.LUT R13, R11, R8, R234.reuse, 0x96, !PT ;  /* 0x000000080b0d7212 */ /* 0x100fe200078e96ea */
[----:B------:R-:W-:Y:S01]  /*2cd0*/  IMAD.WIDE.U32 R8, R144, -0x2daee0ad, RZ ;  /* 0xd2511f5390087825 */ /* 0x000fe200078e00ff */
[----:B------:R-:W-:Y:S02]  /*2ce0*/  ISETP.LE.U32.AND P1, PT, R17, UR4, PT ;  /* 0x0000000411007c0c */ /* 0x000fe4000bf23070 */
[----:B------:R-:W-:Y:S01]  /*2cf0*/  ISETP.LE.U32.AND P5, PT, R18, UR4, PT ;  /* 0x0000000412007c0c */ /* 0x000fe2000bfa3070 */
[----:B------:R-:W-:Y:S01]  /*2d00*/  IMAD.WIDE.U32 R10, R139, -0x326172a9, RZ ;  /* 0xcd9e8d578b0a7825 */ /* 0x000fe200078e00ff */
[----:B------:R-:W-:Y:S02]  /*2d10*/  LOP3.LUT R141, R8, 0xffff, RZ, 0xc0, !PT ;  /* 0x0000ffff088d7812 */ /* 0x000fe400078ec0ff */
[----:B------:R-:W-:Y:S01]  /*2d20*/  LOP3.LUT R12, R9, R14, R234, 0x96, !PT ;  /* 0x0000000e090c7212 */ /* 0x000fe200078e96ea */
[----:B------:R-:W1:Y:S01]  /*2d30*/  MUFU.EX2 R151, R32 ;  /* 0x0000002000977308 */ /* 0x000e620000000800 */
[----:B------:R-:W-:Y:S01]  /*2d40*/  LOP3.LUT R9, R11, R142, R229, 0x96, !PT ;  /* 0x0000008e0b097212 */ /* 0x000fe200078e96e5 */
[----:B------:R-:W-:Y:S01]  /*2d50*/  FFMA.FTZ R26, R26, c[0x0][0x23c], -R0 ;  /* 0x00008f001a1a7a23 */ /* 0x000fe20000010800 */
[----:B------:R-:W-:Y:S01]  /*2d60*/  SHF.R.U32.HI R144, RZ, 0x10, R8 ;  /* 0x00000010ff907819 */ /* 0x000fe20000011608 */
[--C-:B------:R-:W-:Y:S01]  /*2d70*/  FFMA.FTZ R27, R27, c[0x0][0x23c], -R0.reuse ;  /* 0x00008f001b1b7a23 */ /* 0x100fe20000010800 */
[----:B------:R-:W-:Y:S01]  /*2d80*/  LOP3.LUT R139, R8, 0xff, RZ, 0xc0, !PT ;  /* 0x000000ff088b7812 */ /* 0x000fe200078ec0ff */
[----:B------:R-:W-:Y:S01]  /*2d90*/  FFMA.FTZ R0, R31, c[0x0][0x23c], -R0 ;  /* 0x00008f001f007a23 */ /* 0x000fe20000010800 */
[----:B------:R-:W-:Y:S01]  /*2da0*/  SHF.R.U32.HI R143, RZ, 0x18, R8 ;  /* 0x00000018ff8f7819 */ /* 0x000fe20000011608 */
[--C-:B------:R-:W-:Y:S01]  /*2db0*/  FFMA.FTZ R23, R23, c[0x0][0x23c], -R137.reuse ;  /* 0x00008f0017177a23 */ /* 0x100fe20000010889 */
[----:B------:R-:W-:Y:S01]  /*2dc0*/  LOP3.LUT R17, R10, 0xffff, RZ, 0xc0, !PT ;  /* 0x0000ffff0a117812 */ /* 0x000fe200078ec0ff */
[----:B------:R-:W-:Y:S01]  /*2dd0*/  MUFU.EX2 R152, R0 ;  /* 0x0000000000987308 */ /* 0x000fe20000000800 */
[----:B------:R-:W-:Y:S01]  /*2de0*/  LOP3.LUT R8, R13, 0xff, RZ, 0xc0, !PT ;  /* 0x000000ff0d087812 */ /* 0x000fe200078ec0ff */
[----:B------:R-:W-:Y:S01]  /*2df0*/  FFMA.FTZ R25, R25, c[0x0][0x23c], -R136 ;  /* 0x00008f0019197a23 */ /* 0x000fe20000010888 */
[----:B------:R-:W-:Y:S01]  /*2e00*/  LOP3.LUT R11, R9, 0xffff, RZ, 0xc0, !PT ;  /* 0x0000ffff090b7812 */ /* 0x000fe200078ec0ff */
[--C-:B------:R-:W-:Y:S01]  /*2e10*/  FFMA.FTZ R34, R34, c[0x0][0x23c], -R137.reuse ;  /* 0x00008f0022227a23 */ /* 0x100fe20000010889 */
[----:B------:R-:W-:Y:S01]  /*2e20*/  LOP3.LUT R19, R10, 0xff, RZ, 0xc0, !PT ;  /* 0x000000ff0a137812 */ /* 0x000fe200078ec0ff */
[----:B------:R-:W-:Y:S01]  /*2e30*/  FFMA.FTZ R137, R35, c[0x0][0x23c], -R137 ;  /* 0x00008f0023897a23 */ /* 0x000fe20000010889 */
[----:B------:R-:W-:Y:S01]  /*2e40*/  SHF.R.U32.HI R18, RZ, 0x10, R10 ;  /* 0x00000010ff127819 */ /* 0x000fe2000001160a */
[----:B------:R-:W-:Y:S01]  /*2e50*/  FFMA.FTZ R28, R28, c[0x0][0x23c], -R136 ;  /* 0x00008f001c1c7a23 */ /* 0x000fe20000010888 */
[----:B------:R-:W-:Y:S01]  /*2e60*/  SHF.R.U32.HI R20, RZ, 0x18, R10 ;  /* 0x00000018ff147819 */ /* 0x000fe2000001160a */
[----:B------:R-:W-:Y:S01]  /*2e70*/  MUFU.EX2 R159, R23 ;  /* 0x00000017009f7308 */ /* 0x000fe20000000800 */
[----:B------:R-:W-:Y:S01]  /*2e80*/  LOP3.LUT R10, R9, 0xff, RZ, 0xc0, !PT ;  /* 0x000000ff090a7812 */ /* 0x000fe200078ec0ff */
[----:B------:R-:W-:Y:S01]  /*2e90*/  FFMA.FTZ R136, R29, c[0x0][0x23c], -R136 ;  /* 0x00008f001d887a23 */ /* 0x000fe20000010888 */
[----:B------:R-:W-:Y:S01]  /*2ea0*/  ISETP.LE.U32.AND P4, PT, R8, UR4, PT ;  /* 0x0000000408007c0c */ /* 0x000fe2000bf83070 */
[----:B-1----:R-:W-:Y:S01]  /*2eb0*/  @!P1 FADD.FTZ R151, -R151, -RZ ;  /* 0x800000ff97979221 */ /* 0x002fe20000010100 */
[----:B------:R-:W-:Y:S02]  /*2ec0*/  LOP3.LUT R8, R5, R140, R229, 0x96, !PT ;  /* 0x0000008c05087212 */ /* 0x000fe400078e96e5 */
[----:B------:R-:W-:Y:S02]  /*2ed0*/  LOP3.LUT R14, R4, 0xffff, RZ, 0xc0, !PT ;  /* 0x0000ffff040e7812 */ /* 0x000fe400078ec0ff */
[----:B------:R-:W-:Y:S01]  /*2ee0*/  SHF.R.U32.HI R5, RZ, 0x8, R11 ;  /* 0x00000008ff057819 */ /* 0x000fe2000001160b */
[----:B------:R-:W-:Y:S01]  /*2ef0*/  MUFU.EX2 R162, R26 ;  /* 0x0000001a00a27308 */ /* 0x000fe20000000800 */
[----:B------:R-:W-:Y:S02]  /*2f00*/  ISETP.LE.U32.AND P2, PT, R10, UR4, PT ;  /* 0x000000040a007c0c */ /* 0x000fe4000bf43070 */
[--C-:B------:R-:W-:Y:S02]  /*2f10*/  SHF.R.U32.HI R10, RZ, 0x10, R9.reuse ;  /* 0x00000010ff0a7819 */ /* 0x100fe40000011609 */
[----:B------:R-:W-:Y:S01]  /*2f20*/  LOP3.LUT R5, R5, 0xffff, RZ, 0xc0, !PT ;  /* 0x0000ffff05057812 */ /* 0x000fe200078ec0ff */
[----:B------:R-:W-:Y:S01]  /*2f30*/  @!P4 FADD.FTZ R163, -R163, -RZ ;  /* 0x800000ffa3a3c221 */ /* 0x000fe20000010100 */
[----:B------:R-:W-:Y:S02]  /*2f40*/  LOP3.LUT R10, R10, 0xff, RZ, 0xc0, !PT ;  /* 0x000000ff0a0a7812 */ /* 0x000fe400078ec0ff */
[--C-:B------:R-:W-:Y:S01]  /*2f50*/  SHF.R.U32.HI R16, RZ, 0x18, R4.reuse ;  /* 0x00000018ff107819 */ /* 0x100fe20000011604 */
[----:B------:R-:W-:Y:S01]  /*2f60*/  MUFU.EX2 R157, R25 ;  /* 0x00000019009d7308 */ /* 0x000fe20000000800 */
[----:B------:R-:W-:Y:S02]  /*2f70*/  LOP3.LUT R15, R4, 0xff, RZ, 0xc0, !PT ;  /* 0x000000ff040f7812 */ /* 0x000fe400078ec0ff */
[----:B------:R-:W-:Y:S01]  /*2f80*/  SHF.R.U32.HI R11, RZ, 0x10, R4 ;  /* 0x00000010ff0b7819 */ /* 0x000fe20000011604 */
[----:B------:R-:W-:Y:S01]  /*2f90*/  @!P2 FADD.FTZ R170, -R170, -RZ ;  /* 0x800000ffaaaaa221 */ /* 0x000fe20000010100 */
[----:B------:R-:W-:Y:S02]  /*2fa0*/  LOP3.LUT R4, R8, 0xffff, RZ, 0xc0, !PT ;  /* 0x0000ffff08047812 */ /* 0x000fe400078ec0ff */
[----:B------:R-:W-:Y:S02]  /*2fb0*/  ISETP.LE.U32.AND P0, PT, R5, UR4, PT ;  /* 0x0000000405007c0c */ /* 0x000fe4000bf03070 */
[----:B------:R-:W-:Y:S01]  /*2fc0*/  ISETP.LE.U32.AND P6, PT, R10, UR4, PT ;  /* 0x000000040a007c0c */ /* 0x000fe2000bfc3070 */
[----:B------:R-:W-:Y:S01]  /*2fd0*/  MUFU.EX2 R150, R34 ;  /* 0x0000002200967308 */ /* 0x000fe20000000800 */
[----:B------:R-:W-:Y:S02]  /*2fe0*/  LOP3.LUT R5, R8, 0xff, RZ, 0xc0, !PT ;  /* 0x000000ff08057812 */ /* 0x000fe400078ec0ff */
[----:B------:R-:W-:Y:S02]  /*2ff0*/  SHF.R.U32.HI R4, RZ, 0x8, R4 ;  /* 0x00000008ff047819 */ /* 0x000fe40000011604 */
[----:B------:R-:W-:Y:S02]  /*3000*/  ISETP.LE.U32.AND P2, PT, R5, UR4, PT ;  /* 0x0000000405007c0c */ /* 0x000fe4000bf43070 */
[----:B------:R-:W-:Y:S02]  /*3010*/  LOP3.LUT R5, R4, 0xffff, RZ, 0xc0, !PT ;  /* 0x0000ffff04057812 */ /* 0x000fe400078ec0ff */
[----:B------:R-:W-:Y:S01]  /*3020*/  SHF.R.U32.HI R4, RZ, 0x10, R8 ;  /* 0x00000010ff047819 */ /* 0x000fe20000011608 */
[----:B------:R-:W-:Y:S01]  /*3030*/  @!P0 FADD.FTZ R169, -R169, -RZ ;  /* 0x800000ffa9a98221 */ /* 0x000fe20000010100 */
[----:B------:R-:W-:Y:S01]  /*3040*/  ISETP.LE.U32.AND P0, PT, R5, UR4, PT ;  /* 0x0000000405007c0c */ /* 0x000fe2000bf03070 */
[----:B------:R-:W-:Y:S01]  /*3050*/  @!P6 FADD.FTZ R168, -R168, -RZ ;  /* 0x800000ffa8a8e221 */ /* 0x000fe20000010100 */
[----:B------:R-:W-:Y:S01]  /*3060*/  LOP3.LUT R4, R4, 0xff, RZ, 0xc0, !PT ;  /* 0x000000ff04047812 */ /* 0x000fe200078ec0ff */
[----:B------:R-:W1:Y:S01]  /*3070*/  MUFU.EX2 R148, R137 ;  /* 0x0000008900947308 */ /* 0x000e620000000800 */
[----:B------:R-:W-:Y:S02]  /*3080*/  SHF.R.U32.HI R9, RZ, 0x18, R9 ;  /* 0x00000018ff097819 */ /* 0x000fe40000011609 */
[----:B------:R-:W-:Y:S01]  /*3090*/  ISETP.LE.U32.AND P6, PT, R4, UR4, PT ;  /* 0x0000000404007c0c */ /* 0x000fe2000bfc3070 */
[----:B------:R-:W-:Y:S01]  /*30a0*/  @!P2 FADD.FTZ R191, -R191, -RZ ;  /* 0x800000ffbfbfa221 */ /* 0x000fe20000010100 */
[----:B------:R-:W-:Y:S02]  /*30b0*/  ISETP.LE.U32.AND P3, PT, R9, UR4, PT ;  /* 0x0000000409007c0c */ /* 0x000fe4000bf63070 */
        /* <DEDUP_REMOVED lines=8> */
[----:B------:R-:W-:Y:S01]  /*3140*/  ISETP.LE.U32.AND P6, PT, R4, UR4, PT ;  /* 0x0000000404007c0c */ /* 0x000fe2000bfc3070 */
[----:B------:R-:W-:Y:S01]  /*3150*/  @!P3 FADD.FTZ R171, -R171, -RZ ;  /* 0x800000ffababb221 */ /* 0x000fe20000010100 */
[----:B------:R-:W-:Y:S02]  /*3160*/  SHF.R.U32.HI R8, RZ, 0x18, R8 ;  /* 0x00000018ff087819 */ /* 0x000fe40000011608 */
[----:B------:R-:W-:Y:S01]  /*3170*/  SHF.R.U32.HI R4, RZ, 0x8, R17 ;  /* 0x00000008ff047819 */ /* 0x000fe20000011611 */
[----:B------:R-:W-:Y:S01]  /*3180*/  @!P2 FADD.FTZ R173, -R173, -RZ ;  /* 0x800000ffadada221 */ /* 0x000fe20000010100 */
[----:B------:R-:W-:Y:S01]  /*3190*/  ISETP.LE.U32.AND P3, PT, R8, UR4, PT ;  /* 0x0000000408007c0c */ /* 0x000fe2000bf63070 */
[----:B------:R-:W-:Y:S01]  /*31a0*/  MUFU.EX2 R155, R28 ;  /* 0x0000001c009b7308 */ /* 0x000fe20000000800 */
[----:B------:R-:W-:Y:S01]  /*31b0*/  ISETP.LE.U32.AND P2, PT, R19, UR4, PT ;  /* 0x0000000413007c0c */ /* 0x000fe2000bf43070 */
[----:B-1----:R-:W-:Y:S01]  /*31c0*/  @!P5 FADD.FTZ R148, -R148, -RZ ;  /* 0x800000ff9494d221 */ /* 0x002fe20000010100 */
[----:B------:R-:W-:Y:S01]  /*31d0*/  LOP3.LUT R5, R18, 0xff, RZ, 0xc0, !PT ;  /* 0x000000ff12057812 */ /* 0x000fe200078ec0ff */
[----:B------:R-:W-:Y:S01]  /*31e0*/  @!P0 FADD.FTZ R190, -R190, -RZ ;  /* 0x800000ffbebe8221 */ /* 0x000fe20000010100 */
[----:B------:R-:W-:Y:S01]  /*31f0*/  LOP3.LUT R4, R4, 0xffff, RZ, 0xc0, !PT ;  /* 0x0000ffff04047812 */ /* 0x000fe200078ec0ff */
[----:B------:R-:W-:Y:S01]  /*3200*/  @!P6 FADD.FTZ R175, -R175, -RZ ;  /* 0x800000ffafafe221 */ /* 0x000fe20000010100 */
[----:B------:R-:W-:Y:S02]  /*3210*/  ISETP.LE.U32.AND P0, PT, R5, UR4, PT ;  /* 0x0000000405007c0c */ /* 0x000fe4000bf03070 */
[----:B------:R-:W-:Y:S01]  /*3220*/  ISETP.LE.U32.AND P6, PT, R4, UR4, PT ;  /* 0x0000000404007c0c */ /* 0x000fe2000bfc3070 */
[----:B------:R-:W-:Y:S01]  /*3230*/  MUFU.EX2 R154, R136 ;  /* 0x00000088009a7308 */ /* 0x000fe20000000800 */
[----:B------:R-:W-:Y:S01]  /*3240*/  LOP3.LUT R4, R13, 0xffff, RZ, 0xc0, !PT ;  /* 0x0000ffff0d047812 */ /* 0x000fe200078ec0ff */
[----:B------:R-:W-:Y:S01]  /*3250*/  @!P3 FADD.FTZ R192, -R192, -RZ ;  /* 0x800000ffc0c0b221 */ /* 0x000fe20000010100 */
[----:B------:R-:W-:Y:S01]  /*3260*/  ISETP.LE.U32.AND P3, PT, R16, UR4, PT ;  /* 0x0000000410007c0c */ /* 0x000fe2000bf63070 */
[----:B------:R-:W-:Y:S01]  /*3270*/  @!P2 FADD.FTZ R167, -R167, -RZ ;  /* 0x800000ffa7a7a221 */ /* 0x000fe20000010100 */
[----:B------:R-:W-:Y:S02]  /*3280*/  SHF.R.U32.HI R4, RZ, 0x8, R4 ;  /* 0x00000008ff047819 */ /* 0x000fe40000011604 */
[----:B------:R-:W-:Y:S02]  /*3290*/  ISETP.LE.U32.AND P2, PT, R20, UR4, PT ;  /* 0x0000000414007c0c */ /* 0x000fe4000bf43070 */
[--C-:B------:R-:W-:Y:S01]  /*32a0*/  SHF.R.U32.HI R5, RZ, 0x18, R13.reuse ;  /* 0x00000018ff057819 */ /* 0x100fe2000001160d */
[----:B------:R-:W-:Y:S01]  /*32b0*/  @!P0 FADD.FTZ R165, -R165, -RZ ;  /* 0x800000ffa5a58221 */ /* 0x000fe20000010100 */
[----:B------:R-:W-:Y:S01]  /*32c0*/  SHF.R.U32.HI R13, RZ, 0x10, R13 ;  /* 0x00000010ff0d7819 */ /* 0x000fe2000001160d */
[----:B------:R-:W-:Y:S01]  /*32d0*/  @!P6 FADD.FTZ R166, -R166, -RZ ;  /* 0x800000ffa6a6e221 */ /* 0x000fe20000010100 */
[----:B------:R-:W-:Y:S01]  /*32e0*/  LOP3.LUT R4, R4, 0xffff, RZ, 0xc0, !PT ;  /* 0x0000ffff04047812 */ /* 0x000fe200078ec0ff */
[----:B------:R-:W1:Y:S01]  /*32f0*/  MUFU.EX2 R153, R30 ;  /* 0x0000001e00997308 */ /* 0x000e620000000800 */
[----:B------:R-:W-:Y:S01]  /*3300*/  LOP3.LUT R13, R13, 0xff, RZ, 0xc0, !PT ;  /* 0x000000ff0d0d7812 */ /* 0x000fe200078ec0ff */
[----:B------:R-:W-:Y:S01]  /*3310*/  @!P3 FADD.FTZ R172, -R172, -RZ ;  /* 0x800000ffacacb221 */ /* 0x000fe20000010100 */
[----:B------:R-:W-:Y:S02]  /*3320*/  ISETP.LE.U32.AND P0, PT, R4, UR4, PT ;  /* 0x0000000404007c0c */ /* 0x000fe4000bf03070 */
[----:B------:R-:W-:Y:S01]  /*3330*/  LOP3.LUT R4, R12, 0xffff, RZ, 0xc0, !PT ;  /* 0x0000ffff0c047812 */ /* 0x000fe200078ec0ff */
[----:B------:R-:W-:Y:S01]  /*3340*/  @!P2 FADD.FTZ R164, -R164, -RZ ;  /* 0x800000ffa4a4a221 */ /* 0x000fe20000010100 */
[----:B------:R-:W-:Y:S02]  /*3350*/  LOP3.LUT R6, R12, 0xff, RZ, 0xc0, !PT ;  /* 0x000000ff0c067812 */ /* 0x000fe400078ec0ff */
[----:B------:R-:W-:Y:S02]  /*3360*/  ISETP.LE.U32.AND P6, PT, R13, UR4, PT ;  /* 0x000000040d007c0c */ /* 0x000fe4000bfc3070 */
[----:B------:R-:W-:Y:S02]  /*3370*/  ISETP.LE.U32.AND P3, PT, R5, UR4, PT ;  /* 0x0000000405007c0c */ /* 0x000fe4000bf63070 */
[----:B------:R-:W-:Y:S02]  /*3380*/  SHF.R.U32.HI R5, RZ, 0x10, R12 ;  /* 0x00000010ff057819 */ /* 0x000fe4000001160c */
[----:B------:R-:W-:Y:S01]  /*3390*/  SHF.R.U32.HI R4, RZ, 0x8, R4 ;  /* 0x00000008ff047819 */ /* 0x000fe20000011604 */
[----:B------:R-:W-:Y:S01]  /*33a0*/  @!P0 FADD.FTZ R156, -R156, -RZ ;  /* 0x800000ff9c9c8221 */ /* 0x000fe20000010100 */
[----:B------:R-:W-:Y:S02]  /*33b0*/  ISETP.LE.U32.AND P2, PT, R6, UR4, PT ;  /* 0x0000000406007c0c */ /* 0x000fe4000bf43070 */
[----:B------:R-:W-:Y:S02]  /*33c0*/  LOP3.LUT R5, R5, 0xff, RZ, 0xc0, !PT ;  /* 0x000000ff05057812 */ /* 0x000fe400078ec0ff */
[----:B------:R-:W-:Y:S01]  /*33d0*/  LOP3.LUT R4, R4, 0xffff, RZ, 0xc0, !PT ;  /* 0x0000ffff04047812 */ /* 0x000fe200078ec0ff */
[----:B------:R-:W-:Y:S01]  /*33e0*/  @!P6 FADD.FTZ R160, -R160, -RZ ;  /* 0x800000ffa0a0e221 */ /* 0x000fe20000010100 */
[----:B------:R-:W-:Y:S01]  /*33f0*/  ISETP.LE.U32.AND P4, PT, R5, UR4, PT ;  /* 0x0000000405007c0c */ /* 0x000fe2000bf83070 */
[----:B------:R-:W-:Y:S01]  /*3400*/  @!P3 FADD.FTZ R159, -R159, -RZ ;  /* 0x800000ff9f9fb221 */ /* 0x000fe20000010100 */
[----:B------:R-:W-:Y:S02]  /*3410*/  SHF.R.U32.HI R5, RZ, 0x8, R145 ;  /* 0x00000008ff057819 */ /* 0x000fe40000011691 */
[----:B------:R-:W-:Y:S02]  /*3420*/  ISETP.LE.U32.AND P0, PT, R4, UR4, PT ;  /* 0x0000000404007c0c */ /* 0x000fe4000bf03070 */
[----:B------:R-:W-:Y:S01]  /*3430*/  LOP3.LUT R4, R146, 0xff, RZ, 0xc0, !PT ;  /* 0x000000ff92047812 */ /* 0x000fe200078ec0ff */
[----:B------:R-:W-:Y:S01]  /*3440*/  @!P2 FADD.FTZ R161, -R161, -RZ ;  /* 0x800000ffa1a1a221 */ /* 0x000fe20000010100 */
[----:B------:R-:W-:Y:S02]  /*3450*/  F2FP.RELU.PACK_AB R7, R171, R168 ;  /* 0x000000a8ab07723e */ /* 0x000fe400000008ff */
[----:B------:R-:W-:Y:S02]  /*3460*/  ISETP.LE.U32.AND P6, PT, R4, UR4, PT ;  /* 0x0000000404007c0c */ /* 0x000fe4000bfc3070 */
[----:B------:R-:W-:Y:S01]  /*3470*/  LOP3.LUT R4, R5, 0xffff, RZ, 0xc0, !PT ;  /* 0x0000ffff05047812 */ /* 0x000fe200078ec0ff */
[----:B------:R2:W-:Y:S01]  /*3480*/  STS [R197+0x19400], R7 ;  /* 0x01940007c5007388 */ /* 0x0005e20000000800 */
[----:B------:R-:W-:Y:S01]  /*3490*/  SHF.R.U32.HI R5, RZ, 0x8, R141 ;  /* 0x00000008ff057819 */ /* 0x000fe2000001168d */
[----:B------:R-:W-:Y:S01]  /*34a0*/  @!P4 FADD.FTZ R162, -R162, -RZ ;  /* 0x800000ffa2a2c221 */ /* 0x000fe20000010100 */
[----:B------:R-:W-:Y:S01]  /*34b0*/  ISETP.LE.U32.AND P2, PT, R4, UR4, PT ;  /* 0x0000000404007c0c */ /* 0x000fe2000bf43070 */
[----:B------:R-:W-:Y:S01]  /*34c0*/  @!P0 FADD.FTZ R157, -R157, -RZ ;  /* 0x800000ff9d9d8221 */ /* 0x000fe20000010100 */
[----:B------:R-:W-:Y:S02]  /*34d0*/  F2FP.RELU.PACK_AB R4, R169, R170 ;  /* 0x000000aaa904723e */ /* 0x000fe400000008ff */
[----:B------:R-:W-:Y:S02]  /*34e0*/  LOP3.LUT R5, R5, 0xffff, RZ, 0xc0, !PT ;  /* 0x0000ffff05057812 */ /* 0x000fe400078ec0ff */
[----:B------:R-:W-:Y:S01]  /*34f0*/  LOP3.LUT R6, R144, 0xff, RZ, 0xc0, !PT ;  /* 0x000000ff90067812 */ /* 0x000fe200078ec0ff */
[----:B------:R3:W-:Y:S01]  /*3500*/  STS [R197+0x19000], R4 ;  /* 0x01900004c5007388 */ /* 0x0007e20000000800 */
[----:B------:R-:W-:Y:S01]  /*3510*/  F2FP.RELU.PACK_AB R0, R192, R193 ;  /* 0x000000c1c000723e */ /* 0x000fe200000008ff */
[----:B------:R-:W-:Y:S01]  /*3520*/  @!P6 FADD.FTZ R150, -R150, -RZ ;  /* 0x800000ff9696e221 */ /* 0x000fe20000010100 */
        /* <DEDUP_REMOVED lines=8> */
[----:B--2---:R-:W-:Y:S01]  /*35b0*/  F2FP.RELU.PACK_AB R7, R190, R173 ;  /* 0x000000adbe07723e */ /* 0x004fe200000008ff */
[----:B-1----:R-:W-:Y:S01]  /*35c0*/  @!P1 FADD.FTZ R153, -R153, -RZ ;  /* 0x800000ff99999221 */ /* 0x002fe20000010100 */
[----:B------:R-:W-:Y:S02]  /*35d0*/  ISETP.LE.U32.AND P4, PT, R12, UR4, PT ;  /* 0x000000040c007c0c */ /* 0x000fe4000bf83070 */
[----:B------:R-:W-:Y:S01]  /*35e0*/  ISETP.LE.U32.AND P0, PT, R143, UR4, PT ;  /* 0x000000048f007c0c */ /* 0x000fe2000bf03070 */
[----:B------:R-:W-:Y:S01]  /*35f0*/  @!P2 FADD.FTZ R154, -R154, -RZ ;  /* 0x800000ff9a9aa221 */ /* 0x000fe20000010100 */
[----:B------:R-:W-:Y:S02]  /*3600*/  FSETP.GE.FTZ.AND P1, PT, R169, RZ, PT ;  /* 0x000000ffa900720b */ /* 0x000fe40003f36000 */
[----:B------:R-:W-:Y:S02]  /*3610*/  FSETP.GE.FTZ.AND P2, PT, R170, RZ, PT ;  /* 0x000000ffaa00720b */ /* 0x000fe40003f56000 */
[----:B---3--:R-:W-:Y:S01]  /*3620*/  F2FP.RELU.PACK_AB R4, R164, R165 ;  /* 0x000000a5a404723e */ /* 0x008fe200000008ff */
[----:B------:R-:W-:Y:S01]  /*3630*/  @!P3 FADD.FTZ R155, -R155, -RZ ;  /* 0x800000ff9b9bb221 */ /* 0x000fe20000010100 */
[----:B------:R-:W-:Y:S02]  /*3640*/  FSETP.GE.FTZ.AND P5, PT, R167, RZ, PT ;  /* 0x000000ffa700720b */ /* 0x000fe40003fb6000 */
[----:B------:R-:W-:Y:S01]  /*3650*/  FSETP.GE.FTZ.AND P3, PT, R163, RZ, PT ;  /* 0x000000ffa300720b */ /* 0x000fe20003f76000 */
[----:B------:R1:W-:Y:S01]  /*3660*/  STS [R195+0x19400], R4 ;  /* 0x01940004c3007388 */ /* 0x0003e20000000800 */
[----:B------:R-:W-:Y:S01]  /*3670*/  @!P4 FADD.FTZ R158, -R158, -RZ ;  /* 0x800000ff9e9ec221 */ /* 0x000fe20000010100 */
[----:B------:R-:W-:Y:S01]  /*3680*/  FSETP.GE.FTZ.AND P4, PT, R166, RZ, PT ;  /* 0x000000ffa600720b */ /* 0x000fe20003f96000 */
[----:B------:R-:W-:Y:S01]  /*3690*/  @!P0 FADD.FTZ R152, -R152, -RZ ;  /* 0x800000ff98988221 */ /* 0x000fe20000010100 */
[----:B------:R2:W-:Y:S04]  /*36a0*/  STS [R197+0x1a000], R6 ;  /* 0x01a00006c5007388 */ /* 0x0005e80000000800 */
[----:B------:R3:W-:Y:S01]  /*36b0*/  STS [R197+0x1a400], R0 ;  /* 0x01a40000c5007388 */ /* 0x0007e20000000800 */
[----:B----4-:R-:W-:Y:S03]  /*36c0*/  F2FP.RELU.PACK_AB R5, R156, R163 ;  /* 0x000000a39c05723e */ /* 0x010fe600000008ff */
        /* <DEDUP_REMOVED lines=133> */
[----:B------:R-:W-:Y:S02]  /*3f20*/  FMUL.FTZ R156, R156, R6 ;  /* 0x000000069c9c7220 */ /* 0x000fe40000410000 */
        /* <DEDUP_REMOVED lines=43> */
[C---:B---3--:R-:W-:Y:S01]  /*41e0*/  FADD.FTZ R5, -R0.reuse, R14 ;  /* 0x0000000e00057221 */ /* 0x048fe20000010100 */
[----:B------:R-:W-:Y:S01]  /*41f0*/  FSETP.GE.FTZ.AND P2, PT, R161, RZ, PT ;  /* 0x000000ffa100720b */ /* 0x000fe20003f56000 */
[C---:B------:R-:W-:Y:S01]  /*4200*/  FADD.FTZ R7, -R0.reuse, R15 ;  /* 0x0000000f00077221 */ /* 0x040fe20000010100 */
        /* <DEDUP_REMOVED lines=18> */
[----:B------:R-:W-:Y:S01]  /*4330*/  ISETP.GE.AND P4, PT, R198, 0x1, PT ;  /* 0x00000001c600780c */ /* 0x000fe20003f86270 */
[----:B------:R-:W-:Y:S01]  /*4340*/  FADD.FTZ R5, -R0, R27 ;  /* 0x0000001b00057221 */ /* 0x000fe20000010100 */
[----:B------:R-:W-:Y:S01]  /*4350*/  FSETP.GE.FTZ.AND P2, PT, R193, RZ, PT ;  /* 0x000000ffc100720b */ /* 0x000fe20003f56000 */
[----:B------:R-:W-:Y:S01]  /*4360*/  FMUL.FTZ R144, R148, R144 ;  /* 0x0000009094907220 */ /* 0x000fe20000410000 */
[----:B------:R-:W-:Y:S01]  /*4370*/  FSETP.GE.FTZ.AND P1, PT, R192, RZ, PT ;  /* 0x000000ffc000720b */ /* 0x000fe20003f36000 */
[----:B------:R-:W-:Y:S01]  /*4380*/  FMUL.FTZ R22, R173, R12 ;  /* 0x0000000cad167220 */ /* 0x000fe20000410000 */
[-C--:B------:R-:W-:Y:S01]  /*4390*/  FSEL R10, R10, R0.reuse, P2 ;  /* 0x000000000a0a7208 */ /* 0x080fe20001000000 */
        /* <DEDUP_REMOVED lines=9> */
[-C--:B------:R-:W-:Y:S01]  /*4430*/  FSEL R6, R6, R0.reuse, P3 ;  /* 0x0000000006067208 */ /* 0x080fe20001800000 */
        /* <DEDUP_REMOVED lines=29> */
.L_x_1004:
        /* <DEDUP_REMOVED lines=117> */
.L_x_1005:
        /* <DEDUP_REMOVED lines=10> */
[----:B------:R-:W-:Y:S03]  /*4e00*/  IMAD.MOV.U32 R156, RZ, RZ, c[0x0][0x1c0] ;  /* 0x00007000ff9c7624 */ /* 0x000fe600078e00ff */
[----:B------:R-:W-:Y:S01]  /*4e10*/  LDSM.16.M88.4 R32, [R182] ;  /* 0x00000000b620783b */ /* 0x000fe20000000200 */
[----:B------:R-:W-:Y:S03]  /*4e20*/  IMAD R156, R156, c[0x0][0x22c], RZ ;  /* 0x00008b009c9c7a24 */ /* 0x000fe600078e02ff */
[----:B------:R-:W1:Y:S01]  /*4e30*/  LDSM.16.MT88.4 R132, [R0+0x9400] ;  /* 0x009400000084783b */ /* 0x000e620000004200 */
[----:B------:R-:W-:Y:S03]  /*4e40*/  IMAD R156, R156, 0x28, RZ ;  /* 0x000000289c9c7824 */ /* 0x000fe600078e02ff */
[----:B------:R-:W1:Y:S04]  /*4e50*/  LDSM.16.MT88.4 R136, [R0+0xb400] ;  /* 0x00b400000088783b */ /* 0x000e680000004200 */
[----:B------:R-:W1:Y:S04]  /*4e60*/  LDSM.16.MT88.4 R140, [R0+0xd400] ;  /* 0x00d40000008c783b */ /* 0x000e680000004200 */
[----:B------:R-:W-:Y:S04]  /*4e70*/  LDSM.16.M88.4 R144, [R184] ;  /* 0x00000000b890783b */ /* 0x000fe80000000200 */
[----:B------:R-:W1:Y:S04]  /*4e80*/  LDSM.16.MT88.4 R148, [R0+0x9800] ;  /* 0x009800000094783b */ /* 0x000e680000004200 */
[----:B------:R-:W-:Y:S01]  /*4e90*/  LDSM.16.MT88.4 R152, [R0+0x9c00] ;  /* 0x009c00000098783b */ /* 0x000fe20000004200 */
[C---:B--2---:R-:W-:Y:S08]  /*4ea0*/  HMMA.16816.F32 R4, R24.reuse, R8, RZ ;  /* 0x000000081804723c */ /* 0x044ff000000018ff */
        /* <DEDUP_REMOVED lines=8> */
[----:B------:R-:W1:Y:S07]  /*4f30*/  LDSM.16.MT88.4 R132, [R0+0xd800] ;  /* 0x00d800000084783b */ /* 0x000e6e0000004200 */
[C---:B------:R-:W-:Y:S08]  /*4f40*/  HMMA.16816.F32 R12, R32.reuse, R136, R12 ;  /* 0x00000088200c723c */ /* 0x040ff0000000180c */
[C---:B------:R-:W-:Y:S01]  /*4f50*/  HMMA.16816.F32 R16, R32.reuse, R138, R16 ;  /* 0x0000008a2010723c */ /* 0x040fe20000001810 */
[----:B------:R-:W3:Y:S07]  /*4f60*/  LDSM.16.M88.4 R136, [R183] ;  /* 0x00000000b788783b */ /* 0x000eee0000000200 */
[C---:B------:R-:W-:Y:S08]  /*4f70*/  HMMA.16816.F32 R20, R32.reuse, R140, R20 ;  /* 0x0000008c2014723c */ /* 0x040ff00000001814 */
[----:B------:R-:W-:Y:S01]  /*4f80*/  HMMA.16816.F32 R24, R32, R142, R24 ;  /* 0x0000008e2018723c */ /* 0x000fe20000001818 */
[----:B------:R-:W4:Y:S04]  /*4f90*/  LDSM.16.MT88.4 R32, [R0+0xbc00] ;  /* 0x00bc00000020783b */ /* 0x000f280000004200 */
[----:B------:R-:W3:Y:S03]  /*4fa0*/  LDSM.16.MT88.4 R140, [R0+0xdc00] ;  /* 0x00dc0000008c783b */ /* 0x000ee60000004200 */
[C---:B------:R-:W-:Y:S08]  /*4fb0*/  HMMA.16816.F32 R4, R144.reuse, R148, R4 ;  /* 0x000000949004723c */ /* 0x040ff00000001804 */
[C---:B------:R-:W-:Y:S01]  /*4fc0*/  HMMA.16816.F32 R8, R144.reuse, R150, R8 ;  /* 0x000000969008723c */ /* 0x040fe20000001808 */
[----:B------:R-:W-:Y:S07]  /*4fd0*/  LDSM.16.MT88.4 R148, [R0+0xa000] ;  /* 0x00a000000094783b */ /* 0x000fee0000004200 */
[C---:B--2---:R-:W-:Y:S08]  /*4fe0*/  HMMA.16816.F32 R12, R144.reuse, R28, R12 ;  /* 0x0000001c900c723c */ /* 0x044ff0000000180c */
[C---:B------:R-:W-:Y:S01]  /*4ff0*/  HMMA.16816.F32 R16, R144.reuse, R30, R16 ;  /* 0x0000001e9010723c */ /* 0x040fe20000001810 */
[----:B------:R-:W2:Y:S07]  /*5000*/  LDSM.16.M88.4 R28, [R181+0x2000] ;  /* 0x00200000b51c783b */ /* 0x000eae0000000200 */
[C---:B-1----:R-:W-:Y:S08]  /*5010*/  HMMA.16816.F32 R20, R144.reuse, R132, R20 ;  /* 0x000000849014723c */ /* 0x042ff00000001814 */
[----:B------:R-:W-:Y:S01]  /*5020*/  HMMA.16816.F32 R24, R144, R134, R24 ;  /* 0x000000869018723c */ /* 0x000fe20000001818 */
[----:B------:R-:W1:Y:S04]  /*5030*/  LDSM.16.MT88.4 R132, [R0+0xc000] ;  /* 0x00c000000084783b */ /* 0x000e680000004200 */
[----:B------:R-:W1:Y:S03]  /*5040*/  LDSM.16.MT88.4 R144, [R0+0xe000] ;  /* 0x00e000000090783b */ /* 0x000e660000004200 */
[C---:B---3--:R-:W-:Y:S08]  /*5050*/  HMMA.16816.F32 R4, R136.reuse, R152, R4 ;  /* 0x000000988804723c */ /* 0x048ff00000001804 */
[C---:B------:R-:W-:Y:S01]  /*5060*/  HMMA.16816.F32 R8, R136.reuse, R154, R8 ;  /* 0x0000009a8808723c */ /* 0x040fe20000001808 */
[----:B------:R-:W-:Y:S07]  /*5070*/  LDSM.16.MT88.4 R152, [R0+0xa800] ;  /* 0x00a800000098783b */ /* 0x000fee0000004200 */
[C---:B----4-:R-:W-:Y:S08]  /*5080*/  HMMA.16816.F32 R12, R136.reuse, R32, R12 ;  /* 0x00000020880c723c */ /* 0x050ff0000000180c */
[C---:B------:R-:W-:Y:S01]  /*5090*/  HMMA.16816.F32 R16, R136.reuse, R34, R16 ;  /* 0x000000228810723c */ /* 0x040fe20000001810 */
[----:B------:R-:W-:Y:S07]  /*50a0*/  LDSM.16.M88.4 R32, [R182+0x2000] ;  /* 0x00200000b620783b */ /* 0x000fee0000000200 */
[C---:B------:R-:W-:Y:S08]  /*50b0*/  HMMA.16816.F32 R20, R136.reuse, R140, R20 ;  /* 0x0000008c8814723c */ /* 0x040ff00000001814 */
[----:B------:R-:W-:Y:S01]  /*50c0*/  HMMA.16816.F32 R24, R136, R142, R24 ;  /* 0x0000008e8818723c */ /* 0x000fe20000001818 */
[----:B------:R-:W3:Y:S04]  /*50d0*/  LDSM.16.MT88.4 R136, [R0+0xa400] ;  /* 0x00a400000088783b */ /* 0x000ee80000004200 */
[----:B------:R-:W4:Y:S03]  /*50e0*/  LDSM.16.MT88.4 R140, [R0+0xc400] ;  /* 0x00c40000008c783b */ /* 0x000f260000004200 */
[C---:B--2---:R-:W-:Y:S08]  /*50f0*/  HMMA.16816.F32 R4, R28.reuse, R148, R4 ;  /* 0x000000941c04723c */ /* 0x044ff00000001804 */
[C---:B------:R-:W-:Y:S01]  /*5100*/  HMMA.16816.F32 R8, R28.reuse, R150, R8 ;  /* 0x000000961c08723c */ /* 0x040fe20000001808 */
[----:B------:R-:W2:Y:S07]  /*5110*/  LDSM.16.MT88.4 R148, [R0+0xe400] ;  /* 0x00e400000094783b */ /* 0x000eae0000004200 */
[C---:B-1----:R-:W-:Y:S08]  /*5120*/  HMMA.16816.F32 R12, R28.reuse, R132, R12 ;  /* 0x000000841c0c723c */ /* 0x042ff0000000180c */
[C---:B------:R-:W-:Y:S01]  /*5130*/  HMMA.16816.F32 R16, R28.reuse, R134, R16 ;  /* 0x000000861c10723c */ /* 0x040fe20000001810 */
[----:B------:R-:W1:Y:S07]  /*5140*/  LDSM.16.M88.4 R132, [R184+0x2000] ;  /* 0x00200000b884783b */ /* 0x000e6e0000000200 */
[C---:B------:R-:W-:Y:S08]  /*5150*/  HMMA.16816.F32 R20, R28.reuse, R144, R20 ;  /* 0x000000901c14723c */ /* 0x040ff00000001814 */
[----:B------:R-:W-:Y:S01]  /*5160*/  HMMA.16816.F32 R24, R28, R146, R24 ;  /* 0x000000921c18723c */ /* 0x000fe20000001818 */
[----:B------:R-:W1:Y:S04]  /*5170*/  LDSM.16.MT88.4 R28, [R0+0xc800] ;  /* 0x00c80000001c783b */ /* 0x000e680000004200 */
[----:B------:R-:W-:Y:S03]  /*5180*/  LDSM.16.MT88.4 R144, [R0+0xcc00] ;  /* 0x00cc00000090783b */ /* 0x000fe60000004200 */
[C---:B---3--:R-:W-:Y:S08]  /*5190*/  HMMA.16816.F32 R4, R32.reuse, R136, R4 ;  /* 0x000000882004723c */ /* 0x048ff00000001804 */
[C---:B------:R-:W-:Y:S01]  /*51a0*/  HMMA.16816.F32 R8, R32.reuse, R138, R8 ;  /* 0x0000008a2008723c */ /* 0x040fe20000001808 */
[----:B------:R-:W3:Y:S07]  /*51b0*/  LDSM.16.MT88.4 R136, [R0+0xe800] ;  /* 0x00e800000088783b */ /* 0x000eee0000004200 */
[C---:B----4-:R-:W-:Y:S08]  /*51c0*/  HMMA.16816.F32 R12, R32.reuse, R140, R12 ;  /* 0x0000008c200c723c */ /* 0x050ff0000000180c */
[C---:B------:R-:W-:Y:S01]  /*51d0*/  HMMA.16816.F32 R16, R32.reuse, R142, R16 ;  /* 0x0000008e2010723c */ /* 0x040fe20000001810 */
[----:B------:R-:W-:Y:S07]  /*51e0*/  LDSM.16.MT88.4 R140, [R0+0xac00] ;  /* 0x00ac0000008c783b */ /* 0x000fee0000004200 */
[C---:B--2---:R-:W-:Y:S08]  /*51f0*/  HMMA.16816.F32 R20, R32.reuse, R148, R20 ;  /* 0x000000942014723c */ /* 0x044ff00000001814 */
[----:B------:R-:W-:Y:S01]  /*5200*/  HMMA.16816.F32 R24, R32, R150, R24 ;  /* 0x000000962018723c */ /* 0x000fe20000001818 */
[----:B------:R-:W2:Y:S04]  /*5210*/  LDSM.16.M88.4 R32, [R183+0x2000] ;  /* 0x00200000b720783b */ /* 0x000ea80000000200 */
[----:B------:R4:W2:Y:S03]  /*5220*/  LDSM.16.MT88.4 R148, [R0+0xec00] ;  /* 0x00ec00000094783b */ /* 0x0008a60000004200 */
[C---:B-1----:R-:W-:Y:S08]  /*5230*/  HMMA.16816.F32 R4, R132.reuse, R152, R4 ;  /* 0x000000988404723c */ /* 0x042ff00000001804 */
[C---:B------:R-:W-:Y:S08]  /*5240*/  HMMA.16816.F32 R8, R132.reuse, R154, R8 ;  /* 0x0000009a8408723c */ /* 0x040ff00000001808 */
[C---:B------:R-:W-:Y:S04]  /*5250*/  HMMA.16816.F32 R12, R132.reuse, R28, R12 ;  /* 0x0000001c840c723c */ /* 0x040fe8000000180c */
[C---:B----4-:R-:W-:Y:S03]  /*5260*/  IMAD.IADD R0, R213.reuse, 0x1, R238 ;  /* 0x00000001d5007824 */ /* 0x050fe600078e02ee */
[CC--:B------:R-:W-:Y:S01]  /*5270*/  LEA R28, P1, R213.reuse, R188.reuse, 0x2 ;  /* 0x000000bcd51c7211 */ /* 0x0c0fe200078210ff */
[C---:B------:R-:W-:Y:S04]  /*5280*/  HMMA.16816.F32 R16, R132.reuse, R30, R16 ;  /* 0x0000001e8410723c */ /* 0x040fe80000001810 */
[-C--:B------:R-:W-:Y:S03]  /*5290*/  LEA.HI.X.SX32 R29, R213, R189.reuse, 0x2, P1 ;  /* 0x000000bdd51d7211 */ /* 0x080fe600008f16ff */
[----:B------:R-:W-:Y:S01]  /*52a0*/  @P4 IADD3 R30, R214, -0x40, RZ ;  /* 0xffffffc0d61e4810 */ /* 0x000fe20007ffe0ff */
[C---:B---3--:R-:W-:Y:S04]  /*52b0*/  HMMA.16816.F32 R20, R132.reuse, R136, R20 ;  /* 0x000000888414723c */ /* 0x048fe80000001814 */
[----:B------:R-:W-:Y:S04]  /*52c0*/  @P4 IMAD.WIDE R30, R30, 0x4, R206 ;  /* 0x000000041e1e4825 */ /* 0x000fe800078e02ce */
[----:B------:R-:W-:Y:S01]  /*52d0*/  HMMA.16816.F32 R24, R132, R138, R24 ;  /* 0x0000008a8418723c */ /* 0x000fe20000001818 */
[----:B------:R-:W-:Y:S04]  /*52e0*/  LDSM.16.MT88.4 R136, [R2+0x18800] ;  /* 0x018800000288783b */ /* 0x000fe80000004200 */
[----:B------:R1:W5:Y:S02]  /*52f0*/  @P4 LDG.E R210, [R30.64] ;  /* 0x000000101ed24981 */ /* 0x000364000c1e1900 */
[CC--:B------:R-:W-:Y:S01]  /*5300*/  LEA R132, P0, R241.reuse, R188.reuse, 0x2 ;  /* 0x000000bcf1847211 */ /* 0x0c0fe200078010ff */
[C---:B--2---:R-:W-:Y:S01]  /*5310*/  HMMA.16816.F32 R4, R32.reuse, R140, R4 ;  /* 0x0000008c2004723c */ /* 0x044fe20000001804 */
[----:B------:R1:W5:Y:S04]  /*5320*/  @P4 LDG.E R209, [R30.64+0x20] ;  /* 0x000020101ed14981 */ /* 0x000368000c1e1900 */
[----:B------:R1:W5:Y:S01]  /*5330*/  @P4 LDG.E R208, [R30.64+0x80] ;  /* 0x000080101ed04981 */ /* 0x000362000c1e1900 */
[-C--:B------:R-:W-:Y:S02]  /*5340*/  LEA.HI.X.SX32 R133, R241, R189.reuse, 0x2, P0 ;  /* 0x000000bdf1857211 */ /* 0x080fe400000f16ff */
[C---:B------:R-:W-:Y:S01]  /*5350*/  HMMA.16816.F32 R8, R32.reuse, R142, R8 ;  /* 0x0000008e2008723c */ /* 0x040fe20000001808 */
[----:B------:R1:W5:Y:S04]  /*5360*/  @P4 LDG.E R205, [R30.64+0xa0] ;  /* 0x0000a0101ecd4981 */ /* 0x000368000c1e1900 */
[----:B------:R-:W-:Y:S03]  /*5370*/  LDSM.16.MT88.4 R140, [R3+0x1c00] ;  /* 0x001c0000038c783b */ /* 0x000fe60000004200 */
[C---:B------:R-:W-:Y:S07]  /*5380*/  HMMA.16816.F32 R12, R32.reuse, R144, R12 ;  /* 0x00000090200c723c */ /* 0x040fee000000180c */
[----:B------:R2:W-:Y:S01]  /*5390*/  RED.E.ADD.F32.FTZ.RN.STRONG.GPU [R188.64], R4 ;  /* 0x00000004bc00798e */ /* 0x0005e2000c10e790 */
[C---:B------:R-:W-:Y:S03]  /*53a0*/  HMMA.16816.F32 R16, R32.reuse, R146, R16 ;  /* 0x000000922010723c */ /* 0x040fe60000001810 */
[----:B------:R3:W-:Y:S04]  /*53b0*/  RED.E.ADD.F32.FTZ.RN.STRONG.GPU [R28.64], R5 ;  /* 0x000000051c00798e */ /* 0x0007e8000c10e790 */
[----:B------:R4:W-:Y:S01]  /*53c0*/  RED.E.ADD.F32.FTZ.RN.STRONG.GPU [R132.64], R6 ;  /* 0x000000068400798e */ /* 0x0009e2000c10e790 */
[C---:B------:R-:W-:Y:S03]  /*53d0*/  HMMA.16816.F32 R20, R32.reuse, R148, R20 ;  /* 0x000000942014723c */ /* 0x040fe60000001814 */
[----:B------:R-:W-:Y:S01]  /*53e0*/  LDSM.16.MT88.4 R132, [R3+0x1400] ;  /* 0x001400000384783b */ /* 0x000fe20000004200 */
[CC--:B-1----:R-:W-:Y:S04]  /*53f0*/  LEA R30, P2, R156.reuse, R188.reuse, 0x2 ;  /* 0x000000bc9c1e7211 */ /* 0x0c2fe800078410ff */
[----:B------:R-:W-:Y:S04]  /*5400*/  HMMA.16816.F32 R24, R32, R150, R24 ;  /* 0x000000962018723c */ /* 0x000fe80000001818 */
[-C--:B------:R-:W-:Y:S01]  /*5410*/  LEA.HI.X.SX32 R31, R156, R189.reuse, 0x2, P2 ;  /* 0x000000bd9c1f7211 */ /* 0x080fe200010f16ff */
[----:B------:R-:W-:Y:S02]  /*5420*/  IMAD.IADD R156, R213, 0x1, R239 ;  /* 0x00000001d59c7824 */ /* 0x000fe400078e02ef */
[CC--:B------:R-:W-:Y:S02]  /*5430*/  LEA R32, P0, R157.reuse, R188.reuse, 0x2 ;  /* 0x000000bc9d207211 */ /* 0x0c0fe400078010ff */
[CC--:B--2---:R-:W-:Y:S03]  /*5440*/  LEA R4, P1, R158.reuse, R188.reuse, 0x2 ;  /* 0x000000bc9e047211 */ /* 0x0c4fe600078210ff */
[-C--:B------:R-:W-:Y:S02]  /*5450*/  LEA.HI.X.SX32 R33, R157, R189.reuse, 0x2, P0 ;  /* 0x000000bd9d217211 */ /* 0x080fe400000f16ff */
[-C--:B---3--:R-:W-:Y:S02]  /*5460*/  LEA.HI.X.SX32 R5, R158, R189.reuse, 0x2, P1 ;  /* 0x000000bd9e057211 */ /* 0x088fe400008f16ff */
[CC--:B----4-:R-:W-:Y:S03]  /*5470*/  LEA R6, P1, R251.reuse, R188.reuse, 0x2 ;  /* 0x000000bcfb067211 */ /* 0x0d0fe600078210ff */
[----:B------:R1:W-:Y:S04]  /*5480*/  RED.E.ADD.F32.FTZ.RN.STRONG.GPU [R4.64], R7 ;  /* 0x000000070400798e */ /* 0x0003e8000c10e790 */
[----:B------:R2:W-:Y:S04]  /*5490*/  RED.E.ADD.F32.FTZ.RN.STRONG.GPU [R32.64], R8 ;  /* 0x000000082000798e */ /* 0x0005e8000c10e790 */
[----:B------:R3:W-:Y:S04]  /*54a0*/  RED.E.ADD.F32.FTZ.RN.STRONG.GPU [R30.64], R9 ;  /* 0x000000091e00798e */ /* 0x0007e8000c10e790 */
[----:B------:R-:W-:Y:S01]  /*54b0*/  LDSM.16.MT88.4 R32, [R2+0x17800] ;  /* 0x017800000220783b */ /* 0x000fe20000004200 */
[-C--:B-1----:R-:W-:Y:S02]  /*54c0*/  LEA.HI.X.SX32 R7, R251, R189.reuse, 0x2, P1 ;  /* 0x000000bdfb077211 */ /* 0x082fe400008f16ff */
[CC--:B------:R-:W-:Y:S03]  /*54d0*/  LEA R4, P0, R250.reuse, R188.reuse, 0x2 ;  /* 0x000000bcfa047211 */ /* 0x0c0fe600078010ff */
[----:B------:R1:W-:Y:S01]  /*54e0*/  RED.E.ADD.F32.FTZ.RN.STRONG.GPU [R6.64], R10 ;  /* 0x0000000a0600798e */ /* 0x0003e2000c10e790 */
[-C--:B------:R-:W-:Y:S02]  /*54f0*/  LEA.HI.X.SX32 R5, R250, R189.reuse, 0x2, P0 ;  /* 0x000000bdfa057211 */ /* 0x080fe400000f16ff */
[CC--:B--2---:R-:W-:Y:S03]  /*5500*/  LEA R8, P0, R243.reuse, R188.reuse, 0x2 ;  /* 0x000000bcf3087211 */ /* 0x0c4fe600078010ff */
[----:B------:R2:W-:Y:S01]  /*5510*/  RED.E.ADD.F32.FTZ.RN.STRONG.GPU [R4.64], R11 ;  /* 0x0000000b0400798e */ /* 0x0005e2000c10e790 */
[-C--:B---3--:R-:W-:Y:S03]  /*5520*/  LEA.HI.X.SX32 R9, R243, R189.reuse, 0x2, P0 ;  /* 0x000000bdf3097211 */ /* 0x088fe600000f16ff */
[----:B------:R-:W-:Y:S04]  /*5530*/  RED.E.ADD.F32.FTZ.RN.STRONG.GPU [R188.64+0x80], R12 ;  /* 0x0000800cbc00798e */ /* 0x000fe8000c10e790 */
[----:B------:R-:W-:Y:S04]  /*5540*/  RED.E.ADD.F32.FTZ.RN.STRONG.GPU [R28.64+0x80], R13 ;  /* 0x0000800d1c00798e */ /* 0x000fe8000c10e790 */
[----:B------:R3:W-:Y:S01]  /*5550*/  RED.E.ADD.F32.FTZ.RN.STRONG.GPU [R8.64], R14 ;  /* 0x0000000e0800798e */ /* 0x0007e2000c10e790 */
[CC--:B-1----:R-:W-:Y:S02]  /*5560*/  LEA R6, P1, R239.reuse, R188.reuse, 0x2 ;  /* 0x000000bcef067211 */ /* 0x0c2fe400078210ff */
[-C--:B------:R-:W-:Y:S02]  /*5570*/  LEA R10, P2, R220, R188.reuse, 0x2 ;  /* 0x000000bcdc0a7211 */ /* 0x080fe400078410ff */
[-C--:B------:R-:W-:Y:S02]  /*5580*/  LEA.HI.X.SX32 R7, R239, R189.reuse, 0x2, P1 ;  /* 0x000000bdef077211 */ /* 0x080fe400008f16ff */
[-C--:B--2---:R-:W-:Y:S02]  /*5590*/  LEA R4, P0, R156, R188.reuse, 0x2 ;  /* 0x000000bc9c047211 */ /* 0x084fe400078010ff */
[-C--:B------:R-:W-:Y:S01]  /*55a0*/  LEA.HI.X.SX32 R11, R220, R189.reuse, 0x2, P2 ;  /* 0x000000bddc0b7211 */ /* 0x080fe200010f16ff */
[----:B------:R1:W-:Y:S01]  /*55b0*/  RED.E.ADD.F32.FTZ.RN.STRONG.GPU [R6.64], R15 ;  /* 0x0000000f0600798e */ /* 0x0003e2000c10e790 */
[-C--:B------:R-:W-:Y:S05]  /*55c0*/  LEA.HI.X.SX32 R5, R156, R189.reuse, 0x2, P0 ;  /* 0x000000bd9c057211 */ /* 0x080fea00000f16ff */
[----:B------:R2:W-:Y:S01]  /*55d0*/  RED.E.ADD.F32.FTZ.RN.STRONG.GPU [R4.64], R16 ;  /* 0x000000100400798e */ /* 0x0005e2000c10e790 */
[CC--:B---3--:R-:W-:Y:S03]  /*55e0*/  LEA R8, P1, R219.reuse, R188.reuse, 0x2 ;  /* 0x000000bcdb087211 */ /* 0x0c8fe600078210ff */
[----:B------:R3:W-:Y:S01]  /*55f0*/  RED.E.ADD.F32.FTZ.RN.STRONG.GPU [R10.64], R17 ;  /* 0x000000110a00798e */ /* 0x0007e2000c10e790 */
[-C--:B------:R-:W-:Y:S05]  /*5600*/  LEA.HI.X.SX32 R9, R219, R189.reuse, 0x2, P1 ;  /* 0x000000bddb097211 */ /* 0x080fea00008f16ff */
[----:B------:R4:W-:Y:S01]  /*5610*/  RED.E.ADD.F32.FTZ.RN.STRONG.GPU [R8.64], R18 ;  /* 0x000000120800798e */ /* 0x0009e2000c10e790 */
[CC--:B-1----:R-:W-:Y:S04]  /*5620*/  LEA R6, P0, R222.reuse, R188.reuse, 0x2 ;  /* 0x000000bcde067211 */ /* 0x0c2fe800078010ff */
[-C--:B------:R-:W-:Y:S02]  /*5630*/  LEA.HI.X.SX32 R7, R222, R189.reuse, 0x2, P0 ;  /* 0x000000bdde077211 */ /* 0x080fe400000f16ff */
[-C--:B--2---:R-:W-:Y:S02]  /*5640*/  LEA R4, P1, R242, R188.reuse, 0x2 ;  /* 0x000000bcf2047211 */ /* 0x084fe400078210ff */
[-C--:B------:R-:W-:Y:S01]  /*5650*/  LEA R12, P0, R238, R188.reuse, 0x2 ;  /* 0x000000bcee0c7211 */ /* 0x080fe200078010ff */
[----:B------:R1:W-:Y:S01]  /*5660*/  RED.E.ADD.F32.FTZ.RN.STRONG.GPU [R6.64], R19 ;  /* 0x000000130600798e */ /* 0x0003e2000c10e790 */
[-C--:B------:R-:W-:Y:S02]  /*5670*/  LEA.HI.X.SX32 R5, R242, R189.reuse, 0x2, P1 ;  /* 0x000000bdf2057211 */ /* 0x080fe400008f16ff */
[-C--:B---3--:R-:W-:Y:S01]  /*5680*/  LEA R10, P3, R0, R188.reuse, 0x2 ;  /* 0x000000bc000a7211 */ /* 0x088fe200078610ff */
[----:B------:R-:W-:Y:S01]  /*5690*/  RED.E.ADD.F32.FTZ.RN.STRONG.GPU [R188.64+0x100], R20 ;  /* 0x00010014bc00798e */ /* 0x000fe2000c10e790 */
[-C--:B------:R-:W-:Y:S02]  /*56a0*/  LEA.HI.X.SX32 R13, R238, R189.reuse, 0x2, P0 ;  /* 0x000000bdee0d7211 */ /* 0x080fe400000f16ff */
[-C--:B------:R-:W-:Y:S01]  /*56b0*/  LEA.HI.X.SX32 R11, R0, R189.reuse, 0x2, P3 ;  /* 0x000000bd000b7211 */ /* 0x080fe200018f16ff */
[----:B------:R-:W-:Y:S01]  /*56c0*/  RED.E.ADD.F32.FTZ.RN.STRONG.GPU [R28.64+0x100], R21 ;  /* 0x000100151c00798e */ /* 0x000fe2000c10e790 */
[-C--:B----4-:R-:W-:Y:S02]  /*56d0*/  LEA R8, P2, R218, R188.reuse, 0x2 ;  /* 0x000000bcda087211 */ /* 0x090fe400078410ff */
[----:B------:R-:W-:Y:S01]  /*56e0*/  LOP3.LUT R0, R198, 0x1, RZ, 0xc0, !PT ;  /* 0x00000001c6007812 */ /* 0x000fe200078ec0ff */
[----:B------:R2:W-:Y:S01]  /*56f0*/  RED.E.ADD.F32.FTZ.RN.STRONG.GPU [R4.64], R22 ;  /* 0x000000160400798e */ /* 0x0005e2000c10e790 */
[-C--:B------:R-:W-:Y:S02]  /*5700*/  LEA.HI.X.SX32 R9, R218, R189.reuse, 0x2, P2 ;  /* 0x000000bdda097211 */ /* 0x080fe400010f16ff */
[----:B------:R-:W-:Y:S01]  /*5710*/  ISETP.GT.AND P3, PT, R198, RZ, PT ;  /* 0x000000ffc600720c */ /* 0x000fe20003f64270 */
[----:B------:R-:W-:Y:S04]  /*5720*/  RED.E.ADD.F32.FTZ.RN.STRONG.GPU [R12.64], R23 ;  /* 0x000000170c00798e */ /* 0x000fe8000c10e790 */
[----:B------:R-:W-:Y:S04]  /*5730*/  RED.E.ADD.F32.FTZ.RN.STRONG.GPU [R10.64], R24 ;  /* 0x000000180a00798e */ /* 0x000fe8000c10e790 */
[----:B------:R-:W-:Y:S01]  /*5740*/  RED.E.ADD.F32.FTZ.RN.STRONG.GPU [R8.64], R25 ;  /* 0x000000190800798e */ /* 0x000fe2000c10e790 */
[CC--:B-1----:R-:W-:Y:S03]  /*5750*/  LEA R6, P1, R215.reuse, R188.reuse, 0x2 ;  /* 0x000000bcd7067211 */ /* 0x0c2fe600078210ff */
[----:B------:R-:W-:Y:S01]  /*5760*/  LDSM.16.MT88.4 R8, [R3] ;  /* 0x000000000308783b */ /* 0x000fe20000004200 */
[-C--:B------:R-:W-:Y:S03]  /*5770*/  LEA.HI.X.SX32 R7, R215, R189.reuse, 0x2, P1 ;  /* 0x000000bdd7077211 */ /* 0x080fe600008f16ff */
[----:B------:R-:W-:Y:S01]  /*5780*/  LDSM.16.MT88.4 R12, [R2+0x17000] ;  /* 0x01700000020c783b */ /* 0x000fe20000004200 */
[----:B------:R-:W-:Y:S03]  /*5790*/  @P4 IADD3 R212, P1, R212, -0x100, RZ ;  /* 0xffffff00d4d44810 */ /* 0x000fe60007f3e0ff */
[----:B------:R-:W-:Y:S01]  /*57a0*/  RED.E.ADD.F32.FTZ.RN.STRONG.GPU [R6.64], R26 ;  /* 0x0000001a0600798e */ /* 0x000fe2000c10e790 */
[----:B------:R-:W-:Y:S02]  /*57b0*/  @P4 IADD3.X R211, R211, -0x1, RZ, P1, !PT ;  /* 0xffffffffd3d34810 */ /* 0x000fe40000ffe4ff */
[C---:B--2---:R-:W-:Y:S01]  /*57c0*/  LEA R4, P0, R221.reuse, R188, 0x2 ;  /* 0x000000bcdd047211 */ /* 0x044fe200078010ff */
[----:B------:R-:W-:Y:S03]  /*57d0*/  LDSM.16.MT88.4 R16, [R3+0x1000] ;  /* 0x001000000310783b */ /* 0x000fe60000004200 */
[----:B------:R-:W-:Y:S01]  /*57e0*/  LEA.HI.X.SX32 R5, R221, R189, 0x2, P0 ;  /* 0x000000bddd057211 */ /* 0x000fe200000f16ff */
[----:B------:R-:W-:Y:S01]  /*57f0*/  LDSM.16.MT88.4 R20, [R3+0x2000] ;  /* 0x002000000314783b */ /* 0x000fe20000004200 */
[----:B------:R-:W-:Y:S02]  /*5800*/  ISETP.NE.U32.AND P0, PT, R0, 0x1, PT ;  /* 0x000000010000780c */ /* 0x000fe40003f05070 */
[C---:B------:R-:W-:Y:S01]  /*5810*/  IADD3 R0, R3.reuse, -0x3000, RZ ;  /* 0xffffd00003007810 */ /* 0x040fe20007ffe0ff */
[----:B------:R-:W-:Y:S04]  /*5820*/  RED.E.ADD.F32.FTZ.RN.STRONG.GPU [R4.64], R27 ;  /* 0x0000001b0400798e */ /* 0x000fe8000c10e790 */
[----:B------:R-:W1:Y:S04]  /*5830*/  LDSM.16.MT88.4 R4, [R2+0x15000] ;  /* 0x015000000204783b */ /* 0x000e680000004200 */
[----:B------:R-:W-:Y:S02]  /*5840*/  LDSM.16.MT88.4 R28, [R2+0x15800] ;  /* 0x01580000021c783b */ /* 0x000fe40000004200 */
        /* <DEDUP_REMOVED lines=67> */
.L_x_1003:
[----:B------:R-:W-:Y:S01]  /*5c80*/  BAR.SYNC.DEFER_BLOCKING 0x0 ;  /* 0x0000000000007b1d */ /* 0x000fe20000010000 */
[----:B------:R-:W-:Y:S01]  /*5c90*/  FMUL.FTZ R84, R84, c[0x0][0x2e0] ;  /* 0x0000b80054547a20 */ /* 0x000fe20000410000 */
[----:B------:R-:W-:Y:S01]  /*5ca0*/  SHF.R.S32.HI R132, RZ, 0x1f, R244 ;  /* 0x0000001fff847819 */ /* 0x000fe200000114f4 */
[----:B-1----:R-:W-:-:S02]  /*5cb0*/  FMUL.FTZ R0, R85, c[0x0][0x2e0] ;  /* 0x0000b80055007a20 */ /* 0x002fc40000410000 */
[----:B------:R-:W-:Y:S02]  /*5cc0*/  FMUL.FTZ R86, R86, c[0x0][0x2e0] ;  /* 0x0000b80056567a20 */ /* 0x000fe40000410000 */
        /* <DEDUP_REMOVED lines=13> */
[----:B------:R1:W-:Y:S01]  /*5da0*/  STS [R236], R0 ;  /* 0x00000000ec007388 */ /* 0x0003e20000000800 */
[----:B------:R-:W-:Y:S01]  /*5db0*/  FMUL.FTZ R12, R91, c[0x0][0x2e0] ;  /* 0x0000b8005b0c7a20 */ /* 0x000fe20000410000 */
[----:B------:R-:W-:Y:S01]  /*5dc0*/  F2FP.PACK_AB R13, R13, R88 ;  /* 0x000000580d0d723e */ /* 0x000fe200000000ff */
[----:B------:R-:W-:Y:S01]  /*5dd0*/  FMUL.FTZ R36, R39, c[0x0][0x2dc] ;  /* 0x0000b70027247a20 */ /* 0x000fe20000410000 */
[----:B------:R-:W-:Y:S01]  /*5de0*/  STS [R236+0x200], R9 ;  /* 0x00020009ec007388 */ /* 0x000fe20000000800 */
[----:B------:R-:W-:Y:S01]  /*5df0*/  FMUL.FTZ R5, R40, c[0x0][0x2dc] ;  /* 0x0000b70028057a20 */ /* 0x000fe20000410000 */
[----:B------:R-:W-:Y:S01]  /*5e00*/  F2FP.PACK_AB R12, R12, R90 ;  /* 0x0000005a0c0c723e */ /* 0x000fe200000000ff */
[----:B------:R-:W-:Y:S01]  /*5e10*/  FMUL.FTZ R92, R92, c[0x0][0x2e0] ;  /* 0x0000b8005c5c7a20 */ /* 0x000fe20000410000 */
[----:B------:R2:W-:Y:S01]  /*5e20*/  STS [R237], R8 ;  /* 0x00000008ed007388 */ /* 0x0005e20000000800 */
[----:B------:R-:W-:-:S02]  /*5e30*/  FMUL.FTZ R11, R93, c[0x0][0x2e0] ;  /* 0x0000b8005d0b7a20 */ /* 0x000fc40000410000 */
[----:B------:R-:W-:Y:S01]  /*5e40*/  FMUL.FTZ R94, R94, c[0x0][0x2e0] ;  /* 0x0000b8005e5e7a20 */ /* 0x000fe20000410000 */
[----:B------:R3:W-:Y:S01]  /*5e50*/  STS [R237+0x200], R3 ;  /* 0x00020003ed007388 */ /* 0x0007e20000000800 */
        /* <DEDUP_REMOVED lines=47> */
[----:B------:R-:W1:Y:S01]  /*6150*/  S2R R44, SR_CTAID.Y ;  /* 0x00000000002c7919 */ /* 0x000e620000002600 */
        /* <DEDUP_REMOVED lines=61> */
[----:B------:R-:W1:Y:S01]  /*6530*/  S2R R43, SR_CTAID.Z ;  /* 0x00000000002b7919 */ /* 0x000e620000002700 */
        /* <DEDUP_REMOVED lines=27> */
[----:B------:R-:W-:Y:S01]  /*66f0*/  SHF.R.S32.HI R5, RZ, 0x1f, R246 ;  /* 0x0000001fff057819 */ /* 0x000fe200000114f6 */
        /* <DEDUP_REMOVED lines=10> */
[----:B------:R-:W-:Y:S01]  /*67a0*/  IMAD R4, R248, c[0x0][0x3a8], RZ ;  /* 0x0000ea00f8047a24 */ /* 0x000fe200078e02ff */
[----:B------:R-:W-:Y:S01]  /*67b0*/  STS [R236+0x9000], R27 ;  /* 0x0090001bec007388 */ /* 0x000fe20000000800 */
[----:B------:R-:W-:Y:S01]  /*67c0*/  FMUL.FTZ R76, R76, c[0x0][0x2dc] ;  /* 0x0000b7004c4c7a20 */ /* 0x000fe20000410000 */
[----:B------:R-:W-:Y:S01]  /*67d0*/  F2FP.PACK_AB R18, R18, R74 ;  /* 0x0000004a1212723e */ /* 0x000fe200000000ff */
[----:B------:R-:W-:Y:S01]  /*67e0*/  FMUL.FTZ R15, R77, c[0x0][0x2dc] ;  /* 0x0000b7004d0f7a20 */ /* 0x000fe20000410000 */
[----:B------:R-:W-:Y:S01]  /*67f0*/  STS [R236+0x9200], R26 ;  /* 0x0092001aec007388 */ /* 0x000fe20000000800 */
[----:B------:R-:W-:-:S02]  /*6800*/  FMUL.FTZ R78, R78, c[0x0][0x2dc] ;  /* 0x0000b7004e4e7a20 */ /* 0x000fc40000410000 */
[----:B------:R-:W-:Y:S01]  /*6810*/  FMUL.FTZ R14, R79, c[0x0][0x2dc] ;  /* 0x0000b7004f0e7a20 */ /* 0x000fe20000410000 */
[----:B------:R-:W-:Y:S01]  /*6820*/  F2FP.PACK_AB R15, R15, R76 ;  /* 0x0000004c0f0f723e */ /* 0x000fe200000000ff */
[C---:B------:R-:W-:Y:S01]  /*6830*/  IMAD R41, R245.reuse, c[0x0][0x3ac], R4 ;  /* 0x0000eb00f5297a24 */ /* 0x040fe200078e0204 */
[----:B------:R-:W-:Y:S01]  /*6840*/  MOV R4, R246 ;  /* 0x000000f600047202 */ /* 0x000fe20000000f00 */
[----:B------:R-:W-:Y:S01]  /*6850*/  IMAD R6, R248, c[0x0][0x3a0], RZ ;  /* 0x0000e800f8067a24 */ /* 0x000fe200078e02ff */
[----:B------:R-:W-:Y:S01]  /*6860*/  F2FP.PACK_AB R14, R14, R78 ;  /* 0x0000004e0e0e723e */ /* 0x000fe200000000ff */
[----:B------:R-:W-:Y:S02]  /*6870*/  STS [R237+0x9000], R23 ;  /* 0x00900017ed007388 */ /* 0x000fe40000000800 */
[C---:B-1----:R-:W-:Y:S02]  /*6880*/  IMAD R0, R245.reuse, c[0x0][0x3a4], R6 ;  /* 0x0000e900f5007a24 */ /* 0x042fe400078e0206 */
[----:B------:R-:W-:Y:S01]  /*6890*/  STS [R237+0x9200], R22 ;  /* 0x00920016ed007388 */ /* 0x000fe20000000800 */
[----:B------:R-:W-:-:S03]  /*68a0*/  IMAD.WIDE.U32 R6, R245, c[0x0][0x3a0], R4 ;  /* 0x0000e800f5067a25 */ /* 0x000fc600078e0004 */
[----:B------:R-:W-:Y:S01]  /*68b0*/  STS [R236+0xa000], R21 ;  /* 0x00a00015ec007388 */ /* 0x000fe20000000800 */
[----:B------:R-:W-:Y:S01]  /*68c0*/  IMAD.WIDE.U32 R4, R245, c[0x0][0x3a8], R4 ;  /* 0x0000ea00f5047a25 */ /* 0x000fe200078e0004 */
[----:B------:R-:W-:Y:S02]  /*68d0*/  IADD3 R7, R7, R0, RZ ;  /* 0x0000000007077210 */ /* 0x000fe40007ffe0ff */
[----:B------:R-:W-:Y:S01]  /*68e0*/  STS [R236+0xa200], R20 ;  /* 0x00a20014ec007388 */ /* 0x000fe20000000800 */
[----:B------:R-:W-:Y:S02]  /*68f0*/  SHF.R.S32.HI R0, RZ, 0x1f, R44 ;  /* 0x0000001fff007819 */ /* 0x000fe4000001142c */
[----:B------:R-:W-:Y:S01]  /*6900*/  IADD3 R5, R5, R41, RZ ;  /* 0x0000002905057210 */ /* 0x000fe20007ffe0ff */
[----:B------:R-:W-:Y:S01]  /*6910*/  STS [R237+0xa000], R17 ;  /* 0x00a00011ed007388 */ /* 0x000fe20000000800 */
[----:B------:R-:W-:-:S03]  /*6920*/  IMAD.WIDE.U32 R6, R44, c[0x0][0x388], R6 ;  /* 0x0000e2002c067a25 */ /* 0x000fc600078e0006 */
[----:B------:R-:W-:Y:S01]  /*6930*/  STS [R237+0xa200], R16 ;  /* 0x00a20010ed007388 */ /* 0x000fe20000000800 */
[C---:B--2---:R-:W-:Y:S02]  /*6940*/  IMAD R8, R0.reuse, c[0x0][0x388], RZ ;  /* 0x0000e20000087a24 */ /* 0x044fe400078e02ff */
[----:B---3--:R-:W-:Y:S01]  /*6950*/  IMAD R3, R0, c[0x0][0x390], RZ ;  /* 0x0000e40000037a24 */ /* 0x008fe200078e02ff */
[----:B------:R-:W-:Y:S01]  /*6960*/  STS [R236+0xb000], R19 ;  /* 0x00b00013ec007388 */ /* 0x000fe20000000800 */
[C---:B------:R-:W-:Y:S01]  /*6970*/  IMAD R0, R44.reuse, c[0x0][0x38c], R8 ;  /* 0x0000e3002c007a24 */ /* 0x040fe200078e0208 */
[----:B------:R-:W-:Y:S01]  /*6980*/  SHF.R.S32.HI R8, RZ, 0x1f, R43 ;  /* 0x0000001fff087819 */ /* 0x000fe2000001142b */
[C---:B------:R-:W-:Y:S01]  /*6990*/  IMAD R3, R44.reuse, c[0x0][0x394], R3 ;  /* 0x0000e5002c037a24 */ /* 0x040fe200078e0203 */
[----:B------:R-:W-:Y:S01]  /*69a0*/  STS [R236+0xb200], R18 ;  /* 0x00b20012ec007388 */ /* 0x000fe20000000800 */
[----:B------:R-:W-:Y:S01]  /*69b0*/  IMAD.WIDE.U32 R4, R44, c[0x0][0x390], R4 ;  /* 0x0000e4002c047a25 */ /* 0x000fe200078e0004 */
[----:B------:R-:W-:-:S02]  /*69c0*/  IADD3 R7, R7, R0, RZ ;  /* 0x0000000007077210 */ /* 0x000fc40007ffe0ff */
[----:B------:R-:W-:Y:S01]  /*69d0*/  STS [R237+0xb000], R15 ;  /* 0x00b0000fed007388 */ /* 0x000fe20000000800 */
[C---:B------:R-:W-:Y:S01]  /*69e0*/  IMAD R0, R8.reuse, c[0x0][0x3b8], RZ ;  /* 0x0000ee0008007a24 */ /* 0x040fe200078e02ff */
[----:B------:R-:W-:Y:S01]  /*69f0*/  IADD3 R5, R5, R3, RZ ;  /* 0x0000000305057210 */ /* 0x000fe20007ffe0ff */
[----:B------:R-:W-:Y:S01]  /*6a00*/  IMAD R3, R8, c[0x0][0x3c0], RZ ;  /* 0x0000f00008037a24 */ /* 0x000fe200078e02ff */
[----:B------:R-:W-:Y:S01]  /*6a10*/  STS [R237+0xb200], R14 ;  /* 0x00b2000eed007388 */ /* 0x000fe20000000800 */
[C---:B------:R-:W-:Y:S02]  /*6a20*/  IMAD R0, R43.reuse, c[0x0][0x3bc], R0 ;  /* 0x0000ef002b007a24 */ /* 0x040fe400078e0200 */
[C---:B------:R-:W-:Y:S01]  /*6a30*/  IMAD R3, R43.reuse, c[0x0][0x3c4], R3 ;  /* 0x0000f1002b037a24 */ /* 0x040fe200078e0203 */
[----:B------:R-:W-:Y:S01]  /*6a40*/  BAR.SYNC.DEFER_BLOCKING 0x0 ;  /* 0x0000000000007b1d */ /* 0x000fe20000010000 */
[----:B------:R-:W-:-:S04]  /*6a50*/  IMAD.WIDE.U32 R6, R43, c[0x0][0x3b8], R6 ;  /* 0x0000ee002b067a25 */ /* 0x000fc800078e0006 */
[----:B------:R-:W-:Y:S01]  /*6a60*/  IMAD.WIDE.U32 R4, R43, c[0x0][0x3c0], R4 ;  /* 0x0000f0002b047a25 */ /* 0x000fe200078e0004 */
[----:B------:R-:W-:-:S03]  /*6a70*/  IADD3 R7, R7, R0, RZ ;  /* 0x0000000007077210 */ /* 0x000fc60007ffe0ff */
[C---:B------:R-:W-:Y:S01]  /*6a80*/  IMAD R0, R132.reuse, c[0x0][0x3a8], RZ ;  /* 0x0000ea0084007a24 */ /* 0x040fe200078e02ff */
[----:B------:R-:W-:Y:S01]  /*6a90*/  IADD3 R5, R5, R3, RZ ;  /* 0x0000000305057210 */ /* 0x000fe20007ffe0ff */
[----:B------:R-:W-:Y:S02]  /*6aa0*/  IMAD R3, R132, c[0x0][0x3a0], RZ ;  /* 0x0000e80084037a24 */ /* 0x000fe400078e02ff */
[----:B----4-:R-:W-:-:S04]  /*6ab0*/  IMAD.WIDE.U32 R10, R244, c[0x0][0x3a0], R6 ;  /* 0x0000e800f40a7a25 */ /* 0x010fc800078e0006 */
[----:B------:R-:W-:Y:S01]  /*6ac0*/  IMAD R3, R244, c[0x0][0x3a4], R3 ;  /* 0x0000e900f4037a24 */ /* 0x000fe200078e0203 */
[----:B------:R-:W-:Y:S01]  /*6ad0*/  LEA R6, P1, R10, c[0x0][0x340], 0x1 ;  /* 0x0000d0000a067a11 */ /* 0x000fe200078208ff */
[C---:B------:R-:W-:Y:S02]  /*6ae0*/  IMAD R0, R244.reuse, c[0x0][0x3ac], R0 ;  /* 0x0000eb00f4007a24 */ /* 0x040fe400078e0200 */
[----:B------:R-:W-:Y:S01]  /*6af0*/  IMAD.WIDE.U32 R8, R244, c[0x0][0x3a8], R4 ;  /* 0x0000ea00f4087a25 */ /* 0x000fe200078e0004 */
[----:B------:R-:W-:Y:S01]  /*6b00*/  IADD3 R3, R11, R3, RZ ;  /* 0x000000030b037210 */ /* 0x000fe20007ffe0ff */
[----:B------:R-:W1:Y:S01]  /*6b10*/  LDS.128 R56, [R204+0x9000] ;  /* 0x00900000cc387984 */ /* 0x000e620000000c00 */
[----:B------:R-:W-:Y:S02]  /*6b20*/  MOV R11, c[0x0][0x3a4] ;  /* 0x0000e900000b7a02 */ /* 0x000fe40000000f00 */
[----:B------:R-:W-:Y:S01]  /*6b30*/  IADD3 R0, R9, R0, RZ ;  /* 0x0000000009007210 */ /* 0x000fe20007ffe0ff */
[----:B------:R-:W2:Y:S01]  /*6b40*/  LDS.128 R48, [R204+0xb000] ;  /* 0x00b00000cc307984 */ /* 0x000ea20000000c00 */
[----:B------:R-:W-:-:S02]  /*6b50*/  LEA R4, P0, R8, c[0x0][0x348], 0x1 ;  /* 0x0000d20008047a11 */ /* 0x000fc400078008ff */
[----:B------:R-:W-:Y:S01]  /*6b60*/  LEA.HI.X R7, R10, c[0x0][0x344], R3, 0x1, P1 ;  /* 0x0000d1000a077a11 */ /* 0x000fe200008f0c03 */
[----:B------:R-:W3:Y:S01]  /*6b70*/  LDS.128 R40, [R204+0xd000] ;  /* 0x00d00000cc287984 */ /* 0x000ee20000000c00 */
[----:B------:R-:W-:Y:S02]  /*6b80*/  MOV R3, c[0x0][0x3a0] ;  /* 0x0000e80000037a02 */ /* 0x000fe40000000f00 */
[----:B------:R-:W-:Y:S01]  /*6b90*/  LEA.HI.X R5, R8, c[0x0][0x34c], R0, 0x1, P0 ;  /* 0x0000d30008057a11 */ /* 0x000fe200000f0c00 */
[----:B------:R-:W4:Y:S01]  /*6ba0*/  LDS.128 R52, [R204+0xa000] ;  /* 0x00a00000cc347984 */ /* 0x000f220000000c00 */
[----:B------:R-:W-:Y:S02]  /*6bb0*/  MOV R0, c[0x0][0x3a8] ;  /* 0x0000ea0000007a02 */ /* 0x000fe40000000f00 */
[----:B------:R-:W-:Y:S01]  /*6bc0*/  LEA R10, P1, R3, R6, 0x7 ;  /* 0x00000006030a7211 */ /* 0x000fe200078238ff */
[----:B------:R-:W3:Y:S01]  /*6bd0*/  LDS.128 R44, [R204+0xc000] ;  /* 0x00c00000cc2c7984 */ /* 0x000ee20000000c00 */
[----:B------:R-:W-:-:S02]  /*6be0*/  MOV R9, c[0x0][0x3ac] ;  /* 0x0000eb0000097a02 */ /* 0x000fc40000000f00 */
[C---:B------:R-:W-:Y:S01]  /*6bf0*/  LEA R8, P0, R0.reuse, R4, 0x7 ;  /* 0x0000000400087211 */ /* 0x040fe200078038ff */
[----:B------:R-:W4:Y:S01]  /*6c00*/  LDS.128 R36, [R204+0xe000] ;  /* 0x00e00000cc247984 */ /* 0x000f220000000c00 */
[----:B------:R-:W-:Y:S02]  /*6c10*/  LEA.HI.X R11, R3, R7, R11, 0x7, P1 ;  /* 0x00000007030b7211 */ /* 0x000fe400008f3c0b */
[----:B------:R-:W-:Y:S01]  /*6c20*/  LEA.HI.X R9, R0, R5, R9, 0x7, P0 ;  /* 0x0000000500097211 */ /* 0x000fe200000f3c09 */
[----:B------:R-:W4:Y:S04]  /*6c30*/  LDS.128 R32, [R204+0xf000] ;  /* 0x00f00000cc207984 */ /* 0x000f280000000c00 */
[----:B------:R-:W4:Y:S04]  /*6c40*/  LDS.128 R24, [R204+0x11000] ;  /* 0x01100000cc187984 */ /* 0x000f280000000c00 */
[----:B------:R-:W4:Y:S04]  /*6c50*/  LDS.128 R16, [R204+0x13000] ;  /* 0x01300000cc107984 */ /* 0x000f280000000c00 */
[----:B------:R-:W4:Y:S04]  /*6c60*/  LDS.128 R28, [R204+0x10000] ;  /* 0x01000000cc1c7984 */ /* 0x000f280000000c00 */
[----:B------:R-:W4:Y:S04]  /*6c70*/  LDS.128 R20, [R204+0x12000] ;  /* 0x01200000cc147984 */ /* 0x000f280000000c00 */
[----:B------:R-:W4:Y:S04]  /*6c80*/  LDS.128 R12, [R204+0x14000] ;  /* 0x01400000cc0c7984 */ /* 0x000f280000000c00 */
        /* <DEDUP_REMOVED lines=12> */
.L_x_1000:
        /* <DEDUP_REMOVED lines=9> */
.L_x_1007:
[----:B------:R-:W-:Y:S05]  /*6de0*/  EXIT ;  /* 0x000000000000794d */ /* 0x000fea0003800000 */
.L_x_1009:
        /* <DEDUP_REMOVED lines=9> */
.L_x_1305:


//--------------------- .text._ZN5flash44flash_bwd_dq_dk_dv_loop_seqk_parallel_kernelI23Flash_bwd_kernel_traitsILi96ELi64ELi128ELi8ELi2ELi4ELi4ELb0ELb0EN7cutlass6half_tE19Flash_kernel_traitsILi96ELi64ELi128ELi8ES3_EELb0ELb0ELb0ELb0ELb1ELb1ELb1EEEvNS_16Flash_bwd_paramsE --------------------------
	.section	.text._ZN5flash44flash_bwd_dq_dk_dv_loop_seqk_parallel_kernelI23Flash_bwd_kernel_traitsILi96ELi64ELi128ELi8ELi2ELi4ELi4ELb0ELb0EN7cutlass6half_tE19Flash_kernel_traitsILi96ELi64ELi128ELi8ES3_EELb0ELb0ELb0ELb0ELb1ELb1ELb1EEEvNS_16Flash_bwd_paramsE,"ax",@progbits
	.sectioninfo	@"SHI_REGISTERS=255"
	.align	128
        .global         _ZN5flash44flash_bwd_dq_dk_dv_loop_seqk_parallel_kernelI23Flash_bwd_kernel_traitsILi96ELi64ELi128ELi8ELi2ELi4ELi4ELb0ELb0EN7cutlass6half_tE19Flash_kernel_traitsILi96ELi64ELi128ELi8ES3_EELb0ELb0ELb0ELb0ELb1ELb1ELb1EEEvNS_16Flash_bwd_paramsE
        .type           _ZN5flash44flash_bwd_dq_dk_dv_loop_seqk_parallel_kernelI23Flash_bwd_kernel_traitsILi96ELi64ELi128ELi8ELi2ELi4ELi4ELb0ELb0EN7cutlass6half_tE19Flash_kernel_traitsILi96ELi64ELi128ELi8ES3_EELb0ELb0ELb0ELb0ELb1ELb1ELb1EEEvNS_16Flash_bwd_paramsE,@function
        .size           _ZN5flash44flash_bwd_dq_dk_dv_loop_seqk_parallel_kernelI23Flash_bwd_kernel_traitsILi96ELi64ELi128ELi8ELi2ELi4ELi4ELb0ELb0EN7cutlass6half_tE19Flash_kernel_traitsILi96ELi64ELi128ELi8ES3_EELb0ELb0ELb0ELb0ELb1ELb1ELb1EEEvNS_16Flash_bwd_paramsE,(.L_x_1306 - _ZN5flash44flash_bwd_dq_dk_dv_loop_seqk_parallel_kernelI23Flash_bwd_kernel_traitsILi96ELi64ELi128ELi8ELi2ELi4ELi4ELb0ELb0EN7cutlass6half_tE19Flash_kernel_traitsILi96ELi64ELi128ELi8ES3_EELb0ELb0ELb0ELb0ELb1ELb1ELb1EEEvNS_16Flash_bwd_paramsE)
        .other          _ZN5flash44flash_bwd_dq_dk_dv_loop_seqk_parallel_kernelI23Flash_bwd_kernel_traitsILi96ELi64ELi128ELi8ELi2ELi4ELi4ELb0ELb0EN7cutlass6half_tE19Flash_kernel_traitsILi96ELi64ELi128ELi8ES3_EELb0ELb0ELb0ELb0ELb1ELb1ELb1EEEvNS_16Flash_bwd_paramsE,@"STO_CUDA_ENTRY STV_DEFAULT"
_ZN5flash44flash_bwd_dq_dk_dv_loop_seqk_parallel_kernelI23Flash_bwd_kernel_traitsILi96ELi64ELi128ELi8ELi2ELi4ELi4ELb0ELb0EN7cutlass6half_tE19Flash_kernel_traitsILi96ELi64ELi128ELi8ES3_EELb0ELb0ELb0ELb0ELb1ELb1ELb1EEEvNS_16Flash_bwd_paramsE:
.text._ZN5flash44flash_bwd_dq_dk_dv_loop_seqk_parallel_kernelI23Flash_bwd_kernel_traitsILi96ELi64ELi128ELi8ELi2ELi4ELi4ELb0ELb0EN7cutlass6half_tE19Flash_kernel_traitsILi96ELi64ELi128ELi8ES3_EELb0ELb0ELb0ELb0ELb1ELb1ELb1EEEvNS_16Flash_bwd_paramsE:
        /* <DEDUP_REMOVED lines=37> */
[CC--:B------:R-:W-:Y:S01]  /*0250*/  LEA.HI R3, R0.reuse, R10.reuse, RZ, 0x5 ;  /* 0x0000000a00037211 */ /* 0x0c0fe200078f28ff */
[----:B------:R-:W-:Y:S01]  /*0260*/  ULDC UR9, c[0x0][0x224] ;  /* 0x0000890000097ab9 */ /* 0x000fe20000000800 */
[----:B------:R-:W-:Y:S01]  /*0270*/  LEA.HI R20, R0, R10, RZ, 0x7 ;  /* 0x0000000a00147211 */ /* 0x000fe200078f38ff */
[----:B------:R-:W-:Y:S01]  /*0280*/  ULDC UR8, c[0x0][0x22c] ;  /* 0x00008b0000087ab9 */ /* 0x000fe20000000800 */
[----:B------:R-:W-:Y:S01]  /*0290*/  SHF.R.S32.HI R0, RZ, 0x4, R4 ;  /* 0x00000004ff007819 */ /* 0x000fe20000011404 */
[----:B------:R-:W-:Y:S01]  /*02a0*/  ULDC.64 UR28, c[0x0][0x118] ;  /* 0x00004600001c7ab9 */ /* 0x000fe20000000a00 */
[C---:B------:R-:W-:Y:S01]  /*02b0*/  LOP3.LUT R5, R4.reuse, 0xfffffff0, RZ, 0xc0, !PT ;  /* 0xfffffff004057812 */ /* 0x040fe200078ec0ff */
[----:B------:R-:W-:Y:S01]  /*02c0*/  UMOV UR13, 0xffffd000 ;  /* 0xffffd000000d7882 */ /* 0x000fe20000000000 */
[----:B------:R-:W-:Y:S01]  /*02d0*/  LEA.HI R4, R4, R0, RZ, 0x1 ;  /* 0x0000000004047211 */ /* 0x000fe200078f08ff */
[----:B------:R-:W-:Y:S01]  /*02e0*/  UIMAD UR14, UR4, UR14, URZ ;  /* 0x0000000e040e72a4 */ /* 0x000fe2000f8e023f */
[----:B------:R-:W-:Y:S01]  /*02f0*/  SHF.R.S32.HI R2, RZ, 0x2, R9 ;  /* 0x00000002ff027819 */ /* 0x000fe20000011409 */
[----:B------:R-:W-:Y:S01]  /*0300*/  IMAD.IADD R8, R10, 0x1, -R5 ;  /* 0x000000010a087824 */ /* 0x000fe200078e0a05 */
[----:B------:R-:W-:Y:S01]  /*0310*/  SHF.R.S32.HI R6, RZ, 0x1f, R9 ;  /* 0x0000001fff067819 */ /* 0x000fe20000011409 */
[----:B------:R-:W-:Y:S01]  /*0320*/  USHF.R.S32.HI UR15, URZ, 0x1f, UR16 ;  /* 0x0000001f3f0f7899 */ /* 0x000fe20008011410 */
[----:B------:R-:W-:Y:S01]  /*0330*/  LOP3.LUT R7, R9, 0xfffffffc, RZ, 0xc0, !PT ;  /* 0xfffffffc09077812 */ /* 0x000fe200078ec0ff */
[----:B------:R-:W-:Y:S01]  /*0340*/  ULDC.64 UR26, c[0x0][0x118] ;  /* 0x00004600001a7ab9 */ /* 0x000fe20000000a00 */
        /* <DEDUP_REMOVED lines=11> */
[----:B------:R-:W-:Y:S01]  /*0400*/  IMAD.IADD R7, R10, 0x1, -R12 ;  /* 0x000000010a077824 */ /* 0x000fe200078e0a0c */
[--C-:B------:R-:W-:Y:S01]  /*0410*/  SHF.R.S32.HI R0, RZ, 0x5, R3.reuse ;  /* 0x00000005ff007819 */ /* 0x100fe20000011403 */
[C---:B------:R-:W-:Y:S01]  /*0420*/  IMAD.IADD R6, R2.reuse, 0x1, -R6 ;  /* 0x0000000102067824 */ /* 0x040fe200078e0a06 */
[----:B------:R-:W-:Y:S01]  /*0430*/  SHF.R.S32.HI R5, RZ, 0x1f, R3 ;  /* 0x0000001fff057819 */ /* 0x000fe20000011403 */
[----:B------:R-:W-:Y:S01]  /*0440*/  IMAD.IADD R9, R2, 0x1, -R4 ;  /* 0x0000000102097824 */ /* 0x000fe200078e0a04 */
[-C--:B------:R-:W-:Y:S01]  /*0450*/  LEA.HI R3, R3, R0.reuse, RZ, 0x1 ;  /* 0x0000000003037211 */ /* 0x080fe200078f08ff */
[----:B------:R-:W-:Y:S01]  /*0460*/  IMAD R249, R0, 0x8, R6 ;  /* 0x0000000800f97824 */ /* 0x000fe200078e0206 */
[----:B------:R-:W-:Y:S01]  /*0470*/  LEA.HI R2, R5, R0, RZ, 0x2 ;  /* 0x0000000005027211 */ /* 0x000fe200078f10ff */
[----:B------:R1:W-:Y:S01]  /*0480*/  STL [R1+0x8], R16 ;  /* 0x0000081001007387 */ /* 0x0003e20000100800 */
[----:B------:R-:W-:-:S02]  /*0490*/  SHF.R.S32.HI R10, RZ, 0x3, R13 ;  /* 0x00000003ff0a7819 */ /* 0x000fc4000001140d */
[----:B------:R-:W-:Y:S02]  /*04a0*/  LOP3.LUT R4, R3, 0xfffffffe, RZ, 0xc0, !PT ;  /* 0xfffffffe03047812 */ /* 0x000fe400078ec0ff */
[----:B------:R-:W-:Y:S01]  /*04b0*/  LOP3.LUT R2, R2, 0xfffffffc, RZ, 0xc0, !PT ;  /* 0xfffffffc02027812 */ /* 0x000fe200078ec0ff */
[----:B------:R-:W-:Y:S01]  /*04c0*/  IMAD.SHL.U32 R3, R10, 0x40, RZ ;  /* 0x000000400a037824 */ /* 0x000fe200078e00ff */
[----:B------:R-:W-:Y:S01]  /*04d0*/  LEA.HI R6, R11, R11, RZ, 0x1 ;  /* 0x0000000b0b067211 */ /* 0x000fe200078f08ff */
[C---:B------:R-:W-:Y:S01]  /*04e0*/  IMAD.IADD R183, R0.reuse, 0x1, -R4 ;  /* 0x0000000100b77824 */ /* 0x040fe200078e0a04 */
[----:B------:R-:W-:Y:S01]  /*04f0*/  SHF.R.S32.HI R5, RZ, 0x1f, R7 ;  /* 0x0000001fff057819 */ /* 0x000fe20000011407 */
[----:B------:R-:W-:Y:S01]  /*0500*/  IMAD.IADD R10, R0, 0x1, -R2 ;  /* 0x00000001000a7824 */ /* 0x000fe200078e0a02 */
[----:B------:R-:W-:Y:S02]  /*0510*/  SHF.R.S32.HI R14, RZ, 0x6, R14 ;  /* 0x00000006ff0e7819 */ /* 0x000fe4000001140e */
[----:B------:R-:W-:-:S02]  /*0520*/  LOP3.LUT R0, R3, 0xc0, RZ, 0xc0, !PT ;  /* 0x000000c003007812 */ /* 0x000fc400078ec0ff */
[----:B------:R-:W-:Y:S02]  /*0530*/  LOP3.LUT R2, R6, 0x3fffffe, RZ, 0xc0, !PT ;  /* 0x03fffffe06027812 */ /* 0x000fe400078ec0ff */
[----:B------:R-:W-:Y:S02]  /*0540*/  SHF.R.S32.HI R12, RZ, 0x1f, R8 ;  /* 0x0000001fff0c7819 */ /* 0x000fe40000011408 */
[----:B------:R-:W-:Y:S01]  /*0550*/  LEA.HI R21, R5, R7, RZ, 0x2 ;  /* 0x0000000705157211 */ /* 0x000fe200078f10ff */
[----:B------:R-:W-:Y:S01]  /*0560*/  IMAD.IADD R2, R11, 0x1, -R2 ;  /* 0x000000010b027824 */ /* 0x000fe200078e0a02 */
[----:B------:R-:W-:Y:S02]  /*0570*/  SHF.R.U32.HI R5, RZ, 0x3, R0 ;  /* 0x00000003ff057819 */ /* 0x000fe40000011600 */
[----:B------:R-:W-:Y:S01]  /*0580*/  LOP3.LUT R3, R0, 0x18, R16, 0xf8, !PT ;  /* 0x0000001800037812 */ /* 0x000fe200078ef810 */
[----:B------:R-:W-:Y:S01]  /*0590*/  IMAD R0, R14, 0x4, R15 ;  /* 0x000000040e007824 */ /* 0x000fe200078e020f */
[----:B------:R-:W-:-:S02]  /*05a0*/  LEA.HI R12, R12, R8, RZ, 0x3 ;  /* 0x000000080c0c7211 */ /* 0x000fc400078f18ff */
[----:B------:R-:W-:Y:S01]  /*05b0*/  LEA.HI R4, R8, R8, RZ, 0x1 ;  /* 0x0000000808047211 */ /* 0x000fe200078f08ff */
[----:B------:R-:W-:Y:S01]  /*05c0*/  IMAD R19, R0, 0x8, R2 ;  /* 0x0000000800137824 */ /* 0x000fe200078e0202 */
[----:B------:R-:W-:Y:S02]  /*05d0*/  LOP3.LUT R0, R12, 0xfffffff8, RZ, 0xc0, !PT ;  /* 0xfffffff80c007812 */ /* 0x000fe400078ec0ff */
[----:B------:R-:W-:Y:S02]  /*05e0*/  LOP3.LUT R2, R9, 0x1, RZ, 0xc0, !PT ;  /* 0x0000000109027812 */ /* 0x000fe400078ec0ff */
[----:B------:R-:W-:Y:S01]  /*05f0*/  LOP3.LUT R5, R3, R5, RZ, 0x3c, !PT ;  /* 0x0000000503057212 */ /* 0x000fe200078e3cff */
[----:B-1----:R-:W-:Y:S01]  /*0600*/  IMAD.IADD R16, R8, 0x1, -R0 ;  /* 0x0000000108107824 */ /* 0x002fe200078e0a00 */
[----:B------:R-:W-:Y:S02]  /*0610*/  LOP3.LUT R3, R4, 0x7fffffe, RZ, 0xc0, !PT ;  /* 0x07fffffe04037812 */ /* 0x000fe400078ec0ff */
[----:B------:R-:W-:Y:S01]  /*0620*/  SHF.R.S32.HI R0, RZ, 0x1, R6 ;  /* 0x00000001ff007819 */ /* 0x000fe20000011406 */
[----:B------:R-:W-:Y:S01]  /*0630*/  IMAD.U32 R249, R249, 0x20, R5 ;  /* 0x00000020f9f97824 */ /* 0x000fe200078e0005 */
[----:B------:R-:W-:Y:S01]  /*0640*/  ISETP.NE.U32.AND P5, PT, R2, 0x1, PT ;  /* 0x000000010200780c */ /* 0x000fe20003fa5070 */
[----:B------:R-:W-:Y:S01]  /*0650*/  IMAD.SHL.U32 R2, R11, 0x40, RZ ;  /* 0x000000400b027824 */ /* 0x000fe200078e00ff */
[--C-:B------:R-:W-:Y:S01]  /*0660*/  SHF.R.S32.HI R7, RZ, 0x1, R4.reuse ;  /* 0x00000001ff077819 */ /* 0x100fe20000011404 */
[----:B------:R-:W-:Y:S01]  /*0670*/  IMAD.IADD R17, R8, 0x1, -R3 ;  /* 0x0000000108117824 */ /* 0x000fe200078e0a03 */
[C---:B------:R-:W-:Y:S01]  /*0680*/  LOP3.LUT P6, RZ, R0.reuse, 0x2, RZ, 0xc0, !PT ;  /* 0x0000000200ff7812 */ /* 0x040fe200078cc0ff */
[----:B------:R-:W-:Y:S01]  /*0690*/  IMAD.SHL.U32 R3, R0, 0x40, RZ ;  /* 0x0000004000037824 */ /* 0x000fe200078e00ff */
[----:B------:R-:W-:Y:S01]  /*06a0*/  SHF.R.S32.HI R4, RZ, 0x1f, R4 ;  /* 0x0000001fff047819 */ /* 0x000fe20000011404 */
[----:B------:R-:W-:Y:S01]  /*06b0*/  IMAD.SHL.U32 R0, R10, 0x10, RZ ;  /* 0x000000100a007824 */ /* 0x000fe200078e00ff */
[----:B------:R-:W-:-:S02]  /*06c0*/  LOP3.LUT R5, R2, 0x1c0, RZ, 0xc0, !PT ;  /* 0x000001c002057812 */ /* 0x000fc400078ec0ff */
[----:B------:R-:W-:Y:S02]  /*06d0*/  LEA.HI R4, R4, R7, RZ, 0x2 ;  /* 0x0000000704047211 */ /* 0x000fe400078f10ff */
[----:B------:R-:W-:Y:S02]  /*06e0*/  LOP3.LUT R2, R3, 0xc0, RZ, 0xc0, !PT ;  /* 0x000000c003027812 */ /* 0x000fe400078ec0ff */
[----:B------:R-:W-:Y:S02]  /*06f0*/  LOP3.LUT R0, R5, 0x30, R0, 0xf8, !PT ;  /* 0x0000003005007812 */ /* 0x000fe400078ef800 */
[----:B------:R-:W-:Y:S02]  /*0700*/  LEA.HI R8, R9, R9, RZ, 0x1 ;  /* 0x0000000909087211 */ /* 0x000fe400078f08ff */
[----:B------:R-:W-:Y:S02]  /*0710*/  LOP3.LUT R3, R4, 0xfffffffc, RZ, 0xc0, !PT ;  /* 0xfffffffc04037812 */ /* 0x000fe400078ec0ff */
[----:B------:R-:W-:-:S02]  /*0720*/  LOP3.LUT R6, R2, 0x8, R13, 0xf8, !PT ;  /* 0x0000000802067812 */ /* 0x000fc400078ef80d */
[----:B------:R-:W-:Y:S01]  /*0730*/  LOP3.LUT R4, R0, 0x8, R13, 0xf8, !PT ;  /* 0x0000000800047812 */ /* 0x000fe200078ef80d */
[----:B------:R-:W-:Y:S01]  /*0740*/  IMAD.IADD R11, R7, 0x1, -R3 ;  /* 0x00000001070b7824 */ /* 0x000fe200078e0a03 */
[----:B------:R-:W-:Y:S01]  /*0750*/  SHF.R.U32.HI R2, RZ, 0x3, R2 ;  /* 0x00000003ff027819 */ /* 0x000fe20000011602 */
[----:B------:R-:W-:Y:S01]  /*0760*/  IMAD.SHL.U32 R3, R14, 0x20, RZ ;  /* 0x000000200e037824 */ /* 0x000fe200078e00ff */
[----:B------:R-:W-:Y:S02]  /*0770*/  LOP3.LUT R0, R8, 0x3fffffe, RZ, 0xc0, !PT ;  /* 0x03fffffe08007812 */ /* 0x000fe400078ec0ff */
[----:B------:R-:W-:Y:S02]  /*0780*/  LOP3.LUT R173, R6, R2, RZ, 0x3c, !PT ;  /* 0x0000000206ad7212 */ /* 0x000fe400078e3cff */
[----:B------:R-:W-:Y:S01]  /*0790*/  SHF.R.U32.HI R2, RZ, 0x3, R5 ;  /* 0x00000003ff027819 */ /* 0x000fe20000011605 */
[C---:B------:R-:W-:Y:S01]  /*07a0*/  IMAD.IADD R6, R9.reuse, 0x1, -R0 ;  /* 0x0000000109067824 */ /* 0x040fe200078e0a00 */
[C---:B------:R-:W-:Y:S01]  /*07b0*/  LOP3.LUT P4, RZ, R9.reuse, 0x2, RZ, 0xc0, !PT ;  /* 0x0000000209ff7812 */ /* 0x040fe2000788c0ff */
[----:B------:R-:W-:Y:S01]  /*07c0*/  IMAD.SHL.U32 R0, R9, 0x40, RZ ;  /* 0x0000004009007824 */ /* 0x000fe200078e00ff */
[----:B------:R-:W-:Y:S01]  /*07d0*/  LOP3.LUT R9, R4, R2, RZ, 0x3c, !PT ;  /* 0x0000000204097212 */ /* 0x000fe200078e3cff */
[----:B------:R-:W-:Y:S01]  /*07e0*/  IMAD.SHL.U32 R5, R18, 0x2, RZ ;  /* 0x0000000212057824 */ /* 0x000fe200078e00ff */
[----:B------:R-:W-:Y:S01]  /*07f0*/  SHF.R.S32.HI R2, RZ, 0x3, R12 ;  /* 0x00000003ff027819 */ /* 0x000fe2000001140c */
[----:B------:R-:W-:Y:S01]  /*0800*/  IMAD.U32 R173, R19, 0x20, R173 ;  /* 0x0000002013ad7824 */ /* 0x000fe200078e00ad */
[----:B------:R-:W-:-:S02]  /*0810*/  LOP3.LUT R0, R0, 0x1c0, RZ, 0xc0, !PT ;  /* 0x000001c000007812 */ /* 0x000fc400078ec0ff */
[----:B------:R-:W-:Y:S01]  /*0820*/  SEL R172, R182, 0xffffffe0, !P6 ;  /* 0xffffffe0b6ac7807 */ /* 0x000fe20007000000 */
[----:B------:R-:W-:Y:S01]  /*0830*/  IMAD R177, R10, 0x2, R2 ;  /* 0x000000020ab17824 */ /* 0x000fe200078e0202 */
[----:B------:R-:W-:Y:S01]  /*0840*/  LOP3.LUT R4, R0, 0x20, R3, 0xf8, !PT ;  /* 0x0000002000047812 */ /* 0x000fe200078ef803 */
[----:B------:R-:W-:Y:S01]  /*0850*/  IMAD R17, R2, 0x8, R17 ;  /* 0x0000000802117824 */ /* 0x000fe200078e0211 */
[----:B------:R-:W-:Y:S01]  /*0860*/  SHF.R.U32.HI R3, RZ, 0x3, R0 ;  /* 0x00000003ff037819 */ /* 0x000fe20000011600 */
[--C-:B------:R-:W-:Y:S01]  /*0870*/  IMAD R0, R10, 0x200, R5.reuse ;  /* 0x000002000a007824 */ /* 0x100fe200078e0205 */
[----:B------:R-:W-:Y:S01]  /*0880*/  SHF.R.S32.HI R2, RZ, 0x7, R20 ;  /* 0x00000007ff027819 */ /* 0x000fe20000011414 */
[----:B------:R-:W-:Y:S01]  /*0890*/  IMAD R172, R173, 0x2, R172 ;  /* 0x00000002adac7824 */ /* 0x000fe200078e02ac */
[----:B------:R-:W-:Y:S01]  /*08a0*/  LOP3.LUT R7, R4, R3, RZ, 0x3c, !PT ;  /* 0x0000000304077212 */ /* 0x000fe200078e3cff */
[----:B------:R-:W-:Y:S01]  /*08b0*/  IMAD R10, R6, 0x20, R0 ;  /* 0x00000020060a7824 */ /* 0x000fe200078e0200 */
[----:B------:R-:W-:Y:S01]  /*08c0*/  SHF.R.S32.HI R0, RZ, 0x1, R8 ;  /* 0x00000001ff007819 */ /* 0x000fe20000011408 */
[C---:B------:R-:W-:Y:S01]  /*08d0*/  IMAD R3, R2.reuse, 0x1000, R5 ;  /* 0x0000100002037824 */ /* 0x040fe200078e0205 */
[----:B------:R-:W-:Y:S01]  /*08e0*/  SEL R195, R195, 0x10, !P5 ;  /* 0x00000010c3c37807 */ /* 0x000fe20006800000 */
[----:B------:R-:W-:Y:S01]  /*08f0*/  IMAD.SHL.U32 R2, R2, 0x8, RZ ;  /* 0x0000000802027824 */ /* 0x000fe200078e00ff */
[C---:B------:R-:W-:Y:S01]  /*0900*/  LOP3.LUT P3, RZ, R0.reuse, 0x2, RZ, 0xc0, !PT ;  /* 0x0000000200ff7812 */ /* 0x040fe2000786c0ff */
[----:B------:R-:W-:-:S02]  /*0910*/  IMAD.SHL.U32 R0, R0, 0x40, RZ ;  /* 0x0000004000007824 */ /* 0x000fc400078e00ff */
        /* <DEDUP_REMOVED lines=33> */
[----:B------:R-:W-:Y:S01]  /*0b30*/  IADD3 R197, R198, 0x20, RZ ;  /* 0x00000020c6c57810 */ /* 0x000fe20007ffe0ff */
[----:B------:R-:W-:Y:S01]  /*0b40*/  IMAD R183, R183, 0x200, R0 ;  /* 0x00000200b7b77824 */ /* 0x000fe200078e0200 */
[----:B------:R-:W-:Y:S01]  /*0b50*/  LEA R247, R8, 0x9000, 0x1 ;  /* 0x0000900008f77811 */ /* 0x000fe200078e08ff */
[C---:B------:R-:W-:Y:S01]  /*0b60*/  IMAD.IADD R178, R177.reuse, 0x1, R178 ;  /* 0x00000001b1b27824 */ /* 0x040fe200078e02b2 */
        /* <DEDUP_REMOVED lines=10> */
[C---:B------:R-:W-:Y:S01]  /*0c10*/  IADD3 R248, R247.reuse, 0x20, RZ ;  /* 0x00000020f7f87810 */ /* 0x040fe20007ffe0ff */
[----:B------:R-:W-:Y:S01]  /*0c20*/  IMAD.IADD R179, R178, 0x1, R179 ;  /* 0x00000001b2b37824 */ /* 0x000fe200078e02b3 */
[----:B------:R-:W-:Y:S01]  /*0c30*/  SEL R182, R182, 0xffffffe0, !P0 ;  /* 0xffffffe0b6b67807 */ /* 0x000fe20004000000 */
[----:B------:R1:W-:Y:S01]  /*0c40*/  STL [R1+0x4], R2 ;  /* 0x0000040201007387 */ /* 0x0003e20000100800 */
[----:B------:R-:W-:-:S03]  /*0c50*/  @P3 IADD3 R248, R247, -0x20, RZ ;  /* 0xffffffe0f7f83810 */ /* 0x000fc60007ffe0ff */
[----:B------:R2:W-:Y:S01]  /*0c60*/  STL [R1], R0 ;  /* 0x0000000001007387 */ /* 0x0005e20000100800 */
[----:B-1----:R-:W-:-:S03]  /*0c70*/  IMAD.SHL.U32 R2, R3, 0x2, RZ ;  /* 0x0000000203027824 */ /* 0x002fc600078e00ff */
.L_x_1018:
[----:B------:R-:W-:Y:S01]  /*0c80*/  ULDC.64 UR4, c[0x0][0x258] ;  /* 0x0000960000047ab9 */ /* 0x000fe20000000a00 */
[----:B------:R-:W-:Y:S01]  /*0c90*/  ISETP.NE.U32.AND P1, PT, RZ, c[0x0][0x250], PT ;  /* 0x00009400ff007a0c */ /* 0x000fe20003f25070 */
[----:B------:R-:W-:Y:S02]  /*0ca0*/  UISETP.NE.U32.AND UP1, UPT, URZ, UR4, UPT ;  /* 0x000000043f00728c */ /* 0x000fe4000bf25070 */
[----:B------:R-:W-:Y:S01]  /*0cb0*/  ULDC.64 UR6, c[0x0][0x258] ;  /* 0x0000960000067ab9 */ /* 0x000fe20000000a00 */
[----:B------:R-:W-:Y:S01]  /*0cc0*/  ISETP.NE.AND.EX P1, PT, RZ, c[0x0][0x254], PT, P1 ;  /* 0x00009500ff007a0c */ /* 0x000fe20003f25310 */
[----:B------:R-:W-:Y:S02]  /*0cd0*/  UISETP.NE.AND.EX UP1, UPT, URZ, UR5, UPT, UP1 ;  /* 0x000000053f00728c */ /* 0x000fe4000bf25310 */
[----:B------:R-:W-:-:S04]  /*0ce0*/  ULDC.64 UR34, c[0x0][0x118] ;  /* 0x0000460000227ab9 */ /* 0x000fc80000000a00 */
[----:B------:R-:W-:-:S05]  /*0cf0*/  PLOP3.LUT P0, PT, PT, PT, UP1, 0x80, 0x0 ;  /* 0x000000000000781c */ /* 0x000fca0003f0f018 */
[----:B------:R-:W-:Y:S01]  /*0d00*/  @UP1 UMOV UR4, 0x4 ;  /* 0x0000000400041882 */ /* 0x000fe20000000000 */
[----:B---3--:R-:W1:Y:S01]  /*0d10*/  @P1 S2R R7, SR_CTAID.Y ;  /* 0x0000000000071919 */ /* 0x008e620000002600 */
        /* <DEDUP_REMOVED lines=22> */
[----:B-----5:R-:W-:Y:S05]  /*0e80*/  @P0 BRA `(.L_x_1010) ;  /* 0x00005ab000000947 */ /* 0x020fea0003800000 */
[----:B------:R-:W-:Y:S01]  /*0e90*/  IABS R6, c[0x0][0x1c8] ;  /* 0x0000720000067a13 */ /* 0x000fe20000000000 */
[----:B------:R-:W1:Y:S01]  /*0ea0*/  S2R R3, SR_CTAID.Z ;  /* 0x0000000000037919 */ /* 0x000e620000002700 */
[----:B------:R-:W2:Y:S01]  /*0eb0*/  S2UR UR33, SR_CTAID.Z ;  /* 0x00000000002179c3 */ /* 0x000ea20000002700 */
[----:B------:R-:W-:Y:S01]  /*0ec0*/  ULDC UR46, c[0x0][0x1c8] ;  /* 0x00007200002e7ab9 */ /* 0x000fe20000000800 */
[----:B------:R-:W3:Y:S01]  /*0ed0*/  I2F.RP R4, R6 ;  /* 0x0000000600047306 */ /* 0x000ee20000209400 */
[----:B------:R-:W4:Y:S01]  /*0ee0*/  S2R R7, SR_CTAID.X ;  /* 0x0000000000077919 */ /* 0x000f220000002500 */
[----:B------:R-:W-:Y:S01]  /*0ef0*/  ULDC UR37, c[0x0][0x214] ;  /* 0x0000850000257ab9 */ /* 0x000fe20000000800 */
[----:B------:R-:W-:Y:S01]  /*0f00*/  ISETP.NE.AND P2, PT, RZ, c[0x0][0x1c8], PT ;  /* 0x00007200ff007a0c */ /* 0x000fe20003f45270 */
[----:B------:R-:W-:Y:S02]  /*0f10*/  ULDC.U8 UR39, c[0x0][0x328] ;  /* 0x0000ca0000277ab9 */ /* 0x000fe40000000000 */
[----:B------:R-:W5:Y:S01]  /*0f20*/  S2UR UR36, SR_CTAID.Y ;  /* 0x00000000002479c3 */ /* 0x000f620000002600 */
[----:B------:R-:W-:-:S02]  /*0f30*/  UIADD3 UR44, UR37, 0x3f, URZ ;  /* 0x0000003f252c7890 */ /* 0x000fc4000fffe03f */
[----:B------:R-:W-:Y:S02]  /*0f40*/  UISETP.NE.AND UP0, UPT, UR39, URZ, UPT ;  /* 0x0000003f2700728c */ /* 0x000fe4000bf05270 */
[----:B------:R-:W-:Y:S02]  /*0f50*/  USHF.R.S32.HI UR43, URZ, 0x1f, UR44 ;  /* 0x0000001f3f2b7899 */ /* 0x000fe4000801142c */
[----:B------:R-:W-:Y:S02]  /*0f60*/  ULDC.64 UR4, c[0x0][0x240] ;  /* 0x0000900000047ab9 */ /* 0x000fe40000000a00 */
[----:B------:R-:W-:Y:S01]  /*0f70*/  ULEA.HI UR43, UR43, UR44, URZ, 0x6 ;  /* 0x0000002c2b2b7291 */ /* 0x000fe2000f8f303f */
[----:B---3--:R-:W3:Y:S01]  /*0f80*/  MUFU.RCP R4, R4 ;  /* 0x0000000400047308 */ /* 0x008ee20000001000 */
[----:B------:R-:W-:Y:S02]  /*0f90*/  UISETP.NE.U32.AND UP1, UPT, URZ, UR4, UPT ;  /* 0x000000043f00728c */ /* 0x000fe4000bf25070 */
[----:B------:R-:W-:Y:S01]  /*0fa0*/  ULDC UR49, c[0x0][0x22c] ;  /* 0x00008b0000317ab9 */ /* 0x000fe20000000800 */
[----:B-1----:R-:W-:Y:S01]  /*0fb0*/  IABS R3, R3 ;  /* 0x0000000300037213 */ /* 0x002fe20000000000 */
[----:B--2---:R-:W-:-:S02]  /*0fc0*/  ULOP3.LUT UR46, UR33, UR46, URZ, 0x3c, !UPT ;  /* 0x0000002e212e7292 */ /* 0x004fc4000f8e3c3f */
[----:B------:R-:W-:Y:S02]  /*0fd0*/  UISETP.NE.AND.EX UP1, UPT, URZ, UR5, UPT, UP1 ;  /* 0x000000053f00728c */ /* 0x000fe4000bf25310 */
[----:B------:R-:W-:Y:S02]  /*0fe0*/  ULDC UR4, c[0x0][0x214] ;  /* 0x0000850000047ab9 */ /* 0x000fe40000000800 */
[----:B------:R-:W-:Y:S01]  /*0ff0*/  ISETP.LE.AND P1, PT, RZ, UR46, PT ;  /* 0x0000002eff007c0c */ /* 0x000fe2000bf23270 */
[----:B------:R-:W-:Y:S02]  /*1000*/  ULOP3.LUT UR46, UR43, 0xffffffc0, URZ, 0xc0, !UPT ;  /* 0xffffffc02b2e7892 */ /* 0x000fe4000f8ec03f */
[----:B------:R-:W-:Y:S01]  /*1010*/  ULDC UR5, c[0x0][0x1c0] ;  /* 0x0000700000057ab9 */ /* 0x000fe20000000800 */
[----:B---3--:R-:W-:Y:S01]  /*1020*/  IADD3 R4, R4, 0xffffffe, RZ ;  /* 0x0ffffffe04047810 */ /* 0x008fe20007ffe0ff */
[----:B-----5:R-:W-:Y:S02]  /*1030*/  @UP0 UIMAD UR39, UR36, UR4, URZ ;  /* 0x00000004242702a4 */ /* 0x020fe4000f8e023f */
[----:B------:R-:W-:Y:S01]  /*1040*/  UIMAD UR49, UR33, UR49, URZ ;  /* 0x00000031213172a4 */ /* 0x000fe2000f8e023f */
[----:B------:R-:W1:Y:S01]  /*1050*/  F2I.FTZ.U32.TRUNC.NTZ R5, R4 ;  /* 0x0000000400057305 */ /* 0x000e62000021f000 */
[----:B------:R-:W-:-:S02]  /*1060*/  UIMAD.WIDE UR50, UR36, 0x80, URZ ;  /* 0x00000080243278a5 */ /* 0x000fc4000f8e023f */
[----:B------:R-:W-:Y:S02]  /*1070*/  @!UP0 UIMAD UR5, UR36, UR5, UR33 ;  /* 0x00000005240582a4 */ /* 0x000fe4000f8e0221 */
[----:B------:R-:W-:Y:S02]  /*1080*/  UIADD3 UR46, UR46, -0x40, URZ ;  /* 0xffffffc02e2e7890 */ /* 0x000fe4000fffe03f */
[----:B------:R-:W-:Y:S02]  /*1090*/  ULDC.U8 UR41, c[0x0][0x3d0] ;  /* 0x0000f40000297ab9 */ /* 0x000fe40000000000 */
[----:B------:R-:W-:Y:S02]  /*10a0*/  ULDC UR40, c[0x0][0x234] ;  /* 0x00008d0000287ab9 */ /* 0x000fe40000000800 */
[----:B------:R-:W-:Y:S02]  /*10b0*/  ULDC UR45, c[0x0][0x1c0] ;  /* 0x00007000002d7ab9 */ /* 0x000fe40000000800 */
[----:B------:R-:W-:-:S02]  /*10c0*/  @UP0 UIMAD UR40, UR33, UR40, UR39 ;  /* 0x00000028212802a4 */ /* 0x000fc4000f8e0227 */
        /* <DEDUP_REMOVED lines=10> */
[----:B------:R-:W-:Y:S01]  /*1170*/  USEL UR44, UR50, URZ, UP1 ;  /* 0x0000003f322c7287 */ /* 0x000fe20008800000 */
[----:B------:R-:W-:Y:S01]  /*1180*/  IMAD.MOV.U32 R4, RZ, RZ, R3 ;  /* 0x000000ffff047224 */ /* 0x000fe200078e0003 */
[----:B------:R-:W-:Y:S02]  /*1190*/  @!UP0 UIMAD UR40, UR5, UR4, URZ ;  /* 0x00000004052882a4 */ /* 0x000fe4000f8e023f */
[----:B------:R-:W-:Y:S01]  /*11a0*/  USHF.R.S32.HI UR47, URZ, 0x1f, UR46 ;  /* 0x0000001f3f2f7899 */ /* 0x000fe2000801142e */
[----:B------:R-:W-:-:S04]  /*11b0*/  IMAD.HI.U32 R0, R0, R4, RZ ;  /* 0x0000000400007227 */ /* 0x000fc800078e00ff */
[----:B------:R-:W-:-:S04]  /*11c0*/  IMAD.MOV R3, RZ, RZ, -R0 ;  /* 0x000000ffff037224 */ /* 0x000fc800078e0a00 */
[----:B------:R-:W-:Y:S02]  /*11d0*/  IMAD R3, R6, R3, R4 ;  /* 0x0000000306037224 */ /* 0x000fe400078e0204 */
[----:B----4-:R-:W-:-:S03]  /*11e0*/  IMAD.WIDE.U32 R4, R7, c[0x0][0x3d8], RZ ;  /* 0x0000f60007047a25 */ /* 0x010fc600078e00ff */
[----:B------:R-:W-:-:S13]  /*11f0*/  ISETP.GT.U32.AND P3, PT, R6, R3, PT ;  /* 0x000000030600720c */ /* 0x000fda0003f64070 */
[----:B------:R-:W-:Y:S01]  /*1200*/  @!P3 IMAD.IADD R3, R3, 0x1, -R6 ;  /* 0x000000010303b824 */ /* 0x000fe200078e0a06 */
[----:B------:R-:W-:Y:S02]  /*1210*/  @!P3 IADD3 R0, R0, 0x1, RZ ;  /* 0x000000010000b810 */ /* 0x000fe40007ffe0ff */
[----:B------:R-:W-:Y:S01]  /*1220*/  ISETP.NE.AND P3, PT, RZ, UR41, PT ;  /* 0x00000029ff007c0c */ /* 0x000fe2000bf65270 */
[----:B------:R-:W-:Y:S01]  /*1230*/  USEL UR41, UR51, URZ, UP1 ;  /* 0x0000003f33297287 */ /* 0x000fe20008800000 */
[----:B------:R-:W-:Y:S01]  /*1240*/  ISETP.GE.U32.AND P0, PT, R3, R6, PT ;  /* 0x000000060300720c */ /* 0x000fe20003f06070 */
[----:B------:R-:W-:Y:S01]  /*1250*/  IMAD R3, R7, c[0x0][0x3dc], R5 ;  /* 0x0000f70007037a24 */ /* 0x000fe200078e0205 */
[----:B------:R-:W-:-:S04]  /*1260*/  SEL R17, R4, RZ, P3 ;  /* 0x000000ff04117207 */ /* 0x000fc80001800000 */
[----:B------:R-:W-:-:S07]  /*1270*/  SEL R20, R3, RZ, P3 ;  /* 0x000000ff03147207 */ /* 0x000fce0001800000 */
        /* <DEDUP_REMOVED lines=9> */
.L_x_1011:
[----:B------:R-:W-:-:S04]  /*1310*/  UIMAD UR39, UR36, UR11, UR33 ;  /* 0x0000000b242772a4 */ /* 0x000fc8000f8e0221 */
[----:B------:R-:W-:Y:S02]  /*1320*/  UIMAD UR39, UR39, UR10, URZ ;  /* 0x0000000a272772a4 */ /* 0x000fe4000f8e023f */
.L_x_1012:
[----:B------:R-:W2:Y:S01]  /*1330*/  LDL.64 R4, [R1+0x8] ;  /* 0x0000080001047983 */ /* 0x000ea20000100a00 */
[----:B------:R-:W-:-:S03]  /*1340*/  ULDC.64 UR4, c[0x0][0x368] ;  /* 0x0000da0000047ab9 */ /* 0x000fc60000000a00 */
[----:B------:R1:W2:Y:S01]  /*1350*/  LDL.64 R12, [R1+0x8] ;  /* 0x00000800010c7983 */ /* 0x0002a20000100a00 */
[----:B------:R-:W-:Y:S01]  /*1360*/  IMAD.U32 R16, RZ, RZ, UR49 ;  /* 0x00000031ff107e24 */ /* 0x000fe2000f8e00ff */
[----:B------:R-:W-:Y:S01]  /*1370*/  UIMAD UR4, UR42, UR4, URZ ;  /* 0x000000042a0472a4 */ /* 0x000fe2000f8e023f */
[----:B------:R-:W-:Y:S01]  /*1380*/  MOV R19, UR48 ;  /* 0x0000003000137c02 */ /* 0x000fe20008000f00 */
[----:B------:R-:W3:Y:S01]  /*1390*/  S2R R11, SR_TID.X ;  /* 0x00000000000b7919 */ /* 0x000ee20000002100 */
[----:B------:R-:W-:Y:S02]  /*13a0*/  UIADD3 UR21, UP0, UR6, UR21, URZ ;  /* 0x0000001506157290 */ /* 0x000fe4000ff1e03f */
[----:B------:R-:W-:Y:S01]  /*13b0*/  UIMAD UR50, UR36, UR5, UR4 ;  /* 0x00000005243272a4 */ /* 0x000fe2000f8e0204 */
[----:B------:R-:W4:Y:S01]  /*13c0*/  S2R R22, SR_CTAID.Y ;  /* 0x0000000000167919 */ /* 0x000f220000002600 */
[----:B------:R-:W-:Y:S02]  /*13d0*/  UIADD3.X UR32, UR7, UR32, URZ, UP0, !UPT ;  /* 0x0000002007207290 */ /* 0x000fe400087fe43f */
[----:B------:R-:W-:Y:S01]  /*13e0*/  ULDC.64 UR4, c[0x0][0x1a0] ;  /* 0x0000680000047ab9 */ /* 0x000fe20000000a00 */
[----:B------:R-:W-:Y:S01]  /*13f0*/  IMAD.U32 R6, RZ, RZ, UR21 ;  /* 0x00000015ff067e24 */ /* 0x000fe2000f8e00ff */
[----:B------:R-:W-:-:S02]  /*1400*/  UIMAD UR4, UR32, UR4, URZ ;  /* 0x00000004200472a4 */ /* 0x000fc4000f8e023f */
[----:B------:R-:W-:Y:S02]  /*1410*/  ULDC.64 UR6, c[0x0][0x198] ;  /* 0x0000660000067ab9 */ /* 0x000fe40000000a00 */
[----:B------:R-:W-:Y:S02]  /*1420*/  UIMAD UR4, UR21, UR5, UR4 ;  /* 0x00000005150472a4 */ /* 0x000fe4000f8e0204 */
[----:B------:R-:W-:-:S04]  /*1430*/  UIMAD UR6, UR32, UR6, URZ ;  /* 0x00000006200672a4 */ /* 0x000fc8000f8e023f */
[----:B------:R-:W-:Y:S01]  /*1440*/  UIMAD UR6, UR21, UR7, UR6 ;  /* 0x00000007150672a4 */ /* 0x000fe2000f8e0206 */
[----:B---3--:R-:W-:-:S04]  /*1450*/  SHF.R.S32.HI R14, RZ, 0x1f, R11 ;  /* 0x0000001fff0e7819 */ /* 0x008fc8000001140b */
[CC--:B------:R-:W-:Y:S02]  /*1460*/  LEA.HI R10, R14.reuse, R11.reuse, RZ, 0x5 ;  /* 0x0000000b0e0a7211 */ /* 0x0c0fe400078f28ff */
[----:B------:R-:W-:Y:S02]  /*1470*/  LEA.HI R14, R14, R11, RZ, 0x2 ;  /* 0x0000000b0e0e7211 */ /* 0x000fe400078f10ff */
[----:B------:R-:W-:Y:S02]  /*1480*/  LOP3.LUT R3, R10, 0xffffffe0, RZ, 0xc0, !PT ;  /* 0xffffffe00a037812 */ /* 0x000fe400078ec0ff */
[----:B------:R-:W-:Y:S02]  /*1490*/  SHF.R.S32.HI R10, RZ, 0x5, R10 ;  /* 0x00000005ff0a7819 */ /* 0x000fe4000001140a */
[----:B------:R-:W-:Y:S01]  /*14a0*/  SHF.R.S32.HI R14, RZ, 0x2, R14 ;  /* 0x00000002ff0e7819 */ /* 0x000fe2000001140e */
[----:B------:R-:W-:-:S03]  /*14b0*/  IMAD.IADD R3, R11, 0x1, -R3 ;  /* 0x000000010b037824 */ /* 0x000fc600078e0a03 */
[----:B------:R-:W-:Y:S01]  /*14c0*/  SHF.R.S32.HI R21, RZ, 0x1f, R14 ;  /* 0x0000001fff157819 */ /* 0x000fe2000001140e */
[----:B------:R-:W-:-:S05]  /*14d0*/  IMAD R3, R10, UR17, R3 ;  /* 0x000000110a037c24 */ /* 0x000fca000f8e0203 */
[----:B------:R-:W-:Y:S02]  /*14e0*/  IADD3 R16, P1, P0, R3, UR16, R16 ;  /* 0x0000001003107c10 */ /* 0x000fe4000f83e010 */
[----:B------:R-:W-:Y:S02]  /*14f0*/  SHF.R.S32.HI R10, RZ, 0x1f, R3 ;  /* 0x0000001fff0a7819 */ /* 0x000fe40000011403 */
[----:B------:R-:W-:Y:S02]  /*1500*/  IADD3 R3, P2, R14, UR46, RZ ;  /* 0x0000002e0e037c10 */ /* 0x000fe4000ff5e0ff */
[----:B------:R-:W-:Y:S02]  /*1510*/  IADD3.X R19, R10, UR15, R19, P1, P0 ;  /* 0x0000000f0a137c10 */ /* 0x000fe40008fe0413 */
[----:B------:R-:W-:Y:S02]  /*1520*/  IADD3.X R15, R21, UR47, RZ, P2, !PT ;  /* 0x0000002f150f7c10 */ /* 0x000fe400097fe4ff */
[----:B------:R-:W-:-:S03]  /*1530*/  IADD3 R16, P0, R16, R17, RZ ;  /* 0x0000001110107210 */ /* 0x000fc60007f1e0ff */
[----:B------:R-:W-:Y:S01]  /*1540*/  IMAD R17, R15, c[0x0][0x190], RZ ;  /* 0x000064000f117a24 */ /* 0x000fe200078e02ff */
[----:B------:R-:W-:Y:S02]  /*1550*/  UIMAD UR45, UR45, UR8, UR14 ;  /* 0x000000082d2d72a4 */ /* 0x000fe4000f8e020e */
[----:B------:R-:W-:Y:S01]  /*1560*/  ULEA.HI.SX32 UR43, UR43, 0xffffffff, 0x1a ;  /* 0xffffffff2b2b7891 */ /* 0x000fe2000f8fd23f */
[----:B------:R-:W-:Y:S01]  /*1570*/  @P3 BAR.SYNC.DEFER_BLOCKING 0x0 ;  /* 0x0000000000003b1d */ /* 0x000fe20000010000 */
[----:B--2---:R-:W-:Y:S02]  /*1580*/  IMAD.MOV.U32 R12, RZ, RZ, R4 ;  /* 0x000000ffff0c7224 */ /* 0x004fe400078e0004 */
[----:B------:R-:W-:-:S03]  /*1590*/  IMAD.U32 R4, RZ, RZ, UR21 ;  /* 0x00000015ff047e24 */ /* 0x000fc6000f8e00ff */
[----:B------:R-:W-:-:S05]  /*15a0*/  SHF.R.S32.HI R13, RZ, 0x1f, R12 ;  /* 0x0000001fff0d7819 */ /* 0x000fca000001140c */
[----:B------:R2:W-:Y:S01]  /*15b0*/  STL [R1+0xc], R13 ;  /* 0x00000c0d01007387 */ /* 0x0005e20000100800 */
[----:B----4-:R-:W-:-:S03]  /*15c0*/  IMAD.WIDE.U32 R8, R22, c[0x0][0x368], R12 ;  /* 0x0000da0016087a25 */ /* 0x010fc600078e000c */
[----:B------:R-:W3:Y:S01]  /*15d0*/  LDL R23, [R1+0x10] ;  /* 0x0000100001177983 */ /* 0x000ee20000100800 */
[----:B------:R-:W-:Y:S01]  /*15e0*/  IMAD.WIDE.U32 R4, R4, c[0x0][0x1a0], R12 ;  /* 0x0000680004047a25 */ /* 0x000fe200078e000c */
[----:B------:R-:W-:-:S03]  /*15f0*/  IADD3 R9, R9, UR50, RZ ;  /* 0x0000003209097c10 */ /* 0x000fc6000fffe0ff */
[----:B------:R-:W-:Y:S01]  /*1600*/  IMAD.WIDE.U32 R6, R6, c[0x0][0x198], R12 ;  /* 0x0000660006067a25 */ /* 0x000fe200078e000c */
[----:B------:R-:W-:Y:S01]  /*1610*/  IADD3 R5, R5, UR4, RZ ;  /* 0x0000000405057c10 */ /* 0x000fe2000fffe0ff */
[----:B------:R-:W-:Y:S02]  /*1620*/  ULDC.64 UR4, c[0x0][0x188] ;  /* 0x0000620000047ab9 */ /* 0x000fe40000000a00 */
[----:B------:R-:W-:Y:S01]  /*1630*/  IMAD.WIDE.U32 R10, R3, c[0x0][0x370], R8 ;  /* 0x0000dc00030a7a25 */ /* 0x000fe200078e0008 */
[----:B------:R-:W-:Y:S01]  /*1640*/  UIMAD UR4, UR42, UR4, URZ ;  /* 0x000000042a0472a4 */ /* 0x000fe2000f8e023f */
[----:B------:R-:W-:Y:S01]  /*1650*/  IADD3 R7, R7, UR6, RZ ;  /* 0x0000000607077c10 */ /* 0x000fe2000fffe0ff */
[----:B------:R-:W-:Y:S01]  /*1660*/  UIMAD.WIDE UR48, UR36, UR9, UR46 ;  /* 0x00000009243072a5 */ /* 0x000fe2000f8e022e */
[----:B------:R-:W-:Y:S01]  /*1670*/  IMAD R8, R3, c[0x0][0x194], R17 ;  /* 0x0000650003087a24 */ /* 0x000fe200078e0211 */
[----:B------:R-:W-:Y:S01]  /*1680*/  UIMAD UR4, UR36, UR5, UR4 ;  /* 0x00000005240472a4 */ /* 0x000fe2000f8e0204 */
[----:B------:R-:W-:Y:S01]  /*1690*/  IMAD.X R17, R19, 0x1, R20, P0 ;  /* 0x0000000113117824 */ /* 0x000fe200000e0614 */
[----:B------:R-:W-:Y:S01]  /*16a0*/  ULDC.64 UR6, c[0x0][0x180] ;  /* 0x0000600000067ab9 */ /* 0x000fe20000000a00 */
[----:B------:R-:W4:Y:S01]  /*16b0*/  S2R R20, SR_CTAID.Z ;  /* 0x0000000000147919 */ /* 0x000f220000002700 */
[----:B------:R-:W-:Y:S01]  /*16c0*/  IMAD.WIDE.U32 R4, R22, c[0x0][0x188], R4 ;  /* 0x0000620016047a25 */ /* 0x000fe200078e0004 */
[----:B------:R-:W-:-:S03]  /*16d0*/  UIMAD UR6, UR42, UR6, URZ ;  /* 0x000000062a0672a4 */ /* 0x000fc6000f8e023f */
[----:B--2---:R-:W-:Y:S01]  /*16e0*/  IMAD.WIDE.U32 R12, R3, c[0x0][0x190], R12 ;  /* 0x00006400030c7a25 */ /* 0x004fe200078e000c */
[----:B------:R-:W-:-:S03]  /*16f0*/  UIADD3 UR44, UP0, UR48, UR44, URZ ;  /* 0x0000002c302c7290 */ /* 0x000fc6000ff1e03f */
[----:B------:R-:W-:Y:S01]  /*1700*/  IMAD R15, R15, c[0x0][0x370], RZ ;  /* 0x0000dc000f0f7a24 */ /* 0x000fe200078e02ff */
[----:B------:R-:W-:Y:S01]  /*1710*/  UIADD3 UR45, UR31, UR45, URZ ;  /* 0x0000002d1f2d7290 */ /* 0x000fe2000fffe03f */
[----:B------:R-:W-:Y:S01]  /*1720*/  IADD3 R5, R5, UR4, RZ ;  /* 0x0000000405057c10 */ /* 0x000fe2000fffe0ff */
[----:B------:R-:W-:Y:S01]  /*1730*/  IMAD.IADD R9, R13, 0x1, R8 ;  /* 0x000000010d097824 */ /* 0x000fe200078e0208 */
[----:B------:R-:W-:Y:S01]  /*1740*/  ULDC.64 UR4, c[0x0][0x378] ;  /* 0x0000de0000047ab9 */ /* 0x000fe20000000a00 */
[----:B------:R-:W-:Y:S01]  /*1750*/  IMAD R15, R3, c[0x0][0x374], R15 ;  /* 0x0000dd00030f7a24 */ /* 0x000fe200078e020f */
[----:B------:R-:W-:Y:S01]  /*1760*/  UIMAD UR6, UR36, UR7, UR6 ;  /* 0x00000007240672a4 */ /* 0x000fe2000f8e0206 */
[----:B------:R-:W-:Y:S01]  /*1770*/  IMAD.MOV.U32 R8, RZ, RZ, R12 ;  /* 0x000000ffff087224 */ /* 0x000fe200078e000c */
[----:B------:R-:W-:Y:S01]  /*1780*/  UIMAD UR4, UR38, UR4, URZ ;  /* 0x00000004260472a4 */ /* 0x000fe2000f8e023f */
[C---:B------:R-:W-:Y:S01]  /*1790*/  IMAD R12, R18.reuse, c[0x0][0x1b0], RZ ;  /* 0x00006c00120c7a24 */ /* 0x040fe200078e02ff */
[----:B------:R-:W-:Y:S01]  /*17a0*/  UIADD3.X UR41, UR49, UR41, URZ, UP0, !UPT ;  /* 0x0000002931297290 */ /* 0x000fe200087fe43f */
[----:B------:R-:W-:Y:S01]  /*17b0*/  IMAD R3, R18, c[0x0][0x1b8], RZ ;  /* 0x00006e0012037a24 */ /* 0x000fe200078e02ff */
[----:B------:R-:W-:Y:S01]  /*17c0*/  MOV R18, UR30 ;  /* 0x0000001e00127c02 */ /* 0x000fe20008000f00 */
[----:B------:R-:W-:Y:S01]  /*17d0*/  IMAD.WIDE.U32 R6, R22, c[0x0][0x180], R6 ;  /* 0x0000600016067a25 */ /* 0x000fe200078e0006 */
[----:B------:R-:W-:-:S03]  /*17e0*/  UIMAD UR45, UR45, UR44, URZ ;  /* 0x0000002c2d2d72a4 */ /* 0x000fc6000f8e023f */
[----:B------:R-:W-:Y:S01]  /*17f0*/  IMAD.IADD R11, R11, 0x1, R15 ;  /* 0x000000010b0b7824 */ /* 0x000fe200078e020f */
[----:B------:R-:W-:Y:S01]  /*1800*/  UIMAD UR41, UR41, UR30, UR45 ;  /* 0x0000001e292972a4 */ /* 0x000fe2000f8e022d */
[C---:B------:R-:W-:Y:S01]  /*1810*/  IMAD R15, R0.reuse, c[0x0][0x1b4], R12 ;  /* 0x00006d00000f7a24 */ /* 0x040fe200078e020c */
[----:B------:R-:W-:Y:S01]  /*1820*/  IADD3 R7, R7, UR6, RZ ;  /* 0x0000000607077c10 */ /* 0x000fe2000fffe0ff */
[C---:B------:R-:W-:Y:S01]  /*1830*/  IMAD R3, R0.reuse, c[0x0][0x1bc], R3 ;  /* 0x00006f0000037a24 */ /* 0x040fe200078e0203 */
[----:B------:R-:W-:Y:S01]  /*1840*/  UIMAD UR6, UR33, UR5, UR4 ;  /* 0x00000005210672a4 */ /* 0x000fe2000f8e0204 */
[----:B------:R-:W-:Y:S02]  /*1850*/  IMAD.WIDE.U32 R4, R0, c[0x0][0x1b8], R4 ;  /* 0x00006e0000047a25 */ /* 0x000fe400078e0004 */
[----:B------:R-:W-:Y:S02]  /*1860*/  ULDC.64 UR4, c[0x0][0x178] ;  /* 0x00005e0000047ab9 */ /* 0x000fe40000000a00 */
[----:B------:R-:W-:Y:S01]  /*1870*/  IMAD.WIDE.U32 R12, R18, UR44, R16 ;  /* 0x0000002c120c7c25 */ /* 0x000fe2000f8e0010 */
[----:B------:R-:W-:-:S03]  /*1880*/  UIMAD UR4, UR42, UR4, URZ ;  /* 0x000000042a0472a4 */ /* 0x000fc6000f8e023f */
[----:B------:R-:W-:Y:S01]  /*1890*/  IMAD.IADD R5, R5, 0x1, R3 ;  /* 0x0000000105057824 */ /* 0x000fe200078e0203 */
[----:B------:R-:W-:Y:S01]  /*18a0*/  IADD3 R3, R13, UR41, RZ ;  /* 0x000000290d037c10 */ /* 0x000fe2000fffe0ff */
[----:B----4-:R-:W-:Y:S01]  /*18b0*/  IMAD.WIDE.U32 R10, R20, c[0x0][0x378], R10 ;  /* 0x0000de00140a7a25 */ /* 0x010fe200078e000a */
[----:B------:R-:W-:Y:S01]  /*18c0*/  LEA R184, P0, R12, c[0x0][0x350], 0x2 ;  /* 0x0000d4000cb87a11 */ /* 0x000fe200078010ff */
[----:B------:R-:W-:Y:S02]  /*18d0*/  UIMAD UR36, UR36, UR5, UR4 ;  /* 0x00000005242472a4 */ /* 0x000fe4000f8e0204 */
[----:B------:R-:W-:Y:S01]  /*18e0*/  IMAD.WIDE.U32 R6, R0, c[0x0][0x1b0], R6 ;  /* 0x00006c0000067a25 */ /* 0x000fe200078e0006 */
[----:B------:R-:W-:Y:S01]  /*18f0*/  IADD3 R0, R11, UR6, RZ ;  /* 0x000000060b007c10 */ /* 0x000fe2000fffe0ff */
[----:B------:R-:W-:Y:S01]  /*1900*/  ULDC.64 UR4, c[0x0][0x1a8] ;  /* 0x00006a0000047ab9 */ /* 0x000fe20000000a00 */
[----:B------:R-:W-:Y:S01]  /*1910*/  LEA R202, P1, R10, c[0x0][0x330], 0x1 ;  /* 0x0000cc000aca7a11 */ /* 0x000fe200078208ff */
[----:B------:R-:W-:Y:S01]  /*1920*/  IMAD.WIDE.U32 R8, R22, c[0x0][0x178], R8 ;  /* 0x00005e0016087a25 */ /* 0x000fe200078e0008 */
[----:B------:R-:W-:Y:S01]  /*1930*/  LEA.HI.X R185, R12, c[0x0][0x354], R3, 0x2, P0 ;  /* 0x0000d5000cb97a11 */ /* 0x000fe200000f1403 */
[----:B------:R-:W-:-:S02]  /*1940*/  ULEA.HI UR6, UR43, UR43, URZ, 0x1 ;  /* 0x0000002b2b067291 */ /* 0x000fc4000f8f083f */
[----:B------:R-:W-:Y:S02]  /*1950*/  IMAD.IADD R7, R7, 0x1, R15 ;  /* 0x0000000107077824 */ /* 0x000fe400078e020f */
[----:B------:R-:W-:Y:S01]  /*1960*/  IMAD R3, R21, c[0x0][0x198], RZ ;  /* 0x0000660015037a24 */ /* 0x000fe200078e02ff */
[----:B------:R-:W-:Y:S01]  /*1970*/  LEA.HI.X R203, R10, c[0x0][0x334], R0, 0x1, P1 ;  /* 0x0000cd000acb7a11 */ /* 0x000fe200008f0c00 */
[----:B------:R-:W-:Y:S01]  /*1980*/  UIMAD UR4, UR38, UR4, URZ ;  /* 0x00000004260472a4 */ /* 0x000fe2000f8e023f */
[----:B------:R-:W-:Y:S01]  /*1990*/  IADD3 R9, R9, UR36, RZ ;  /* 0x0000002409097c10 */ /* 0x000fe2000fffe0ff */
[----:B------:R-:W-:Y:S02]  /*19a0*/  IMAD R0, R21, c[0x0][0x1a0], RZ ;  /* 0x0000680015007a24 */ /* 0x000fe400078e02ff */
[C---:B------:R-:W-:Y:S02]  /*19b0*/  IMAD R3, R14.reuse, c[0x0][0x19c], R3 ;  /* 0x000067000e037a24 */ /* 0x040fe400078e0203 */
[----:B------:R-:W-:Y:S01]  /*19c0*/  IMAD.WIDE.U32 R12, R14, c[0x0][0x198], R6 ;  /* 0x000066000e0c7a25 */ /* 0x000fe200078e0006 */
[----:B------:R-:W-:-:S02]  /*19d0*/  ULOP3.LUT UR6, UR6, 0xfffffffe, URZ, 0xc0, !UPT ;  /* 0xfffffffe06067892 */ /* 0x000fc4000f8ec03f */
[----:B------:R-:W-:Y:S01]  /*19e0*/  UIMAD UR4, UR33, UR5, UR4 ;  /* 0x00000005210472a4 */ /* 0x000fe2000f8e0204 */
[----:B------:R-:W-:Y:S01]  /*19f0*/  IMAD R0, R14, c[0x0][0x1a4], R0 ;  /* 0x000069000e007a24 */ /* 0x000fe200078e0200 */
[----:B------:R-:W-:Y:S01]  /*1a00*/  LEA R6, P1, R12, c[0x0][0x168], 0x1 ;  /* 0x00005a000c067a11 */ /* 0x000fe200078208ff */
[----:B------:R-:W-:Y:S01]  /*1a10*/  IMAD.WIDE.U32 R10, R14, c[0x0][0x1a0], R4 ;  /* 0x000068000e0a7a25 */ /* 0x000fe200078e0004 */
[----:B------:R-:W-:-:S03]  /*1a20*/  UIADD3 UR6, UR43, -UR6, URZ ;  /* 0x800000062b067290 */ /* 0x000fc6000fffe03f */
[----:B------:R-:W-:Y:S02]  /*1a30*/  IMAD.IADD R3, R13, 0x1, R3 ;  /* 0x000000010d037824 */ /* 0x000fe400078e0203 */
[----:B------:R-:W-:Y:S01]  /*1a40*/  IMAD.WIDE.U32 R8, R20, c[0x0][0x1a8], R8 ;  /* 0x00006a0014087a25 */ /* 0x000fe200078e0008 */
[----:B------:R-:W-:Y:S01]  /*1a50*/  IADD3 R5, R11, R0, RZ ;  /* 0x000000000b057210 */ /* 0x000fe20007ffe0ff */
[----:B------:R-:W-:Y:S01]  /*1a60*/  UISETP.NE.AND UP0, UPT, UR6, 0x1, UPT ;  /* 0x000000010600788c */ /* 0x000fe2000bf05270 */
[----:B------:R-:W-:Y:S01]  /*1a70*/  LEA.HI.X R7, R12, c[0x0][0x16c], R3, 0x1, P1 ;  /* 0x00005b000c077a11 */ /* 0x000fe200008f0c03 */
[----:B------:R-:W-:Y:S01]  /*1a80*/  IMAD.MOV.U32 R3, RZ, RZ, c[0x0][0x198] ;  /* 0x00006600ff037624 */ /* 0x000fe200078e00ff */
[----:B------:R-:W-:Y:S02]  /*1a90*/  LEA R4, P0, R10, c[0x0][0x170], 0x1 ;  /* 0x00005c000a047a11 */ /* 0x000fe400078008ff */
[----:B------:R-:W-:Y:S02]  /*1aa0*/  IADD3 R0, R9, UR4, RZ ;  /* 0x0000000409007c10 */ /* 0x000fe4000fffe0ff */
[----:B------:R-:W-:Y:S01]  /*1ab0*/  LEA R200, P2, R8, c[0x0][0x160], 0x1 ;  /* 0x0000580008c87a11 */ /* 0x000fe200078408ff */
[----:B------:R-:W-:Y:S01]  /*1ac0*/  IMAD.MOV.U32 R11, RZ, RZ, c[0x0][0x19c] ;  /* 0x00006700ff0b7624 */ /* 0x000fe200078e00ff */
[----:B------:R-:W-:-:S02]  /*1ad0*/  LEA.HI.X R5, R10, c[0x0][0x174], R5, 0x1, P0 ;  /* 0x00005d000a057a11 */ /* 0x000fc400000f0c05 */
[----:B------:R-:W-:Y:S02]  /*1ae0*/  LEA.HI.X R201, R8, c[0x0][0x164], R0, 0x1, P2 ;  /* 0x0000590008c97a11 */ /* 0x000fe400010f0c00 */
[----:B------:R-:W-:Y:S02]  /*1af0*/  LEA R10, P2, R3, R6, 0x7 ;  /* 0x00000006030a7211 */ /* 0x000fe400078438ff */
[----:B------:R-:W-:Y:S02]  /*1b00*/  IADD3 R0, R249, 0x1800, RZ ;  /* 0x00001800f9007810 */ /* 0x000fe40007ffe0ff */
[----:B------:R-:W-:Y:S02]  /*1b10*/  PLOP3.LUT P0, PT, PT, PT, UP0, 0x80, 0x0 ;  /* 0x000000000000781c */ /* 0x000fe40003f0f008 */
[----:B------:R-:W-:Y:S02]  /*1b20*/  LEA.HI.X R11, R3, R7, R11, 0x7, P2 ;  /* 0x00000007030b7211 */ /* 0x000fe400010f3c0b */
[----:B------:R-:W-:-:S02]  /*1b30*/  SEL R3, R0, R249, !P0 ;  /* 0x000000f900037207 */ /* 0x000fc40004000000 */
[----:B------:R-:W-:-:S03]  /*1b40*/  SHF.L.U32 R0, R249, 0x1, RZ ;  /* 0x00000001f9007819 */ /* 0x000fc600000006ff */
[----:B------:R-:W-:Y:S02]  /*1b50*/  IMAD.SHL.U32 R3, R3, 0x2, RZ ;  /* 0x0000000203037824 */ /* 0x000fe400078e00ff */
[----:B------:R-:W-:Y:S01]  /*1b60*/  @!PT LDS RZ, [RZ] ;  /* 0x00000000fffff984 */ /* 0x000fe20000000800 */
[----:B------:R-:W-:Y:S01]  /*1b70*/  @!PT LDS RZ, [RZ] ;  /* 0x00000000fffff984 */ /* 0x000fe20000000800 */
[----:B------:R-:W-:Y:S01]  /*1b80*/  @!PT LDS RZ, [RZ] ;  /* 0x00000000fffff984 */ /* 0x000fe20000000800 */
[----:B------:R2:W-:Y:S01]  /*1b90*/  LDGSTS.E.BYPASS.LTC128B.128 [R0+0x6000], [R202.64] ;  /* 0x06000000ca007fae */ /* 0x0005e2000b901d62 */
[----:B------:R-:W-:-:S03]  /*1ba0*/  IMAD.MOV.U32 R9, RZ, RZ, c[0x0][0x1a0] ;  /* 0x00006800ff097624 */ /* 0x000fc600078e00ff */
[----:B------:R2:W-:Y:S01]  /*1bb0*/  LDGSTS.E.BYPASS.LTC128B.128 [R0+0x7000], [R202.64+0x40] ;  /* 0x07000040ca007fae */ /* 0x0005e2000b901d62 */
[----:B------:R-:W-:-:S03]  /*1bc0*/  IMAD.MOV.U32 R12, RZ, RZ, c[0x0][0x1a4] ;  /* 0x00006900ff0c7624 */ /* 0x000fc600078e00ff */
[----:B------:R2:W-:Y:S01]  /*1bd0*/  LDGSTS.E.BYPASS.LTC128B.128 [R0+0x8000], [R202.64+0x80] ;  /* 0x08000080ca007fae */ /* 0x0005e2000b901d62 */
[----:B------:R-:W-:-:S03]  /*1be0*/  LEA R8, P1, R9, R4, 0x7 ;  /* 0x0000000409087211 */ /* 0x000fc600078238ff */
[----:B------:R1:W-:Y:S04]  /*1bf0*/  LDGSTS.E.BYPASS.LTC128B.128 [R3], [R200.64] ;  /* 0x00000000c8037fae */ /* 0x0003e8000b901d62 */
[----:B------:R1:W-:Y:S01]  /*1c00*/  LDGSTS.E.BYPASS.LTC128B.128 [R3+0x1000], [R200.64+0x40] ;  /* 0x01000040c8037fae */ /* 0x0003e2000b901d62 */
[----:B------:R-:W-:-:S03]  /*1c10*/  UISETP.GE.AND UP0, UPT, UR37, 0x1, UPT ;  /* 0x000000012500788c */ /* 0x000fc6000bf06270 */
[----:B------:R1:W-:Y:S04]  /*1c20*/  LDGSTS.E.BYPASS.LTC128B.128 [R3+0x2000], [R200.64+0x80] ;  /* 0x02000080c8037fae */ /* 0x0003e8000b901d62 */
[----:B------:R2:W-:Y:S01]  /*1c30*/  LDGSTS.E.BYPASS.LTC128B.128 [R0+0x9000], [R6.64] ;  /* 0x0900000006007fae */ /* 0x0005e2000b901d62 */
[----:B------:R-:W-:-:S03]  /*1c40*/  LEA.HI.X R9, R9, R5, R12, 0x7, P1 ;  /* 0x0000000509097211 */ /* 0x000fc600008f3c0c */
[----:B------:R2:W-:Y:S04]  /*1c50*/  LDGSTS.E.BYPASS.LTC128B.128 [R0+0xb000], [R6.64+0x40] ;  /* 0x0b00004006007fae */ /* 0x0005e8000b901d62 */
[----:B------:R2:W-:Y:S01]  /*1c60*/  LDGSTS.E.BYPASS.LTC128B.128 [R0+0xd000], [R6.64+0x80] ;  /* 0x0d00008006007fae */ /* 0x0005e2000b901d62 */
[----:B------:R-:W-:-:S03]  /*1c70*/  UIADD3 UR40, UR46, UR40, URZ ;  /* 0x000000282e287290 */ /* 0x000fc6000fffe03f */
[----:B------:R2:W-:Y:S04]  /*1c80*/  LDGSTS.E.BYPASS.LTC128B.128 [R0+0xa000], [R10.64] ;  /* 0x0a0000000a007fae */ /* 0x0005e8000b901d62 */
[----:B------:R2:W-:Y:S01]  /*1c90*/  LDGSTS.E.BYPASS.LTC128B.128 [R0+0xc000], [R10.64+0x40] ;  /* 0x0c0000400a007fae */ /* 0x0005e2000b901d62 */
[----:B------:R-:W-:-:S03]  /*1ca0*/  PLOP3.LUT P1, PT, PT, PT, UP0, 0x80, 0x0 ;  /* 0x000000000000781c */ /* 0x000fc60003f2f008 */
[----:B------:R2:W-:Y:S04]  /*1cb0*/  LDGSTS.E.BYPASS.LTC128B.128 [R0+0xe000], [R10.64+0x80] ;  /* 0x0e0000800a007fae */ /* 0x0005e8000b901d62 */
[----:B------:R3:W-:Y:S01]  /*1cc0*/  LDGSTS.E.BYPASS.LTC128B.128 [R0+0xf000], [R4.64] ;  /* 0x0f00000004007fae */ /* 0x0007e2000b901d62 */
[----:B------:R-:W-:-:S03]  /*1cd0*/  UIMAD.WIDE UR4, UR40, UR12, UR24 ;  /* 0x0000000c280472a5 */ /* 0x000fc6000f8e0218 */
[----:B------:R3:W-:Y:S04]  /*1ce0*/  LDGSTS.E.BYPASS.LTC128B.128 [R0+0x11000], [R4.64+0x40] ;  /* 0x1100004004007fae */ /* 0x0007e8000b901d62 */
[----:B------:R3:W-:Y:S04]  /*1cf0*/  LDGSTS.E.BYPASS.LTC128B.128 [R0+0x13000], [R4.64+0x80] ;  /* 0x1300008004007fae */ /* 0x0007e8000b901d62 */
[----:B------:R2:W-:Y:S04]  /*1d00*/  LDGSTS.E.BYPASS.LTC128B.128 [R0+0x10000], [R8.64] ;  /* 0x1000000008007fae */ /* 0x0005e8000b901d62 */
[----:B------:R2:W-:Y:S04]  /*1d10*/  LDGSTS.E.BYPASS.LTC128B.128 [R0+0x12000], [R8.64+0x40] ;  /* 0x1200004008007fae */ /* 0x0005e8000b901d62 */
[----:B------:R2:W-:Y:S01]  /*1d20*/  LDGSTS.E.BYPASS.LTC128B.128 [R0+0x14000], [R8.64+0x80] ;  /* 0x1400008008007fae */ /* 0x0005e2000b901d62 */
[----:B------:R-:W-:Y:S01]  /*1d30*/  UIADD3 UR39, UR46, UR39, URZ ;  /* 0x000000272e277290 */ /* 0x000fe2000fffe03f */
[----:B------:R-:W-:-:S02]  /*1d40*/  IMAD.U32 R19, RZ, RZ, UR31 ;  /* 0x0000001fff137e24 */ /* 0x000fc4000f8e00ff */
[----:B------:R-:W0:Y:S01]  /*1d50*/  LDGDEPBAR ;  /* 0x00000000000079af */ /* 0x000e220000000000 */
        /* <DEDUP_REMOVED lines=49> */
[----:B---3--:R-:W-:Y:S01]  /*2070*/  IMAD.SHL.U32 R4, R23, 0x4, RZ ;  /* 0x0000000417047824 */ /* 0x008fe200078e00ff */
[----:B--2---:R-:W-:-:S04]  /*2080*/  SHF.R.S32.HI R0, RZ, 0x1f, R23 ;  /* 0x0000001fff007819 */ /* 0x004fc80000011417 */
[----:B------:R-:W-:Y:S02]  /*2090*/  SHF.L.U64.HI R5, R23, 0x2, R0 ;  /* 0x0000000217057819 */ /* 0x000fe40000010200 */
[----:B------:R-:W-:-:S04]  /*20a0*/  IADD3 R4, P2, R4, UR4, RZ ;  /* 0x0000000404047c10 */ /* 0x000fc8000ff5e0ff */
[----:B------:R-:W-:Y:S01]  /*20b0*/  IADD3.X R5, R5, UR5, RZ, P2, !PT ;  /* 0x0000000505057c10 */ /* 0x000fe200097fe4ff */
[----:B------:R-:W-:Y:S05]  /*20c0*/  @!P1 BRA `(.L_x_1013) ;  /* 0x00003a0000009947 */ /* 0x000fea0003800000 */
[----:B-1----:R1:W5:Y:S04]  /*20d0*/  LDG.E R239, [R4.64] ;  /* 0x0000002204ef7981 */ /* 0x002368000c1e1900 */
[----:B------:R1:W5:Y:S04]  /*20e0*/  LDG.E R238, [R4.64+0x20] ;  /* 0x0000202204ee7981 */ /* 0x000368000c1e1900 */
[----:B------:R1:W5:Y:S04]  /*20f0*/  LDG.E R237, [R4.64+0x80] ;  /* 0x0000802204ed7981 */ /* 0x000368000c1e1900 */
[----:B------:R1:W5:Y:S01]  /*2100*/  LDG.E R236, [R4.64+0xa0] ;  /* 0x0000a02204ec7981 */ /* 0x000362000c1e1900 */
[----:B------:R-:W-:Y:S01]  /*2110*/  IMAD.MOV.U32 R199, RZ, RZ, R3 ;  /* 0x000000ffffc77224 */ /* 0x000fe200078e0003 */
[----:B------:R-:W-:Y:S01]  /*2120*/  UMOV UR36, UR6 ;  /* 0x0000000600247c82 */ /* 0x000fe20008000000 */
[----:B------:R-:W-:Y:S01]  /*2130*/  IMAD.MOV.U32 R127, RZ, RZ, RZ ;  /* 0x000000ffff7f7224 */ /* 0x000fe200078e00ff */
[----:B-1----:R-:W-:-:S02]  /*2140*/  IADD3 R5, R181, 0x1800, RZ ;  /* 0x00001800b5057810 */ /* 0x002fc40007ffe0ff */
[----:B------:R-:W-:Y:S02]  /*2150*/  IADD3 R4, R183, 0x1800, RZ ;  /* 0x00001800b7047810 */ /* 0x000fe40007ffe0ff */
[----:B------:R-:W-:Y:S02]  /*2160*/  SEL R5, R5, R181, !P0 ;  /* 0x000000b505057207 */ /* 0x000fe40004000000 */
[----:B------:R-:W-:-:S03]  /*2170*/  SEL R4, R4, R183, !P0 ;  /* 0x000000b704047207 */ /* 0x000fc60004000000 */
[----:B------:R-:W-:Y:S02]  /*2180*/  IMAD.SHL.U32 R3, R5, 0x2, RZ ;  /* 0x0000000205037824 */ /* 0x000fe400078e00ff */
[----:B------:R-:W-:Y:S02]  /*2190*/  IMAD.SHL.U32 R174, R4, 0x2, RZ ;  /* 0x0000000204ae7824 */ /* 0x000fe400078e00ff */
[----:B------:R-:W-:Y:S01]  /*21a0*/  IMAD.MOV.U32 R4, RZ, RZ, c[0x0][0x1c0] ;  /* 0x00007000ff047624 */ /* 0x000fe200078e00ff */
[----:B------:R-:W-:Y:S01]  /*21b0*/  SHF.L.U64.HI R250, R23, 0x2, R0 ;  /* 0x0000000217fa7819 */ /* 0x000fe20000010200 */
[----:B------:R-:W-:Y:S01]  /*21c0*/  IMAD.SHL.U32 R175, R183, 0x2, RZ ;  /* 0x00000002b7af7824 */ /* 0x000fe200078e00ff */
[----:B------:R-:W-:Y:S01]  /*21d0*/  SHF.L.U32 R251, R23, 0x2, RZ ;  /* 0x0000000217fb7819 */ /* 0x000fe200000006ff */
[----:B------:R-:W-:Y:S02]  /*21e0*/  IMAD R4, R4, c[0x0][0x22c], RZ ;  /* 0x00008b0004047a24 */ /* 0x000fe400078e02ff */
[----:B------:R-:W-:Y:S02]  /*21f0*/  IMAD.IADD R176, R175, 0x1, R182 ;  /* 0x00000001afb07824 */ /* 0x000fe400078e02b6 */
[C---:B------:R-:W-:Y:S01]  /*2200*/  IMAD.SHL.U32 R5, R4.reuse, 0x10, RZ ;  /* 0x0000001004057824 */ /* 0x040fe200078e00ff */
[----:B------:R-:W-:-:S04]  /*2210*/  SHF.L.U32 R240, R4, 0x3, RZ ;  /* 0x0000000304f07819 */ /* 0x000fc800000006ff */
[C---:B------:R-:W-:Y:S02]  /*2220*/  IADD3 R6, R5.reuse, 0x20, RZ ;  /* 0x0000002005067810 */ /* 0x040fe40007ffe0ff */
[----:B------:R-:W-:Y:S02]  /*2230*/  IADD3 R5, R5, 0x40, RZ ;  /* 0x0000004005057810 */ /* 0x000fe40007ffe0ff */
[----:B------:R-:W-:-:S03]  /*2240*/  IADD3 R4, R240, R6, RZ ;  /* 0x00000006f0047210 */ /* 0x000fc60007ffe0ff */
[C---:B------:R-:W-:Y:S01]  /*2250*/  IMAD.IADD R252, R240.reuse, 0x1, R5 ;  /* 0x00000001f0fc7824 */ /* 0x040fe200078e0205 */
[----:B------:R-:W-:-:S03]  /*2260*/  IADD3 R5, R240, R4, RZ ;  /* 0x00000004f0057210 */ /* 0x000fc60007ffe0ff */
[C---:B------:R-:W-:Y:S01]  /*2270*/  IMAD.IADD R0, R240.reuse, 0x1, R252 ;  /* 0x00000001f0007824 */ /* 0x040fe200078e02fc */
[----:B------:R-:W-:-:S03]  /*2280*/  IADD3 R244, R240, R5, RZ ;  /* 0x00000005f0f47210 */ /* 0x000fc60007ffe0ff */
[C---:B------:R-:W-:Y:S01]  /*2290*/  IMAD.IADD R242, R240.reuse, 0x1, R0 ;  /* 0x00000001f0f27824 */ /* 0x040fe200078e0200 */
[----:B------:R-:W-:-:S03]  /*22a0*/  IADD3 R243, R240, R244, RZ ;  /* 0x000000f4f0f37210 */ /* 0x000fc60007ffe0ff */
[C---:B------:R-:W-:Y:S01]  /*22b0*/  IMAD.IADD R241, R240.reuse, 0x1, R242 ;  /* 0x00000001f0f17824 */ /* 0x040fe200078e02f2 */
[----:B------:R-:W-:-:S03]  /*22c0*/  IADD3 R246, R240, R243, RZ ;  /* 0x000000f3f0f67210 */ /* 0x000fc60007ffe0ff */
[----:B------:R-:W-:Y:S02]  /*22d0*/  IMAD.IADD R245, R240, 0x1, R241 ;  /* 0x00000001f0f57824 */ /* 0x000fe400078e02f1 */
.L_x_1016:
[----:B------:R-:W0:Y:S01]  /*22e0*/  LDGDEPBAR ;  /* 0x00000000000079af */ /* 0x000e220000000000 */
[----:B------:R-:W-:Y:S01]  /*22f0*/  IADD3 R0, R182, R174, RZ ;  /* 0x000000aeb6007210 */ /* 0x000fe20007ffe0ff */
[----:B------:R-:W-:Y:S01]  /*2300*/  UISETP.GE.AND UP2, UPT, UR43, 0x1, UPT ;  /* 0x000000012b00788c */ /* 0x000fe2000bf46270 */
[----:B-----5:R-:W-:Y:S01]  /*2310*/  FSETP.NEU.FTZ.AND P0, PT, R239, -INF , PT ;  /* 0xff800000ef00780b */ /* 0x020fe20003f1d000 */
        /* <DEDUP_REMOVED lines=19> */
[----:B------:R-:W2:Y:S01]  /*2450*/  LDSM.16.M88.4 R164, [R173+0xb400] ;  /* 0x00b40000ada4783b */ /* 0x000ea20000000200 */
[-C--:B------:R-:W-:Y:S07]  /*2460*/  HMMA.16816.F32 R28, R28, R134.reuse, RZ ;  /* 0x000000861c1c723c */ /* 0x080fee00000018ff */
[----:B------:R-:W-:Y:S01]  /*2470*/  LDSM.16.M88.4 R168, [R172+0xd000] ;  /* 0x00d00000aca8783b */ /* 0x000fe20000000200 */
[----:B------:R-:W-:Y:S07]  /*2480*/  HMMA.16816.F32 R32, R32, R134, RZ ;  /* 0x000000862020723c */ /* 0x000fee00000018ff */
[----:B------:R-:W-:Y:S01]  /*2490*/  LDSM.16.M88.4 R132, [R0+0x1000] ;  /* 0x001000000084783b */ /* 0x000fe20000000200 */
        /* <DEDUP_REMOVED lines=8> */
[----:B------:R-:W2:Y:S07]  /*2520*/  LDSM.16.M88.4 R144, [R0+0x1800] ;  /* 0x001800000090783b */ /* 0x000eae0000000200 */
[----:B------:R-:W-:Y:S01]  /*2530*/  HMMA.16816.F32 R32, R136, R150, R32 ;  /* 0x000000968820723c */ /* 0x000fe20000001820 */
[----:B------:R-:W4:Y:S07]  /*2540*/  LDSM.16.M88.4 R136, [R172+0xb400] ;  /* 0x00b40000ac88783b */ /* 0x000f2e0000000200 */
[-C--:B------:R-:W-:Y:S01]  /*2550*/  HMMA.16816.F32 R4, R152, R156.reuse, R4 ;  /* 0x0000009c9804723c */ /* 0x080fe20000001804 */
[----:B------:R-:W-:Y:S07]  /*2560*/  LDSM.16.M88.4 R148, [R174+0x2000] ;  /* 0x00200000ae94783b */ /* 0x000fee0000000200 */
[C---:B---3--:R-:W-:Y:S08]  /*2570*/  HMMA.16816.F32 R8, R160.reuse, R156, R8 ;  /* 0x0000009ca008723c */ /* 0x048ff00000001808 */
[-C--:B------:R-:W-:Y:S08]  /*2580*/  HMMA.16816.F32 R12, R160, R158.reuse, R12 ;  /* 0x0000009ea00c723c */ /* 0x080ff0000000180c */
[C---:B------:R-:W-:Y:S01]  /*2590*/  HMMA.16816.F32 R16, R152.reuse, R158, R16 ;  /* 0x0000009e9810723c */ /* 0x040fe20000001810 */
[----:B------:R-:W3:Y:S07]  /*25a0*/  LDSM.16.M88.4 R156, [R173+0xd000] ;  /* 0x00d00000ad9c783b */ /* 0x000eee0000000200 */
        /* <DEDUP_REMOVED lines=8> */
[C---:B--2---:R-:W-:Y:S08]  /*2630*/  HMMA.16816.F32 R8, R144.reuse, R140, R8 ;  /* 0x0000008c9008723c */ /* 0x044ff00000001808 */
[-C--:B------:R-:W-:Y:S08]  /*2640*/  HMMA.16816.F32 R12, R144, R142.reuse, R12 ;  /* 0x0000008e900c723c */ /* 0x080ff0000000180c */
[C---:B------:R-:W-:Y:S08]  /*2650*/  HMMA.16816.F32 R16, R132.reuse, R142, R16 ;  /* 0x0000008e8410723c */ /* 0x040ff00000001810 */
[-C--:B----4-:R-:W-:Y:S08]  /*2660*/  HMMA.16816.F32 R20, R132, R136.reuse, R20 ;  /* 0x000000888414723c */ /* 0x090ff00000001814 */
[C---:B------:R-:W-:Y:S08]  /*2670*/  HMMA.16816.F32 R24, R144.reuse, R136, R24 ;  /* 0x000000889018723c */ /* 0x040ff00000001818 */
[-C--:B------:R-:W-:Y:S08]  /*2680*/  HMMA.16816.F32 R28, R144, R138.reuse, R28 ;  /* 0x0000008a901c723c */ /* 0x080ff0000000181c */
[----:B------:R-:W-:Y:S01]  /*2690*/  HMMA.16816.F32 R32, R132, R138, R32 ;  /* 0x0000008a8420723c */ /* 0x000fe20000001820 */
[----:B------:R-:W2:Y:S07]  /*26a0*/  LDSM.16.M88.4 R132, [R0+0x2800] ;  /* 0x002800000084783b */ /* 0x000eae0000000200 */
[-C--:B---3--:R-:W-:Y:S08]  /*26b0*/  HMMA.16816.F32 R4, R148, R156.reuse, R4 ;  /* 0x0000009c9404723c */ /* 0x088ff00000001804 */
        /* <DEDUP_REMOVED lines=29> */
[----:B------:R-:W4:Y:S01]  /*2890*/  MUFU.TANH R223, R6 ;  /* 0x0000000600df7308 */ /* 0x000f220000002400 */
[----:B------:R-:W-:Y:S02]  /*28a0*/  FMUL.FTZ R8, R8, c[0x0][0x2ec] ;  /* 0x0000bb0008087a20 */ /* 0x000fe40000410000 */
[----:B--2---:R-:W-:Y:S05]  /*28b0*/  FMUL.FTZ R10, R239, 1.4426950216293334961 ;  /* 0x3fb8aa3bef0a7820 */ /* 0x004fea0000410000 */
[----:B------:R-:W-:Y:S02]  /*28c0*/  FSEL R10, R10, RZ, P0 ;  /* 0x000000ff0a0a7208 */ /* 0x000fe40000000000 */
[----:B------:R2:W-:Y:S01]  /*28d0*/  MUFU.TANH R231, R8 ;  /* 0x0000000800e77308 */ /* 0x0005e20000002400 */
[C---:B------:R-:W-:Y:S02]  /*28e0*/  FSETP.NEU.FTZ.AND P0, PT, R238.reuse, -INF , PT ;  /* 0xff800000ee00780b */ /* 0x040fe40003f1d000 */
[--C-:B-1----:R-:W-:Y:S07]  /*28f0*/  FFMA.FTZ R0, R209, c[0x0][0x23c], -R10.reuse ;  /* 0x00008f00d1007a23 */ /* 0x102fee000001080a */
[----:B------:R3:W-:Y:S10]  /*2900*/  MUFU.EX2 R158, R0 ;  /* 0x00000000009e7308 */ /* 0x0007f40000000800 */
[----:B------:R1:W1:Y:S01]  /*2910*/  MUFU.TANH R222, R7 ;  /* 0x0000000700de7308 */ /* 0x0002620000002400 */
[----:B--2---:R-:W-:Y:S09]  /*2920*/  FMUL.FTZ R8, R237, 1.4426950216293334961 ;  /* 0x3fb8aa3bed087820 */ /* 0x004ff20000410000 */
[----:B------:R2:W-:Y:S01]  /*2930*/  MUFU.TANH R230, R9 ;  /* 0x0000000900e67308 */ /* 0x0005e20000002400 */
[----:B---3--:R-:W-:Y:S09]  /*2940*/  FFMA.FTZ R0, R213, c[0x0][0x23c], -R10 ;  /* 0x00008f00d5007a23 */ /* 0x008ff2000001080a */
[----:B------:R4:W-:Y:S01]  /*2950*/  MUFU.EX2 R157, R0 ;  /* 0x00000000009d7308 */ /* 0x0009e20000000800 */
[----:B-1----:R-:W1:Y:S09]  /*2960*/  LDSM.16.M88.4 R4, [R172+0xd400] ;  /* 0x00d40000ac04783b */ /* 0x002e720000000200 */
[----:B------:R-:W3:Y:S01]  /*2970*/  MUFU.TANH R229, R12 ;  /* 0x0000000c00e57308 */ /* 0x000ee20000002400 */
[----:B--2---:R-:W-:Y:S05]  /*2980*/  FMUL.FTZ R9, R238, 1.4426950216293334961 ;  /* 0x3fb8aa3bee097820 */ /* 0x004fea0000410000 */
[----:B------:R-:W-:Y:S04]  /*2990*/  FSEL R9, R9, RZ, P0 ;  /* 0x000000ff09097208 */ /* 0x000fe80000000000 */
[----:B------:R-:W-:Y:S01]  /*29a0*/  MUFU.TANH R228, R13 ;  /* 0x0000000d00e47308 */ /* 0x000fe20000002400 */
[----:B------:R-:W-:Y:S01]  /*29b0*/  FSETP.NEU.FTZ.AND P0, PT, R237, -INF , PT ;  /* 0xff800000ed00780b */ /* 0x000fe20003f1d000 */
[--C-:B----4-:R-:W-:Y:S03]  /*29c0*/  FFMA.FTZ R0, R223, c[0x0][0x23c], -R9.reuse ;  /* 0x00008f00df007a23 */ /* 0x110fe60000010809 */
[----:B------:R-:W-:Y:S02]  /*29d0*/  FSEL R8, R8, RZ, P0 ;  /* 0x000000ff08087208 */ /* 0x000fe40000000000 */
[----:B------:R-:W-:Y:S03]  /*29e0*/  FSETP.NEU.FTZ.AND P0, PT, R236, -INF , PT ;  /* 0xff800000ec00780b */ /* 0x000fe60003f1d000 */
[----:B------:R2:W-:Y:S10]  /*29f0*/  MUFU.EX2 R169, R0 ;  /* 0x0000000000a97308 */ /* 0x0005f40000000800 */
[----:B------:R-:W-:Y:S01]  /*2a00*/  MUFU.TANH R233, R14 ;  /* 0x0000000e00e97308 */ /* 0x000fe20000002400 */
[-C--:B-1----:R-:W-:Y:S09]  /*2a10*/  HMMA.16816.F32 R20, R164, R4.reuse, R20 ;  /* 0x00000004a414723c */ /* 0x082ff20000001814 */
[----:B------:R-:W-:Y:S01]  /*2a20*/  MUFU.TANH R232, R15 ;  /* 0x0000000f00e87308 */ /* 0x000fe20000002400 */
[C---:B------:R-:W-:Y:S04]  /*2a30*/  HMMA.16816.F32 R24, R132.reuse, R4, R24 ;  /* 0x000000048418723c */ /* 0x040fe80000001818 */
[--C-:B--2---:R-:W-:Y:S03]  /*2a40*/  FFMA.FTZ R0, R222, c[0x0][0x23c], -R9.reuse ;  /* 0x00008f00de007a23 */ /* 0x104fe60000010809 */
[--C-:B---3--:R-:W-:Y:S02]  /*2a50*/  FFMA.FTZ R4, R229, c[0x0][0x23c], -R8.reuse ;  /* 0x00008f00e5047a23 */ /* 0x108fe40000010808 */
[----:B------:R-:W1:Y:S01]  /*2a60*/  MUFU.EX2 R168, R0 ;  /* 0x0000000000a87308 */ /* 0x000e620000000800 */
[-C--:B------:R-:W-:Y:S04]  /*2a70*/  HMMA.16816.F32 R28, R132, R6.reuse, R28 ;  /* 0x00000006841c723c */ /* 0x080fe8000000181c */
[----:B------:R-:W-:Y:S04]  /*2a80*/  FMUL.FTZ R20, R20, c[0x0][0x2ec] ;  /* 0x0000bb0014147a20 */ /* 0x000fe80000410000 */
[----:B------:R-:W-:Y:S01]  /*2a90*/  HMMA.16816.F32 R32, R164, R6, R32 ;  /* 0x00000006a420723c */ /* 0x000fe20000001820 */
[----:B------:R2:W-:Y:S03]  /*2aa0*/  MUFU.EX2 R186, R4 ;  /* 0x0000000400ba7308 */ /* 0x0005e60000000800 */
[----:B------:R-:W-:Y:S02]  /*2ab0*/  FMUL.FTZ R21, R21, c[0x0][0x2ec] ;  /* 0x0000bb0015157a20 */ /* 0x000fe40000410000 */
[----:B------:R-:W-:Y:S02]  /*2ac0*/  FMUL.FTZ R22, R22, c[0x0][0x2ec] ;  /* 0x0000bb0016167a20 */ /* 0x000fe40000410000 */
[----:B------:R-:W-:Y:S03]  /*2ad0*/  FMUL.FTZ R23, R23, c[0x0][0x2ec] ;  /* 0x0000bb0017177a20 */ /* 0x000fe60000410000 */
[----:B------:R-:W-:Y:S01]  /*2ae0*/  MUFU.TANH R212, R16 ;  /* 0x0000001000d47308 */ /* 0x000fe20000002400 */
[----:B------:R-:W-:Y:S02]  /*2af0*/  FMUL.FTZ R5, R24, c[0x0][0x2ec] ;  /* 0x0000bb0018057a20 */ /* 0x000fe40000410000 */
[----:B------:R-:W-:Y:S01]  /*2b00*/  FMUL.FTZ R25, R25, c[0x0][0x2ec] ;  /* 0x0000bb0019197a20 */ /* 0x000fe20000410000 */
[----:B-1----:R-:W-:Y:S01]  /*2b10*/  F2FP.PACK_AB R7, R168, R169 ;  /* 0x000000a9a807723e */ /* 0x002fe200000000ff */
[--C-:B------:R-:W-:Y:S02]  /*2b20*/  FFMA.FTZ R0, R231, c[0x0][0x23c], -R8.reuse ;  /* 0x00008f00e7007a23 */ /* 0x100fe40000010808 */
[----:B------:R-:W-:Y:S02]  /*2b30*/  FMUL.FTZ R30, R30, c[0x0][0x2ec] ;  /* 0x0000bb001e1e7a20 */ /* 0x000fe40000410000 */
[----:B------:R1:W-:Y:S01]  /*2b40*/  STS [R198+0x19400], R7 ;  /* 0x01940007c6007388 */ /* 0x0003e20000000800 */
[----:B------:R3:W-:Y:S01]  /*2b50*/  MUFU.EX2 R190, R0 ;  /* 0x0000000000be7308 */ /* 0x0007e20000000800 */
[----:B------:R-:W-:Y:S02]  /*2b60*/  FMUL.FTZ R31, R31, c[0x0][0x2ec] ;  /* 0x0000bb001f1f7a20 */ /* 0x000fe40000410000 */
[----:B------:R-:W-:Y:S02]  /*2b70*/  FMUL.FTZ R34, R34, c[0x0][0x2ec] ;  /* 0x0000bb0022227a20 */ /* 0x000fe40000410000 */
[----:B--2---:R-:W-:Y:S02]  /*2b80*/  FFMA.FTZ R4, R228, c[0x0][0x23c], -R8 ;  /* 0x00008f00e4047a23 */ /* 0x004fe40000010808 */
[----:B------:R-:W-:Y:S02]  /*2b90*/  FMUL.FTZ R33, R33, c[0x0][0x2ec] ;  /* 0x0000bb0021217a20 */ /* 0x000fe40000410000 */
[----:B------:R-:W-:Y:S01]  /*2ba0*/  FMUL.FTZ R35, R35, c[0x0][0x2ec] ;  /* 0x0000bb0023237a20 */ /* 0x000fe20000410000 */
[----:B------:R2:W1:Y:S01]  /*2bb0*/  MUFU.EX2 R171, R4 ;  /* 0x0000000400ab7308 */ /* 0x0004620000000800 */
[----:B------:R-:W-:Y:S02]  /*2bc0*/  FMUL.FTZ R29, R29, c[0x0][0x2ec] ;  /* 0x0000bb001d1d7a20 */ /* 0x000fe40000410000 */
[----:B------:R-:W-:Y:S02]  /*2bd0*/  FMUL.FTZ R26, R26, c[0x0][0x2ec] ;  /* 0x0000bb001a1a7a20 */ /* 0x000fe40000410000 */
[----:B------:R-:W-:Y:S05]  /*2be0*/  FMUL.FTZ R27, R27, c[0x0][0x2ec] ;  /* 0x0000bb001b1b7a20 */ /* 0x000fea0000410000 */
[----:B------:R-:W4:Y:S01]  /*2bf0*/  MUFU.TANH R211, R17 ;  /* 0x0000001100d37308 */ /* 0x000f220000002400 */
[----:B---3--:R-:W-:Y:S05]  /*2c00*/  FMUL.FTZ R0, R236, 1.4426950216293334961 ;  /* 0x3fb8aa3bec007820 */ /* 0x008fea0000410000 */
[----:B------:R-:W-:Y:S04]  /*2c10*/  FSEL R0, R0, RZ, P0 ;  /* 0x000000ff00007208 */ /* 0x000fe80000000000 */
[----:B------:R-:W3:Y:S01]  /*2c20*/  MUFU.TANH R217, R18 ;  /* 0x0000001200d97308 */ /* 0x000ee20000002400 */
[----:B------:R-:W-:Y:S01]  /*2c30*/  IADD3 R148, P0, R251, UR36, RZ ;  /* 0x00000024fb947c10 */ /* 0x000fe2000ff1e0ff */
[--C-:B--2---:R-:W-:Y:S01]  /*2c40*/  FFMA.FTZ R4, R233, c[0x0][0x23c], -R0.reuse ;  /* 0x00008f00e9047a23 */ /* 0x104fe20000010800 */
[----:B-1----:R-:W-:Y:S02]  /*2c50*/  F2FP.PACK_AB R7, R171, R186 ;  /* 0x000000baab07723e */ /* 0x002fe400000000ff */
[----:B------:R-:W-:Y:S05]  /*2c60*/  IADD3.X R149, R250, UR7, RZ, P0, !PT ;  /* 0x00000007fa957c10 */ /* 0x000fea00087fe4ff */
[----:B------:R1:W-:Y:S01]  /*2c70*/  MUFU.EX2 R192, R4 ;  /* 0x0000000400c07308 */ /* 0x0003e20000000800 */
[----:B------:R2:W2:Y:S04]  /*2c80*/  LDG.E R146, [R148.64] ;  /* 0x0000002294927981 */ /* 0x0004a8000c1e1900 */
[----:B------:R2:W2:Y:S05]  /*2c90*/  LDG.E R145, [R148.64+0x20] ;  /* 0x0000202294917981 */ /* 0x0004aa000c1e1900 */
[----:B------:R-:W3:Y:S01]  /*2ca0*/  MUFU.TANH R216, R19 ;  /* 0x0000001300d87308 */ /* 0x000ee20000002400 */
[----:B------:R2:W2:Y:S09]  /*2cb0*/  LDG.E R144, [R148.64+0x80] ;  /* 0x0000802294907981 */ /* 0x0004b2000c1e1900 */
[----:B------:R-:W3:Y:S01]  /*2cc0*/  MUFU.TANH R210, R20 ;  /* 0x0000001400d27308 */ /* 0x000ee20000002400 */
[----:B-1----:R-:W-:Y:S09]  /*2cd0*/  FFMA.FTZ R4, R232, c[0x0][0x23c], -R0 ;  /* 0x00008f00e8047a23 */ /* 0x002ff20000010800 */
[----:B------:R1:W-:Y:S10]  /*2ce0*/  MUFU.EX2 R191, R4 ;  /* 0x0000000400bf7308 */ /* 0x0003f40000000800 */
[----:B------:R-:W3:Y:S10]  /*2cf0*/  MUFU.TANH R208, R21 ;  /* 0x0000001500d07308 */ /* 0x000ef40000002400 */
[----:B------:R-:W3:Y:S01]  /*2d00*/  MUFU.TANH R215, R22 ;  /* 0x0000001600d77308 */ /* 0x000ee20000002400 */
[--C-:B-1----:R-:W-:Y:S09]  /*2d10*/  FFMA.FTZ R4, R212, c[0x0][0x23c], -R10.reuse ;  /* 0x00008f00d4047a23 */ /* 0x102ff2000001080a */
[----:B------:R4:W-:Y:S10]  /*2d20*/  MUFU.EX2 R154, R4 ;  /* 0x00000004009a7308 */ /* 0x0009f40000000800 */
[----:B------:R-:W-:Y:S10]  /*2d30*/  MUFU.TANH R214, R23 ;  /* 0x0000001700d67308 */ /* 0x000ff40000002400 */
[----:B------:R1:W-:Y:S01]  /*2d40*/  MUFU.TANH R221, R5 ;  /* 0x0000000500dd7308 */ /* 0x0003e20000002400 */
[--C-:B----4-:R-:W-:Y:S09]  /*2d50*/  FFMA.FTZ R4, R211, c[0x0][0x23c], -R10.reuse ;  /* 0x00008f00d3047a23 */ /* 0x110ff2000001080a */
[----:B------:R3:W-:Y:S10]  /*2d60*/  MUFU.EX2 R153, R4 ;  /* 0x0000000400997308 */ /* 0x0007f40000000800 */
[----:B------:R-:W-:Y:S01]  /*2d70*/  MUFU.TANH R220, R25 ;  /* 0x0000001900dc7308 */ /* 0x000fe20000002400 */
[----:B-1----:R-:W-:Y:S09]  /*2d80*/  FMUL.FTZ R5, R28, c[0x0][0x2ec] ;  /* 0x0000bb001c057a20 */ /* 0x002ff20000410000 */
[----:B------:R-:W-:Y:S01]  /*2d90*/  MUFU.TANH R227, R26 ;  /* 0x0000001a00e37308 */ /* 0x000fe20000002400 */
[--C-:B---3--:R-:W-:Y:S09]  /*2da0*/  FFMA.FTZ R4, R217, c[0x0][0x23c], -R9.reuse ;  /* 0x00008f00d9047a23 */ /* 0x108ff20000010809 */
[----:B------:R1:W-:Y:S10]  /*2db0*/  MUFU.EX2 R162, R4 ;  /* 0x0000000400a27308 */ /* 0x0003f40000000800 */
[----:B------:R-:W-:Y:S10]  /*2dc0*/  MUFU.TANH R226, R27 ;  /* 0x0000001b00e27308 */ /* 0x000ff40000002400 */
[----:B------:R3:W-:Y:S01]  /*2dd0*/  MUFU.TANH R219, R5 ;  /* 0x0000000500db7308 */ /* 0x0007e20000002400 */
[--C-:B-1----:R-:W-:Y:S09]  /*2de0*/  FFMA.FTZ R4, R216, c[0x0][0x23c], -R9.reuse ;  /* 0x00008f00d8047a23 */ /* 0x102ff20000010809 */
[----:B------:R1:W-:Y:S10]  /*2df0*/  MUFU.EX2 R161, R4 ;  /* 0x0000000400a17308 */ /* 0x0003f40000000800 */
[----:B------:R-:W-:Y:S01]  /*2e00*/  MUFU.TANH R225, R30 ;  /* 0x0000001e00e17308 */ /* 0x000fe20000002400 */
[----:B---3--:R-:W-:Y:S09]  /*2e10*/  FMUL.FTZ R5, R32, c[0x0][0x2ec] ;  /* 0x0000bb0020057a20 */ /* 0x008ff20000410000 */
[----:B------:R-:W-:Y:S01]  /*2e20*/  MUFU.TANH R205, R5 ;  /* 0x0000000500cd7308 */ /* 0x000fe20000002400 */
[--C-:B-1----:R-:W-:Y:S09]  /*2e30*/  FFMA.FTZ R4, R210, c[0x0][0x23c], -R10.reuse ;  /* 0x00008f00d2047a23 */ /* 0x102ff2000001080a */
[----:B------:R1:W-:Y:S10]  /*2e40*/  MUFU.EX2 R152, R4 ;  /* 0x0000000400987308 */ /* 0x0003f40000000800 */
[----:B------:R3:W-:Y:S10]  /*2e50*/  MUFU.TANH R234, R11 ;  /* 0x0000000b00ea7308 */ /* 0x0007f40000002400 */
[----:B------:R-:W-:Y:S01]  /*2e60*/  MUFU.TANH R207, R34 ;  /* 0x0000002200cf7308 */ /* 0x000fe20000002400 */
[----:B-1----:R-:W-:Y:S09]  /*2e70*/  FFMA.FTZ R4, R208, c[0x0][0x23c], -R10 ;  /* 0x00008f00d0047a23 */ /* 0x002ff2000001080a */
[----:B------:R1:W-:Y:S01]  /*2e80*/  MUFU.EX2 R147, R4 ;  /* 0x0000000400937308 */ /* 0x0003e20000000800 */
[----:B---3--:R-:W-:Y:S09]  /*2e90*/  FFMA.FTZ R11, R230, c[0x0][0x23c], -R8 ;  /* 0x00008f00e60b7a23 */ /* 0x008ff20000010808 */
[----:B------:R3:W4:Y:S10]  /*2ea0*/  MUFU.EX2 R189, R11 ;  /* 0x0000000b00bd7308 */ /* 0x0007340000000800 */
[----:B------:R-:W-:Y:S01]  /*2eb0*/  MUFU.TANH R224, R31 ;  /* 0x0000001f00e07308 */ /* 0x000fe20000002400 */
[--C-:B-1----:R-:W-:Y:S09]  /*2ec0*/  FFMA.FTZ R4, R215, c[0x0][0x23c], -R9.reuse ;  /* 0x00008f00d7047a23 */ /* 0x102ff20000010809 */
[----:B------:R1:W-:Y:S01]  /*2ed0*/  MUFU.EX2 R160, R4 ;  /* 0x0000000400a07308 */ /* 0x0003e20000000800 */
[--C-:B---3--:R-:W-:Y:S01]  /*2ee0*/  FFMA.FTZ R11, R235, c[0x0][0x23c], -R0.reuse ;  /* 0x00008f00eb0b7a23 */ /* 0x108fe20000010800 */
[----:B----4-:R-:W-:Y:S08]  /*2ef0*/  F2FP.PACK_AB R6, R189, R190 ;  /* 0x000000bebd06723e */ /* 0x010ff000000000ff */
[----:B------:R3:W-:Y:S10]  /*2f00*/  MUFU.EX2 R194, R11 ;  /* 0x0000000b00c27308 */ /* 0x0007f40000000800 */
[----:B------:R-:W-:Y:S01]  /*2f10*/  MUFU.TANH R204, R33 ;  /* 0x0000002100cc7308 */ /* 0x000fe20000002400 */
[--C-:B-1----:R-:W-:Y:S09]  /*2f20*/  FFMA.FTZ R4, R214, c[0x0][0x23c], -R9.reuse ;  /* 0x00008f00d6047a23 */ /* 0x102ff20000010809 */
[----:B------:R1:W-:Y:S01]  /*2f30*/  MUFU.EX2 R159, R4 ;  /* 0x00000004009f7308 */ /* 0x0003e20000000800 */
[----:B---3--:R-:W-:Y:S09]  /*2f40*/  FFMA.FTZ R11, R234, c[0x0][0x23c], -R0 ;  /* 0x00008f00ea0b7a23 */ /* 0x008ff20000010800 */
[----:B------:R-:W3:Y:S10]  /*2f50*/  MUFU.EX2 R193, R11 ;  /* 0x0000000b00c17308 */ /* 0x000ef40000000800 */
[----:B------:R-:W-:Y:S01]  /*2f60*/  MUFU.TANH R206, R35 ;  /* 0x0000002300ce7308 */ /* 0x000fe20000002400 */
[--C-:B-1----:R-:W-:Y:S09]  /*2f70*/  FFMA.FTZ R4, R221, c[0x0][0x23c], -R8.reuse ;  /* 0x00008f00dd047a23 */ /* 0x102ff20000010808 */
[----:B------:R1:W-:Y:S01]  /*2f80*/  MUFU.EX2 R166, R4 ;  /* 0x0000000400a67308 */ /* 0x0003e20000000800 */
[----:B---3--:R-:W-:Y:S09]  /*2f90*/  F2FP.PACK_AB R5, R193, R194 ;  /* 0x000000c2c105723e */ /* 0x008ff200000000ff */
[----:B------:R-:W3:Y:S01]  /*2fa0*/  MUFU.TANH R218, R29 ;  /* 0x0000001d00da7308 */ /* 0x000ee20000002400 */
[----:B-1----:R-:W-:Y:S09]  /*2fb0*/  FFMA.FTZ R4, R220, c[0x0][0x23c], -R8 ;  /* 0x00008f00dc047a23 */ /* 0x002ff20000010808 */
[----:B------:R1:W-:Y:S02]  /*2fc0*/  MUFU.EX2 R165, R4 ;  /* 0x0000000400a57308 */ /* 0x0003e40000000800 */
[--C-:B-1----:R-:W-:Y:S08]  /*2fd0*/  FFMA.FTZ R4, R227, c[0x0][0x23c], -R0.reuse ;  /* 0x00008f00e3047a23 */ /* 0x102ff00000010800 */
[----:B------:R1:W-:Y:S02]  /*2fe0*/  MUFU.EX2 R188, R4 ;  /* 0x0000000400bc7308 */ /* 0x0003e40000000800 */
[----:B-1----:R-:W-:Y:S08]  /*2ff0*/  FFMA.FTZ R4, R226, c[0x0][0x23c], -R0 ;  /* 0x00008f00e2047a23 */ /* 0x002ff00000010800 */
[----:B------:R1:W-:Y:S02]  /*3000*/  MUFU.EX2 R187, R4 ;  /* 0x0000000400bb7308 */ /* 0x0003e40000000800 */
[--C-:B-1----:R-:W-:Y:S02]  /*3010*/  FFMA.FTZ R4, R219, c[0x0][0x23c], -R8.reuse ;  /* 0x00008f00db047a23 */ /* 0x102fe40000010808 */
[----:B---3--:R-:W-:Y:S06]  /*3020*/  FFMA.FTZ R8, R218, c[0x0][0x23c], -R8 ;  /* 0x00008f00da087a23 */ /* 0x008fec0000010808 */
        /* <DEDUP_REMOVED lines=9> */
[----:B---3--:R-:W-:Y:S09]  /*30c0*/  F2FP.PACK_AB R0, R161, R162 ;  /* 0x000000a2a100723e */ /* 0x008ff200000000ff */
[----:B------:R-:W3:Y:S01]  /*30d0*/  MUFU.EX2 R150, R10 ;  /* 0x0000000a00967308 */ /* 0x000ee20000000800 */
        /* <DEDUP_REMOVED lines=8> */
[----:B---3--:R-:W-:Y:S03]  /*3160*/  F2FP.PACK_AB R0, R150, R151 ;  /* 0x000000979600723e */ /* 0x008fe600000000ff */
[----:B------:R1:W-:Y:S04]  /*3170*/  STS [R196+0x19000], R4 ;  /* 0x01900004c4007388 */ /* 0x0003e80000000800 */
[----:B------:R3:W-:Y:S04]  /*3180*/  STS [R198+0x1a000], R6 ;  /* 0x01a00006c6007388 */ /* 0x0007e80000000800 */
[----:B------:R2:W-:Y:S04]  /*3190*/  STS [R198+0x1a400], R5 ;  /* 0x01a40005c6007388 */ /* 0x0005e80000000800 */
[----:B------:R4:W-:Y:S01]  /*31a0*/  STS [R196+0x1a000], R7 ;  /* 0x01a00007c4007388 */ /* 0x0009e20000000800 */
[----:B-1----:R-:W-:Y:S02]  /*31b0*/  F2FP.PACK_AB R4, R159, R160 ;  /* 0x000000a09f04723e */ /* 0x002fe400000000ff */
[----:B---3--:R-:W-:Y:S02]  /*31c0*/  F2FP.PACK_AB R6, R191, R192 ;  /* 0x000000c0bf06723e */ /* 0x008fe400000000ff */
[----:B--2---:R-:W-:Y:S03]  /*31d0*/  F2FP.PACK_AB R5, R147, R152 ;  /* 0x000000989305723e */ /* 0x004fe600000000ff */
        /* <DEDUP_REMOVED lines=14> */
[----:B------:R-:W-:Y:S08]  /*32c0*/  LDSM.16.M88.4 R32, [R175+0x6000] ;  /* 0x00600000af20783b */ /* 0x000ff00000000200 */
[----:B------:R-:W2:Y:S08]  /*32d0*/  LDSM.16.M88.4 R16, [R173+0xf000] ;  /* 0x00f00000ad10783b */ /* 0x000eb00000000200 */
[----:B------:R-:W3:Y:S08]  /*32e0*/  LDSM.16.M88.4 R28, [R175+0x6800] ;  /* 0x00680000af1c783b */ /* 0x000ef00000000200 */
[----:B------:R-:W3:Y:S08]  /*32f0*/  LDSM.16.M88.4 R132, [R173+0xf400] ;  /* 0x00f40000ad84783b */ /* 0x000ef00000000200 */
[----:B-1----:R1:W4:Y:S04]  /*3300*/  LDG.E R0, [R148.64+0xa0] ;  /* 0x0000a02294007981 */ /* 0x002328000c1e1900 */
[----:B------:R-:W-:Y:S08]  /*3310*/  LDSM.16.M88.4 R136, [R176+0x6000] ;  /* 0x00600000b088783b */ /* 0x000ff00000000200 */
[----:B------:R-:W3:Y:S01]  /*3320*/  LDSM.16.M88.4 R140, [R172+0xf000] ;  /* 0x00f00000ac8c783b */ /* 0x000ee20000000200 */
[-C--:B--2---:R-:W-:Y:S08]  /*3330*/  HMMA.16816.F32 R4, R32, R16.reuse, RZ ;  /* 0x000000102004723c */ /* 0x084ff000000018ff */
[C---:B---3--:R-:W-:Y:S01]  /*3340*/  HMMA.16816.F32 R8, R28.reuse, R16, RZ ;  /* 0x000000101c08723c */ /* 0x048fe200000018ff */
[----:B-1----:R-:W-:Y:S05]  /*3350*/  MOV R148, c[0x0][0x1c0] ;  /* 0x0000700000947a02 */ /* 0x002fea0000000f00 */
[----:B------:R-:W-:Y:S02]  /*3360*/  IMAD R148, R148, c[0x0][0x22c], RZ ;  /* 0x00008b0094947a24 */ /* 0x000fe400078e02ff */
[-C--:B------:R-:W-:Y:S04]  /*3370*/  HMMA.16816.F32 R12, R28, R18.reuse, RZ ;  /* 0x000000121c0c723c */ /* 0x080fe800000018ff */
[----:B------:R-:W-:Y:S04]  /*3380*/  LEA R148, -R148, RZ, 0x6 ;  /* 0x000000ff94947211 */ /* 0x000fe800078e31ff */
[C---:B------:R-:W-:Y:S04]  /*3390*/  HMMA.16816.F32 R16, R32.reuse, R18, RZ ;  /* 0x000000122010723c */ /* 0x040fe800000018ff */
[C---:B------:R-:W-:Y:S04]  /*33a0*/  LEA R184, P0, R148.reuse, R184, 0x2 ;  /* 0x000000b894b87211 */ /* 0x040fe800078010ff */
[-C--:B------:R-:W-:Y:S01]  /*33b0*/  HMMA.16816.F32 R20, R32, R132.reuse, RZ ;  /* 0x000000842014723c */ /* 0x080fe200000018ff */
[----:B------:R-:W-:Y:S02]  /*33c0*/  LEA.HI.X.SX32 R185, R148, R185, 0x2, P0 ;  /* 0x000000b994b97211 */ /* 0x000fe400000f16ff */
[----:B------:R-:W-:Y:S05]  /*33d0*/  PLOP3.LUT P0, PT, PT, PT, UP2, 0x80, 0x0 ;  /* 0x000000000000781c */ /* 0x000fea0003f0f028 */
        /* <DEDUP_REMOVED lines=47> */
[-C--:B------:R-:W-:Y:S07]  /*36d0*/  HMMA.16816.F32 R28, R140, R134.reuse, R28 ;  /* 0x000000868c1c723c */ /* 0x080fee000000181c */
[----:B------:R-:W-:Y:S01]  /*36e0*/  FFMA.FTZ R140, -R209, R209, 1 ;  /* 0x3f800000d18c7423 */ /* 0x000fe200000101d1 */
[----:B------:R-:W-:Y:S01]  /*36f0*/  HMMA.16816.F32 R32, R136, R134, R32 ;  /* 0x000000868820723c */ /* 0x000fe20000001820 */
[----:B------:R-:W-:Y:S03]  /*3700*/  LDSM.16.M88.4 R132, [R176+0x8000] ;  /* 0x00800000b084783b */ /* 0x000fe60000000200 */
[----:B------:R-:W-:Y:S05]  /*3710*/  FMUL.FTZ R140, R140, c[0x0][0x2ec] ;  /* 0x0000bb008c8c7a20 */ /* 0x000fea0000410000 */
[----:B------:R-:W1:Y:S02]  /*3720*/  LDSM.16.M88.4 R136, [R172+0x13000] ;  /* 0x01300000ac88783b */ /* 0x000e640000000200 */
[-C--:B-1----:R-:W-:Y:S11]  /*3730*/  HMMA.16816.F32 R4, R132, R136.reuse, R4 ;  /* 0x000000888404723c */ /* 0x082ff60000001804 */
[----:B------:R-:W-:Y:S11]  /*3740*/  @!UPT UIADD3 URZ, URZ, URZ, URZ ;  /* 0x0000003f3f3ff290 */ /* 0x000ff6000fffe03f */
[----:B------:R-:W-:Y:S02]  /*3750*/  @!UPT UIADD3 URZ, URZ, URZ, URZ ;  /* 0x0000003f3f3ff290 */ /* 0x000fe4000fffe03f */
[C---:B------:R-:W-:Y:S02]  /*3760*/  FADD.FTZ R4, -R146.reuse, R4 ;  /* 0x0000000492047221 */ /* 0x040fe40000010100 */
        /* <DEDUP_REMOVED lines=16> */
[----:B------:R-:W-:Y:S02]  /*3870*/  FMUL.FTZ R5, R154, R16 ;  /* 0x000000109a057220 */ /* 0x000fe40000410000 */
[----:B------:R-:W-:Y:S02]  /*3880*/  FMUL.FTZ R4, R153, R17 ;  /* 0x0000001199047220 */ /* 0x000fe40000410000 */
[C---:B------:R-:W-:Y:S02]  /*3890*/  FADD.FTZ R18, -R145.reuse, R18 ;  /* 0x0000001291127221 */ /* 0x040fe40000010100 */
[----:B------:R-:W-:Y:S01]  /*38a0*/  FADD.FTZ R19, -R145, R19 ;  /* 0x0000001391137221 */ /* 0x000fe20000010100 */
[-C--:B-1----:R-:W-:Y:S08]  /*38b0*/  HMMA.16816.F32 R20, R132, R136.reuse, R20 ;  /* 0x000000888414723c */ /* 0x082ff00000001814 */
[C---:B------:R-:W-:Y:S08]  /*38c0*/  HMMA.16816.F32 R24, R140.reuse, R136, R24 ;  /* 0x000000888c18723c */ /* 0x040ff00000001818 */
[-C--:B------:R-:W-:Y:S08]  /*38d0*/  HMMA.16816.F32 R28, R140, R138.reuse, R28 ;  /* 0x0000008a8c1c723c */ /* 0x080ff0000000181c */
[C---:B------:R-:W-:Y:S01]  /*38e0*/  FADD.FTZ R17, -R146.reuse, R20 ;  /* 0x0000001492117221 */ /* 0x040fe20000010100 */
[----:B------:R-:W-:Y:S04]  /*38f0*/  HMMA.16816.F32 R32, R132, R138, R32 ;  /* 0x0000008a8420723c */ /* 0x000fe80000001820 */
[----:B------:R-:W-:Y:S02]  /*3900*/  FADD.FTZ R16, -R146, R21 ;  /* 0x0000001592107221 */ /* 0x000fe40000010100 */
[----:B------:R-:W-:Y:S02]  /*3910*/  FFMA.FTZ R21, -R212, R212, 1 ;  /* 0x3f800000d4157423 */ /* 0x000fe400000101d4 */
[----:B------:R-:W-:Y:S04]  /*3920*/  FFMA.FTZ R20, -R211, R211, 1 ;  /* 0x3f800000d3147423 */ /* 0x000fe800000101d3 */
[----:B------:R-:W-:Y:S02]  /*3930*/  FMUL.FTZ R21, R21, c[0x0][0x2ec] ;  /* 0x0000bb0015157a20 */ /* 0x000fe40000410000 */
[----:B------:R-:W-:Y:S02]  /*3940*/  FMUL.FTZ R20, R20, c[0x0][0x2ec] ;  /* 0x0000bb0014147a20 */ /* 0x000fe40000410000 */
[----:B------:R-:W-:Y:S02]  /*3950*/  FMUL.FTZ R16, R147, R16 ;  /* 0x0000001093107220 */ /* 0x000fe40000410000 */
[----:B------:R-:W-:Y:S02]  /*3960*/  FMUL.FTZ R147, R21, R5 ;  /* 0x0000000515937220 */ /* 0x000fe40000410000 */
[----:B------:R-:W-:Y:S02]  /*3970*/  FFMA.FTZ R21, -R205, R205, 1 ;  /* 0x3f800000cd157423 */ /* 0x000fe400000101cd */
[----:B------:R-:W-:Y:S02]  /*3980*/  FMUL.FTZ R17, R152, R17 ;  /* 0x0000001198117220 */ /* 0x000fe40000410000 */
[C---:B------:R-:W-:Y:S02]  /*3990*/  FADD.FTZ R32, -R146.reuse, R32 ;  /* 0x0000002092207221 */ /* 0x040fe40000010100 */
[----:B------:R-:W-:Y:S02]  /*39a0*/  FADD.FTZ R33, -R146, R33 ;  /* 0x0000002192217221 */ /* 0x000fe40000010100 */
[----:B------:R-:W-:Y:S02]  /*39b0*/  FMUL.FTZ R146, R20, R4 ;  /* 0x0000000414927220 */ /* 0x000fe40000410000 */
[----:B------:R-:W-:Y:S02]  /*39c0*/  FFMA.FTZ R20, -R204, R204, 1 ;  /* 0x3f800000cc147423 */ /* 0x000fe400000101cc */
[----:B------:R-:W-:Y:S02]  /*39d0*/  FMUL.FTZ R5, R151, R32 ;  /* 0x0000002097057220 */ /* 0x000fe40000410000 */
[----:B------:R-:W-:Y:S02]  /*39e0*/  FMUL.FTZ R4, R150, R33 ;  /* 0x0000002196047220 */ /* 0x000fe40000410000 */
        /* <DEDUP_REMOVED lines=8> */
[C---:B------:R-:W-:Y:S02]  /*3a70*/  FADD.FTZ R5, -R145.reuse, R6 ;  /* 0x0000000691057221 */ /* 0x040fe40000010100 */
[----:B------:R-:W-:Y:S02]  /*3a80*/  FADD.FTZ R4, -R145, R7 ;  /* 0x0000000791047221 */ /* 0x000fe40000010100 */
        /* <DEDUP_REMOVED lines=78> */
[C---:B----4-:R-:W-:Y:S02]  /*3f70*/  FADD.FTZ R7, -R0.reuse, R10 ;  /* 0x0000000a00077221 */ /* 0x050fe40000010100 */
        /* <DEDUP_REMOVED lines=58> */
.L_x_1014:
        /* <DEDUP_REMOVED lines=118> */
.L_x_1015:
        /* <DEDUP_REMOVED lines=11> */
[----:B------:R-:W-:Y:S01]  /*4b30*/  IMAD R159, R159, 0x28, RZ ;  /* 0x000000289f9f7824 */ /* 0x000fe200078e02ff */
[----:B------:R-:W3:Y:S01]  /*4b40*/  LDSM.16.MT88.4 R28, [R0+0xd000] ;  /* 0x00d00000001c783b */ /* 0x000ee20000004200 */
[----:B------:R-:W-:Y:S03]  /*4b50*/  IMAD.MOV.U32 R158, RZ, RZ, c[0x0][0x1c0] ;  /* 0x00007000ff9e7624 */ /* 0x000fe600078e00ff */
[----:B------:R-:W4:Y:S01]  /*4b60*/  LDL R157, [R1] ;  /* 0x00000000019d7983 */ /* 0x000f220000100800 */
[----:B------:R-:W-:Y:S03]  /*4b70*/  IMAD R158, R158, c[0x0][0x22c], RZ ;  /* 0x00008b009e9e7a24 */ /* 0x000fe600078e02ff */
[----:B------:R-:W-:Y:S01]  /*4b80*/  LDSM.16.M88.4 R32, [R178] ;  /* 0x00000000b220783b */ /* 0x000fe20000000200 */
[----:B------:R-:W-:Y:S03]  /*4b90*/  IMAD R158, R158, 0x38, RZ ;  /* 0x000000389e9e7824 */ /* 0x000fe600078e02ff */
[----:B------:R-:W4:Y:S04]  /*4ba0*/  LDL R156, [R1+0x4] ;  /* 0x00000400019c7983 */ /* 0x000f280000100800 */
[----:B------:R-:W1:Y:S04]  /*4bb0*/  LDSM.16.MT88.4 R132, [R0+0x9400] ;  /* 0x009400000084783b */ /* 0x000e680000004200 */
[----:B------:R-:W1:Y:S04]  /*4bc0*/  LDSM.16.MT88.4 R136, [R0+0xb400] ;  /* 0x00b400000088783b */ /* 0x000e680000004200 */
[----:B------:R-:W1:Y:S04]  /*4bd0*/  LDSM.16.MT88.4 R140, [R0+0xd400] ;  /* 0x00d40000008c783b */ /* 0x000e680000004200 */
[----:B------:R-:W-:Y:S01]  /*4be0*/  LDSM.16.M88.4 R144, [R180] ;  /* 0x00000000b490783b */ /* 0x000fe20000000200 */
[C---:B-12---:R-:W-:Y:S03]  /*4bf0*/  HMMA.16816.F32 R4, R24.reuse, R8, RZ ;  /* 0x000000081804723c */ /* 0x046fe600000018ff */
[----:B------:R-:W1:Y:S04]  /*4c00*/  LDSM.16.MT88.4 R148, [R0+0x9800] ;  /* 0x009800000094783b */ /* 0x000e680000004200 */
[----:B------:R-:W-:Y:S01]  /*4c10*/  LDSM.16.MT88.4 R152, [R0+0x9c00] ;  /* 0x009c00000098783b */ /* 0x000fe20000004200 */
[C---:B------:R-:W-:Y:S08]  /*4c20*/  HMMA.16816.F32 R8, R24.reuse, R10, RZ ;  /* 0x0000000a1808723c */ /* 0x040ff000000018ff */
[C---:B---3--:R-:W-:Y:S08]  /*4c30*/  HMMA.16816.F32 R12, R24.reuse, R16, RZ ;  /* 0x00000010180c723c */ /* 0x048ff000000018ff */
[C---:B------:R-:W-:Y:S08]  /*4c40*/  HMMA.16816.F32 R16, R24.reuse, R18, RZ ;  /* 0x000000121810723c */ /* 0x040ff000000018ff */
[C---:B------:R-:W-:Y:S08]  /*4c50*/  HMMA.16816.F32 R20, R24.reuse, R28, RZ ;  /* 0x0000001c1814723c */ /* 0x040ff000000018ff */
[----:B------:R-:W-:Y:S01]  /*4c60*/  HMMA.16816.F32 R24, R24, R30, RZ ;  /* 0x0000001e1818723c */ /* 0x000fe200000018ff */
[----:B------:R-:W2:Y:S07]  /*4c70*/  LDSM.16.MT88.4 R28, [R0+0xb800] ;  /* 0x00b80000001c783b */ /* 0x000eae0000004200 */
[C---:B------:R-:W-:Y:S08]  /*4c80*/  HMMA.16816.F32 R4, R32.reuse, R132, R4 ;  /* 0x000000842004723c */ /* 0x040ff00000001804 */
[C---:B------:R-:W-:Y:S01]  /*4c90*/  HMMA.16816.F32 R8, R32.reuse, R134, R8 ;  /* 0x000000862008723c */ /* 0x040fe20000001808 */
[----:B------:R-:W3:Y:S07]  /*4ca0*/  LDSM.16.MT88.4 R132, [R0+0xd800] ;  /* 0x00d800000084783b */ /* 0x000eee0000004200 */
[C---:B------:R-:W-:Y:S08]  /*4cb0*/  HMMA.16816.F32 R12, R32.reuse, R136, R12 ;  /* 0x00000088200c723c */ /* 0x040ff0000000180c */
[C---:B------:R-:W-:Y:S01]  /*4cc0*/  HMMA.16816.F32 R16, R32.reuse, R138, R16 ;  /* 0x0000008a2010723c */ /* 0x040fe20000001810 */
[----:B------:R-:W3:Y:S07]  /*4cd0*/  LDSM.16.M88.4 R136, [R179] ;  /* 0x00000000b388783b */ /* 0x000eee0000000200 */
[C---:B------:R-:W-:Y:S08]  /*4ce0*/  HMMA.16816.F32 R20, R32.reuse, R140, R20 ;  /* 0x0000008c2014723c */ /* 0x040ff00000001814 */
[----:B------:R-:W-:Y:S01]  /*4cf0*/  HMMA.16816.F32 R24, R32, R142, R24 ;  /* 0x0000008e2018723c */ /* 0x000fe20000001818 */
[----:B------:R-:W3:Y:S04]  /*4d00*/  LDSM.16.MT88.4 R32, [R0+0xbc00] ;  /* 0x00bc00000020783b */ /* 0x000ee80000004200 */
        /* <DEDUP_REMOVED lines=11> */
[C---:B------:R-:W-:Y:S08]  /*4dc0*/  HMMA.16816.F32 R4, R136.reuse, R152, R4 ;  /* 0x000000988804723c */ /* 0x040ff00000001804 */
[C---:B------:R-:W-:Y:S01]  /*4dd0*/  HMMA.16816.F32 R8, R136.reuse, R154, R8 ;  /* 0x0000009a8808723c */ /* 0x040fe20000001808 */
[----:B------:R-:W-:Y:S07]  /*4de0*/  LDSM.16.MT88.4 R152, [R0+0xa800] ;  /* 0x00a800000098783b */ /* 0x000fee0000004200 */
[C---:B------:R-:W-:Y:S08]  /*4df0*/  HMMA.16816.F32 R12, R136.reuse, R32, R12 ;  /* 0x00000020880c723c */ /* 0x040ff0000000180c */
[C---:B------:R-:W-:Y:S01]  /*4e00*/  HMMA.16816.F32 R16, R136.reuse, R34, R16 ;  /* 0x000000228810723c */ /* 0x040fe20000001810 */
[----:B------:R-:W-:Y:S07]  /*4e10*/  LDSM.16.M88.4 R32, [R178+0x2000] ;  /* 0x00200000b220783b */ /* 0x000fee0000000200 */
[C---:B------:R-:W-:Y:S08]  /*4e20*/  HMMA.16816.F32 R20, R136.reuse, R140, R20 ;  /* 0x0000008c8814723c */ /* 0x040ff00000001814 */
[----:B------:R-:W-:Y:S01]  /*4e30*/  HMMA.16816.F32 R24, R136, R142, R24 ;  /* 0x0000008e8818723c */ /* 0x000fe20000001818 */
[----:B------:R-:W3:Y:S04]  /*4e40*/  LDSM.16.MT88.4 R136, [R0+0xa400] ;  /* 0x00a400000088783b */ /* 0x000ee80000004200 */
[----:B------:R-:W3:Y:S03]  /*4e50*/  LDSM.16.MT88.4 R140, [R0+0xc400] ;  /* 0x00c40000008c783b */ /* 0x000ee60000004200 */
[C---:B-1----:R-:W-:Y:S08]  /*4e60*/  HMMA.16816.F32 R4, R28.reuse, R148, R4 ;  /* 0x000000941c04723c */ /* 0x042ff00000001804 */
[C---:B------:R-:W-:Y:S01]  /*4e70*/  HMMA.16816.F32 R8, R28.reuse, R150, R8 ;  /* 0x000000961c08723c */ /* 0x040fe20000001808 */
[----:B------:R-:W1:Y:S07]  /*4e80*/  LDSM.16.MT88.4 R148, [R0+0xe400] ;  /* 0x00e400000094783b */ /* 0x000e6e0000004200 */
[C---:B--2---:R-:W-:Y:S08]  /*4e90*/  HMMA.16816.F32 R12, R28.reuse, R132, R12 ;  /* 0x000000841c0c723c */ /* 0x044ff0000000180c */
[C---:B------:R-:W-:Y:S01]  /*4ea0*/  HMMA.16816.F32 R16, R28.reuse, R134, R16 ;  /* 0x000000861c10723c */ /* 0x040fe20000001810 */
[----:B------:R-:W2:Y:S07]  /*4eb0*/  LDSM.16.M88.4 R132, [R180+0x2000] ;  /* 0x00200000b484783b */ /* 0x000eae0000000200 */
[C---:B---3--:R-:W-:Y:S08]  /*4ec0*/  HMMA.16816.F32 R20, R28.reuse, R144, R20 ;  /* 0x000000901c14723c */ /* 0x048ff00000001814 */
[----:B------:R-:W-:Y:S01]  /*4ed0*/  HMMA.16816.F32 R24, R28, R146, R24 ;  /* 0x000000921c18723c */ /* 0x000fe20000001818 */
[----:B------:R-:W3:Y:S04]  /*4ee0*/  LDSM.16.MT88.4 R28, [R0+0xc800] ;  /* 0x00c80000001c783b */ /* 0x000ee80000004200 */
[----:B------:R-:W-:Y:S03]  /*4ef0*/  LDSM.16.MT88.4 R144, [R0+0xcc00] ;  /* 0x00cc00000090783b */ /* 0x000fe60000004200 */
[C---:B------:R-:W-:Y:S08]  /*4f00*/  HMMA.16816.F32 R4, R32.reuse, R136, R4 ;  /* 0x000000882004723c */ /* 0x040ff00000001804 */
[C---:B------:R-:W-:Y:S01]  /*4f10*/  HMMA.16816.F32 R8, R32.reuse, R138, R8 ;  /* 0x0000008a2008723c */ /* 0x040fe20000001808 */
[----:B------:R-:W3:Y:S07]  /*4f20*/  LDSM.16.MT88.4 R136, [R0+0xe800] ;  /* 0x00e800000088783b */ /* 0x000eee0000004200 */
[C---:B------:R-:W-:Y:S08]  /*4f30*/  HMMA.16816.F32 R12, R32.reuse, R140, R12 ;  /* 0x0000008c200c723c */ /* 0x040ff0000000180c */
[C---:B------:R-:W-:Y:S01]  /*4f40*/  HMMA.16816.F32 R16, R32.reuse, R142, R16 ;  /* 0x0000008e2010723c */ /* 0x040fe20000001810 */
[----:B------:R-:W-:Y:S07]  /*4f50*/  LDSM.16.MT88.4 R140, [R0+0xac00] ;  /* 0x00ac0000008c783b */ /* 0x000fee0000004200 */
[C---:B-1----:R-:W-:Y:S08]  /*4f60*/  HMMA.16816.F32 R20, R32.reuse, R148, R20 ;  /* 0x000000942014723c */ /* 0x042ff00000001814 */
[----:B------:R-:W-:Y:S01]  /*4f70*/  HMMA.16816.F32 R24, R32, R150, R24 ;  /* 0x000000962018723c */ /* 0x000fe20000001818 */
[----:B------:R-:W1:Y:S04]  /*4f80*/  LDSM.16.M88.4 R32, [R179+0x2000] ;  /* 0x00200000b320783b */ /* 0x000e680000000200 */
[----:B------:R-:W1:Y:S03]  /*4f90*/  LDSM.16.MT88.4 R148, [R0+0xec00] ;  /* 0x00ec00000094783b */ /* 0x000e660000004200 */
[C---:B--2---:R-:W-:Y:S08]  /*4fa0*/  HMMA.16816.F32 R4, R132.reuse, R152, R4 ;  /* 0x000000988404723c */ /* 0x044ff00000001804 */
[C---:B------:R-:W-:Y:S08]  /*4fb0*/  HMMA.16816.F32 R8, R132.reuse, R154, R8 ;  /* 0x0000009a8408723c */ /* 0x040ff00000001808 */
[C---:B---3--:R-:W-:Y:S07]  /*4fc0*/  HMMA.16816.F32 R12, R132.reuse, R28, R12 ;  /* 0x0000001c840c723c */ /* 0x048fee000000180c */
        /* <DEDUP_REMOVED lines=8> */
[C---:B------:R-:W-:Y:S01]  /*5050*/  HMMA.16816.F32 R20, R132.reuse, R136, R20 ;  /* 0x000000888414723c */ /* 0x040fe20000001814 */
[----:B------:R2:W5:Y:S03]  /*5060*/  @P0 LDG.E R239, [R28.64] ;  /* 0x0000001c1cef0981 */ /* 0x000566000c1e1900 */
[-C--:B------:R-:W-:Y:S01]  /*5070*/  LEA.HI.X.SX32 R31, R240, R185.reuse, 0x2, P1 ;  /* 0x000000b9f01f7211 */ /* 0x080fe200008f16ff */
[----:B------:R2:W5:Y:S01]  /*5080*/  @P0 LDG.E R238, [R28.64+0x20] ;  /* 0x0000201c1cee0981 */ /* 0x000562000c1e1900 */
[----:B------:R-:W-:Y:S02]  /*5090*/  IMAD R157, R157, 0x18, RZ ;  /* 0x000000189d9d7824 */ /* 0x000fe400078e02ff */
[----:B------:R-:W-:Y:S01]  /*50a0*/  HMMA.16816.F32 R24, R132, R138, R24 ;  /* 0x0000008a8418723c */ /* 0x000fe20000001818 */
[----:B------:R-:W-:Y:S03]  /*50b0*/  LDSM.16.MT88.4 R136, [R2+0x18800] ;  /* 0x018800000288783b */ /* 0x000fe60000004200 */
[----:B------:R-:W-:Y:S01]  /*50c0*/  IMAD.MOV.U32 R156, RZ, RZ, c[0x0][0x1c0] ;  /* 0x00007000ff9c7624 */ /* 0x000fe200078e00ff */
[----:B------:R2:W5:Y:S03]  /*50d0*/  @P0 LDG.E R237, [R28.64+0x80] ;  /* 0x0000801c1ced0981 */ /* 0x000566000c1e1900 */
[C---:B-1----:R-:W-:Y:S01]  /*50e0*/  HMMA.16816.F32 R4, R32.reuse, R140, R4 ;  /* 0x0000008c2004723c */ /* 0x042fe20000001804 */
[----:B------:R2:W5:Y:S04]  /*50f0*/  @P0 LDG.E R236, [R28.64+0xa0] ;  /* 0x0000a01c1cec0981 */ /* 0x000568000c1e1900 */
[----:B------:R-:W-:Y:S03]  /*5100*/  IMAD R156, R156, c[0x0][0x22c], RZ ;  /* 0x00008b009c9c7a24 */ /* 0x000fe600078e02ff */
[C---:B------:R-:W-:Y:S01]  /*5110*/  HMMA.16816.F32 R8, R32.reuse, R142, R8 ;  /* 0x0000008e2008723c */ /* 0x040fe20000001808 */
[----:B------:R-:W-:Y:S03]  /*5120*/  LDSM.16.MT88.4 R140, [R3+0x1c00] ;  /* 0x001c0000038c783b */ /* 0x000fe60000004200 */
[----:B------:R-:W-:Y:S04]  /*5130*/  IMAD.SHL.U32 R156, R156, 0x10, RZ ;  /* 0x000000109c9c7824 */ /* 0x000fe800078e00ff */
[C---:B------:R-:W-:Y:S04]  /*5140*/  HMMA.16816.F32 R12, R32.reuse, R144, R12 ;  /* 0x00000090200c723c */ /* 0x040fe8000000180c */
[CC--:B------:R-:W-:Y:S03]  /*5150*/  LEA R132, P0, R156.reuse, R184.reuse, 0x2 ;  /* 0x000000b89c847211 */ /* 0x0c0fe600078010ff */
[----:B------:R1:W-:Y:S01]  /*5160*/  RED.E.ADD.F32.FTZ.RN.STRONG.GPU [R184.64], R4 ;  /* 0x00000004b800798e */ /* 0x0003e2000c10e79c */
[C---:B------:R-:W-:Y:S03]  /*5170*/  HMMA.16816.F32 R16, R32.reuse, R146, R16 ;  /* 0x000000922010723c */ /* 0x040fe60000001810 */
[----:B------:R3:W-:Y:S01]  /*5180*/  RED.E.ADD.F32.FTZ.RN.STRONG.GPU [R30.64], R5 ;  /* 0x000000051e00798e */ /* 0x0007e2000c10e79c */
[-C--:B------:R-:W-:Y:S02]  /*5190*/  LEA.HI.X.SX32 R133, R156, R185.reuse, 0x2, P0 ;  /* 0x000000b99c857211 */ /* 0x080fe400000f16ff */
[CC--:B--2---:R-:W-:Y:S02]  /*51a0*/  LEA R28, P2, R159.reuse, R184.reuse, 0x2 ;  /* 0x000000b89f1c7211 */ /* 0x0c4fe400078410ff */
[C---:B------:R-:W-:Y:S01]  /*51b0*/  HMMA.16816.F32 R20, R32.reuse, R148, R20 ;  /* 0x000000942014723c */ /* 0x040fe20000001814 */
[----:B------:R2:W-:Y:S03]  /*51c0*/  RED.E.ADD.F32.FTZ.RN.STRONG.GPU [R132.64], R6 ;  /* 0x000000068400798e */ /* 0x0005e6000c10e79c */
[-C--:B------:R-:W-:Y:S04]  /*51d0*/  LEA.HI.X.SX32 R29, R159, R185.reuse, 0x2, P2 ;  /* 0x000000b99f1d7211 */ /* 0x080fe800010f16ff */
[----:B------:R-:W-:Y:S07]  /*51e0*/  HMMA.16816.F32 R24, R32, R150, R24 ;  /* 0x000000962018723c */ /* 0x000fee0000001818 */
[CC--:B------:R-:W-:Y:S02]  /*51f0*/  LEA R32, P0, R160.reuse, R184.reuse, 0x2 ;  /* 0x000000b8a0207211 */ /* 0x0c0fe400078010ff */
[CC--:B-1----:R-:W-:Y:S03]  /*5200*/  LEA R4, P1, R157.reuse, R184.reuse, 0x2 ;  /* 0x000000b89d047211 */ /* 0x0c2fe600078210ff */
[-C--:B------:R-:W-:Y:S02]  /*5210*/  LEA.HI.X.SX32 R33, R160, R185.reuse, 0x2, P0 ;  /* 0x000000b9a0217211 */ /* 0x080fe400000f16ff */
[-C--:B---3--:R-:W-:Y:S01]  /*5220*/  LEA.HI.X.SX32 R5, R157, R185.reuse, 0x2, P1 ;  /* 0x000000b99d057211 */ /* 0x088fe200008f16ff */
[----:B------:R-:W-:Y:S04]  /*5230*/  IMAD.MOV.U32 R157, RZ, RZ, c[0x0][0x1c0] ;  /* 0x00007000ff9d7624 */ /* 0x000fe800078e00ff */
[----:B------:R1:W-:Y:S01]  /*5240*/  RED.E.ADD.F32.FTZ.RN.STRONG.GPU [R4.64], R7 ;  /* 0x000000070400798e */ /* 0x0003e2000c10e79c */
[----:B------:R-:W-:Y:S03]  /*5250*/  IMAD R157, R157, c[0x0][0x22c], RZ ;  /* 0x00008b009d9d7a24 */ /* 0x000fe600078e02ff */
[----:B------:R3:W-:Y:S01]  /*5260*/  RED.E.ADD.F32.FTZ.RN.STRONG.GPU [R32.64], R8 ;  /* 0x000000082000798e */ /* 0x0007e2000c10e79c */
[----:B------:R-:W-:Y:S03]  /*5270*/  IMAD R157, R157, 0x30, RZ ;  /* 0x000000309d9d7824 */ /* 0x000fe600078e02ff */
[----:B------:R4:W-:Y:S02]  /*5280*/  RED.E.ADD.F32.FTZ.RN.STRONG.GPU [R28.64], R9 ;  /* 0x000000091c00798e */ /* 0x0009e4000c10e79c */
[CC--:B--2---:R-:W-:Y:S02]  /*5290*/  LEA R6, P1, R157.reuse, R184.reuse, 0x2 ;  /* 0x000000b89d067211 */ /* 0x0c4fe400078210ff */
[----:B------:R-:W-:Y:S02]  /*52a0*/  LDSM.16.MT88.4 R32, [R2+0x17800] ;  /* 0x017800000220783b */ /* 0x000fe40000004200 */
[-C--:B-1----:R-:W-:Y:S01]  /*52b0*/  LEA.HI.X.SX32 R7, R157, R185.reuse, 0x2, P1 ;  /* 0x000000b99d077211 */ /* 0x082fe200008f16ff */
[----:B------:R-:W-:Y:S01]  /*52c0*/  IMAD.MOV.U32 R157, RZ, RZ, c[0x0][0x1c0] ;  /* 0x00007000ff9d7624 */ /* 0x000fe200078e00ff */
[CC--:B------:R-:W-:Y:S03]  /*52d0*/  LEA R4, P0, R158.reuse, R184.reuse, 0x2 ;  /* 0x000000b89e047211 */ /* 0x0c0fe600078010ff */
[----:B------:R1:W-:Y:S01]  /*52e0*/  RED.E.ADD.F32.FTZ.RN.STRONG.GPU [R6.64], R10 ;  /* 0x0000000a0600798e */ /* 0x0003e2000c10e79c */
[-C--:B------:R-:W-:Y:S01]  /*52f0*/  LEA.HI.X.SX32 R5, R158, R185.reuse, 0x2, P0 ;  /* 0x000000b99e057211 */ /* 0x080fe200000f16ff */
[----:B------:R-:W-:Y:S04]  /*5300*/  IMAD R157, R157, c[0x0][0x22c], RZ ;  /* 0x00008b009d9d7a24 */ /* 0x000fe800078e02ff */
[----:B------:R2:W-:Y:S01]  /*5310*/  RED.E.ADD.F32.FTZ.RN.STRONG.GPU [R4.64], R11 ;  /* 0x0000000b0400798e */ /* 0x0005e2000c10e79c */
[----:B------:R-:W-:Y:S03]  /*5320*/  IMAD.SHL.U32 R157, R157, 0x10, RZ ;  /* 0x000000109d9d7824 */ /* 0x000fe600078e00ff */
[----:B------:R-:W-:Y:S02]  /*5330*/  RED.E.ADD.F32.FTZ.RN.STRONG.GPU [R184.64+0x80], R12 ;  /* 0x0000800cb800798e */ /* 0x000fe4000c10e79c */
[C---:B------:R-:W-:Y:S02]  /*5340*/  IADD3 R134, R157.reuse, 0x20, RZ ;  /* 0x000000209d867810 */ /* 0x040fe40007ffe0ff */
[C---:B------:R-:W-:Y:S01]  /*5350*/  IADD3 R135, R157.reuse, 0x20, RZ ;  /* 0x000000209d877810 */ /* 0x040fe20007ffe0ff */
[----:B------:R-:W-:Y:S01]  /*5360*/  RED.E.ADD.F32.FTZ.RN.STRONG.GPU [R30.64+0x80], R13 ;  /* 0x0000800d1e00798e */ /* 0x000fe2000c10e79c */
[----:B------:R-:W-:Y:S01]  /*5370*/  IADD3 R0, R157, 0x20, RZ ;  /* 0x000000209d007810 */ /* 0x000fe20007ffe0ff */
[C---:B------:R-:W-:Y:S01]  /*5380*/  IMAD.IADD R134, R240.reuse, 0x1, R134 ;  /* 0x00000001f0867824 */ /* 0x040fe200078e0286 */
[CC--:B---3--:R-:W-:Y:S03]  /*5390*/  LEA R8, P0, R135.reuse, R184.reuse, 0x2 ;  /* 0x000000b887087211 */ /* 0x0c8fe600078010ff */
[C---:B------:R-:W-:Y:S01]  /*53a0*/  IMAD.IADD R0, R240.reuse, 0x1, R0 ;  /* 0x00000001f0007824 */ /* 0x040fe200078e0200 */
[-C--:B----4-:R-:W-:Y:S03]  /*53b0*/  LEA.HI.X.SX32 R9, R135, R185.reuse, 0x2, P0 ;  /* 0x000000b987097211 */ /* 0x090fe600000f16ff */
[----:B------:R-:W-:Y:S01]  /*53c0*/  IMAD.IADD R0, R240, 0x1, R0 ;  /* 0x00000001f0007824 */ /* 0x000fe200078e0200 */
[-C--:B-1----:R-:W-:Y:S01]  /*53d0*/  LEA R6, P1, R134, R184.reuse, 0x2 ;  /* 0x000000b886067211 */ /* 0x082fe200078210ff */
[----:B------:R1:W-:Y:S01]  /*53e0*/  RED.E.ADD.F32.FTZ.RN.STRONG.GPU [R8.64], R14 ;  /* 0x0000000e0800798e */ /* 0x0003e2000c10e79c */
[-C--:B------:R-:W-:Y:S02]  /*53f0*/  LEA R10, P2, R244, R184.reuse, 0x2 ;  /* 0x000000b8f40a7211 */ /* 0x080fe400078410ff */
[-C--:B------:R-:W-:Y:S02]  /*5400*/  LEA.HI.X.SX32 R7, R134, R185.reuse, 0x2, P1 ;  /* 0x000000b986077211 */ /* 0x080fe400008f16ff */
[-C--:B--2---:R-:W-:Y:S01]  /*5410*/  LEA R4, P0, R0, R184.reuse, 0x2 ;  /* 0x000000b800047211 */ /* 0x084fe200078010ff */
[----:B------:R-:W-:Y:S01]  /*5420*/  LDSM.16.MT88.4 R132, [R3+0x1400] ;  /* 0x001400000384783b */ /* 0x000fe20000004200 */
[-C--:B------:R-:W-:Y:S02]  /*5430*/  LEA.HI.X.SX32 R11, R244, R185.reuse, 0x2, P2 ;  /* 0x000000b9f40b7211 */ /* 0x080fe400010f16ff */
[-C--:B------:R-:W-:Y:S01]  /*5440*/  LEA.HI.X.SX32 R5, R0, R185.reuse, 0x2, P0 ;  /* 0x000000b900057211 */ /* 0x080fe200000f16ff */
[----:B------:R2:W-:Y:S01]  /*5450*/  RED.E.ADD.F32.FTZ.RN.STRONG.GPU [R6.64], R15 ;  /* 0x0000000f0600798e */ /* 0x0005e2000c10e79c */
[----:B------:R-:W-:Y:S03]  /*5460*/  IADD3 R0, R156, 0x40, RZ ;  /* 0x000000409c007810 */ /* 0x000fe60007ffe0ff */
[----:B------:R3:W-:Y:S04]  /*5470*/  RED.E.ADD.F32.FTZ.RN.STRONG.GPU [R4.64], R16 ;  /* 0x000000100400798e */ /* 0x0007e8000c10e79c */
[----:B------:R4:W-:Y:S01]  /*5480*/  RED.E.ADD.F32.FTZ.RN.STRONG.GPU [R10.64], R17 ;  /* 0x000000110a00798e */ /* 0x0009e2000c10e79c */
[CC--:B-1----:R-:W-:Y:S04]  /*5490*/  LEA R8, P1, R243.reuse, R184.reuse, 0x2 ;  /* 0x000000b8f3087211 */ /* 0x0c2fe800078210ff */
[-C--:B------:R-:W-:Y:S05]  /*54a0*/  LEA.HI.X.SX32 R9, R243, R185.reuse, 0x2, P1 ;  /* 0x000000b9f3097211 */ /* 0x080fea00008f16ff */
[----:B------:R1:W-:Y:S01]  /*54b0*/  RED.E.ADD.F32.FTZ.RN.STRONG.GPU [R8.64], R18 ;  /* 0x000000120800798e */ /* 0x0003e2000c10e79c */
[CC--:B--2---:R-:W-:Y:S04]  /*54c0*/  LEA R6, P0, R246.reuse, R184.reuse, 0x2 ;  /* 0x000000b8f6067211 */ /* 0x0c4fe800078010ff */
[-C--:B------:R-:W-:Y:S02]  /*54d0*/  LEA.HI.X.SX32 R7, R246, R185.reuse, 0x2, P0 ;  /* 0x000000b9f6077211 */ /* 0x080fe400000f16ff */
[-C--:B---3--:R-:W-:Y:S02]  /*54e0*/  LEA R4, P1, R0, R184.reuse, 0x2 ;  /* 0x000000b800047211 */ /* 0x088fe400078210ff */
[-C--:B------:R-:W-:Y:S01]  /*54f0*/  LEA R12, P0, R252, R184.reuse, 0x2 ;  /* 0x000000b8fc0c7211 */ /* 0x080fe200078010ff */
[----:B------:R2:W-:Y:S01]  /*5500*/  RED.E.ADD.F32.FTZ.RN.STRONG.GPU [R6.64], R19 ;  /* 0x000000130600798e */ /* 0x0005e2000c10e79c */
[-C--:B------:R-:W-:Y:S01]  /*5510*/  LEA.HI.X.SX32 R5, R0, R185.reuse, 0x2, P1 ;  /* 0x000000b900057211 */ /* 0x080fe200008f16ff */
[----:B------:R-:W-:Y:S01]  /*5520*/  IMAD.IADD R0, R240, 0x1, R252 ;  /* 0x00000001f0007824 */ /* 0x000fe200078e02fc */
[-C--:B------:R-:W-:Y:S01]  /*5530*/  LEA.HI.X.SX32 R13, R252, R185.reuse, 0x2, P0 ;  /* 0x000000b9fc0d7211 */ /* 0x080fe200000f16ff */
[----:B------:R-:W-:Y:S03]  /*5540*/  RED.E.ADD.F32.FTZ.RN.STRONG.GPU [R184.64+0x100], R20 ;  /* 0x00010014b800798e */ /* 0x000fe6000c10e79c */
[CC--:B----4-:R-:W-:Y:S01]  /*5550*/  LEA R10, P3, R0.reuse, R184.reuse, 0x2 ;  /* 0x000000b8000a7211 */ /* 0x0d0fe200078610ff */
[----:B------:R-:W-:Y:S03]  /*5560*/  RED.E.ADD.F32.FTZ.RN.STRONG.GPU [R30.64+0x100], R21 ;  /* 0x000100151e00798e */ /* 0x000fe6000c10e79c */
[-C--:B------:R-:W-:Y:S01]  /*5570*/  LEA.HI.X.SX32 R11, R0, R185.reuse, 0x2, P3 ;  /* 0x000000b9000b7211 */ /* 0x080fe200018f16ff */
[----:B------:R3:W-:Y:S01]  /*5580*/  RED.E.ADD.F32.FTZ.RN.STRONG.GPU [R4.64], R22 ;  /* 0x000000160400798e */ /* 0x0007e2000c10e79c */
[----:B------:R-:W-:Y:S03]  /*5590*/  IADD3 R0, R3, -0x3000, RZ ;  /* 0xffffd00003007810 */ /* 0x000fe60007ffe0ff */
[----:B------:R-:W-:Y:S01]  /*55a0*/  RED.E.ADD.F32.FTZ.RN.STRONG.GPU [R12.64], R23 ;  /* 0x000000170c00798e */ /* 0x000fe2000c10e79c */
[CC--:B-1----:R-:W-:Y:S03]  /*55b0*/  LEA R8, P2, R242.reuse, R184.reuse, 0x2 ;  /* 0x000000b8f2087211 */ /* 0x0c2fe600078410ff */
[----:B------:R-:W-:Y:S01]  /*55c0*/  RED.E.ADD.F32.FTZ.RN.STRONG.GPU [R10.64], R24 ;  /* 0x000000180a00798e */ /* 0x000fe2000c10e79c */
[-C--:B------:R-:W-:Y:S03]  /*55d0*/  LEA.HI.X.SX32 R9, R242, R185.reuse, 0x2, P2 ;  /* 0x000000b9f2097211 */ /* 0x080fe600010f16ff */
[----:B------:R-:W-:Y:S01]  /*55e0*/  LDSM.16.MT88.4 R12, [R2+0x17000] ;  /* 0x01700000020c783b */ /* 0x000fe20000004200 */
[CC--:B--2---:R-:W-:Y:S03]  /*55f0*/  LEA R6, P1, R241.reuse, R184.reuse, 0x2 ;  /* 0x000000b8f1067211 */ /* 0x0c4fe600078210ff */
[----:B------:R-:W-:Y:S01]  /*5600*/  RED.E.ADD.F32.FTZ.RN.STRONG.GPU [R8.64], R25 ;  /* 0x000000190800798e */ /* 0x000fe2000c10e79c */
[-C--:B------:R-:W-:Y:S03]  /*5610*/  LEA.HI.X.SX32 R7, R241, R185.reuse, 0x2, P1 ;  /* 0x000000b9f1077211 */ /* 0x080fe600008f16ff */
[----:B------:R-:W-:Y:S01]  /*5620*/  LDSM.16.MT88.4 R8, [R3] ;  /* 0x000000000308783b */ /* 0x000fe20000004200 */
[----:B------:R-:W-:Y:S01]  /*5630*/  ISETP.LT.AND P1, PT, RZ, UR43, PT ;  /* 0x0000002bff007c0c */ /* 0x000fe2000bf21270 */
[----:B------:R-:W-:Y:S02]  /*5640*/  UMOV UR43, UR6 ;  /* 0x00000006002b7c82 */ /* 0x000fe40008000000 */
[----:B------:R-:W-:Y:S01]  /*5650*/  RED.E.ADD.F32.FTZ.RN.STRONG.GPU [R6.64], R26 ;  /* 0x0000001a0600798e */ /* 0x000fe2000c10e79c */
[C---:B---3--:R-:W-:Y:S03]  /*5660*/  LEA R4, P0, R245.reuse, R184, 0x2 ;  /* 0x000000b8f5047211 */ /* 0x048fe600078010ff */
[----:B------:R-:W-:Y:S01]  /*5670*/  LDSM.16.MT88.4 R16, [R3+0x1000] ;  /* 0x001000000310783b */ /* 0x000fe20000004200 */
[----:B------:R-:W-:Y:S03]  /*5680*/  LEA.HI.X.SX32 R5, R245, R185, 0x2, P0 ;  /* 0x000000b9f5057211 */ /* 0x000fe600000f16ff */
[----:B------:R-:W-:Y:S01]  /*5690*/  LDSM.16.MT88.4 R20, [R3+0x2000] ;  /* 0x002000000314783b */ /* 0x000fe20000004200 */
[----:B------:R-:W-:Y:S01]  /*56a0*/  PLOP3.LUT P0, PT, PT, PT, UP0, 0x80, 0x0 ;  /* 0x000000000000781c */ /* 0x000fe20003f0f008 */
[----:B------:R-:W-:Y:S02]  /*56b0*/  @UP2 UIADD3 UR36, UP0, UR36, -0x100, URZ ;  /* 0xffffff0024242890 */ /* 0x000fe4000ff1e03f */
[----:B------:R-:W-:Y:S02]  /*56c0*/  RED.E.ADD.F32.FTZ.RN.STRONG.GPU [R4.64], R27 ;  /* 0x0000001b0400798e */ /* 0x000fe4000c10e79c */
[----:B------:R-:W-:Y:S02]  /*56d0*/  @UP2 UIADD3.X UR7, UR7, -0x1, URZ, UP0, !UPT ;  /* 0xffffffff07072890 */ /* 0x000fe400087fe43f */
        /* <DEDUP_REMOVED lines=63> */
.L_x_1013:
[----:B-1----:R-:W2:Y:S01]  /*5ad0*/  LDL.64 R28, [R1+0x8] ;  /* 0x00000800011c7983 */ /* 0x002ea20000100a00 */
[----:B------:R-:W-:Y:S01]  /*5ae0*/  FMUL.FTZ R84, R84, c[0x0][0x2e0] ;  /* 0x0000b80054547a20 */ /* 0x000fe20000410000 */
[----:B------:R-:W-:Y:S01]  /*5af0*/  F2FP.PACK_AB R36, R37, R36 ;  /* 0x000000242524723e */ /* 0x000fe200000000ff */
[----:B------:R-:W-:Y:S01]  /*5b00*/  FMUL.FTZ R3, R85, c[0x0][0x2e0] ;  /* 0x0000b80055037a20 */ /* 0x000fe20000410000 */
[----:B------:R-:W1:Y:S01]  /*5b10*/  S2R R25, SR_CTAID.Y ;  /* 0x0000000000197919 */ /* 0x000e620000002600 */
        /* <DEDUP_REMOVED lines=30> */
[----:B------:R-:W-:Y:S01]  /*5d00*/  STS [R247], R3 ;  /* 0x00000003f7007388 */ /* 0x000fe20000000800 */
[----:B------:R-:W-:Y:S01]  /*5d10*/  FMUL.FTZ R16, R101, c[0x0][0x2e0] ;  /* 0x0000b80065107a20 */ /* 0x000fe20000410000 */
[----:B------:R-:W-:Y:S01]  /*5d20*/  F2FP.PACK_AB R10, R10, R94 ;  /* 0x0000005e0a0a723e */ /* 0x000fe200000000ff */
[----:B------:R-:W-:Y:S01]  /*5d30*/  FMUL.FTZ R102, R102, c[0x0][0x2e0] ;  /* 0x0000b80066667a20 */ /* 0x000fe20000410000 */
[----:B------:R3:W-:Y:S01]  /*5d40*/  STS [R247+0x200], R0 ;  /* 0x00020000f7007388 */ /* 0x0007e20000000800 */
        /* <DEDUP_REMOVED lines=58> */
[----:B------:R-:W-:Y:S01]  /*60f0*/  ULDC.64 UR6, c[0x0][0x3a0] ;  /* 0x0000e80000067ab9 */ /* 0x000fe20000000a00 */
[----:B------:R-:W-:Y:S01]  /*6100*/  STS [R247+0x4000], R22 ;  /* 0x00400016f7007388 */ /* 0x000fe20000000800 */
[----:B------:R-:W-:Y:S01]  /*6110*/  F2FP.PACK_AB R52, R53, R52 ;  /* 0x000000343534723e */ /* 0x000fe200000000ff */
[----:B------:R-:W-:Y:S01]  /*6120*/  UIMAD UR6, UR32, UR6, URZ ;  /* 0x00000006200672a4 */ /* 0x000fe2000f8e023f */
[----:B------:R-:W-:Y:S01]  /*6130*/  F2FP.PACK_AB R126, R127, R126 ;  /* 0x0000007e7f7e723e */ /* 0x000fe200000000ff */
[----:B------:R-:W-:Y:S01]  /*6140*/  STS [R247+0x4200], R21 ;  /* 0x00420015f7007388 */ /* 0x000fe20000000800 */
[----:B------:R-:W-:Y:S01]  /*6150*/  F2FP.PACK_AB R54, R55, R54 ;  /* 0x000000363736723e */ /* 0x000fe200000000ff */
[----:B---3--:R-:W-:Y:S01]  /*6160*/  IMAD.U32 R0, RZ, RZ, UR21 ;  /* 0x00000015ff007e24 */ /* 0x008fe2000f8e00ff */
[----:B------:R-:W-:Y:S01]  /*6170*/  F2FP.PACK_AB R64, R65, R64 ;  /* 0x000000404140723e */ /* 0x000fe200000000ff */
[----:B------:R-:W-:Y:S01]  /*6180*/  STS [R248+0x4000], R128 ;  /* 0x00400080f8007388 */ /* 0x000fe20000000800 */
[----:B------:R-:W-:Y:S01]  /*6190*/  F2FP.PACK_AB R66, R67, R66 ;  /* 0x000000424342723e */ /* 0x000fe200000000ff */
[----:B------:R-:W-:Y:S01]  /*61a0*/  ULDC.64 UR4, c[0x0][0x3a8] ;  /* 0x0000ea0000047ab9 */ /* 0x000fe20000000a00 */
[----:B------:R-:W-:Y:S01]  /*61b0*/  F2FP.PACK_AB R56, R57, R56 ;  /* 0x000000383938723e */ /* 0x000fe200000000ff */
[----:B------:R-:W-:Y:S01]  /*61c0*/  STS [R248+0x4200], R130 ;  /* 0x00420082f8007388 */ /* 0x000fe20000000800 */
[----:B------:R-:W-:Y:S01]  /*61d0*/  F2FP.PACK_AB R58, R59, R58 ;  /* 0x0000003a3b3a723e */ /* 0x000fe200000000ff */
[----:B------:R-:W-:Y:S01]  /*61e0*/  UIMAD UR4, UR32, UR4, URZ ;  /* 0x00000004200472a4 */ /* 0x000fe2000f8e023f */
[----:B------:R-:W-:Y:S01]  /*61f0*/  F2FP.PACK_AB R60, R61, R60 ;  /* 0x0000003c3d3c723e */ /* 0x000fe200000000ff */
[----:B------:R-:W-:Y:S01]  /*6200*/  STS [R247+0x5000], R121 ;  /* 0x00500079f7007388 */ /* 0x000fe20000000800 */
[----:B------:R-:W-:Y:S01]  /*6210*/  F2FP.PACK_AB R62, R63, R62 ;  /* 0x0000003e3f3e723e */ /* 0x000fe200000000ff */
[----:B------:R-:W-:Y:S01]  /*6220*/  UIMAD UR6, UR21, UR7, UR6 ;  /* 0x00000007150672a4 */ /* 0x000fe2000f8e0206 */
[----:B------:R-:W-:Y:S01]  /*6230*/  F2FP.PACK_AB R68, R69, R68 ;  /* 0x000000444544723e */ /* 0x000fe200000000ff */
[----:B------:R-:W-:Y:S01]  /*6240*/  STS [R247+0x5200], R122 ;  /* 0x0052007af7007388 */ /* 0x000fe20000000800 */
[----:B------:R-:W-:Y:S01]  /*6250*/  F2FP.PACK_AB R70, R71, R70 ;  /* 0x000000464746723e */ /* 0x000fe200000000ff */
[----:B------:R-:W-:Y:S01]  /*6260*/  UIMAD UR4, UR21, UR5, UR4 ;  /* 0x00000005150472a4 */ /* 0x000fe2000f8e0204 */
[----:B------:R-:W-:Y:S01]  /*6270*/  F2FP.PACK_AB R80, R81, R80 ;  /* 0x000000505150723e */ /* 0x000fe200000000ff */
[----:B------:R-:W3:Y:S01]  /*6280*/  S2R R26, SR_CTAID.Z ;  /* 0x00000000001a7919 */ /* 0x000ee20000002700 */
[----:B------:R-:W-:-:S02]  /*6290*/  F2FP.PACK_AB R82, R83, R82 ;  /* 0x000000525352723e */ /* 0x000fc400000000ff */
[----:B------:R-:W-:Y:S01]  /*62a0*/  F2FP.PACK_AB R72, R73, R72 ;  /* 0x000000484948723e */ /* 0x000fe200000000ff */
[----:B------:R-:W-:Y:S01]  /*62b0*/  STS [R248+0x5000], R124 ;  /* 0x0050007cf8007388 */ /* 0x000fe20000000800 */
[----:B------:R-:W-:Y:S02]  /*62c0*/  F2FP.PACK_AB R74, R75, R74 ;  /* 0x0000004a4b4a723e */ /* 0x000fe400000000ff */
[----:B------:R-:W-:Y:S01]  /*62d0*/  F2FP.PACK_AB R76, R77, R76 ;  /* 0x0000004c4d4c723e */ /* 0x000fe200000000ff */
[----:B------:R-:W-:Y:S01]  /*62e0*/  STS [R248+0x5200], R126 ;  /* 0x0052007ef8007388 */ /* 0x000fe20000000800 */
[----:B------:R-:W-:Y:S02]  /*62f0*/  F2FP.PACK_AB R78, R79, R78 ;  /* 0x0000004e4f4e723e */ /* 0x000fe400000000ff */
[----:B------:R-:W-:Y:S01]  /*6300*/  MOV R6, UR21 ;  /* 0x0000001500067c02 */ /* 0x000fe20008000f00 */
[----:B------:R-:W-:Y:S01]  /*6310*/  STS [R247+0x6000], R36 ;  /* 0x00600024f7007388 */ /* 0x000fe20000000800 */
[----:B----4-:R-:W-:-:S03]  /*6320*/  SHF.L.U32 R12, R249, 0x1, RZ ;  /* 0x00000001f90c7819 */ /* 0x010fc600000006ff */
[----:B------:R-:W-:Y:S04]  /*6330*/  STS [R247+0x6200], R38 ;  /* 0x00620026f7007388 */ /* 0x000fe80000000800 */
[----:B------:R-:W-:Y:S04]  /*6340*/  STS [R248+0x6000], R48 ;  /* 0x00600030f8007388 */ /* 0x000fe80000000800 */
[----:B------:R-:W-:Y:S04]  /*6350*/  STS [R248+0x6200], R50 ;  /* 0x00620032f8007388 */ /* 0x000fe80000000800 */
[----:B------:R-:W-:Y:S04]  /*6360*/  STS [R247+0x7000], R40 ;  /* 0x00700028f7007388 */ /* 0x000fe80000000800 */
[----:B------:R-:W-:Y:S04]  /*6370*/  STS [R247+0x7200], R42 ;  /* 0x0072002af7007388 */ /* 0x000fe80000000800 */
[----:B------:R-:W-:Y:S04]  /*6380*/  STS [R248+0x7000], R44 ;  /* 0x0070002cf8007388 */ /* 0x000fe80000000800 */
[----:B------:R-:W-:Y:S04]  /*6390*/  STS [R248+0x7200], R46 ;  /* 0x0072002ef8007388 */ /* 0x000fe80000000800 */
[----:B------:R-:W4:Y:S04]  /*63a0*/  S2R R27, SR_TID.X ;  /* 0x00000000001b7919 */ /* 0x000f280000002100 */
        /* <DEDUP_REMOVED lines=8> */
[----:B------:R-:W-:-:S03]  /*6430*/  LEA.HI R24, R24, R27, RZ, 0x2 ;  /* 0x0000001b18187211 */ /* 0x000fc600078f10ff */
        /* <DEDUP_REMOVED lines=10> */
[----:B------:R-:W1:Y:S04]  /*64e0*/  LDS.128 R56, [R12+0x9000] ;  /* 0x009000000c387984 */ /* 0x000e680000000c00 */
[----:B------:R-:W1:Y:S04]  /*64f0*/  LDS.128 R48, [R12+0xb000] ;  /* 0x00b000000c307984 */ /* 0x000e680000000c00 */
[----:B------:R-:W1:Y:S04]  /*6500*/  LDS.128 R40, [R12+0xd000] ;  /* 0x00d000000c287984 */ /* 0x000e680000000c00 */
[----:B------:R-:W1:Y:S04]  /*6510*/  LDS.128 R52, [R12+0xa000] ;  /* 0x00a000000c347984 */ /* 0x000e680000000c00 */
[----:B------:R-:W3:Y:S04]  /*6520*/  LDS.128 R44, [R12+0xc000] ;  /* 0x00c000000c2c7984 */ /* 0x000ee80000000c00 */
[----:B------:R-:W3:Y:S04]  /*6530*/  LDS.128 R36, [R12+0xe000] ;  /* 0x00e000000c247984 */ /* 0x000ee80000000c00 */
[----:B------:R-:W4:Y:S04]  /*6540*/  LDS.128 R32, [R12+0xf000] ;  /* 0x00f000000c207984 */ /* 0x000f280000000c00 */
[----:B------:R-:W-:Y:S04]  /*6550*/  LDS.128 R16, [R12+0x13000] ;  /* 0x013000000c107984 */ /* 0x000fe80000000c00 */
[----:B------:R-:W-:Y:S01]  /*6560*/  LDS.128 R20, [R12+0x12000] ;  /* 0x012000000c147984 */ /* 0x000fe20000000c00 */
[----:B--2---:R-:W-:-:S02]  /*6570*/  SHF.R.S32.HI R5, RZ, 0x1f, R28 ;  /* 0x0000001fff057819 */ /* 0x004fc4000001141c */
[----:B------:R-:W-:Y:S02]  /*6580*/  MOV R4, R28 ;  /* 0x0000001c00047202 */ /* 0x000fe40000000f00 */
[----:B------:R-:W-:Y:S03]  /*6590*/  LDS.128 R28, [R12+0x10000] ;  /* 0x010000000c1c7984 */ /* 0x000fe60000000c00 */
[----:B------:R-:W-:-:S04]  /*65a0*/  IMAD.WIDE.U32 R6, R6, c[0x0][0x3a0], R4 ;  /* 0x0000e80006067a25 */ /* 0x000fc800078e0004 */
[----:B------:R-:W-:Y:S01]  /*65b0*/  IMAD.WIDE.U32 R4, R0, c[0x0][0x3a8], R4 ;  /* 0x0000ea0000047a25 */ /* 0x000fe200078e0004 */
[----:B-1----:R-:W-:Y:S02]  /*65c0*/  SHF.R.S32.HI R0, RZ, 0x1f, R25 ;  /* 0x0000001fff007819 */ /* 0x002fe40000011419 */
[----:B------:R-:W-:Y:S02]  /*65d0*/  IADD3 R7, R7, UR6, RZ ;  /* 0x0000000607077c10 */ /* 0x000fe4000fffe0ff */
[----:B------:R-:W-:Y:S01]  /*65e0*/  IADD3 R5, R5, UR4, RZ ;  /* 0x0000000405057c10 */ /* 0x000fe2000fffe0ff */
[C---:B------:R-:W-:Y:S02]  /*65f0*/  IMAD R8, R0.reuse, c[0x0][0x388], RZ ;  /* 0x0000e20000087a24 */ /* 0x040fe400078e02ff */
[----:B------:R-:W-:Y:S02]  /*6600*/  IMAD R3, R0, c[0x0][0x390], RZ ;  /* 0x0000e40000037a24 */ /* 0x000fe400078e02ff */
[C---:B------:R-:W-:Y:S01]  /*6610*/  IMAD R0, R25.reuse, c[0x0][0x38c], R8 ;  /* 0x0000e30019007a24 */ /* 0x040fe200078e0208 */
[----:B---3--:R-:W-:Y:S01]  /*6620*/  SHF.R.S32.HI R8, RZ, 0x1f, R26 ;  /* 0x0000001fff087819 */ /* 0x008fe2000001141a */
[----:B------:R-:W-:-:S04]  /*6630*/  IMAD.WIDE.U32 R6, R25, c[0x0][0x388], R6 ;  /* 0x0000e20019067a25 */ /* 0x000fc800078e0006 */
[C---:B------:R-:W-:Y:S02]  /*6640*/  IMAD R3, R25.reuse, c[0x0][0x394], R3 ;  /* 0x0000e50019037a24 */ /* 0x040fe400078e0203 */
[----:B------:R-:W-:-:S04]  /*6650*/  IMAD.WIDE.U32 R4, R25, c[0x0][0x390], R4 ;  /* 0x0000e40019047a25 */ /* 0x000fc800078e0004 */
[----:B------:R-:W-:Y:S01]  /*6660*/  IMAD.IADD R7, R7, 0x1, R0 ;  /* 0x0000000107077824 */ /* 0x000fe200078e0200 */
[----:B------:R-:W-:Y:S01]  /*6670*/  IADD3 R5, R5, R3, RZ ;  /* 0x0000000305057210 */ /* 0x000fe20007ffe0ff */
[----:B------:R-:W-:Y:S02]  /*6680*/  IMAD R0, R8, c[0x0][0x3b8], RZ ;  /* 0x0000ee0008007a24 */ /* 0x000fe400078e02ff */
[----:B------:R-:W-:-:S04]  /*6690*/  IMAD.WIDE.U32 R6, R26, c[0x0][0x3b8], R6 ;  /* 0x0000ee001a067a25 */ /* 0x000fc800078e0006 */
[----:B------:R-:W-:Y:S02]  /*66a0*/  IMAD R0, R26, c[0x0][0x3bc], R0 ;  /* 0x0000ef001a007a24 */ /* 0x000fe400078e0200 */
[----:B------:R-:W-:Y:S02]  /*66b0*/  IMAD R3, R8, c[0x0][0x3c0], RZ ;  /* 0x0000f00008037a24 */ /* 0x000fe400078e02ff */
[----:B------:R-:W-:Y:S01]  /*66c0*/  IMAD.IADD R7, R7, 0x1, R0 ;  /* 0x0000000107077824 */ /* 0x000fe200078e0200 */
[----:B------:R-:W-:Y:S01]  /*66d0*/  SHF.R.S32.HI R0, RZ, 0x2, R24 ;  /* 0x00000002ff007819 */ /* 0x000fe20000011418 */
[C---:B------:R-:W-:Y:S02]  /*66e0*/  IMAD R3, R26.reuse, c[0x0][0x3c4], R3 ;  /* 0x0000f1001a037a24 */ /* 0x040fe400078e0203 */
[----:B------:R-:W-:Y:S01]  /*66f0*/  IMAD.WIDE.U32 R4, R26, c[0x0][0x3c0], R4 ;  /* 0x0000f0001a047a25 */ /* 0x000fe200078e0004 */
[----:B------:R-:W-:Y:S01]  /*6700*/  SHF.R.S32.HI R8, RZ, 0x1f, R0 ;  /* 0x0000001fff087819 */ /* 0x000fe20000011400 */
[----:B------:R-:W1:Y:S02]  /*6710*/  LDS.128 R24, [R12+0x11000] ;  /* 0x011000000c187984 */ /* 0x000e640000000c00 */
[----:B------:R-:W-:Y:S01]  /*6720*/  IMAD.WIDE.U32 R10, R0, c[0x0][0x3a0], R6 ;  /* 0x0000e800000a7a25 */ /* 0x000fe200078e0006 */
[----:B------:R-:W-:Y:S01]  /*6730*/  IADD3 R5, R5, R3, RZ ;  /* 0x0000000305057210 */ /* 0x000fe20007ffe0ff */
[----:B------:R-:W2:Y:S02]  /*6740*/  LDS.128 R12, [R12+0x14000] ;  /* 0x014000000c0c7984 */ /* 0x000ea40000000c00 */
[----:B------:R-:W-:Y:S01]  /*6750*/  IMAD R3, R8, c[0x0][0x3a0], RZ ;  /* 0x0000e80008037a24 */ /* 0x000fe200078e02ff */
[----:B------:R-:W-:Y:S01]  /*6760*/  LEA R6, P1, R10, c[0x0][0x340], 0x1 ;  /* 0x0000d0000a067a11 */ /* 0x000fe200078208ff */
[----:B------:R-:W-:-:S02]  /*6770*/  IMAD R8, R8, c[0x0][0x3a8], RZ ;  /* 0x0000ea0008087a24 */ /* 0x000fc400078e02ff */
[C---:B----4-:R-:W-:Y:S02]  /*6780*/  IMAD R60, R0.reuse, c[0x0][0x3a4], R3 ;  /* 0x0000e900003c7a24 */ /* 0x050fe400078e0203 */
[C---:B------:R-:W-:Y:S02]  /*6790*/  IMAD R3, R0.reuse, c[0x0][0x3ac], R8 ;  /* 0x0000eb0000037a24 */ /* 0x040fe400078e0208 */
[----:B------:R-:W-:-:S04]  /*67a0*/  IMAD.WIDE.U32 R8, R0, c[0x0][0x3a8], R4 ;  /* 0x0000ea0000087a25 */ /* 0x000fc800078e0004 */
[----:B------:R-:W-:Y:S01]  /*67b0*/  IMAD.IADD R5, R11, 0x1, R60 ;  /* 0x000000010b057824 */ /* 0x000fe200078e023c */
[----:B------:R-:W-:Y:S02]  /*67c0*/  IADD3 R0, R9, R3, RZ ;  /* 0x0000000309007210 */ /* 0x000fe40007ffe0ff */
[----:B------:R-:W-:Y:S02]  /*67d0*/  LEA R4, P0, R8, c[0x0][0x348], 0x1 ;  /* 0x0000d20008047a11 */ /* 0x000fe400078008ff */
[----:B------:R-:W-:Y:S02]  /*67e0*/  LEA.HI.X R7, R10, c[0x0][0x344], R5, 0x1, P1 ;  /* 0x0000d1000a077a11 */ /* 0x000fe400008f0c05 */
[----:B------:R-:W-:Y:S01]  /*67f0*/  LEA.HI.X R5, R8, c[0x0][0x34c], R0, 0x1, P0 ;  /* 0x0000d30008057a11 */ /* 0x000fe200000f0c00 */
[----:B------:R-:W-:Y:S01]  /*6800*/  IMAD.MOV.U32 R0, RZ, RZ, c[0x0][0x3a8] ;  /* 0x0000ea00ff007624 */ /* 0x000fe200078e00ff */
[----:B------:R-:W-:Y:S01]  /*6810*/  MOV R3, c[0x0][0x3a0] ;  /* 0x0000e80000037a02 */ /* 0x000fe20000000f00 */
[----:B------:R3:W-:Y:S01]  /*6820*/  STG.E.128 [R6.64], R56 ;  /* 0x0000003806007986 */ /* 0x0007e2000c101d1a */
[----:B------:R-:W-:-:S02]  /*6830*/  MOV R11, c[0x0][0x3a4] ;  /* 0x0000e900000b7a02 */ /* 0x000fc40000000f00 */
[C---:B------:R-:W-:Y:S01]  /*6840*/  LEA R10, P1, R3.reuse, R6, 0x7 ;  /* 0x00000006030a7211 */ /* 0x040fe200078238ff */
[----:B------:R3:W-:Y:S01]  /*6850*/  STG.E.128 [R6.64+0x40], R48 ;  /* 0x0000403006007986 */ /* 0x0007e2000c101d1a */
[----:B------:R-:W-:Y:S02]  /*6860*/  MOV R9, c[0x0][0x3ac] ;  /* 0x0000eb0000097a02 */ /* 0x000fe40000000f00 */
[C---:B------:R-:W-:Y:S01]  /*6870*/  LEA R8, P0, R0.reuse, R4, 0x7 ;  /* 0x0000000400087211 */ /* 0x040fe200078038ff */
[----:B------:R3:W-:Y:S01]  /*6880*/  STG.E.128 [R6.64+0x80], R40 ;  /* 0x0000802806007986 */ /* 0x0007e2000c101d1a */
[----:B------:R-:W-:Y:S02]  /*6890*/  LEA.HI.X R11, R3, R7, R11, 0x7, P1 ;  /* 0x00000007030b7211 */ /* 0x000fe400008f3c0b */
[----:B------:R-:W-:-:S03]  /*68a0*/  LEA.HI.X R9, R0, R5, R9, 0x7, P0 ;  /* 0x0000000500097211 */ /* 0x000fc600000f3c09 */
[----:B------:R3:W-:Y:S04]  /*68b0*/  STG.E.128 [R10.64], R52 ;  /* 0x000000340a007986 */ /* 0x0007e8000c101d1a */
[----:B------:R3:W-:Y:S04]  /*68c0*/  STG.E.128 [R10.64+0x40], R44 ;  /* 0x0000402c0a007986 */ /* 0x0007e8000c101d1a */
[----:B------:R3:W-:Y:S04]  /*68d0*/  STG.E.128 [R10.64+0x80], R36 ;  /* 0x000080240a007986 */ /* 0x0007e8000c101d1a */
[----:B------:R3:W-:Y:S04]  /*68e0*/  STG.E.128 [R4.64], R32 ;  /* 0x0000002004007986 */ /* 0x0007e8000c101d1a */
[----:B-1----:R3:W-:Y:S04]  /*68f0*/  STG.E.128 [R4.64+0x40], R24 ;  /* 0x0000401804007986 */ /* 0x0027e8000c101d1a */
[----:B------:R3:W-:Y:S04]  /*6900*/  STG.E.128 [R4.64+0x80], R16 ;  /* 0x0000801004007986 */ /* 0x0007e8000c101d1a */
[----:B------:R3:W-:Y:S04]  /*6910*/  STG.E.128 [R8.64], R28 ;  /* 0x0000001c08007986 */ /* 0x0007e8000c101d1a */
[----:B------:R3:W-:Y:S04]  /*6920*/  STG.E.128 [R8.64+0x40], R20 ;  /* 0x0000401408007986 */ /* 0x0007e8000c101d1a */
[----:B--2---:R3:W-:Y:S02]  /*6930*/  STG.E.128 [R8.64+0x80], R12 ;  /* 0x0000800c08007986 */ /* 0x0047e4000c101d1a */
.L_x_1010:
        /* <DEDUP_REMOVED lines=11> */
.L_x_1017:
[----:B------:R-:W-:Y:S05]  /*69f0*/  EXIT ;  /* 0x000000000000794d */ /* 0x000fea0003800000 */
.L_x_1019:
        /* <DEDUP_REMOVED lines=16> */
.L_x_1306:


//--------------------- .text._ZN5flash44flash_bwd_dq_dk_dv_loop_seqk_parallel_kernelI23Flash_bwd_kernel_traitsILi96ELi64ELi128ELi8ELi2ELi4ELi4ELb0ELb0EN7cutlass6half_tE19Flash_kernel_traitsILi96ELi64ELi128ELi8ES3_EELb1ELb0ELb0ELb1ELb0ELb0ELb0EEEvNS_16Flash_bwd_paramsE --------------------------
	.section	.text._ZN5flash44flash_bwd_dq_dk_dv_loop_seqk_parallel_kernelI23Flash_bwd_kernel_traitsILi96ELi64ELi128ELi8ELi2ELi4ELi4ELb0ELb0EN7cutlass6half_tE19Flash_kernel_traitsILi96ELi64ELi128ELi8ES3_EELb1ELb0ELb0ELb1ELb0ELb0ELb0EEEvNS_16Flash_bwd_paramsE,"ax",@progbits
	.sectioninfo	@"SHI_REGISTERS=255"
	.align	128
        .global         _ZN5flash44flash_bwd_dq_dk_dv_loop_seqk_parallel_kernelI23Flash_bwd_kernel_traitsILi96ELi64ELi128ELi8ELi2ELi4ELi4ELb0ELb0EN7cutlass6half_tE19Flash_kernel_traitsILi96ELi64ELi128ELi8ES3_EELb1ELb0ELb0ELb1ELb0ELb0ELb0EEEvNS_16Flash_bwd_paramsE
        .type           _ZN5flash44flash_bwd_dq_dk_dv_loop_seqk_parallel_kernelI23Flash_bwd_kernel_traitsILi96ELi64ELi128ELi8ELi2ELi4ELi4ELb0ELb0EN7cutlass6half_tE19Flash_kernel_traitsILi96ELi64ELi128ELi8ES3_EELb1ELb0ELb0ELb1ELb0ELb0ELb0EEEvNS_16Flash_bwd_paramsE,@function
        .size           _ZN5flash44flash_bwd_dq_dk_dv_loop_seqk_parallel_kernelI23Flash_bwd_kernel_traitsILi96ELi64ELi128ELi8ELi2ELi4ELi4ELb0ELb0EN7cutlass6half_tE19Flash_kernel_traitsILi96ELi64ELi128ELi8ES3_EELb1ELb0ELb0ELb1ELb0ELb0ELb0EEEvNS_16Flash_bwd_paramsE,(.L_x_1307 - _ZN5flash44flash_bwd_dq_dk_dv_loop_seqk_parallel_kernelI23Flash_bwd_kernel_traitsILi96ELi64ELi128ELi8ELi2ELi4ELi4ELb0ELb0EN7cutlass6half_tE19Flash_kernel_traitsILi96ELi64ELi128ELi8ES3_EELb1ELb0ELb0ELb1ELb0ELb0ELb0EEEvNS_16Flash_bwd_paramsE)
        .other          _ZN5flash44flash_bwd_dq_dk_dv_loop_seqk_parallel_kernelI23Flash_bwd_kernel_traitsILi96ELi64ELi128ELi8ELi2ELi4ELi4ELb0ELb0EN7cutlass6half_tE19Flash_kernel_traitsILi96ELi64ELi128ELi8ES3_EELb1ELb0ELb0ELb1ELb0ELb0ELb0EEEvNS_16Flash_bwd_paramsE,@"STO_CUDA_ENTRY STV_DEFAULT"
_ZN5flash44flash_bwd_dq_dk_dv_loop_seqk_parallel_kernelI23Flash_bwd_kernel_traitsILi96ELi64ELi128ELi8ELi2ELi4ELi4ELb0ELb0EN7cutlass6half_tE19Flash_kernel_traitsILi96ELi64ELi128ELi8ES3_EELb1ELb0ELb0ELb1ELb0ELb0ELb0EEEvNS_16Flash_bwd_paramsE:
.text._ZN5flash44flash_bwd_dq_dk_dv_loop_seqk_parallel_kernelI23Flash_bwd_kernel_traitsILi96ELi64ELi128ELi8ELi2ELi4ELi4ELb0ELb0EN7cutlass6half_tE19Flash_kernel_traitsILi96ELi64ELi128ELi8ES3_EELb1ELb0ELb0ELb1ELb0ELb0ELb0EEEvNS_16Flash_bwd_paramsE:
        /* <DEDUP_REMOVED lines=30> */
[----:B------:R-:W-:Y:S01]  /*01e0*/  IMAD.SHL.U32 R7, R7, 0x40, RZ ;  /* 0x0000004007077824 */ /* 0x000fe200078e00ff */
[----:B------:R-:W-:Y:S01]  /*01f0*/  LOP3.LUT R2, R0, 0xfffffffe, RZ, 0xc0, !PT ;  /* 0xfffffffe00027812 */ /* 0x000fe200078ec0ff */
[C---:B------:R-:W-:Y:S01]  /*0200*/  IMAD.IADD R0, R9.reuse, 0x1, -R5 ;  /* 0x0000000109007824 */ /* 0x040fe200078e0a05 */
        /* <DEDUP_REMOVED lines=8> */
[----:B------:R-:W-:-:S02]  /*0290*/  SHF.R.S32.HI R9, RZ, 0x1f, R4 ;  /* 0x0000001fff097819 */ /* 0x000fc40000011404 */
[-C--:B------:R-:W-:Y:S02]  /*02a0*/  LEA.HI R17, R5, R0.reuse, RZ, 0x3 ;  /* 0x0000000005117211 */ /* 0x080fe400078f18ff */
[----:B------:R-:W-:Y:S02]  /*02b0*/  LEA.HI R3, R0, R0, RZ, 0x1 ;  /* 0x0000000000037211 */ /* 0x000fe400078f08ff */
[----:B------:R-:W-:Y:S02]  /*02c0*/  SHF.R.U32.HI R7, RZ, 0x3, R2 ;  /* 0x00000003ff077819 */ /* 0x000fe40000011602 */
[----:B------:R-:W-:Y:S02]  /*02d0*/  LOP3.LUT R5, R2, 0x18, R220, 0xf8, !PT ;  /* 0x0000001802057812 */ /* 0x000fe400078ef8dc */
[----:B------:R-:W-:Y:S02]  /*02e0*/  LEA.HI R229, R9, R4, RZ, 0x2 ;  /* 0x0000000409e57211 */ /* 0x000fe400078f10ff */
[----:B------:R-:W-:-:S02]  /*02f0*/  LOP3.LUT R2, R17, 0xfffffff8, RZ, 0xc0, !PT ;  /* 0xfffffff811027812 */ /* 0x000fc400078ec0ff */
[----:B------:R-:W-:Y:S02]  /*0300*/  LOP3.LUT R4, R3, 0x7fffffe, RZ, 0xc0, !PT ;  /* 0x07fffffe03047812 */ /* 0x000fe400078ec0ff */
[----:B------:R-:W-:Y:S01]  /*0310*/  LEA.HI R9, R10, R10, RZ, 0x1 ;  /* 0x0000000a0a097211 */ /* 0x000fe200078f08ff */
[----:B------:R-:W-:Y:S01]  /*0320*/  IMAD.IADD R16, R0, 0x1, -R2 ;  /* 0x0000000100107824 */ /* 0x000fe200078e0a02 */
[----:B------:R-:W-:Y:S01]  /*0330*/  LEA.HI R2, R6, R18, RZ, 0x1 ;  /* 0x0000001206027211 */ /* 0x000fe200078f08ff */
[----:B------:R-:W-:Y:S01]  /*0340*/  IMAD.IADD R20, R0, 0x1, -R4 ;  /* 0x0000000100147824 */ /* 0x000fe200078e0a04 */
[----:B------:R-:W-:Y:S02]  /*0350*/  SHF.R.S32.HI R0, RZ, 0x1f, R6 ;  /* 0x0000001fff007819 */ /* 0x000fe40000011406 */
[----:B------:R-:W-:Y:S02]  /*0360*/  LOP3.LUT R11, R5, R7, RZ, 0x3c, !PT ;  /* 0x00000007050b7212 */ /* 0x000fe400078e3cff */
[----:B------:R-:W-:-:S02]  /*0370*/  LOP3.LUT R6, R2, 0x7fffffe, RZ, 0xc0, !PT ;  /* 0x07fffffe02067812 */ /* 0x000fc400078ec0ff */
[----:B------:R-:W-:Y:S02]  /*0380*/  SHF.R.S32.HI R7, RZ, 0x6, R13 ;  /* 0x00000006ff077819 */ /* 0x000fe4000001140d */
[----:B------:R-:W-:Y:S01]  /*0390*/  LEA.HI R0, R0, R18, RZ, 0x3 ;  /* 0x0000001200007211 */ /* 0x000fe200078f18ff */
[----:B------:R-:W-:Y:S01]  /*03a0*/  IMAD.IADD R6, R18, 0x1, -R6 ;  /* 0x0000000112067824 */ /* 0x000fe200078e0a06 */
[----:B------:R-:W-:Y:S02]  /*03b0*/  LOP3.LUT R2, R9, 0x7fffffe, RZ, 0xc0, !PT ;  /* 0x07fffffe09027812 */ /* 0x000fe400078ec0ff */
[----:B------:R-:W-:Y:S01]  /*03c0*/  LOP3.LUT R4, R0, 0xfffffff8, RZ, 0xc0, !PT ;  /* 0xfffffff800047812 */ /* 0x000fe200078ec0ff */
[----:B------:R-:W-:Y:S01]  /*03d0*/  IMAD R0, R7, 0x4, R12 ;  /* 0x0000000407007824 */ /* 0x000fe200078e020c */
[--C-:B------:R-:W-:Y:S01]  /*03e0*/  SHF.R.S32.HI R5, RZ, 0x1, R3.reuse ;  /* 0x00000001ff057819 */ /* 0x100fe20000011403 */
[----:B------:R-:W-:Y:S01]  /*03f0*/  IMAD.IADD R2, R10, 0x1, -R2 ;  /* 0x000000010a027824 */ /* 0x000fe200078e0a02 */
[----:B------:R-:W-:Y:S01]  /*0400*/  SHF.R.S32.HI R3, RZ, 0x1f, R3 ;  /* 0x0000001fff037819 */ /* 0x000fe20000011403 */
[----:B------:R-:W-:Y:S01]  /*0410*/  IMAD.IADD R4, R18, 0x1, -R4 ;  /* 0x0000000112047824 */ /* 0x000fe200078e0a04 */
[----:B------:R-:W-:Y:S01]  /*0420*/  LOP3.LUT P5, RZ, R16, 0x2, RZ, 0xc0, !PT ;  /* 0x0000000210ff7812 */ /* 0x000fe200078ac0ff */
[----:B------:R-:W-:Y:S01]  /*0430*/  IMAD R164, R0, 0x8, R2 ;  /* 0x0000000800a47824 */ /* 0x000fe200078e0202 */
[----:B------:R-:W-:Y:S01]  /*0440*/  LEA.HI R3, R3, R5, RZ, 0x2 ;  /* 0x0000000503037211 */ /* 0x000fe200078f10ff */
[----:B------:R-:W-:Y:S01]  /*0450*/  IMAD R0, R22, 0x8, R6 ;  /* 0x0000000816007824 */ /* 0x000fe200078e0206 */
[----:B------:R-:W-:-:S02]  /*0460*/  SHF.R.S32.HI R6, RZ, 0x1f, R8 ;  /* 0x0000001fff067819 */ /* 0x000fc40000011408 */
[----:B------:R-:W-:Y:S01]  /*0470*/  LOP3.LUT R2, R4, 0x1, RZ, 0xc0, !PT ;  /* 0x0000000104027812 */ /* 0x000fe200078ec0ff */
[----:B------:R-:W-:Y:S01]  /*0480*/  IMAD.U32 R0, R0, 0x20, R11 ;  /* 0x0000002000007824 */ /* 0x000fe200078e000b */
[----:B------:R-:W-:Y:S02]  /*0490*/  LOP3.LUT R3, R3, 0xfffffffc, RZ, 0xc0, !PT ;  /* 0xfffffffc03037812 */ /* 0x000fe400078ec0ff */
[----:B------:R-:W-:Y:S02]  /*04a0*/  ISETP.NE.U32.AND P3, PT, R2, 0x1, PT ;  /* 0x000000010200780c */ /* 0x000fe40003f65070 */
[----:B------:R1:W-:Y:S01]  /*04b0*/  STL [R1+0x20], R0 ;  /* 0x0000200001007387 */ /* 0x0003e20000100800 */
[----:B------:R-:W-:Y:S01]  /*04c0*/  LEA.HI R2, R8, R22, RZ, 0x1 ;  /* 0x0000001608027211 */ /* 0x000fe200078f08ff */
[----:B------:R-:W-:Y:S01]  /*04d0*/  IMAD.IADD R18, R5, 0x1, -R3 ;  /* 0x0000000105127824 */ /* 0x000fe200078e0a03 */
[----:B------:R-:W-:Y:S01]  /*04e0*/  SHF.R.S32.HI R3, RZ, 0x1, R9 ;  /* 0x00000001ff037819 */ /* 0x000fe20000011409 */
[----:B------:R-:W-:Y:S01]  /*04f0*/  IMAD.SHL.U32 R5, R10, 0x40, RZ ;  /* 0x000000400a057824 */ /* 0x000fe200078e00ff */
[----:B------:R-:W-:-:S02]  /*0500*/  LEA.HI R9, R4, R4, RZ, 0x1 ;  /* 0x0000000404097211 */ /* 0x000fc400078f08ff */
[----:B------:R-:W-:Y:S02]  /*0510*/  LOP3.LUT P4, RZ, R3, 0x2, RZ, 0xc0, !PT ;  /* 0x0000000203ff7812 */ /* 0x000fe4000788c0ff */
[----:B------:R-:W-:Y:S02]  /*0520*/  LOP3.LUT P2, RZ, R4, 0x2, RZ, 0xc0, !PT ;  /* 0x0000000204ff7812 */ /* 0x000fe4000784c0ff */
[----:B------:R-:W-:Y:S01]  /*0530*/  SHF.R.S32.HI R11, RZ, 0x7, R15 ;  /* 0x00000007ff0b7819 */ /* 0x000fe2000001140f */
[----:B------:R-:W-:Y:S01]  /*0540*/  IMAD.SHL.U32 R15, R7, 0x20, RZ ;  /* 0x00000020070f7824 */ /* 0x000fe200078e00ff */
[----:B------:R-:W-:Y:S01]  /*0550*/  LOP3.LUT P6, RZ, R16, 0x4, RZ, 0xc0, !PT ;  /* 0x0000000410ff7812 */ /* 0x000fe200078cc0ff */
[----:B------:R-:W-:Y:S01]  /*0560*/  IMAD.SHL.U32 R7, R14, 0x2, RZ ;  /* 0x000000020e077824 */ /* 0x000fe200078e00ff */
[----:B------:R-:W-:Y:S02]  /*0570*/  SEL R170, R174, 0xffffffe0, !P5 ;  /* 0xffffffe0aeaa7807 */ /* 0x000fe40006800000 */
[----:B------:R-:W-:-:S02]  /*0580*/  SEL R207, R207, 0x10, !P3 ;  /* 0x00000010cfcf7807 */ /* 0x000fc40005800000 */
[----:B------:R-:W-:Y:S02]  /*0590*/  SEL R171, R171, 0xffffffc0, !P6 ;  /* 0xffffffc0abab7807 */ /* 0x000fe40007000000 */
[----:B------:R-:W-:Y:S02]  /*05a0*/  SHF.R.S32.HI R229, RZ, 0x2, R229 ;  /* 0x00000002ffe57819 */ /* 0x000fe400000114e5 */
[----:B------:R-:W-:Y:S02]  /*05b0*/  SEL R165, R174, 0xffffffe0, !P4 ;  /* 0xffffffe0aea57807 */ /* 0x000fe40006000000 */
[----:B-1----:R-:W-:Y:S02]  /*05c0*/  LEA.HI R0, R6, R22, RZ, 0x2 ;  /* 0x0000001606007211 */ /* 0x002fe400078f10ff */
[----:B------:R-:W-:Y:S02]  /*05d0*/  LOP3.LUT R6, R2, 0xfffffffe, RZ, 0xc0, !PT ;  /* 0xfffffffe02067812 */ /* 0x000fe400078ec0ff */
[----:B------:R-:W-:-:S02]  /*05e0*/  LOP3.LUT R0, R0, 0xfffffffc, RZ, 0xc0, !PT ;  /* 0xfffffffc00007812 */ /* 0x000fc400078ec0ff */
[----:B------:R-:W-:-:S03]  /*05f0*/  LOP3.LUT P0, RZ, R18, 0x2, RZ, 0xc0, !PT ;  /* 0x0000000212ff7812 */ /* 0x000fc6000780c0ff */
[C---:B------:R-:W-:Y:S01]  /*0600*/  IMAD.IADD R2, R22.reuse, 0x1, -R0 ;  /* 0x0000000116027824 */ /* 0x040fe200078e0a00 */
[----:B------:R-:W-:Y:S01]  /*0610*/  LOP3.LUT R0, R5, 0x1c0, RZ, 0xc0, !PT ;  /* 0x000001c005007812 */ /* 0x000fe200078ec0ff */
[----:B------:R-:W-:Y:S01]  /*0620*/  IMAD.IADD R22, R22, 0x1, -R6 ;  /* 0x0000000116167824 */ /* 0x000fe200078e0a06 */
[----:B------:R-:W-:Y:S01]  /*0630*/  SEL R174, R174, 0xffffffe0, !P0 ;  /* 0xffffffe0aeae7807 */ /* 0x000fe20004000000 */
[C---:B------:R-:W-:Y:S01]  /*0640*/  IMAD.SHL.U32 R5, R2.reuse, 0x10, RZ ;  /* 0x0000001002057824 */ /* 0x040fe200078e00ff */
[----:B------:R-:W-:Y:S01]  /*0650*/  SHF.R.U32.HI R10, RZ, 0x3, R0 ;  /* 0x00000003ff0a7819 */ /* 0x000fe20000011600 */
[----:B------:R-:W-:Y:S01]  /*0660*/  IMAD.SHL.U32 R6, R3, 0x40, RZ ;  /* 0x0000004003067824 */ /* 0x000fe200078e00ff */
[----:B------:R-:W-:Y:S01]  /*0670*/  LOP3.LUT R3, R9, 0x3fffffe, RZ, 0xc0, !PT ;  /* 0x03fffffe09037812 */ /* 0x000fe200078ec0ff */
[----:B------:R-:W-:Y:S01]  /*0680*/  IMAD R8, R2, 0x200, R7 ;  /* 0x0000020002087824 */ /* 0x000fe200078e0207 */
[----:B------:R-:W-:Y:S01]  /*0690*/  LOP3.LUT R5, R0, 0x30, R5, 0xf8, !PT ;  /* 0x0000003000057812 */ /* 0x000fe200078ef805 */
[----:B------:R-:W-:Y:S01]  /*06a0*/  STL [R1+0x24], R22 ;  /* 0x0000241601007387 */ /* 0x000fe20000100800 */
[----:B------:R-:W-:Y:S01]  /*06b0*/  SHF.R.S32.HI R0, RZ, 0x3, R17 ;  /* 0x00000003ff007819 */ /* 0x000fe20000011411 */
[----:B------:R-:W-:Y:S01]  /*06c0*/  IMAD.IADD R13, R4, 0x1, -R3 ;  /* 0x00000001040d7824 */ /* 0x000fe200078e0a03 */
[----:B------:R-:W-:Y:S01]  /*06d0*/  LOP3.LUT R3, R6, 0xc0, RZ, 0xc0, !PT ;  /* 0x000000c006037812 */ /* 0x000fe200078ec0ff */
[----:B------:R-:W-:Y:S01]  /*06e0*/  IMAD.SHL.U32 R4, R4, 0x40, RZ ;  /* 0x0000004004047824 */ /* 0x000fe200078e00ff */
[--C-:B------:R-:W-:Y:S01]  /*06f0*/  LOP3.LUT R6, R5, 0x8, R19.reuse, 0xf8, !PT ;  /* 0x0000000805067812 */ /* 0x100fe200078ef813 */
[----:B------:R-:W-:Y:S01]  /*0700*/  IMAD R14, R0, 0x8, R20 ;  /* 0x00000008000e7824 */ /* 0x000fe200078e0214 */
[----:B------:R-:W-:Y:S01]  /*0710*/  LOP3.LUT R5, R3, 0x8, R19, 0xf8, !PT ;  /* 0x0000000803057812 */ /* 0x000fe200078ef813 */
[----:B------:R-:W-:Y:S01]  /*0720*/  IMAD R17, R2, 0x2, R0 ;  /* 0x0000000202117824 */ /* 0x000fe200078e0200 */
[----:B------:R-:W-:Y:S01]  /*0730*/  LOP3.LUT R0, R4, 0x1c0, RZ, 0xc0, !PT ;  /* 0x000001c004007812 */ /* 0x000fe200078ec0ff */
[----:B------:R-:W-:Y:S01]  /*0740*/  IMAD R13, R13, 0x20, R8 ;  /* 0x000000200d0d7824 */ /* 0x000fe200078e0208 */
[----:B------:R-:W-:Y:S01]  /*0750*/  SHF.R.U32.HI R4, RZ, 0x3, R3 ;  /* 0x00000003ff047819 */ /* 0x000fe20000011603 */
[----:B------:R-:W-:Y:S01]  /*0760*/  STL [R1+0x10], R21 ;  /* 0x0000101501007387 */ /* 0x000fe20000100800 */
[----:B------:R-:W-:Y:S01]  /*0770*/  LOP3.LUT R3, R0, 0x20, R15, 0xf8, !PT ;  /* 0x0000002000037812 */ /* 0x000fe200078ef80f */
[----:B------:R-:W-:Y:S01]  /*0780*/  IMAD R229, R22, 0x10, R229 ;  /* 0x0000001016e57824 */ /* 0x000fe200078e02e5 */
        /* <DEDUP_REMOVED lines=9> */
[----:B------:R-:W-:-:S02]  /*0820*/  IMAD.IADD R210, R3, 0x1, R2 ;  /* 0x0000000103d27824 */ /* 0x000fc400078e0202 */
[----:B------:R-:W-:Y:S01]  /*0830*/  IMAD.SHL.U32 R2, R12, 0x8, RZ ;  /* 0x000000080c027824 */ /* 0x000fe200078e00ff */
[----:B------:R-:W-:Y:S01]  /*0840*/  LOP3.LUT R8, R0, 0x8, RZ, 0xc0, !PT ;  /* 0x0000000800087812 */ /* 0x000fe200078ec0ff */
[----:B------:R-:W-:Y:S01]  /*0850*/  IMAD.U32 R164, R164, 0x20, R4 ;  /* 0x00000020a4a47824 */ /* 0x000fe200078e0004 */
[----:B------:R-:W-:Y:S01]  /*0860*/  SHF.R.S32.HI R0, RZ, 0x1, R9 ;  /* 0x00000001ff007819 */ /* 0x000fe20000011409 */
[----:B------:R-:W-:Y:S01]  /*0870*/  IMAD R3, R12, 0x200, R6 ;  /* 0x000002000c037824 */ /* 0x000fe200078e0206 */
[----:B------:R-:W-:Y:S01]  /*0880*/  LOP3.LUT R7, R2, 0x8, RZ, 0xc0, !PT ;  /* 0x0000000802077812 */ /* 0x000fe200078ec0ff */
[----:B------:R-:W-:Y:S01]  /*0890*/  IMAD.SHL.U32 R2, R18, 0x40, RZ ;  /* 0x0000004012027824 */ /* 0x000fe200078e00ff */
[C---:B------:R-:W-:Y:S01]  /*08a0*/  LOP3.LUT P1, RZ, R0.reuse, 0x2, RZ, 0xc0, !PT ;  /* 0x0000000200ff7812 */ /* 0x040fe2000782c0ff */
[----:B------:R-:W-:Y:S01]  /*08b0*/  IMAD.SHL.U32 R4, R0, 0x40, RZ ;  /* 0x0000004000047824 */ /* 0x000fe200078e00ff */
[----:B------:R-:W-:Y:S01]  /*08c0*/  SHF.R.U32.HI R169, RZ, 0x3, R5 ;  /* 0x00000003ffa97819 */ /* 0x000fe20000011605 */
[----:B------:R-:W-:Y:S01]  /*08d0*/  IMAD.SHL.U32 R6, R12, 0x10, RZ ;  /* 0x000000100c067824 */ /* 0x000fe200078e00ff */
[----:B------:R-:W-:Y:S01]  /*08e0*/  LOP3.LUT R2, R2, 0xc0, RZ, 0xc0, !PT ;  /* 0x000000c002027812 */ /* 0x000fe200078ec0ff */
[----:B------:R-:W-:Y:S01]  /*08f0*/  IMAD.SHL.U32 R0, R14, 0x20, RZ ;  /* 0x000000200e007824 */ /* 0x000fe200078e00ff */
[----:B------:R-:W-:Y:S01]  /*0900*/  LOP3.LUT R4, R4, 0xc0, RZ, 0xc0, !PT ;  /* 0x000000c004047812 */ /* 0x000fe200078ec0ff */
[----:B------:R-:W-:Y:S01]  /*0910*/  IMAD.SHL.U32 R210, R210, 0x2, RZ ;  /* 0x00000002d2d27824 */ /* 0x000fe200078e00ff */
[----:B------:R-:W-:Y:S01]  /*0920*/  LOP3.LUT R10, R8, 0x10, R6, 0xf8, !PT ;  /* 0x00000010080a7812 */ /* 0x000fe200078ef806 */
[----:B------:R-:W-:Y:S01]  /*0930*/  IMAD.SHL.U32 R164, R164, 0x2, RZ ;  /* 0x00000002a4a47824 */ /* 0x000fe200078e00ff */
[----:B------:R-:W-:Y:S01]  /*0940*/  SHF.R.U32.HI R9, RZ, 0x3, R4 ;  /* 0x00000003ff097819 */ /* 0x000fe20000011604 */
[----:B------:R-:W-:Y:S01]  /*0950*/  IMAD.IADD R209, R210, 0x1, R207 ;  /* 0x00000001d2d17824 */ /* 0x000fe200078e02cf */
[----:B------:R-:W-:Y:S01]  /*0960*/  SHF.R.U32.HI R6, RZ, 0x3, R2 ;  /* 0x00000003ff067819 */ /* 0x000fe20000011602 */
[----:B------:R-:W-:Y:S01]  /*0970*/  IMAD.IADD R165, R164, 0x1, R165 ;  /* 0x00000001a4a57824 */ /* 0x000fe200078e02a5 */
[----:B------:R-:W-:Y:S01]  /*0980*/  LOP3.LUT R9, R9, R4, R8, 0x1e, !PT ;  /* 0x0000000409097212 */ /* 0x000fe200078e1e08 */
[----:B------:R-:W-:Y:S01]  /*0990*/  IMAD R4, R22, 0x200, R0 ;  /* 0x0000020016047824 */ /* 0x000fe200078e0200 */
[----:B------:R-:W-:-:S02]  /*09a0*/  LOP3.LUT R175, R6, R2, R7, 0x1e, !PT ;  /* 0x0000000206af7212 */ /* 0x000fc400078e1e07 */
[----:B------:R-:W-:Y:S01]  /*09b0*/  LOP3.LUT R2, R6, R10, R2, 0x1e, !PT ;  /* 0x0000000a06027212 */ /* 0x000fe200078e1e02 */
[----:B------:R-:W-:Y:S01]  /*09c0*/  IMAD.IADD R9, R9, 0x1, R13 ;  /* 0x0000000109097824 */ /* 0x000fe200078e020d */
[----:B------:R-:W-:Y:S01]  /*09d0*/  LOP3.LUT R169, R169, R5, R7, 0x1e, !PT ;  /* 0x00000005a9a97212 */ /* 0x000fe200078e1e07 */
[----:B------:R-:W-:Y:S01]  /*09e0*/  IMAD.IADD R175, R4, 0x1, R175 ;  /* 0x0000000104af7824 */ /* 0x000fe200078e02af */
[----:B------:R-:W-:Y:S01]  /*09f0*/  IADD3 R208, R210, 0x20, RZ ;  /* 0x00000020d2d07810 */ /* 0x000fe20007ffe0ff */
[----:B------:R-:W-:Y:S01]  /*0a00*/  IMAD.IADD R173, R0, 0x1, R2 ;  /* 0x0000000100ad7824 */ /* 0x000fe200078e0202 */
[----:B------:R-:W-:Y:S01]  /*0a10*/  LEA R4, R9, 0x9000, 0x1 ;  /* 0x0000900009047811 */ /* 0x000fe200078e08ff */
[----:B------:R-:W-:Y:S01]  /*0a20*/  IMAD.U32 R169, R17, 0x200, R169 ;  /* 0x0000020011a97824 */ /* 0x000fe200078e00a9 */
[----:B------:R-:W-:Y:S01]  /*0a30*/  @P2 IADD3 R208, R210, -0x20, RZ ;  /* 0xffffffe0d2d02810 */ /* 0x000fe20007ffe0ff */
[----:B------:R-:W-:Y:S01]  /*0a40*/  IMAD.SHL.U32 R2, R3, 0x2, RZ ;  /* 0x0000000203027824 */ /* 0x000fe200078e00ff */
[C---:B------:R-:W-:Y:S01]  /*0a50*/  IADD3 R0, R4.reuse, 0x20, RZ ;  /* 0x0000002004007810 */ /* 0x040fe20007ffe0ff */
[----:B------:R1:W-:Y:S01]  /*0a60*/  STL [R1+0x14], R4 ;  /* 0x0000140401007387 */ /* 0x0003e20000100800 */
[----:B------:R-:W-:Y:S01]  /*0a70*/  @P1 IADD3 R0, R4, -0x20, RZ ;  /* 0xffffffe004001810 */ /* 0x000fe20007ffe0ff */
[----:B------:R-:W-:Y:S01]  /*0a80*/  IMAD.IADD R207, R207, 0x1, R208 ;  /* 0x00000001cfcf7824 */ /* 0x000fe200078e02d0 */
[----:B------:R-:W-:-:S05]  /*0a90*/  LEA R169, R169, 0x15000, 0x1 ;  /* 0x00015000a9a97811 */ /* 0x000fca00078e08ff */
[C---:B------:R-:W-:Y:S02]  /*0aa0*/  IMAD.IADD R170, R169.reuse, 0x1, R170 ;  /* 0x00000001a9aa7824 */ /* 0x040fe400078e02aa */
[--C-:B------:R-:W-:Y:S02]  /*0ab0*/  IMAD.IADD R172, R169, 0x1, R171.reuse ;  /* 0x00000001a9ac7824 */ /* 0x100fe400078e02ab */
[----:B------:R-:W-:Y:S01]  /*0ac0*/  IMAD.IADD R171, R170, 0x1, R171 ;  /* 0x00000001aaab7824 */ /* 0x000fe200078e02ab */
[----:B-1----:R-:W1:Y:S04]  /*0ad0*/  S2R R4, SR_CTAID.Z ;  /* 0x0000000000047919 */ /* 0x002e680000002700 */
[----:B-1----:R1:W-:Y:S04]  /*0ae0*/  STL [R1+0x8], R4 ;  /* 0x0000080401007387 */ /* 0x0023e80000100800 */
[----:B------:R1:W-:Y:S02]  /*0af0*/  STL [R1+0x18], R0 ;  /* 0x0000180001007387 */ /* 0x0003e40000100800 */
.L_x_1061:
[----:B-12---:R-:W2:Y:S01]  /*0b00*/  S2R R36, SR_CTAID.Y ;  /* 0x0000000000247919 */ /* 0x006ea20000002600 */
[----:B-1-3--:R-:W1:Y:S01]  /*0b10*/  LDC.U8 R0, c[0x0][0x312] ;  /* 0x0000c480ff007b82 */ /* 0x00ae620000000000 */
[----:B------:R-:W-:-:S02]  /*0b20*/  ISETP.NE.U32.AND P3, PT, RZ, c[0x0][0x250], PT ;  /* 0x00009400ff007a0c */ /* 0x000fc40003f65070 */
[----:B------:R-:W-:Y:S02]  /*0b30*/  ISETP.NE.U32.AND P1, PT, RZ, c[0x0][0x240], PT ;  /* 0x00009000ff007a0c */ /* 0x000fe40003f25070 */
[----:B------:R-:W-:Y:S02]  /*0b40*/  ISETP.NE.AND.EX P3, PT, RZ, c[0x0][0x254], PT, P3 ;  /* 0x00009500ff007a0c */ /* 0x000fe40003f65330 */
[----:B------:R-:W-:Y:S02]  /*0b50*/  ISETP.NE.AND.EX P1, PT, RZ, c[0x0][0x244], PT, P1 ;  /* 0x00009100ff007a0c */ /* 0x000fe40003f25310 */
[----:B------:R-:W-:Y:S01]  /*0b60*/  ISETP.EQ.U32.AND P5, PT, RZ, c[0x0][0x248], PT ;  /* 0x00009200ff007a0c */ /* 0x000fe20003fa2070 */
[----:B--2---:R-:W-:Y:S01]  /*0b70*/  IMAD.SHL.U32 R9, R36, 0x4, RZ ;  /* 0x0000000424097824 */ /* 0x004fe200078e00ff */
[----:B------:R-:W-:Y:S02]  /*0b80*/  SHF.R.S32.HI R32, RZ, 0x1f, R36 ;  /* 0x0000001fff207819 */ /* 0x000fe40000011424 */
[----:B-1----:R-:W-:Y:S01]  /*0b90*/  ISETP.NE.AND P4, PT, R0, RZ, PT ;  /* 0x000000ff0000720c */ /* 0x002fe20003f85270 */
[----:B------:R-:W-:Y:S01]  /*0ba0*/  IMAD.MOV.U32 R0, RZ, RZ, -0x1 ;  /* 0xffffffffff007424 */ /* 0x000fe200078e00ff */
[----:B------:R-:W-:-:S02]  /*0bb0*/  SHF.L.U64.HI R8, R36, 0x2, R32 ;  /* 0x0000000224087819 */ /* 0x000fc40000010220 */
[C---:B------:R-:W-:Y:S02]  /*0bc0*/  IADD3 R4, P0, R9.reuse, c[0x0][0x240], RZ ;  /* 0x0000900009047a10 */ /* 0x040fe40007f1e0ff */
[----:B------:R-:W-:Y:S02]  /*0bd0*/  ISETP.EQ.OR.EX P5, PT, RZ, c[0x0][0x24c], !P4, P5 ;  /* 0x00009300ff007a0c */ /* 0x000fe400067a2750 */
[----:B------:R-:W-:Y:S02]  /*0be0*/  IADD3.X R5, R8, c[0x0][0x244], RZ, P0, !PT ;  /* 0x0000910008057a10 */ /* 0x000fe400007fe4ff */
[----:B------:R-:W-:-:S03]  /*0bf0*/  @P3 IADD3 R6, P0, R9, c[0x0][0x250], RZ ;  /* 0x0000940009063a10 */ /* 0x000fc60007f1e0ff */
[----:B------:R1:W2:Y:S01]  /*0c00*/  @P1 LDG.E R0, [R4.64] ;  /* 0x0000000604001981 */ /* 0x0002a2000c1e1900 */
[----:B------:R-:W-:-:S03]  /*0c10*/  IMAD.MOV.U32 R10, RZ, RZ, RZ ;  /* 0x000000ffff0a7224 */ /* 0x000fc600078e00ff */
[----:B------:R1:W2:Y:S01]  /*0c20*/  @P1 LDG.E R3, [R4.64+0x4] ;  /* 0x0000040604031981 */ /* 0x0002a2000c1e1900 */
[----:B------:R-:W-:Y:S01]  /*0c30*/  @P3 IADD3.X R7, R8, c[0x0][0x254], RZ, P0, !PT ;  /* 0x0000950008073a10 */ /* 0x000fe200007fe4ff */
[----:B------:R-:W-:-:S04]  /*0c40*/  IMAD.MOV.U32 R12, RZ, RZ, -0x1 ;  /* 0xffffffffff0c7424 */ /* 0x000fc800078e00ff */
[----:B------:R-:W3:Y:S01]  /*0c50*/  @P3 LDG.E R10, [R6.64] ;  /* 0x00000006060a3981 */ /* 0x000ee2000c1e1900 */
[----:B-1----:R-:W-:-:S04]  /*0c60*/  IADD3 R4, P2, R9, c[0x0][0x248], RZ ;  /* 0x0000920009047a10 */ /* 0x002fc80007f5e0ff */
[----:B------:R-:W-:-:S05]  /*0c70*/  IADD3.X R5, R8, c[0x0][0x24c], RZ, P2, !PT ;  /* 0x0000930008057a10 */ /* 0x000fca00017fe4ff */
[----:B------:R-:W4:Y:S01]  /*0c80*/  @!P5 LDG.E R12, [R4.64] ;  /* 0x00000006040cd981 */ /* 0x000f22000c1e1900 */
[----:B------:R-:W-:-:S04]  /*0c90*/  ISETP.NE.U32.AND P0, PT, RZ, c[0x0][0x248], PT ;  /* 0x00009200ff007a0c */ /* 0x000fc80003f05070 */
[----:B------:R-:W-:Y:S01]  /*0ca0*/  ISETP.NE.AND.EX P0, PT, RZ, c[0x0][0x24c], PT, P0 ;  /* 0x00009300ff007a0c */ /* 0x000fe20003f05300 */
[----:B---3--:R1:W-:Y:S01]  /*0cb0*/  STL [R1], R10 ;  /* 0x0000000a01007387 */ /* 0x0083e20000100800 */
[----:B--2---:R-:W-:Y:S02]  /*0cc0*/  @P1 IMAD.IADD R26, R3, 0x1, -R0 ;  /* 0x00000001031a1824 */ /* 0x004fe400078e0a00 */
[----:B------:R-:W-:Y:S02]  /*0cd0*/  IMAD.MOV.U32 R3, RZ, RZ, c[0x0][0x218] ;  /* 0x00008600ff037624 */ /* 0x000fe400078e00ff */
[----:B------:R-:W-:Y:S01]  /*0ce0*/  @!P1 IMAD.MOV.U32 R26, RZ, RZ, c[0x0][0x214] ;  /* 0x00008500ff1a9624 */ /* 0x000fe200078e00ff */
[----:B----4-:R1:W-:Y:S06]  /*0cf0*/  STL [R1+0x28], R12 ;  /* 0x0000280c01007387 */ /* 0x0103ec0000100800 */
[----:B-----5:R-:W-:Y:S05]  /*0d00*/  @!P0 BRA `(.L_x_1020) ;  /* 0x0000003000008947 */ /* 0x020fea0003800000 */
[----:B------:R-:W2:Y:S02]  /*0d10*/  @P4 LDG.E R3, [R4.64+0x4] ;  /* 0x0000040604034981 */ /* 0x000ea4000c1e1900 */
[----:B--2---:R-:W-:-:S06]  /*0d20*/  @P4 IADD3 R3, R3, -R12, RZ ;  /* 0x8000000c03034210 */ /* 0x004fcc0007ffe0ff */
[----:B------:R2:W5:Y:S02]  /*0d30*/  @!P4 LDG.E R3, [R4.64] ;  /* 0x000000060403c981 */ /* 0x000564000c1e1900 */
.L_x_1020:
[----:B------:R-:W-:Y:S01]  /*0d40*/  ISETP.NE.U32.AND P2, PT, RZ, c[0x0][0x258], PT ;  /* 0x00009600ff007a0c */ /* 0x000fe20003f45070 */
[----:B------:R-:W3:Y:S03]  /*0d50*/  LDL R132, [R1+0x10] ;  /* 0x0000100001847983 */ /* 0x000ee60000100800 */
[----:B------:R-:W-:-:S13]  /*0d60*/  ISETP.NE.AND.EX P2, PT, RZ, c[0x0][0x25c], PT, P2 ;  /* 0x00009700ff007a0c */ /* 0x000fda0003f45320 */
[----:B--2---:R-:W-:-:S04]  /*0d70*/  @P2 IADD3 R4, P0, R9, c[0x0][0x258], RZ ;  /* 0x0000960009042a10 */ /* 0x004fc80007f1e0ff */
[----:B------:R-:W-:-:S06]  /*0d80*/  @P2 IADD3.X R5, R8, c[0x0][0x25c], RZ, P0, !PT ;  /* 0x0000970008052a10 */ /* 0x000fcc00007fe4ff */
[----:B------:R-:W2:Y:S01]  /*0d90*/  @P2 LDG.E R5, [R4.64] ;  /* 0x0000000604052981 */ /* 0x000ea2000c1e1900 */
[----:B------:R-:W-:-:S04]  /*0da0*/  @!P2 ISETP.NE.U32.AND P0, PT, RZ, c[0x0][0x268], PT ;  /* 0x00009a00ff00aa0c */ /* 0x000fc80003f05070 */
[----:B------:R-:W-:-:S04]  /*0db0*/  @!P2 ISETP.NE.AND.EX P0, PT, RZ, c[0x0][0x26c], PT, P0 ;  /* 0x00009b00ff00aa0c */ /* 0x000fc80003f05300 */
[----:B------:R-:W-:Y:S01]  /*0dc0*/  @!P2 SEL R4, RZ, c[0x0][0x21c], !P0 ;  /* 0x00008700ff04aa07 */ /* 0x000fe20004000000 */
[----:B---3--:R-:W-:Y:S02]  /*0dd0*/  IMAD.SHL.U32 R20, R132, 0x80, RZ ;  /* 0x0000008084147824 */ /* 0x008fe400078e00ff */
[--C-:B--2---:R-:W-:Y:S01]  /*0de0*/  @P2 IMAD.IADD R204, R5, 0x1, -R10.reuse ;  /* 0x0000000105cc2824 */ /* 0x104fe200078e0a0a */
[----:B-----5:R-:W-:-:S04]  /*0df0*/  @!P2 IADD3 R204, R4, R3, -R10 ;  /* 0x0000000304cca210 */ /* 0x020fc80007ffe80a */
        /* <DEDUP_REMOVED lines=33> */
.L_x_1022:
        /* <DEDUP_REMOVED lines=15> */
.L_x_1023:
[----:B------:R-:W2:Y:S04]  /*1100*/  LDL.64 R6, [R1+0x8] ;  /* 0x0000080001067983 */ /* 0x000ea80000100a00 */
[----:B------:R3:W2:Y:S01]  /*1110*/  LDL.64 R38, [R1+0x8] ;  /* 0x0000080001267983 */ /* 0x0006a20000100a00 */
[----:B-1----:R-:W-:Y:S01]  /*1120*/  IABS R10, c[0x0][0x1c8] ;  /* 0x00007200000a7a13 */ /* 0x002fe20000000000 */
[----:B------:R-:W-:Y:S01]  /*1130*/  IMAD.MOV.U32 R12, RZ, RZ, c[0x0][0x224] ;  /* 0x00008900ff0c7624 */ /* 0x000fe200078e00ff */
[----:B------:R-:W1:Y:S01]  /*1140*/  LDC.U8 R15, c[0x0][0x328] ;  /* 0x0000ca00ff0f7b82 */ /* 0x000e620000000000 */
[----:B------:R-:W-:Y:S01]  /*1150*/  IMAD.MOV.U32 R33, RZ, RZ, c[0x0][0x22c] ;  /* 0x00008b00ff217624 */ /* 0x000fe200078e00ff */
[----:B------:R-:W4:Y:S01]  /*1160*/  I2F.RP R4, R10 ;  /* 0x0000000a00047306 */ /* 0x000f220000209400 */
[----:B------:R-:W-:Y:S01]  /*1170*/  IMAD.WIDE.U32 R16, R36, c[0x0][0x224], RZ ;  /* 0x0000890024107a25 */ /* 0x000fe200078e00ff */
[----:B------:R-:W-:Y:S01]  /*1180*/  SHF.R.S32.HI R12, RZ, 0x1f, R12 ;  /* 0x0000001fff0c7819 */ /* 0x000fe2000001140c */
[----:B------:R-:W5:Y:S02]  /*1190*/  S2R R31, SR_CTAID.X ;  /* 0x00000000001f7919 */ /* 0x000f640000002500 */
[----:B------:R-:W-:Y:S01]  /*11a0*/  IMAD.WIDE R22, R33, c[0x0][0x1c0], RZ ;  /* 0x0000700021167a25 */ /* 0x000fe200078e02ff */
[----:B------:R-:W2:Y:S02]  /*11b0*/  LDC.U8 R34, c[0x0][0x3d0] ;  /* 0x0000f400ff227b82 */ /* 0x000ea40000000000 */
[----:B----4-:R-:W4:Y:S01]  /*11c0*/  MUFU.RCP R4, R4 ;  /* 0x0000000400047308 */ /* 0x010f220000001000 */
[----:B-1----:R-:W-:-:S02]  /*11d0*/  ISETP.NE.AND P2, PT, R15, RZ, PT ;  /* 0x000000ff0f00720c */ /* 0x002fc40003f45270 */
[----:B----4-:R-:W-:-:S05]  /*11e0*/  IADD3 R4, R4, 0xffffffe, RZ ;  /* 0x0ffffffe04047810 */ /* 0x010fca0007ffe0ff */
[----:B------:R-:W1:Y:S02]  /*11f0*/  F2I.FTZ.U32.TRUNC.NTZ R5, R4 ;  /* 0x0000000400057305 */ /* 0x000e64000021f000 */
[----:B-1----:R-:W-:Y:S02]  /*1200*/  IADD3 R3, RZ, -R5, RZ ;  /* 0x80000005ff037210 */ /* 0x002fe40007ffe0ff */
[----:B------:R-:W-:-:S03]  /*1210*/  MOV R4, RZ ;  /* 0x000000ff00047202 */ /* 0x000fc60000000f00 */
[----:B------:R-:W-:-:S04]  /*1220*/  IMAD R3, R3, R10, RZ ;  /* 0x0000000a03037224 */ /* 0x000fc800078e02ff */
[----:B------:R-:W-:-:S04]  /*1230*/  IMAD.HI.U32 R3, R5, R3, R4 ;  /* 0x0000000305037227 */ /* 0x000fc800078e0004 */
[----:B------:R-:W-:-:S04]  /*1240*/  @!P0 IMAD R5, R32, c[0x0][0x368], RZ ;  /* 0x0000da0020058a24 */ /* 0x000fc800078e02ff */
[----:B------:R-:W-:Y:S02]  /*1250*/  @!P0 IMAD R5, R36, c[0x0][0x36c], R5 ;  /* 0x0000db0024058a24 */ /* 0x000fe400078e0205 */
[----:B--2---:R-:W-:Y:S02]  /*1260*/  IMAD.MOV.U32 R38, RZ, RZ, R6 ;  /* 0x000000ffff267224 */ /* 0x004fe400078e0006 */
[----:B------:R-:W-:-:S03]  /*1270*/  @P0 IMAD.WIDE.U32 R6, R0, c[0x0][0x370], RZ ;  /* 0x0000dc0000060a25 */ /* 0x000fc600078e00ff */
[----:B------:R-:W-:Y:S01]  /*1280*/  IABS R8, R38 ;  /* 0x0000002600087213 */ /* 0x000fe20000000000 */
[----:B------:R-:W-:Y:S01]  /*1290*/  @P0 IMAD R14, R0, c[0x0][0x374], R7 ;  /* 0x0000dd00000e0a24 */ /* 0x000fe200078e0207 */
[----:B------:R-:W-:Y:S01]  /*12a0*/  @P0 MOV R13, R6 ;  /* 0x00000006000d0202 */ /* 0x000fe20000000f00 */
[----:B------:R-:W-:Y:S01]  /*12b0*/  @!P0 IMAD.WIDE.U32 R6, R36, c[0x0][0x368], RZ ;  /* 0x0000da0024068a25 */ /* 0x000fe200078e00ff */
[----:B------:R-:W-:-:S03]  /*12c0*/  SHF.R.S32.HI R39, RZ, 0x1f, R38 ;  /* 0x0000001fff277819 */ /* 0x000fc60000011426 */
[----:B------:R-:W-:Y:S01]  /*12d0*/  IMAD.MOV.U32 R9, RZ, RZ, R8 ;  /* 0x000000ffff097224 */ /* 0x000fe200078e0008 */
[----:B------:R-:W-:Y:S01]  /*12e0*/  LOP3.LUT R8, R38, c[0x0][0x1c8], RZ, 0x3c, !PT ;  /* 0x0000720026087a12 */ /* 0x000fe200078e3cff */
[----:B------:R-:W-:Y:S01]  /*12f0*/  @!P0 IMAD.MOV.U32 R13, RZ, RZ, R6 ;  /* 0x000000ffff0d8224 */ /* 0x000fe200078e0006 */
[----:B------:R-:W-:Y:S01]  /*1300*/  @!P0 IADD3 R14, R7, R5, RZ ;  /* 0x00000005070e8210 */ /* 0x000fe20007ffe0ff */
[----:B------:R-:W-:Y:S01]  /*1310*/  IMAD.HI.U32 R3, R3, R9, RZ ;  /* 0x0000000903037227 */ /* 0x000fe200078e00ff */
[----:B------:R-:W-:Y:S01]  /*1320*/  ISETP.GE.AND P3, PT, R8, RZ, PT ;  /* 0x000000ff0800720c */ /* 0x000fe20003f66270 */
[----:B------:R3:W-:Y:S02]  /*1330*/  STL [R1+0xc], R39 ;  /* 0x00000c2701007387 */ /* 0x0007e40000100800 */
[----:B------:R-:W-:Y:S01]  /*1340*/  IMAD R8, R12, R36, RZ ;  /* 0x000000240c087224 */ /* 0x000fe200078e02ff */
[----:B------:R-:W-:Y:S01]  /*1350*/  IADD3 R4, -R3, RZ, RZ ;  /* 0x000000ff03047210 */ /* 0x000fe20007ffe1ff */
[----:B------:R-:W-:-:S02]  /*1360*/  IMAD.SHL.U32 R6, R36, 0x80, RZ ;  /* 0x0000008024067824 */ /* 0x000fc400078e00ff */
[----:B------:R-:W-:Y:S02]  /*1370*/  IMAD R5, R32, c[0x0][0x224], R8 ;  /* 0x0000890020057a24 */ /* 0x000fe400078e0208 */
[----:B------:R-:W-:Y:S01]  /*1380*/  IMAD R4, R10, R4, R9 ;  /* 0x000000040a047224 */ /* 0x000fe200078e0209 */
[----:B------:R-:W-:Y:S01]  /*1390*/  SHF.L.U64.HI R9, R36, 0x7, R32 ;  /* 0x0000000724097819 */ /* 0x000fe20000010220 */
[-C--:B------:R-:W-:Y:S01]  /*13a0*/  IMAD R8, R23, R16.reuse, RZ ;  /* 0x0000001017087224 */ /* 0x080fe200078e02ff */
[----:B------:R-:W-:Y:S01]  /*13b0*/  IADD3 R5, R17, R5, RZ ;  /* 0x0000000511057210 */ /* 0x000fe20007ffe0ff */
[----:B------:R-:W-:Y:S01]  /*13c0*/  IMAD.WIDE.U32 R16, R22, R16, RZ ;  /* 0x0000001016107225 */ /* 0x000fe200078e00ff */
[----:B------:R-:W-:Y:S02]  /*13d0*/  ISETP.GT.U32.AND P4, PT, R10, R4, PT ;  /* 0x000000040a00720c */ /* 0x000fe40003f84070 */
[----:B------:R-:W-:Y:S01]  /*13e0*/  SEL R9, R9, RZ, P1 ;  /* 0x000000ff09097207 */ /* 0x000fe20000800000 */
[----:B------:R-:W-:Y:S01]  /*13f0*/  IMAD R8, R22, R5, R8 ;  /* 0x0000000516087224 */ /* 0x000fe200078e0208 */
[----:B------:R-:W-:Y:S01]  /*1400*/  SEL R5, R6, RZ, P1 ;  /* 0x000000ff06057207 */ /* 0x000fe20000800000 */
[----:B------:R-:W-:-:S03]  /*1410*/  IMAD.WIDE.U32 R6, R22, R0, RZ ;  /* 0x0000000016067225 */ /* 0x000fc600078e00ff */
[----:B------:R-:W-:Y:S02]  /*1420*/  IADD3 R5, P1, R11, R5, RZ ;  /* 0x000000050b057210 */ /* 0x000fe40007f3e0ff */
[----:B------:R-:W-:Y:S01]  /*1430*/  SEL R19, R16, R6, !P0 ;  /* 0x0000000610137207 */ /* 0x000fe20004000000 */
[----:B------:R-:W-:Y:S01]  /*1440*/  @P2 IMAD R6, R36, c[0x0][0x214], RZ ;  /* 0x0000850024062a24 */ /* 0x000fe200078e02ff */
[----:B------:R-:W-:Y:S01]  /*1450*/  IADD3 R12, R17, R8, RZ ;  /* 0x00000008110c7210 */ /* 0x000fe20007ffe0ff */
[----:B------:R-:W-:Y:S01]  /*1460*/  IMAD.X R9, R18, 0x1, R9, P1 ;  /* 0x0000000112097824 */ /* 0x000fe200008e0609 */
[-C--:B------:R-:W-:Y:S01]  /*1470*/  @!P4 IADD3 R4, R4, -R10.reuse, RZ ;  /* 0x8000000a0404c210 */ /* 0x080fe20007ffe0ff */
[-C--:B------:R-:W-:Y:S01]  /*1480*/  IMAD R15, R23, R5.reuse, RZ ;  /* 0x00000005170f7224 */ /* 0x080fe200078e02ff */
[----:B------:R-:W-:Y:S01]  /*1490*/  @!P4 IADD3 R3, R3, 0x1, RZ ;  /* 0x000000010303c810 */ /* 0x000fe20007ffe0ff */
[----:B------:R-:W-:Y:S01]  /*14a0*/  @!P2 IMAD R8, R36, c[0x0][0x1c0], R38 ;  /* 0x000070002408aa24 */ /* 0x000fe200078e0226 */
[----:B------:R-:W-:Y:S01]  /*14b0*/  ISETP.GE.U32.AND P5, PT, R4, R10, PT ;  /* 0x0000000a0400720c */ /* 0x000fe20003fa6070 */
[-C--:B------:R-:W-:Y:S01]  /*14c0*/  IMAD R10, R23, R0.reuse, RZ ;  /* 0x00000000170a7224 */ /* 0x080fe200078e02ff */
[----:B------:R-:W-:Y:S01]  /*14d0*/  ISETP.NE.AND P1, PT, RZ, c[0x0][0x1c8], PT ;  /* 0x00007200ff007a0c */ /* 0x000fe20003f25270 */
[----:B------:R-:W-:Y:S01]  /*14e0*/  IMAD.WIDE.U32 R4, R22, R5, RZ ;  /* 0x0000000516047225 */ /* 0x000fe200078e00ff */
[----:B------:R-:W-:-:S02]  /*14f0*/  @P2 SEL R6, R6, R0, !P0 ;  /* 0x0000000006062207 */ /* 0x000fc40004000000 */
[----:B------:R-:W-:Y:S01]  /*1500*/  @P0 IADD3 R12, R7, R10, RZ ;  /* 0x0000000a070c0210 */ /* 0x000fe20007ffe0ff */
[----:B------:R-:W-:Y:S01]  /*1510*/  IMAD R9, R22, R9, R15 ;  /* 0x0000000916097224 */ /* 0x000fe200078e020f */
[----:B------:R-:W-:Y:S01]  /*1520*/  ISETP.NE.AND P4, PT, R34, RZ, PT ;  /* 0x000000ff2200720c */ /* 0x000fe20003f85270 */
[----:B-----5:R-:W-:-:S03]  /*1530*/  IMAD.WIDE.U32 R22, R31, c[0x0][0x3d8], RZ ;  /* 0x0000f6001f167a25 */ /* 0x020fc600078e00ff */
[----:B------:R-:W-:Y:S01]  /*1540*/  IADD3 R9, R5, R9, RZ ;  /* 0x0000000905097210 */ /* 0x000fe20007ffe0ff */
[----:B------:R-:W-:Y:S01]  /*1550*/  IMAD R7, R31, c[0x0][0x3dc], R23 ;  /* 0x0000f7001f077a24 */ /* 0x000fe200078e0217 */
[----:B------:R-:W-:Y:S01]  /*1560*/  @P5 IADD3 R3, R3, 0x1, RZ ;  /* 0x0000000103035810 */ /* 0x000fe20007ffe0ff */
[----:B------:R-:W-:Y:S01]  /*1570*/  @P2 IMAD R10, R38, c[0x0][0x234], R6 ;  /* 0x00008d00260a2a24 */ /* 0x000fe200078e0206 */
[----:B------:R-:W-:Y:S01]  /*1580*/  SEL R17, R22, RZ, P4 ;  /* 0x000000ff16117207 */ /* 0x000fe20002000000 */
[----:B------:R-:W-:Y:S01]  /*1590*/  @!P2 IMAD R10, R8, c[0x0][0x214], RZ ;  /* 0x00008500080aaa24 */ /* 0x000fe200078e02ff */
[----:B------:R-:W-:Y:S01]  /*15a0*/  SHF.R.S32.HI R22, RZ, 0x1f, R20 ;  /* 0x0000001fff167819 */ /* 0x000fe20000011414 */
[----:B------:R-:W-:Y:S01]  /*15b0*/  IMAD.MOV.U32 R16, RZ, RZ, R3 ;  /* 0x000000ffff107224 */ /* 0x000fe200078e0003 */
[----:B------:R-:W-:Y:S01]  /*15c0*/  SEL R15, R7, RZ, P4 ;  /* 0x000000ff070f7207 */ /* 0x000fe20002000000 */
[----:B------:R-:W-:-:S03]  /*15d0*/  IMAD R3, R38, c[0x0][0x22c], RZ ;  /* 0x00008b0026037a24 */ /* 0x000fc600078e02ff */
[----:B------:R-:W-:Y:S02]  /*15e0*/  @!P3 IADD3 R16, -R16, RZ, RZ ;  /* 0x000000ff1010b210 */ /* 0x000fe40007ffe1ff */
[----:B------:R-:W-:Y:S02]  /*15f0*/  @!P1 LOP3.LUT R16, RZ, c[0x0][0x1c8], RZ, 0x33, !PT ;  /* 0x00007200ff109a12 */ /* 0x000fe400078e33ff */
[----:B------:R-:W-:Y:S02]  /*1600*/  SHF.R.S32.HI R6, RZ, 0x1f, R3 ;  /* 0x0000001fff067819 */ /* 0x000fe40000011403 */
[----:B------:R-:W-:Y:S01]  /*1610*/  SHF.R.S32.HI R23, RZ, 0x1f, R16 ;  /* 0x0000001fff177819 */ /* 0x000fe20000011410 */
[----:B------:R-:W-:Y:S05]  /*1620*/  @!P2 BRA `(.L_x_1024) ;  /* 0x000000700000a947 */ /* 0x000fea0003800000 */
[----:B---3--:R-:W-:Y:S01]  /*1630*/  @!P0 IMAD R0, R36, c[0x0][0x224], RZ ;  /* 0x0000890024008a24 */ /* 0x008fe200078e02ff */
[----:B------:R-:W-:Y:S02]  /*1640*/  MOV R7, 0x80 ;  /* 0x0000008000077802 */ /* 0x000fe40000000f00 */
[----:B------:R-:W-:-:S02]  /*1650*/  MOV R8, c[0x0][0x210] ;  /* 0x0000840000087a02 */ /* 0x000fc40000000f00 */
[----:B------:R-:W-:-:S03]  /*1660*/  LEA R0, R36, R0, 0x7 ;  /* 0x0000000024007211 */ /* 0x000fc600078e38ff */
[----:B------:R-:W-:-:S04]  /*1670*/  IMAD R8, R7, R8, c[0x0][0x234] ;  /* 0x00008d0007087624 */ /* 0x000fc800078e0208 */
[----:B------:R-:W-:Y:S01]  /*1680*/  IMAD R8, R8, R38, R0 ;  /* 0x0000002608087224 */ /* 0x000fe200078e0200 */
[----:B------:R-:W-:Y:S05]  /*1690*/  BRA `(.L_x_1025) ;  /* 0x0000002000007947 */ /* 0x000fea0003800000 */
.L_x_1024:
[----:B---3--:R-:W-:-:S04]  /*16a0*/  IMAD R0, R36, c[0x0][0x1c0], R38 ;  /* 0x0000700024007a24 */ /* 0x008fc800078e0226 */
[----:B------:R-:W-:Y:S02]  /*16b0*/  IMAD R8, R0, c[0x0][0x224], RZ ;  /* 0x0000890000087a24 */ /* 0x000fe400078e02ff */
.L_x_1025:
        /* <DEDUP_REMOVED lines=9> */
[----:B------:R-:W4:Y:S01]  /*1750*/  S2R R41, SR_TID.X ;  /* 0x0000000000297919 */ /* 0x000f220000002100 */
[----:B------:R-:W-:Y:S02]  /*1760*/  SHF.R.S32.HI R0, RZ, 0x1f, R0 ;  /* 0x0000001fff007819 */ /* 0x000fe40000011400 */
[----:B------:R-:W-:Y:S01]  /*1770*/  IADD3 R4, P0, R220, R13, RZ ;  /* 0x0000000ddc047210 */ /* 0x000fe20007f1e0ff */
[----:B------:R-:W5:Y:S01]  /*1780*/  S2R R42, SR_TID.X ;  /* 0x00000000002a7919 */ /* 0x000f620000002100 */
[----:B------:R-:W-:Y:S01]  /*1790*/  IADD3.X R9, R9, R0, R6, P2, P1 ;  /* 0x0000000009097210 */ /* 0x000fe200017e2406 */
[----:B------:R-:W-:Y:S02]  /*17a0*/  IMAD R0, R18, c[0x0][0x370], RZ ;  /* 0x0000dc0012007a24 */ /* 0x000fe400078e02ff */
[----:B------:R-:W-:Y:S01]  /*17b0*/  IMAD.X R5, R221, 0x1, R14, P0 ;  /* 0x00000001dd057824 */ /* 0x000fe200000e060e */
[----:B------:R-:W-:Y:S01]  /*17c0*/  IADD3 R14, P1, P0, R17, R3, R19 ;  /* 0x00000003110e7210 */ /* 0x000fe2000783e013 */
[C---:B------:R-:W-:Y:S01]  /*17d0*/  IMAD R3, R11.reuse, c[0x0][0x374], R0 ;  /* 0x0000dd000b037a24 */ /* 0x040fe200078e0200 */
[----:B-1----:R-:W-:Y:S01]  /*17e0*/  SHF.R.S32.HI R37, RZ, 0x1f, R37 ;  /* 0x0000001fff257819 */ /* 0x002fe20000011425 */
[----:B------:R-:W-:Y:S01]  /*17f0*/  IMAD.WIDE.U32 R4, R11, c[0x0][0x370], R4 ;  /* 0x0000dc000b047a25 */ /* 0x000fe200078e0004 */
[----:B------:R-:W-:-:S02]  /*1800*/  IADD3.X R12, R15, R9, R12, P1, P0 ;  /* 0x000000090f0c7210 */ /* 0x000fc40000fe040c */
[----:B--2---:R-:W-:Y:S01]  /*1810*/  LEA.HI R37, R37, R40, RZ, 0x2 ;  /* 0x0000002825257211 */ /* 0x004fe200078f10ff */
[----:B------:R-:W-:Y:S02]  /*1820*/  IMAD R9, R39, c[0x0][0x378], RZ ;  /* 0x0000de0027097a24 */ /* 0x000fe400078e02ff */
[----:B------:R-:W-:Y:S01]  /*1830*/  IMAD.IADD R5, R5, 0x1, R3 ;  /* 0x0000000105057824 */ /* 0x000fe200078e0203 */
[----:B------:R-:W-:Y:S01]  /*1840*/  SHF.R.S32.HI R37, RZ, 0x2, R37 ;  /* 0x00000002ff257819 */ /* 0x000fe20000011425 */
[----:B------:R-:W-:Y:S01]  /*1850*/  IMAD.IADD R17, R11, 0x1, R8 ;  /* 0x000000010b117824 */ /* 0x000fe200078e0208 */
[----:B---3--:R-:W-:Y:S01]  /*1860*/  SHF.R.S32.HI R35, RZ, 0x1f, R34 ;  /* 0x0000001fff237819 */ /* 0x008fe20000011422 */
[C---:B------:R-:W-:Y:S01]  /*1870*/  IMAD R8, R38.reuse, c[0x0][0x37c], R9 ;  /* 0x0000df0026087a24 */ /* 0x040fe200078e0209 */
[----:B------:R-:W-:Y:S01]  /*1880*/  SHF.R.S32.HI R31, RZ, 0x1f, R37 ;  /* 0x0000001fff1f7819 */ /* 0x000fe20000011425 */
[----:B------:R-:W-:Y:S01]  /*1890*/  IMAD.WIDE.U32 R4, R38, c[0x0][0x378], R4 ;  /* 0x0000de0026047a25 */ /* 0x000fe200078e0004 */
[----:B------:R-:W-:-:S02]  /*18a0*/  IADD3 R6, P2, R37, R11, RZ ;  /* 0x0000000b25067210 */ /* 0x000fc40007f5e0ff */
[----:B------:R-:W-:Y:S01]  /*18b0*/  LEA.HI R0, R35, R34, RZ, 0x5 ;  /* 0x0000002223007211 */ /* 0x000fe200078f28ff */
[----:B------:R-:W-:Y:S01]  /*18c0*/  IMAD R9, R39, c[0x0][0x1a8], RZ ;  /* 0x00006a0027097a24 */ /* 0x000fe200078e02ff */
[----:B----4-:R-:W-:Y:S01]  /*18d0*/  SHF.R.S32.HI R41, RZ, 0x1f, R41 ;  /* 0x0000001fff297819 */ /* 0x010fe20000011429 */
[----:B------:R-:W-:Y:S01]  /*18e0*/  IMAD.X R7, R31, 0x1, R18, P2 ;  /* 0x000000011f077824 */ /* 0x000fe200010e0612 */
[----:B------:R-:W-:Y:S01]  /*18f0*/  LOP3.LUT R0, R0, 0xffffffe0, RZ, 0xc0, !PT ;  /* 0xffffffe000007812 */ /* 0x000fe200078ec0ff */
[----:B------:R-:W-:Y:S01]  /*1900*/  IMAD.IADD R5, R5, 0x1, R8 ;  /* 0x0000000105057824 */ /* 0x000fe200078e0208 */
[----:B-----5:R-:W-:Y:S01]  /*1910*/  LEA.HI R41, R41, R42, RZ, 0x5 ;  /* 0x0000002a29297211 */ /* 0x020fe200078f28ff */
[----:B------:R-:W-:Y:S02]  /*1920*/  IMAD R7, R7, c[0x0][0x190], RZ ;  /* 0x0000640007077a24 */ /* 0x000fe400078e02ff */
[----:B------:R-:W-:Y:S01]  /*1930*/  IMAD.IADD R18, R34, 0x1, -R0 ;  /* 0x0000000122127824 */ /* 0x000fe200078e0a00 */
[----:B------:R-:W-:Y:S01]  /*1940*/  SHF.R.S32.HI R41, RZ, 0x5, R41 ;  /* 0x00000005ff297819 */ /* 0x000fe20000011429 */
[----:B------:R-:W-:-:S02]  /*1950*/  IMAD R13, R6, c[0x0][0x194], R7 ;  /* 0x00006500060d7a24 */ /* 0x000fc400078e0207 */
[----:B------:R-:W-:-:S04]  /*1960*/  IMAD.WIDE.U32 R6, R6, c[0x0][0x190], R220 ;  /* 0x0000640006067a25 */ /* 0x000fc800078e00dc */
[----:B------:R-:W-:Y:S01]  /*1970*/  IMAD R0, R41, R33, R18 ;  /* 0x0000002129007224 */ /* 0x000fe200078e0212 */
[----:B------:R-:W-:Y:S01]  /*1980*/  IADD3 R6, P1, R28, R6, RZ ;  /* 0x000000061c067210 */ /* 0x000fe20007f3e0ff */
[----:B------:R-:W-:Y:S02]  /*1990*/  IMAD R9, R38, c[0x0][0x1ac], R9 ;  /* 0x00006b0026097a24 */ /* 0x000fe400078e0209 */
[----:B------:R-:W-:Y:S01]  /*19a0*/  IMAD.WIDE.U32 R4, R37, c[0x0][0x370], R4 ;  /* 0x0000dc0025047a25 */ /* 0x000fe200078e0004 */
[C---:B------:R-:W-:Y:S02]  /*19b0*/  IADD3 R3, P0, R0.reuse, R14, RZ ;  /* 0x0000000e00037210 */ /* 0x040fe40007f1e0ff */
[----:B------:R-:W-:Y:S01]  /*19c0*/  IADD3.X R7, R21, R7, R13, P1, !PT ;  /* 0x0000000715077210 */ /* 0x000fe20000ffe40d */
[----:B------:R-:W-:Y:S01]  /*19d0*/  IMAD.IADD R14, R11, 0x1, R10 ;  /* 0x000000010b0e7824 */ /* 0x000fe200078e020a */
[----:B------:R-:W-:Y:S01]  /*19e0*/  LEA.HI.X.SX32 R11, R0, R12, 0x1, P0 ;  /* 0x0000000c000b7211 */ /* 0x000fe200000f0eff */
[----:B------:R-:W-:Y:S01]  /*19f0*/  IMAD R0, R31, c[0x0][0x370], RZ ;  /* 0x0000dc001f007a24 */ /* 0x000fe200078e02ff */
[----:B------:R-:W-:Y:S01]  /*1a00*/  LEA R8, P1, R4, c[0x0][0x330], 0x1 ;  /* 0x0000cc0004087a11 */ /* 0x000fe200078208ff */
[----:B------:R-:W-:Y:S01]  /*1a10*/  IMAD.WIDE.U32 R6, R38, c[0x0][0x1a8], R6 ;  /* 0x00006a0026067a25 */ /* 0x000fe200078e0006 */
[----:B------:R-:W-:-:S03]  /*1a20*/  LEA R10, P0, R3, c[0x0][0x350], 0x2 ;  /* 0x0000d400030a7a11 */ /* 0x000fc600078010ff */
[----:B------:R-:W-:Y:S02]  /*1a30*/  IMAD R0, R37, c[0x0][0x374], R0 ;  /* 0x0000dd0025007a24 */ /* 0x000fe400078e0200 */
[----:B------:R-:W-:Y:S01]  /*1a40*/  IMAD.IADD R7, R7, 0x1, R9 ;  /* 0x0000000107077824 */ /* 0x000fe200078e0209 */
[C---:B------:R-:W-:Y:S01]  /*1a50*/  LEA R9, P2, R6.reuse, c[0x0][0x160], 0x1 ;  /* 0x0000580006097a11 */ /* 0x040fe200078408ff */
[----:B------:R-:W-:Y:S02]  /*1a60*/  IMAD.IADD R0, R5, 0x1, R0 ;  /* 0x0000000105007824 */ /* 0x000fe400078e0200 */
[----:B------:R-:W-:Y:S01]  /*1a70*/  IMAD.MOV.U32 R12, RZ, RZ, 0x4 ;  /* 0x00000004ff0c7424 */ /* 0x000fe200078e00ff */
[----:B------:R-:W-:Y:S02]  /*1a80*/  LEA.HI.X R7, R6, c[0x0][0x164], R7, 0x1, P2 ;  /* 0x0000590006077a11 */ /* 0x000fe400010f0c07 */
[----:B------:R-:W-:Y:S01]  /*1a90*/  LEA.HI.X R5, R4, c[0x0][0x334], R0, 0x1, P1 ;  /* 0x0000cd0004057a11 */ /* 0x000fe200008f0c00 */
[----:B------:R-:W-:Y:S01]  /*1aa0*/  IMAD.WIDE R14, R14, R12, c[0x0][0x200] ;  /* 0x000080000e0e7625 */ /* 0x000fe200078e020c */
[----:B------:R-:W-:-:S02]  /*1ab0*/  LEA.HI.X R6, R3, c[0x0][0x354], R11, 0x2, P0 ;  /* 0x0000d50003067a11 */ /* 0x000fc400000f140b */
[----:B------:R-:W-:Y:S01]  /*1ac0*/  LEA.HI.SX32 R0, R24, 0xffffffff, 0x1a ;  /* 0xffffffff18007811 */ /* 0x000fe200078fd2ff */
[----:B------:R-:W-:Y:S01]  /*1ad0*/  IMAD.WIDE R12, R17, R12, c[0x0][0x3c8] ;  /* 0x0000f200110c7625 */ /* 0x000fe200078e020c */
[----:B------:R-:W-:Y:S05]  /*1ae0*/  @!P3 BRA `(.L_x_1026) ;  /* 0x00007ad00000b947 */ /* 0x000fea0003800000 */
[----:B------:R-:W2:Y:S01]  /*1af0*/  LDL R19, [R1+0x20] ;  /* 0x0000200001137983 */ /* 0x000ea20000100800 */
[----:B------:R-:W-:Y:S01]  /*1b00*/  IMAD.MOV.U32 R205, RZ, RZ, R0 ;  /* 0x000000ffffcd7224 */ /* 0x000fe200078e0000 */
[----:B------:R-:W-:Y:S01]  /*1b10*/  BSSY B0, `(.L_x_1027) ;  /* 0x0000036000007945 */ /* 0x000fe20003800000 */
[----:B------:R-:W-:Y:S01]  /*1b20*/  MOV R218, R14 ;  /* 0x0000000e00da7202 */ /* 0x000fe20000000f00 */
[----:B------:R-:W-:Y:S01]  /*1b30*/  IMAD.MOV.U32 R219, RZ, RZ, R15 ;  /* 0x000000ffffdb7224 */ /* 0x000fe200078e000f */
[----:B------:R-:W-:Y:S01]  /*1b40*/  MOV R215, R7 ;  /* 0x0000000700d77202 */ /* 0x000fe20000000f00 */
[C---:B------:R-:W-:Y:S01]  /*1b50*/  IMAD R3, R205.reuse, -0x40, R26 ;  /* 0xffffffc0cd037824 */ /* 0x040fe200078e021a */
[----:B------:R-:W-:Y:S01]  /*1b60*/  LEA.HI R4, R205, R205, RZ, 0x1 ;  /* 0x000000cdcd047211 */ /* 0x000fe200078f08ff */
        /* <DEDUP_REMOVED lines=10> */
[----:B------:R-:W-:Y:S01]  /*1c10*/  IADD3 R15, R220, 0x40, RZ ;  /* 0x00000040dc0f7810 */ /* 0x000fe20007ffe0ff */
[----:B------:R-:W-:Y:S01]  /*1c20*/  @P4 BAR.SYNC.DEFER_BLOCKING 0x0 ;  /* 0x0000000000004b1d */ /* 0x000fe20000010000 */
[----:B------:R-:W-:Y:S02]  /*1c30*/  ISETP.NE.AND P6, PT, R4, 0x1, PT ;  /* 0x000000010400780c */ /* 0x000fe40003fc5270 */
[----:B------:R-:W-:Y:S01]  /*1c40*/  IADD3 R14, R220, 0x20, RZ ;  /* 0x00000020dc0e7810 */ /* 0x000fe20007ffe0ff */
        /* <DEDUP_REMOVED lines=34> */
.L_x_1028:
[----:B------:R-:W-:Y:S05]  /*1e70*/  BSYNC B0 ;  /* 0x0000000000007941 */ /* 0x000fea0003800000 */
.L_x_1027:
        /* <DEDUP_REMOVED lines=18> */
.L_x_1030:
        /* <DEDUP_REMOVED lines=34> */
.L_x_1031:
[----:B------:R-:W-:Y:S05]  /*21c0*/  BSYNC B0 ;  /* 0x0000000000007941 */ /* 0x000fea0003800000 */
.L_x_1029:
        /* <DEDUP_REMOVED lines=68> */
.L_x_1033:
[----:B--2---:R-:W-:Y:S05]  /*2610*/  BSYNC B0 ;  /* 0x0000000000007941 */ /* 0x004fea0003800000 */
.L_x_1032:
        /* <DEDUP_REMOVED lines=39> */
.L_x_1035:
[----:B------:R-:W-:Y:S05]  /*2890*/  BSYNC B0 ;  /* 0x0000000000007941 */ /* 0x000fea0003800000 */
.L_x_1034:
[----:B------:R4:W-:Y:S01]  /*28a0*/  @P5 STS [R0+0xf000], RZ ;  /* 0x00f000ff00005388 */ /* 0x0009e20000000800 */
[----:B------:R-:W-:Y:S01]  /*28b0*/  IMAD R3, R22, c[0x0][0x1a0], RZ ;  /* 0x0000680016037a24 */ /* 0x000fe200078e02ff */
[----:B------:R-:W-:Y:S01]  /*28c0*/  BSSY B0, `(.L_x_1036) ;  /* 0x000002f000007945 */ /* 0x000fe20003800000 */
[C---:B---3--:R-:W-:Y:S01]  /*28d0*/  IMAD.WIDE.U32 R4, R20.reuse, c[0x0][0x1a0], R220 ;  /* 0x0000680014047a25 */ /* 0x048fe200078e00dc */
[----:B------:R4:W-:Y:S03]  /*28e0*/  @P5 STS [R0+0xf004], RZ ;  /* 0x00f004ff00005388 */ /* 0x0009e60000000800 */
[----:B------:R-:W-:Y:S01]  /*28f0*/  IMAD R3, R20, c[0x0][0x1a4], R3 ;  /* 0x0000690014037a24 */ /* 0x000fe200078e0203 */
[----:B------:R4:W-:Y:S01]  /*2900*/  @P5 STS.64 [R0+0xf008], RZ ;  /* 0x00f008ff00005388 */ /* 0x0009e20000000a00 */
[----:B------:R-:W-:-:S03]  /*2910*/  IADD3 R6, P0, R29, R4, RZ ;  /* 0x000000041d067210 */ /* 0x000fc60007f1e0ff */
[----:B------:R4:W-:Y:S01]  /*2920*/  @P5 STS.128 [R0+0x11000], RZ ;  /* 0x011000ff00005388 */ /* 0x0009e20000000c00 */
[----:B------:R-:W-:Y:S01]  /*2930*/  IADD3.X R7, R30, R5, R3, P0, !PT ;  /* 0x000000051e077210 */ /* 0x000fe200007fe403 */
        /* <DEDUP_REMOVED lines=39> */
.L_x_1037:
[----:B------:R-:W-:Y:S05]  /*2bb0*/  BSYNC B0 ;  /* 0x0000000000007941 */ /* 0x000fea0003800000 */
.L_x_1036:
        /* <DEDUP_REMOVED lines=36> */
.L_x_1039:
[----:B------:R-:W-:Y:S05]  /*2e00*/  BSYNC B0 ;  /* 0x0000000000007941 */ /* 0x000fea0003800000 */
.L_x_1038:
[----:B------:R-:W-:Y:S01]  /*2e10*/  ISETP.NE.U32.AND P2, PT, RZ, c[0x0][0x318], PT ;  /* 0x0000c600ff007a0c */ /* 0x000fe20003f45070 */
[----:B---3--:R-:W-:Y:S01]  /*2e20*/  IMAD.MOV.U32 R8, RZ, RZ, c[0x0][0x308] ;  /* 0x0000c200ff087624 */ /* 0x008fe200078e00ff */
[----:B------:R-:W0:Y:S01]  /*2e30*/  LDGDEPBAR ;  /* 0x00000000000079af */ /* 0x000e220000000000 */
[----:B------:R-:W-:Y:S01]  /*2e40*/  IMAD.MOV.U32 R9, RZ, RZ, c[0x0][0x30c] ;  /* 0x0000c300ff097624 */ /* 0x000fe200078e00ff */
[----:B------:R-:W-:-:S13]  /*2e50*/  ISETP.NE.AND.EX P2, PT, RZ, c[0x0][0x31c], PT, P2 ;  /* 0x0000c700ff007a0c */ /* 0x000fda0003f45320 */
[----:B-12-4-:R-:W-:Y:S02]  /*2e60*/  @P2 IMAD R0, R32, c[0x0][0x320], RZ ;  /* 0x0000c80020002a24 */ /* 0x016fe400078e02ff */
[----:B------:R-:W-:-:S04]  /*2e70*/  @P2 IMAD.WIDE.U32 R4, R36, c[0x0][0x320], R38 ;  /* 0x0000c80024042a25 */ /* 0x000fc800078e0026 */
[----:B------:R-:W-:Y:S01]  /*2e80*/  @P2 IMAD R0, R36, c[0x0][0x324], R0 ;  /* 0x0000c90024002a24 */ /* 0x000fe200078e0200 */
[----:B------:R-:W-:-:S03]  /*2e90*/  @P2 LEA R6, P0, R4, c[0x0][0x318], 0x2 ;  /* 0x0000c60004062a11 */ /* 0x000fc600078010ff */
[----:B------:R-:W-:-:S05]  /*2ea0*/  @P2 IMAD.IADD R0, R5, 0x1, R0 ;  /* 0x0000000105002824 */ /* 0x000fca00078e0200 */
[----:B------:R-:W-:Y:S02]  /*2eb0*/  @P2 LEA.HI.X R7, R4, c[0x0][0x31c], R0, 0x2, P0 ;  /* 0x0000c70004072a11 */ /* 0x000fe400000f1400 */
[----:B------:R1:W2:Y:S04]  /*2ec0*/  LDG.E.64 R4, [R8.64+0x8] ;  /* 0x0000080608047981 */ /* 0x0002a8000c1e1b00 */
[----:B------:R3:W4:Y:S04]  /*2ed0*/  @P2 LDG.E R6, [R6.64] ;  /* 0x0000000606062981 */ /* 0x000728000c1e1900 */
[----:B-1----:R-:W4:Y:S01]  /*2ee0*/  LDG.E.64 R8, [R8.64] ;  /* 0x0000000608087981 */ /* 0x002f22000c1e1b00 */
[----:B------:R-:W-:Y:S01]  /*2ef0*/  IMAD R0, R36, c[0x0][0x1c0], R38 ;  /* 0x0000700024007a24 */ /* 0x000fe200078e0226 */
[----:B------:R-:W-:Y:S01]  /*2f00*/  LEA.HI R3, R35, R34, RZ, 0x6 ;  /* 0x0000002223037211 */ /* 0x000fe200078f30ff */
[----:B------:R-:W4:Y:S01]  /*2f10*/  @P2 MUFU.RCP R11, c[0x0][0x238] ;  /* 0x00008e00000b2b08 */ /* 0x000f220000001000 */
[----:B------:R-:W1:Y:S01]  /*2f20*/  S2R R203, SR_TID.X ;  /* 0x0000000000cb7919 */ /* 0x000e620000002100 */
[----:B------:R-:W-:Y:S01]  /*2f30*/  IMAD.SHL.U32 R0, R0, 0x20, RZ ;  /* 0x0000002000007824 */ /* 0x000fe200078e00ff */
[----:B------:R-:W-:Y:S01]  /*2f40*/  SHF.R.S32.HI R10, RZ, 0x6, R3 ;  /* 0x00000006ff0a7819 */ /* 0x000fe20000011403 */
[----:B------:R-:W-:Y:S01]  /*2f50*/  IMAD.SHL.U32 R167, R175, 0x2, RZ ;  /* 0x00000002afa77824 */ /* 0x000fe200078e00ff */
[----:B---3--:R-:W-:Y:S01]  /*2f60*/  SHF.R.S32.HI R7, RZ, 0x1f, R18 ;  /* 0x0000001fff077819 */ /* 0x008fe20000011412 */
[----:B------:R-:W-:Y:S01]  /*2f70*/  IMAD.MOV.U32 R176, RZ, RZ, RZ ;  /* 0x000000ffffb07224 */ /* 0x000fe200078e00ff */
[----:B------:R-:W-:Y:S01]  /*2f80*/  CS2R R126, SRZ ;  /* 0x00000000007e7805 */ /* 0x000fe2000001ff00 */
[----:B------:R-:W-:Y:S01]  /*2f90*/  IMAD.SHL.U32 R3, R10, 0x20, RZ ;  /* 0x000000200a037824 */ /* 0x000fe200078e00ff */
[----:B------:R-:W-:Y:S01]  /*2fa0*/  CS2R R124, SRZ ;  /* 0x00000000007c7805 */ /* 0x000fe2000001ff00 */
[C---:B------:R-:W-:Y:S01]  /*2fb0*/  IMAD R10, R132.reuse, 0x4, R10 ;  /* 0x00000004840a7824 */ /* 0x040fe200078e020a */
[----:B------:R-:W-:Y:S01]  /*2fc0*/  CS2R R130, SRZ ;  /* 0x0000000000827805 */ /* 0x000fe2000001ff00 */
[----:B------:R-:W-:Y:S01]  /*2fd0*/  IMAD.MOV.U32 R217, RZ, RZ, R195 ;  /* 0x000000ffffd97224 */ /* 0x000fe200078e00c3 */
        /* <DEDUP_REMOVED lines=12> */
[----:B-1----:R-:W-:Y:S01]  /*30a0*/  IMAD.SHL.U32 R203, R203, 0x2, RZ ;  /* 0x00000002cbcb7824 */ /* 0x002fe200078e00ff */
[----:B------:R-:W-:Y:S01]  /*30b0*/  CS2R R100, SRZ ;  /* 0x0000000000647805 */ /* 0x000fe2000001ff00 */
[----:B------:R-:W-:Y:S01]  /*30c0*/  CS2R R94, SRZ ;  /* 0x00000000005e7805 */ /* 0x000fe2000001ff00 */
[----:B------:R-:W-:Y:S01]  /*30d0*/  CS2R R92, SRZ ;  /* 0x00000000005c7805 */ /* 0x000fe2000001ff00 */
[----:B------:R-:W-:Y:S01]  /*30e0*/  CS2R R98, SRZ ;  /* 0x0000000000627805 */ /* 0x000fe2000001ff00 */
[----:B------:R-:W-:Y:S01]  /*30f0*/  LOP3.LUT R203, R3, 0x6, R203, 0xf8, !PT ;  /* 0x0000000603cb7812 */ /* 0x000fe200078ef8cb */
[----:B------:R-:W-:Y:S01]  /*3100*/  CS2R R96, SRZ ;  /* 0x0000000000607805 */ /* 0x000fe2000001ff00 */
[----:B------:R-:W-:Y:S01]  /*3110*/  IADD3 R3, R175, 0x1800, RZ ;  /* 0x00001800af037810 */ /* 0x000fe20007ffe0ff */
[----:B------:R-:W-:Y:S01]  /*3120*/  CS2R R90, SRZ ;  /* 0x00000000005a7805 */ /* 0x000fe2000001ff00 */
[----:B------:R-:W-:Y:S01]  /*3130*/  CS2R R88, SRZ ;  /* 0x0000000000587805 */ /* 0x000fe2000001ff00 */
[----:B------:R-:W-:Y:S01]  /*3140*/  IMAD R203, R132, 0x80, R203 ;  /* 0x0000008084cb7824 */ /* 0x000fe200078e02cb */
        /* <DEDUP_REMOVED lines=27> */
[----:B------:R-:W-:Y:S01]  /*3300*/  IMAD.SHL.U32 R166, R166, 0x2, RZ ;  /* 0x00000002a6a67824 */ /* 0x000fe200078e00ff */
[C---:B------:R-:W-:Y:S01]  /*3310*/  IADD3 R230, R220.reuse, 0x20, RZ ;  /* 0x00000020dce67810 */ /* 0x040fe20007ffe0ff */
[----:B------:R-:W-:Y:S01]  /*3320*/  IMAD.IADD R168, R167, 0x1, R174 ;  /* 0x00000001a7a87824 */ /* 0x000fe200078e02ae */
[----:B------:R-:W-:-:S02]  /*3330*/  IADD3 R231, R220, 0x40, RZ ;  /* 0x00000040dce77810 */ /* 0x000fc40007ffe0ff */
[----:B--2---:R-:W-:Y:S02]  /*3340*/  IADD3 R18, P1, P0, R0, R4, R18 ;  /* 0x0000000400127210 */ /* 0x004fe4000783e012 */
[----:B------:R-:W-:Y:S01]  /*3350*/  SHF.R.S32.HI R0, RZ, 0x1f, R0 ;  /* 0x0000001fff007819 */ /* 0x000fe20000011400 */
[----:B----4-:R-:W-:-:S03]  /*3360*/  @P2 FMUL.FTZ R176, R6, R11 ;  /* 0x0000000b06b02220 */ /* 0x010fc60000410000 */
[----:B------:R-:W-:Y:S01]  /*3370*/  IADD3.X R7, R0, R5, R7, P1, P0 ;  /* 0x0000000500077210 */ /* 0x000fe20000fe0407 */
[----:B------:R-:W-:Y:S01]  /*3380*/  IMAD.WIDE.U32 R18, R18, -0x2daee0ad, RZ ;  /* 0xd2511f5312127825 */ /* 0x000fe200078e00ff */
[----:B------:R-:W-:-:S04]  /*3390*/  IADD3 R0, R173, 0x1800, RZ ;  /* 0x00001800ad007810 */ /* 0x000fc80007ffe0ff */
[----:B------:R-:W-:-:S05]  /*33a0*/  SEL R0, R0, R173, !P6 ;  /* 0x000000ad00007207 */ /* 0x000fca0007000000 */
[----:B------:R-:W-:Y:S01]  /*33b0*/  IMAD.SHL.U32 R3, R0, 0x2, RZ ;  /* 0x0000000200037824 */ /* 0x000fe200078e00ff */
[----:B------:R-:W-:-:S05]  /*33c0*/  IADD3 R0, -R26, R229, -R203 ;  /* 0x000000e51a007210 */ /* 0x000fca0007ffe9cb */
[----:B------:R-:W-:Y:S01]  /*33d0*/  IMAD.IADD R0, R0, 0x1, R204 ;  /* 0x0000000100007824 */ /* 0x000fe200078e02cc */
[C---:B------:R-:W-:Y:S02]  /*33e0*/  LOP3.LUT R10, R9.reuse, R10, RZ, 0x3c, !PT ;  /* 0x0000000a090a7212 */ /* 0x040fe400078e3cff */
[----:B------:R-:W-:Y:S02]  /*33f0*/  IADD3 R247, R9, -0x4498517b, RZ ;  /* 0xbb67ae8509f77810 */ /* 0x000fe40007ffe0ff */
[----:B------:R1:W-:Y:S01]  /*3400*/  STL [R1+0x1c], R0 ;  /* 0x00001c0001007387 */ /* 0x0003e20000100800 */
[----:B------:R-:W-:Y:S02]  /*3410*/  LOP3.LUT R232, R19, R10, RZ, 0x3c, !PT ;  /* 0x0000000a13e87212 */ /* 0x000fe400078e3cff */
[----:B------:R-:W-:Y:S02]  /*3420*/  IADD3 R234, R8, 0x3c6ef372, RZ ;  /* 0x3c6ef37208ea7810 */ /* 0x000fe40007ffe0ff */
[----:B------:R-:W-:Y:S01]  /*3430*/  LOP3.LUT R252, R7, R8, RZ, 0x3c, !PT ;  /* 0x0000000807fc7212 */ /* 0x000fe200078e3cff */
[----:B------:R-:W-:Y:S01]  /*3440*/  IMAD.WIDE.U32 R232, R232, -0x326172a9, RZ ;  /* 0xcd9e8d57e8e87825 */ /* 0x000fe200078e00ff */
[----:B------:R-:W-:-:S02]  /*3450*/  IADD3 R251, R9, 0x646e171e, RZ ;  /* 0x646e171e09fb7810 */ /* 0x000fc40007ffe0ff */
[----:B------:R-:W-:Y:S02]  /*3460*/  LOP3.LUT R247, R18, R247, RZ, 0x3c, !PT ;  /* 0x000000f712f77212 */ /* 0x000fe400078e3cff */
[C---:B------:R-:W-:Y:S02]  /*3470*/  IADD3 R250, R9.reuse, -0x56f99767, RZ ;  /* 0xa906689909fa7810 */ /* 0x040fe40007ffe0ff */
[C---:B------:R-:W-:Y:S02]  /*3480*/  IADD3 R249, R9.reuse, -0x126145ec, RZ ;  /* 0xed9eba1409f97810 */ /* 0x040fe40007ffe0ff */
[C---:B------:R-:W-:Y:S02]  /*3490*/  IADD3 R248, R9.reuse, 0x32370b8f, RZ ;  /* 0x32370b8f09f87810 */ /* 0x040fe40007ffe0ff */
[----:B------:R-:W-:Y:S02]  /*34a0*/  IADD3 R242, R9, 0x76cf5d0a, RZ ;  /* 0x76cf5d0a09f27810 */ /* 0x000fe40007ffe0ff */
[----:B------:R-:W-:-:S02]  /*34b0*/  IADD3 R246, R8, -0x4ab325aa, RZ ;  /* 0xb54cda5608f67810 */ /* 0x000fc40007ffe0ff */
[C---:B------:R-:W-:Y:S02]  /*34c0*/  IADD3 R245, R8.reuse, 0x1715609d, RZ ;  /* 0x1715609d08f57810 */ /* 0x040fe40007ffe0ff */
[C---:B------:R-:W-:Y:S01]  /*34d0*/  IADD3 R244, R8.reuse, 0x78dde6e4, RZ ;  /* 0x78dde6e408f47810 */ /* 0x040fe20007ffe0ff */
[----:B-1----:R-:W-:Y:S01]  /*34e0*/  IMAD.MOV.U32 R0, RZ, RZ, c[0x0][0x22c] ;  /* 0x00008b00ff007624 */ /* 0x002fe200078e00ff */
[C---:B------:R-:W-:Y:S02]  /*34f0*/  IADD3 R243, R8.reuse, -0x255992d5, RZ ;  /* 0xdaa66d2b08f37810 */ /* 0x040fe40007ffe0ff */
[----:B------:R-:W-:Y:S01]  /*3500*/  IADD3 R241, R8, -0x61c88647, RZ ;  /* 0x9e3779b908f17810 */ /* 0x000fe20007ffe0ff */
[----:B------:R-:W-:Y:S01]  /*3510*/  IMAD R0, R0, c[0x0][0x1c0], RZ ;  /* 0x0000700000007a24 */ /* 0x000fe200078e02ff */
[----:B------:R-:W-:-:S03]  /*3520*/  LOP3.LUT R234, R232, R234, RZ, 0x3c, !PT ;  /* 0x000000eae8ea7212 */ /* 0x000fc600078e3cff */
[C---:B------:R-:W-:Y:S02]  /*3530*/  IMAD.SHL.U32 R5, R0.reuse, 0x10, RZ ;  /* 0x0000001000057824 */ /* 0x040fe400078e00ff */
[----:B------:R-:W-:-:S03]  /*3540*/  IMAD.SHL.U32 R228, R0, 0x8, RZ ;  /* 0x0000000800e47824 */ /* 0x000fc600078e00ff */
        /* <DEDUP_REMOVED lines=12> */
.L_x_1042:
[----:B------:R-:W2:Y:S01]  /*3610*/  LDL R177, [R1+0x1c] ;  /* 0x00001c0001b17983 */ /* 0x000ea20000100800 */
[----:B------:R-:W-:Y:S01]  /*3620*/  IMAD.IADD R0, R174, 0x1, R166 ;  /* 0x00000001ae007824 */ /* 0x000fe200078e02a6 */
[----:B------:R-:W-:Y:S02]  /*3630*/  ULDC.U8 UR4, c[0x0][0x2d8] ;  /* 0x0000b60000047ab9 */ /* 0x000fe40000000000 */
[----:B------:R-:W0:Y:S08]  /*3640*/  LDGDEPBAR ;  /* 0x00000000000079af */ /* 0x000e300000000000 */
        /* <DEDUP_REMOVED lines=10> */
[----:B------:R-:W1:Y:S01]  /*36f0*/  LDSM.16.M88.4 R144, [R0+0x800] ;  /* 0x000800000090783b */ /* 0x000e620000000200 */
[C---:B----4-:R-:W-:Y:S07]  /*3700*/  HMMA.16816.F32 R8, R28.reuse, R16, RZ ;  /* 0x000000101c08723c */ /* 0x050fee00000018ff */
[----:B------:R-:W4:Y:S01]  /*3710*/  LDSM.16.M88.4 R148, [R165+0x9400] ;  /* 0x00940000a594783b */ /* 0x000f220000000200 */
[-C--:B------:R-:W-:Y:S07]  /*3720*/  HMMA.16816.F32 R12, R28, R18.reuse, RZ ;  /* 0x000000121c0c723c */ /* 0x080fee00000018ff */
[----:B------:R-:W-:Y:S01]  /*3730*/  LDSM.16.M88.4 R152, [R164+0xb000] ;  /* 0x00b00000a498783b */ /* 0x000fe20000000200 */
[C---:B------:R-:W-:Y:S07]  /*3740*/  HMMA.16816.F32 R16, R32.reuse, R18, RZ ;  /* 0x000000122010723c */ /* 0x040fee00000018ff */
[----:B------:R-:W-:Y:S01]  /*3750*/  LDSM.16.M88.4 R156, [R166+0x1800] ;  /* 0x00180000a69c783b */ /* 0x000fe20000000200 */
[-C--:B------:R-:W-:Y:S07]  /*3760*/  HMMA.16816.F32 R20, R32, R132.reuse, RZ ;  /* 0x000000842014723c */ /* 0x080fee00000018ff */
[----:B------:R-:W-:Y:S01]  /*3770*/  LDSM.16.M88.4 R160, [R165+0xb000] ;  /* 0x00b00000a5a0783b */ /* 0x000fe20000000200 */
[C---:B------:R-:W-:Y:S08]  /*3780*/  HMMA.16816.F32 R24, R28.reuse, R132, RZ ;  /* 0x000000841c18723c */ /* 0x040ff000000018ff */
[-C--:B------:R-:W-:Y:S08]  /*3790*/  HMMA.16816.F32 R28, R28, R134.reuse, RZ ;  /* 0x000000861c1c723c */ /* 0x080ff000000018ff */
[----:B------:R-:W-:Y:S01]  /*37a0*/  HMMA.16816.F32 R32, R32, R134, RZ ;  /* 0x000000862020723c */ /* 0x000fe200000018ff */
[----:B------:R-:W4:Y:S07]  /*37b0*/  LDSM.16.M88.4 R132, [R166+0x1000] ;  /* 0x00100000a684783b */ /* 0x000f2e0000000200 */
[-C--:B------:R-:W-:Y:S08]  /*37c0*/  HMMA.16816.F32 R4, R136, R140.reuse, R4 ;  /* 0x0000008c8804723c */ /* 0x080ff00000001804 */
[C---:B-1----:R-:W-:Y:S08]  /*37d0*/  HMMA.16816.F32 R8, R144.reuse, R140, R8 ;  /* 0x0000008c9008723c */ /* 0x042ff00000001808 */
[-C--:B------:R-:W-:Y:S08]  /*37e0*/  HMMA.16816.F32 R12, R144, R142.reuse, R12 ;  /* 0x0000008e900c723c */ /* 0x080ff0000000180c */
[C---:B------:R-:W-:Y:S01]  /*37f0*/  HMMA.16816.F32 R16, R136.reuse, R142, R16 ;  /* 0x0000008e8810723c */ /* 0x040fe20000001810 */
[----:B------:R-:W1:Y:S07]  /*3800*/  LDSM.16.M88.4 R140, [R164+0xb400] ;  /* 0x00b40000a48c783b */ /* 0x000e6e0000000200 */
[-C--:B----4-:R-:W-:Y:S08]  /*3810*/  HMMA.16816.F32 R20, R136, R148.reuse, R20 ;  /* 0x000000948814723c */ /* 0x090ff00000001814 */
[C---:B------:R-:W-:Y:S08]  /*3820*/  HMMA.16816.F32 R24, R144.reuse, R148, R24 ;  /* 0x000000949018723c */ /* 0x040ff00000001818 */
[-C--:B------:R-:W-:Y:S01]  /*3830*/  HMMA.16816.F32 R28, R144, R150.reuse, R28 ;  /* 0x00000096901c723c */ /* 0x080fe2000000181c */
[----:B------:R-:W4:Y:S07]  /*3840*/  LDSM.16.M88.4 R144, [R0+0x1000] ;  /* 0x001000000090783b */ /* 0x000f2e0000000200 */
[----:B------:R-:W-:Y:S01]  /*3850*/  HMMA.16816.F32 R32, R136, R150, R32 ;  /* 0x000000968820723c */ /* 0x000fe20000001820 */
[----:B------:R-:W2:Y:S07]  /*3860*/  LDSM.16.M88.4 R136, [R0+0x1800] ;  /* 0x001800000088783b */ /* 0x000eae0000000200 */
[-C--:B------:R-:W-:Y:S01]  /*3870*/  HMMA.16816.F32 R4, R132, R152.reuse, R4 ;  /* 0x000000988404723c */ /* 0x080fe20000001804 */
[----:B------:R-:W-:Y:S07]  /*3880*/  LDSM.16.M88.4 R148, [R164+0xd000] ;  /* 0x00d00000a494783b */ /* 0x000fee0000000200 */
[C---:B------:R-:W-:Y:S08]  /*3890*/  HMMA.16816.F32 R8, R156.reuse, R152, R8 ;  /* 0x000000989c08723c */ /* 0x040ff00000001808 */
[-C--:B------:R-:W-:Y:S08]  /*38a0*/  HMMA.16816.F32 R12, R156, R154.reuse, R12 ;  /* 0x0000009a9c0c723c */ /* 0x080ff0000000180c */
[C---:B------:R-:W-:Y:S08]  /*38b0*/  HMMA.16816.F32 R16, R132.reuse, R154, R16 ;  /* 0x0000009a8410723c */ /* 0x040ff00000001810 */
[-C--:B-1----:R-:W-:Y:S08]  /*38c0*/  HMMA.16816.F32 R20, R132, R140.reuse, R20 ;  /* 0x0000008c8414723c */ /* 0x082ff00000001814 */
[C---:B------:R-:W-:Y:S08]  /*38d0*/  HMMA.16816.F32 R24, R156.reuse, R140, R24 ;  /* 0x0000008c9c18723c */ /* 0x040ff00000001818 */
[-C--:B------:R-:W-:Y:S08]  /*38e0*/  HMMA.16816.F32 R28, R156, R142.reuse, R28 ;  /* 0x0000008e9c1c723c */ /* 0x080ff0000000181c */
[----:B------:R-:W-:Y:S01]  /*38f0*/  HMMA.16816.F32 R32, R132, R142, R32 ;  /* 0x0000008e8420723c */ /* 0x000fe20000001820 */
[----:B------:R-:W1:Y:S07]  /*3900*/  LDSM.16.M88.4 R132, [R165+0xb400] ;  /* 0x00b40000a584783b */ /* 0x000e6e0000000200 */
[-C--:B----4-:R-:W-:Y:S01]  /*3910*/  HMMA.16816.F32 R4, R144, R160.reuse, R4 ;  /* 0x000000a09004723c */ /* 0x090fe20000001804 */
[----:B--2---:R-:W-:Y:S02]  /*3920*/  IMAD R156, R205, 0x40, R177 ;  /* 0x00000040cd9c7824 */ /* 0x004fe400078e02b1 */
[----:B------:R-:W2:Y:S05]  /*3930*/  LDL R177, [R1+0x10] ;  /* 0x0000100001b17983 */ /* 0x000eaa0000100800 */
[C---:B------:R-:W-:Y:S01]  /*3940*/  HMMA.16816.F32 R8, R136.reuse, R160, R8 ;  /* 0x000000a08808723c */ /* 0x040fe20000001808 */
[----:B------:R-:W-:Y:S03]  /*3950*/  IADD3 R152, R156, -0x1, RZ ;  /* 0xffffffff9c987810 */ /* 0x000fe60007ffe0ff */
[----:B------:R-:W-:Y:S02]  /*3960*/  IABS R140, R156 ;  /* 0x0000009c008c7213 */ /* 0x000fe40000000000 */
[----:B------:R-:W-:Y:S02]  /*3970*/  ISETP.GE.AND P0, PT, R152, RZ, PT ;  /* 0x000000ff9800720c */ /* 0x000fe40003f06270 */
[C---:B------:R-:W-:Y:S01]  /*3980*/  IADD3 R159, R156.reuse, 0x28, RZ ;  /* 0x000000289c9f7810 */ /* 0x040fe20007ffe0ff */
[----:B------:R4:W3:Y:S01]  /*3990*/  I2F R206, R140 ;  /* 0x0000008c00ce7306 */ /* 0x0008e20000201400 */
[-C--:B------:R-:W-:Y:S02]  /*39a0*/  HMMA.16816.F32 R12, R136, R162.reuse, R12 ;  /* 0x000000a2880c723c */ /* 0x080fe4000000180c */
[----:B------:R-:W-:Y:S02]  /*39b0*/  ISETP.GE.AND P1, PT, R159, RZ, PT ;  /* 0x000000ff9f00720c */ /* 0x000fe40003f26270 */
[C---:B------:R-:W-:Y:S02]  /*39c0*/  IADD3 R157, R156.reuse, 0x20, RZ ;  /* 0x000000209c9d7810 */ /* 0x040fe40007ffe0ff */
[C---:B------:R-:W-:Y:S02]  /*39d0*/  IADD3 R158, R156.reuse, 0x8, RZ ;  /* 0x000000089c9e7810 */ /* 0x040fe40007ffe0ff */
[C---:B------:R-:W-:Y:S01]  /*39e0*/  HMMA.16816.F32 R16, R144.reuse, R162, R16 ;  /* 0x000000a29010723c */ /* 0x040fe20000001810 */
[----:B------:R-:W-:Y:S02]  /*39f0*/  @!P0 IADD3 R152, -R156, 0x1, RZ ;  /* 0x000000019c988810 */ /* 0x000fe40007ffe1ff */
[----:B------:R-:W-:Y:S02]  /*3a00*/  ISETP.GE.AND P0, PT, R158, RZ, PT ;  /* 0x000000ff9e00720c */ /* 0x000fe40003f06270 */
[----:B------:R3:W3:Y:S02]  /*3a10*/  I2F R178, R152 ;  /* 0x0000009800b27306 */ /* 0x0006e40000201400 */
[C---:B------:R-:W-:Y:S01]  /*3a20*/  @!P1 IADD3 R159, -R156.reuse, -0x28, RZ ;  /* 0xffffffd89c9f9810 */ /* 0x040fe20007ffe1ff */
[-C--:B-1----:R-:W-:Y:S01]  /*3a30*/  HMMA.16816.F32 R20, R144, R132.reuse, R20 ;  /* 0x000000849014723c */ /* 0x082fe20000001814 */
[----:B------:R-:W-:Y:S01]  /*3a40*/  ISETP.GE.AND P1, PT, R157, RZ, PT ;  /* 0x000000ff9d00720c */ /* 0x000fe20003f26270 */
[----:B----4-:R-:W1:Y:S06]  /*3a50*/  LDSM.16.M88.4 R140, [R166+0x2000] ;  /* 0x00200000a68c783b */ /* 0x010e6c0000000200 */
[C---:B------:R-:W-:Y:S01]  /*3a60*/  @!P0 IADD3 R158, -R156.reuse, -0x8, RZ ;  /* 0xfffffff89c9e8810 */ /* 0x040fe20007ffe1ff */
[C---:B------:R-:W-:Y:S01]  /*3a70*/  HMMA.16816.F32 R24, R136.reuse, R132, R24 ;  /* 0x000000848818723c */ /* 0x040fe20000001818 */
[----:B------:R4:W-:Y:S04]  /*3a80*/  I2F R180, R159 ;  /* 0x0000009f00b47306 */ /* 0x0009e80000201400 */
[C---:B------:R-:W-:Y:S03]  /*3a90*/  @!P1 IADD3 R157, -R156.reuse, -0x20, RZ ;  /* 0xffffffe09c9d9810 */ /* 0x040fe60007ffe1ff */
[-C--:B------:R-:W-:Y:S03]  /*3aa0*/  HMMA.16816.F32 R28, R136, R134.reuse, R28 ;  /* 0x00000086881c723c */ /* 0x080fe6000000181c */
[----:B------:R1:W-:Y:S01]  /*3ab0*/  I2F R162, R157 ;  /* 0x0000009d00a27306 */ /* 0x0003e20000201400 */
[----:B---3--:R-:W3:Y:S03]  /*3ac0*/  LDSM.16.M88.4 R152, [R166+0x2800] ;  /* 0x00280000a698783b */ /* 0x008ee60000000200 */
[C---:B------:R-:W-:Y:S01]  /*3ad0*/  IADD3 R136, R156.reuse, 0x1f, RZ ;  /* 0x0000001f9c887810 */ /* 0x040fe20007ffe0ff */
[----:B------:R-:W-:Y:S01]  /*3ae0*/  HMMA.16816.F32 R32, R144, R134, R32 ;  /* 0x000000869020723c */ /* 0x000fe20000001820 */
[----:B------:R-:W-:Y:S02]  /*3af0*/  IADD3 R138, R156, 0x27, RZ ;  /* 0x000000279c8a7810 */ /* 0x000fe40007ffe0ff */
[----:B------:R-:W-:Y:S01]  /*3b00*/  ISETP.GE.AND P1, PT, R136, RZ, PT ;  /* 0x000000ff8800720c */ /* 0x000fe20003f26270 */
[----:B------:R-:W3:Y:S01]  /*3b10*/  LDSM.16.M88.4 R132, [R164+0xd400] ;  /* 0x00d40000a484783b */ /* 0x000ee20000000200 */
[C---:B------:R-:W-:Y:S01]  /*3b20*/  IADD3 R137, R156.reuse, 0x18, RZ ;  /* 0x000000189c897810 */ /* 0x040fe20007ffe0ff */
[----:B------:R-:W3:Y:S01]  /*3b30*/  I2F R199, R158 ;  /* 0x0000009e00c77306 */ /* 0x000ee20000201400 */
[C---:B----4-:R-:W-:Y:S05]  /*3b40*/  IADD3 R159, R156.reuse, 0x7, RZ ;  /* 0x000000079c9f7810 */ /* 0x050fea0007ffe0ff */
[----:B------:R-:W-:Y:S01]  /*3b50*/  LDSM.16.M88.4 R144, [R165+0xd000] ;  /* 0x00d00000a590783b */ /* 0x000fe20000000200 */
[----:B------:R-:W-:Y:S03]  /*3b60*/  ISETP.GE.AND P0, PT, R159, RZ, PT ;  /* 0x000000ff9f00720c */ /* 0x000fe60003f06270 */
[C---:B------:R-:W-:Y:S02]  /*3b70*/  @!P1 IADD3 R136, -R156.reuse, -0x1f, RZ ;  /* 0xffffffe19c889810 */ /* 0x040fe40007ffe1ff */
[----:B------:R-:W-:Y:S02]  /*3b80*/  ISETP.GE.AND P1, PT, R137, RZ, PT ;  /* 0x000000ff8900720c */ /* 0x000fe40003f26270 */
[C---:B-1----:R-:W-:Y:S01]  /*3b90*/  IADD3 R157, R156.reuse, -0x9, RZ ;  /* 0xfffffff79c9d7810 */ /* 0x042fe20007ffe0ff */
[----:B------:R1:W-:Y:S01]  /*3ba0*/  I2F R161, R136 ;  /* 0x0000008800a17306 */ /* 0x0003e20000201400 */
[-C--:B------:R-:W-:Y:S04]  /*3bb0*/  HMMA.16816.F32 R4, R140, R148.reuse, R4 ;  /* 0x000000948c04723c */ /* 0x080fe80000001804 */
[----:B------:R-:W-:Y:S02]  /*3bc0*/  @!P0 IADD3 R159, -R156, -0x7, RZ ;  /* 0xfffffff99c9f8810 */ /* 0x000fe40007ffe1ff */
[----:B------:R-:W-:Y:S03]  /*3bd0*/  ISETP.GE.AND P0, PT, R138, RZ, PT ;  /* 0x000000ff8a00720c */ /* 0x000fe60003f06270 */
[C---:B------:R-:W-:Y:S01]  /*3be0*/  @!P1 IADD3 R137, -R156.reuse, -0x18, RZ ;  /* 0xffffffe89c899810 */ /* 0x040fe20007ffe1ff */
[----:B------:R-:W4:Y:S01]  /*3bf0*/  I2F R198, R159 ;  /* 0x0000009f00c67306 */ /* 0x000f220000201400 */
[C---:B---3--:R-:W-:Y:S08]  /*3c00*/  HMMA.16816.F32 R8, R152.reuse, R148, R8 ;  /* 0x000000949808723c */ /* 0x048ff00000001808 */
[C---:B------:R-:W-:Y:S01]  /*3c10*/  @!P0 IADD3 R138, -R156.reuse, -0x27, RZ ;  /* 0xffffffd99c8a8810 */ /* 0x040fe20007ffe1ff */
[----:B------:R-:W-:Y:S03]  /*3c20*/  I2F R196, R137 ;  /* 0x0000008900c47306 */ /* 0x000fe60000201400 */
[C---:B------:R-:W-:Y:S01]  /*3c30*/  IADD3 R148, R156.reuse, -0x8, RZ ;  /* 0xfffffff89c947810 */ /* 0x040fe20007ffe0ff */
[-C--:B------:R-:W-:Y:S01]  /*3c40*/  HMMA.16816.F32 R12, R152, R150.reuse, R12 ;  /* 0x00000096980c723c */ /* 0x080fe2000000180c */
[----:B-1----:R-:W-:Y:S02]  /*3c50*/  IADD3 R136, R156, 0x17, RZ ;  /* 0x000000179c887810 */ /* 0x002fe40007ffe0ff */
[----:B------:R-:W-:Y:S02]  /*3c60*/  ISETP.GE.AND P1, PT, R148, RZ, PT ;  /* 0x000000ff9400720c */ /* 0x000fe40003f26270 */
[----:B------:R-:W-:Y:S03]  /*3c70*/  ISETP.GE.AND P0, PT, R136, RZ, PT ;  /* 0x000000ff8800720c */ /* 0x000fe60003f06270 */
[C---:B------:R-:W-:Y:S01]  /*3c80*/  HMMA.16816.F32 R16, R140.reuse, R150, R16 ;  /* 0x000000968c10723c */ /* 0x040fe20000001810 */
[----:B------:R-:W1:Y:S07]  /*3c90*/  I2F R179, R138 ;  /* 0x0000008a00b37306 */ /* 0x000e6e0000201400 */
[C---:B------:R-:W-:Y:S01]  /*3ca0*/  @!P1 IADD3 R148, -R156.reuse, 0x8, RZ ;  /* 0x000000089c949810 */ /* 0x040fe20007ffe1ff */
[-C--:B------:R-:W-:Y:S03]  /*3cb0*/  HMMA.16816.F32 R20, R140, R132.reuse, R20 ;  /* 0x000000848c14723c */ /* 0x080fe60000001814 */
[C---:B------:R-:W-:Y:S02]  /*3cc0*/  @!P0 IADD3 R136, -R156.reuse, -0x17, RZ ;  /* 0xffffffe99c888810 */ /* 0x040fe40007ffe1ff */
[----:B------:R-:W-:Y:S02]  /*3cd0*/  ISETP.GE.AND P0, PT, R157, RZ, PT ;  /* 0x000000ff9d00720c */ /* 0x000fe40003f06270 */
[----:B------:R3:W-:Y:S01]  /*3ce0*/  I2F R197, R136 ;  /* 0x0000008800c57306 */ /* 0x0007e20000201400 */
[C---:B------:R-:W-:Y:S07]  /*3cf0*/  HMMA.16816.F32 R24, R152.reuse, R132, R24 ;  /* 0x000000849818723c */ /* 0x040fee0000001818 */
[C---:B------:R-:W-:Y:S01]  /*3d00*/  IADD3 R133, R156.reuse, -0x10, RZ ;  /* 0xfffffff09c857810 */ /* 0x040fe20007ffe0ff */
[-C--:B------:R-:W-:Y:S03]  /*3d10*/  HMMA.16816.F32 R28, R152, R134.reuse, R28 ;  /* 0x00000086981c723c */ /* 0x080fe6000000181c */
[----:B------:R-:W-:Y:S02]  /*3d20*/  ISETP.GE.AND P2, PT, R133, RZ, PT ;  /* 0x000000ff8500720c */ /* 0x000fe40003f46270 */
[C---:B------:R-:W-:Y:S02]  /*3d30*/  @!P0 IADD3 R157, -R156.reuse, 0x9, RZ ;  /* 0x000000099c9d8810 */ /* 0x040fe40007ffe1ff */
[C---:B------:R-:W-:Y:S01]  /*3d40*/  IADD3 R152, R156.reuse, 0xf, RZ ;  /* 0x0000000f9c987810 */ /* 0x040fe20007ffe0ff */
[----:B------:R-:W-:Y:S01]  /*3d50*/  HMMA.16816.F32 R32, R140, R134, R32 ;  /* 0x000000868c20723c */ /* 0x000fe20000001820 */
[----:B------:R-:W-:Y:S01]  /*3d60*/  IADD3 R153, R156, -0x18, RZ ;  /* 0xffffffe89c997810 */ /* 0x000fe20007ffe0ff */
[----:B------:R1:W-:Y:S01]  /*3d70*/  I2F R193, R157 ;  /* 0x0000009d00c17306 */ /* 0x0003e20000201400 */
[----:B------:R-:W-:Y:S01]  /*3d80*/  ISETP.GE.AND P0, PT, R152, RZ, PT ;  /* 0x000000ff9800720c */ /* 0x000fe20003f06270 */
[----:B------:R-:W-:Y:S01]  /*3d90*/  IMAD R155, R205, 0x4, R181 ;  /* 0x00000004cd9b7824 */ /* 0x000fe200078e02b5 */
[----:B------:R-:W-:Y:S02]  /*3da0*/  ISETP.GE.AND P3, PT, R153, RZ, PT ;  /* 0x000000ff9900720c */ /* 0x000fe40003f66270 */
[C---:B------:R-:W-:Y:S01]  /*3db0*/  IADD3 R154, R156.reuse, -0x19, RZ ;  /* 0xffffffe79c9a7810 */ /* 0x040fe20007ffe0ff */
[----:B---3--:R-:W3:Y:S01]  /*3dc0*/  LDSM.16.M88.4 R136, [R0+0x2000] ;  /* 0x002000000088783b */ /* 0x008ee20000000200 */
[----:B------:R-:W-:Y:S02]  /*3dd0*/  @!P2 IADD3 R133, -R156, 0x10, RZ ;  /* 0x000000109c85a810 */ /* 0x000fe40007ffe1ff */
[----:B------:R-:W-:Y:S01]  /*3de0*/  ISETP.GE.AND P2, PT, R154, RZ, PT ;  /* 0x000000ff9a00720c */ /* 0x000fe20003f46270 */
[C---:B------:R-:W-:Y:S01]  /*3df0*/  IMAD.WIDE.U32 R158, R155.reuse, -0x326172a9, RZ ;  /* 0xcd9e8d579b9e7825 */ /* 0x040fe200078e00ff */
[----:B------:R-:W-:Y:S01]  /*3e00*/  IADD3 R155, R155, 0x2, RZ ;  /* 0x000000029b9b7810 */ /* 0x000fe20007ffe0ff */
[----:B------:R4:W-:Y:S02]  /*3e10*/  I2F R194, R133 ;  /* 0x0000008500c27306 */ /* 0x0009e40000201400 */
[C---:B------:R-:W-:Y:S02]  /*3e20*/  @!P0 IADD3 R152, -R156.reuse, -0xf, RZ ;  /* 0xfffffff19c988810 */ /* 0x040fe40007ffe1ff */
[----:B------:R-:W-:Y:S01]  /*3e30*/  LOP3.LUT R158, R233, R158, R241, 0x96, !PT ;  /* 0x0000009ee99e7212 */ /* 0x000fe200078e96f1 */
[----:B------:R-:W-:Y:S01]  /*3e40*/  IMAD.WIDE.U32 R134, R155, -0x326172a9, RZ ;  /* 0xcd9e8d579b867825 */ /* 0x000fe200078e00ff */
[----:B------:R-:W-:Y:S02]  /*3e50*/  @!P3 IADD3 R153, -R156, 0x18, RZ ;  /* 0x000000189c99b810 */ /* 0x000fe40007ffe1ff */
[----:B-----5:R-:W-:Y:S01]  /*3e60*/  FSETP.NEU.FTZ.AND P3, PT, R225, -INF , PT ;  /* 0xff800000e100780b */ /* 0x020fe20003f7d000 */
[----:B------:R-:W-:Y:S01]  /*3e70*/  IMAD.WIDE.U32 R182, R158, -0x2daee0ad, RZ ;  /* 0xd2511f539eb67825 */ /* 0x000fe200078e00ff */
[----:B------:R-:W-:Y:S01]  /*3e80*/  @!P2 IADD3 R154, -R156, 0x19, RZ ;  /* 0x000000199c9aa810 */ /* 0x000fe20007ffe1ff */
[----:B------:R-:W-:Y:S01]  /*3e90*/  I2F R155, R152 ;  /* 0x00000098009b7306 */ /* 0x000fe20000201400 */
[-C--:B-1----:R-:W-:Y:S02]  /*3ea0*/  LOP3.LUT R157, R135, R252.reuse, RZ, 0x3c, !PT ;  /* 0x000000fc879d7212 */ /* 0x082fe400078e3cff */
[----:B------:R-:W-:Y:S07]  /*3eb0*/  FSETP.NEU.FTZ.AND P2, PT, R224, -INF , PT ;  /* 0xff800000e000780b */ /* 0x000fee0003f5d000 */
[----:B------:R-:W-:Y:S01]  /*3ec0*/  I2F R202, R154 ;  /* 0x0000009a00ca7306 */ /* 0x000fe20000201400 */
[----:B----4-:R-:W-:Y:S09]  /*3ed0*/  LOP3.LUT R133, R159, R252, RZ, 0x3c, !PT ;  /* 0x000000fc9f857212 */ /* 0x010ff200078e3cff */
[----:B------:R-:W-:Y:S01]  /*3ee0*/  I2F R158, R153 ;  /* 0x00000099009e7306 */ /* 0x000fe20000201400 */
[-C--:B---3--:R-:W-:Y:S11]  /*3ef0*/  HMMA.16816.F32 R4, R136, R144.reuse, R4 ;  /* 0x000000908804723c */ /* 0x088ff60000001804 */
[----:B------:R-:W-:Y:S11]  /*3f00*/  @!UPT UIADD3 URZ, URZ, URZ, URZ ;  /* 0x0000003f3f3ff290 */ /* 0x000ff6000fffe03f */
[----:B------:R-:W-:Y:S02]  /*3f10*/  @!UPT UIADD3 URZ, URZ, URZ, URZ ;  /* 0x0000003f3f3ff290 */ /* 0x000fe4000fffe03f */
[-C--:B------:R-:W-:Y:S02]  /*3f20*/  FFMA.FTZ R4, R206, -R176.reuse, R4 ;  /* 0x800000b0ce047223 */ /* 0x080fe40000010004 */
[-C--:B------:R-:W-:Y:S02]  /*3f30*/  FFMA.FTZ R5, R178, -R176.reuse, R5 ;  /* 0x800000b0b2057223 */ /* 0x080fe40000010005 */
[-C--:B------:R-:W-:Y:S02]  /*3f40*/  FFMA.FTZ R6, R199, -R176.reuse, R6 ;  /* 0x800000b0c7067223 */ /* 0x080fe40000010006 */
[----:B------:R-:W-:Y:S02]  /*3f50*/  FFMA.FTZ R7, R198, -R176, R7 ;  /* 0x800000b0c6077223 */ /* 0x000fe40000010007 */
[----:B--2---:R-:W-:Y:S02]  /*3f60*/  IMAD.SHL.U32 R132, R177, 0x80, RZ ;  /* 0x00000080b1847824 */ /* 0x004fe400078e00ff */
[----:B------:R1:W2:Y:S03]  /*3f70*/  I2F R177, R148 ;  /* 0x0000009400b17306 */ /* 0x0002a60000201400 */
[----:B------:R-:W-:Y:S02]  /*3f80*/  IADD3 R160, R132, 0x80, RZ ;  /* 0x0000008084a07810 */ /* 0x000fe40007ffe0ff */
[----:B------:R-:W-:Y:S02]  /*3f90*/  IADD3 R132, R156, 0x10, RZ ;  /* 0x000000109c847810 */ /* 0x000fe40007ffe0ff */
[-C--:B------:R-:W-:Y:S02]  /*3fa0*/  ISETP.GE.AND P6, PT, R160, R204.reuse, PT ;  /* 0x000000cca000720c */ /* 0x080fe40003fc6270 */
[----:B------:R-:W-:Y:S11]  /*3fb0*/  ISETP.GE.AND P1, PT, R132, RZ, PT ;  /* 0x000000ff8400720c */ /* 0x000ff60003f26270 */
[----:B------:R-:W-:Y:S02]  /*3fc0*/  @P6 IADD3 R135, R203, 0x8, RZ ;  /* 0x00000008cb876810 */ /* 0x000fe40007ffe0ff */
[C---:B------:R-:W-:Y:S02]  /*3fd0*/  @!P1 IADD3 R132, -R156.reuse, -0x10, RZ ;  /* 0xfffffff09c849810 */ /* 0x040fe40007ffe1ff */
[----:B------:R-:W-:Y:S01]  /*3fe0*/  @P6 ISETP.GE.AND P1, PT, R135, R204, PT ;  /* 0x000000cc8700620c */ /* 0x000fe20003f26270 */
[----:B-1----:R1:W3:Y:S01]  /*3ff0*/  LDSM.16.M88.4 R148, [R0+0x2800] ;  /* 0x002800000094783b */ /* 0x0022e20000000200 */
[----:B------:R4:W2:Y:S01]  /*4000*/  I2F R159, R132 ;  /* 0x00000084009f7306 */ /* 0x0008a20000201400 */
[----:B------:R-:W-:Y:S01]  /*4010*/  FMUL.FTZ R135, R223, 1.4426950216293334961 ;  /* 0x3fb8aa3bdf877820 */ /* 0x000fe20000410000 */
[----:B-1----:R-:W-:Y:S01]  /*4020*/  IADD3 R0, R156, -0x11, RZ ;  /* 0xffffffef9c007810 */ /* 0x002fe20007ffe0ff */
[----:B----4-:R-:W-:Y:S03]  /*4030*/  IMAD.WIDE.U32 R132, R133, -0x2daee0ad, RZ ;  /* 0xd2511f5385847825 */ /* 0x010fe600078e00ff */
[----:B------:R-:W-:Y:S02]  /*4040*/  ISETP.GE.AND P4, PT, R0, RZ, PT ;  /* 0x000000ff0000720c */ /* 0x000fe40003f86270 */
[----:B------:R-:W-:Y:S01]  /*4050*/  LOP3.LUT R140, R247, R133, RZ, 0x3c, !PT ;  /* 0x00000085f78c7212 */ /* 0x000fe200078e3cff */
[----:B------:R-:W-:Y:S01]  /*4060*/  FMUL.FTZ R133, R225, 1.4426950216293334961 ;  /* 0x3fb8aa3be1857820 */ /* 0x000fe20000410000 */
[----:B------:R-:W-:Y:S01]  /*4070*/  LOP3.LUT R142, R183, R132, R242, 0x96, !PT ;  /* 0x00000084b78e7212 */ /* 0x000fe200078e96f2 */
[----:B------:R-:W-:Y:S02]  /*4080*/  FMUL.FTZ R132, R222, 1.4426950216293334961 ;  /* 0x3fb8aa3bde847820 */ /* 0x000fe40000410000 */
[----:B------:R-:W-:Y:S01]  /*4090*/  IMAD.WIDE.U32 R140, R140, -0x326172a9, RZ ;  /* 0xcd9e8d578c8c7825 */ /* 0x000fe200078e00ff */
[----:B------:R-:W-:Y:S03]  /*40a0*/  FSEL R133, R133, RZ, P3 ;  /* 0x000000ff85857208 */ /* 0x000fe60001800000 */
[----:B------:R-:W-:Y:S02]  /*40b0*/  IMAD.WIDE.U32 R142, R142, -0x326172a9, RZ ;  /* 0xcd9e8d578e8e7825 */ /* 0x000fe400078e00ff */
[----:B------:R-:W-:Y:S01]  /*40c0*/  @!P4 IADD3 R0, -R156, 0x11, RZ ;  /* 0x000000119c00c810 */ /* 0x000fe20007ffe1ff */
[C---:B---3--:R-:W-:Y:S01]  /*40d0*/  HMMA.16816.F32 R8, R148.reuse, R144, R8 ;  /* 0x000000909408723c */ /* 0x048fe20000001808 */
[----:B------:R-:W-:Y:S02]  /*40e0*/  LOP3.LUT R156, R233, R134, R241, 0x96, !PT ;  /* 0x00000086e99c7212 */ /* 0x000fe400078e96f1 */
[----:B------:R-:W-:Y:S01]  /*40f0*/  LOP3.LUT R140, R143, R140, R243, 0x96, !PT ;  /* 0x0000008c8f8c7212 */ /* 0x000fe200078e96f3 */
[----:B------:R1:W3:Y:S01]  /*4100*/  I2F R163, R0 ;  /* 0x0000000000a37306 */ /* 0x0002e20000201400 */
[C---:B------:R-:W-:Y:S01]  /*4110*/  @P6 IADD3 R134, R203.reuse, 0x1, RZ ;  /* 0x00000001cb866810 */ /* 0x040fe20007ffe0ff */
[----:B------:R-:W-:Y:S01]  /*4120*/  IMAD.WIDE.U32 R186, R156, -0x2daee0ad, RZ ;  /* 0xd2511f539cba7825 */ /* 0x000fe200078e00ff */
[----:B------:R-:W-:Y:S01]  /*4130*/  FSETP.NEU.FTZ.AND P4, PT, R222, -INF , PT ;  /* 0xff800000de00780b */ /* 0x000fe20003f9d000 */
[-C--:B------:R-:W-:Y:S01]  /*4140*/  HMMA.16816.F32 R12, R148, R146.reuse, R12 ;  /* 0x00000092940c723c */ /* 0x080fe2000000180c */
[-C--:B------:R-:W-:Y:S03]  /*4150*/  @P6 ISETP.GE.AND P0, PT, R134, R204.reuse, PT ;  /* 0x000000cc8600620c */ /* 0x080fe60003f06270 */
[----:B------:R-:W-:Y:S01]  /*4160*/  FSEL R132, R132, RZ, P4 ;  /* 0x000000ff84847208 */ /* 0x000fe20002000000 */
[----:B------:R-:W-:Y:S01]  /*4170*/  FMUL.FTZ R134, R224, 1.4426950216293334961 ;  /* 0x3fb8aa3be0867820 */ /* 0x000fe20000410000 */
[-C--:B------:R-:W-:Y:S02]  /*4180*/  @P6 ISETP.GE.AND P4, PT, R203, R204.reuse, PT ;  /* 0x000000cccb00620c */ /* 0x080fe40003f86270 */
[----:B------:R-:W-:Y:S01]  /*4190*/  @P6 FSEL R5, R5, -INF , !P0 ;  /* 0xff80000005056808 */ /* 0x000fe20004000000 */
[C---:B------:R-:W-:Y:S03]  /*41a0*/  HMMA.16816.F32 R16, R136.reuse, R146, R16 ;  /* 0x000000928810723c */ /* 0x040fe60000001810 */
[----:B------:R-:W-:Y:S02]  /*41b0*/  FSEL R134, R134, RZ, P2 ;  /* 0x000000ff86867208 */ /* 0x000fe40001000000 */
[----:B------:R-:W-:Y:S02]  /*41c0*/  FSETP.NEU.FTZ.AND P2, PT, R223, -INF , PT ;  /* 0xff800000df00780b */ /* 0x000fe40003f5d000 */
[----:B------:R-:W-:Y:S01]  /*41d0*/  @P6 FSEL R4, R4, -INF , !P4 ;  /* 0xff80000004046808 */ /* 0x000fe20006000000 */
[--C-:B------:R-:W-:Y:S01]  /*41e0*/  FFMA.FTZ R5, R5, c[0x0][0x23c], -R134.reuse ;  /* 0x00008f0005057a23 */ /* 0x100fe20000010886 */
[----:B------:R-:W-:Y:S03]  /*41f0*/  @P6 FSEL R6, R6, -INF , !P4 ;  /* 0xff80000006066808 */ /* 0x000fe60006000000 */
[----:B-1----:R-:W-:Y:S01]  /*4200*/  @P6 IADD3 R0, R203, 0x9, RZ ;  /* 0x00000009cb006810 */ /* 0x002fe20007ffe0ff */
[----:B------:R-:W-:Y:S01]  /*4210*/  FFMA.FTZ R4, R4, c[0x0][0x23c], -R134 ;  /* 0x00008f0004047a23 */ /* 0x000fe20000010886 */
[----:B------:R-:W-:Y:S01]  /*4220*/  @P6 FSEL R7, R7, -INF , !P0 ;  /* 0xff80000007076808 */ /* 0x000fe20004000000 */
[--C-:B------:R-:W-:Y:S01]  /*4230*/  FFMA.FTZ R6, R6, c[0x0][0x23c], -R133.reuse ;  /* 0x00008f0006067a23 */ /* 0x100fe20000010885 */
[----:B------:R-:W-:Y:S01]  /*4240*/  @P6 ISETP.GE.AND P5, PT, R0, R204, PT ;  /* 0x000000cc0000620c */ /* 0x000fe20003fa6270 */
[----:B------:R1:W4:Y:S01]  /*4250*/  MUFU.EX2 R183, R4 ;  /* 0x0000000400b77308 */ /* 0x0003220000000800 */
[----:B------:R-:W-:Y:S01]  /*4260*/  @P6 IADD3 R0, R203, 0x10, RZ ;  /* 0x00000010cb006810 */ /* 0x000fe20007ffe0ff */
[----:B------:R-:W-:Y:S01]  /*4270*/  FFMA.FTZ R7, R7, c[0x0][0x23c], -R133 ;  /* 0x00008f0007077a23 */ /* 0x000fe20000010885 */
[----:B------:R-:W-:Y:S01]  /*4280*/  @P6 IADD3 R143, R203, 0x18, RZ ;  /* 0x00000018cb8f6810 */ /* 0x000fe20007ffe0ff */
[----:B------:R-:W-:Y:S01]  /*4290*/  FFMA.FTZ R9, R161, -R176, R9 ;  /* 0x800000b0a1097223 */ /* 0x000fe20000010009 */
[----:B------:R-:W-:Y:S01]  /*42a0*/  @P6 ISETP.GE.AND P3, PT, R0, R204, PT ;  /* 0x000000cc0000620c */ /* 0x000fe20003f66270 */
[-C--:B------:R-:W-:Y:S01]  /*42b0*/  FFMA.FTZ R11, R179, -R176.reuse, R11 ;  /* 0x800000b0b30b7223 */ /* 0x080fe2000001000b */
[----:B------:R-:W-:Y:S01]  /*42c0*/  FSEL R0, R135, RZ, P2 ;  /* 0x000000ff87007208 */ /* 0x000fe20001000000 */
[-C--:B--2---:R-:W-:Y:S01]  /*42d0*/  FFMA.FTZ R16, R177, -R176.reuse, R16 ;  /* 0x800000b0b1107223 */ /* 0x084fe20000010010 */
[----:B------:R-:W-:Y:S01]  /*42e0*/  @P6 IADD3 R135, R203, 0x11, RZ ;  /* 0x00000011cb876810 */ /* 0x000fe20007ffe0ff */
[----:B------:R-:W2:Y:S01]  /*42f0*/  MUFU.EX2 R189, R7 ;  /* 0x0000000700bd7308 */ /* 0x000ea20000000800 */
[----:B------:R-:W-:Y:S01]  /*4300*/  @P6 FSEL R9, R9, -INF , !P0 ;  /* 0xff80000009096808 */ /* 0x000fe20004000000 */
[----:B------:R-:W-:Y:S01]  /*4310*/  FFMA.FTZ R19, R178, -R176, R19 ;  /* 0x800000b0b2137223 */ /* 0x000fe20000010013 */
[----:B------:R-:W-:Y:S01]  /*4320*/  @P6 ISETP.GE.AND P2, PT, R135, R204, PT ;  /* 0x000000cc8700620c */ /* 0x000fe20003f46270 */
[----:B------:R-:W-:Y:S01]  /*4330*/  FFMA.FTZ R8, R162, -R176, R8 ;  /* 0x800000b0a2087223 */ /* 0x000fe20000010008 */
[----:B------:R-:W-:Y:S01]  /*4340*/  @P6 FSEL R11, R11, -INF , !P0 ;  /* 0xff8000000b0b6808 */ /* 0x000fe20004000000 */
[--C-:B------:R-:W-:Y:S01]  /*4350*/  FFMA.FTZ R9, R9, c[0x0][0x23c], -R132.reuse ;  /* 0x00008f0009097a23 */ /* 0x100fe20000010884 */
[----:B------:R-:W-:Y:S01]  /*4360*/  LOP3.LUT R135, R234, R141, RZ, 0x3c, !PT ;  /* 0x0000008dea877212 */ /* 0x000fe200078e3cff */
[----:B------:R-:W-:Y:S01]  /*4370*/  IMAD.WIDE.U32 R140, R140, -0x2daee0ad, RZ ;  /* 0xd2511f538c8c7825 */ /* 0x000fe200078e00ff */
[----:B------:R-:W-:Y:S01]  /*4380*/  @P6 FSEL R8, R8, -INF , !P4 ;  /* 0xff80000008086808 */ /* 0x000fe20006000000 */
[----:B------:R2:W2:Y:S01]  /*4390*/  MUFU.EX2 R181, R6 ;  /* 0x0000000600b57308 */ /* 0x0004a20000000800 */
[----:B------:R-:W-:Y:S01]  /*43a0*/  @P6 FSEL R16, R16, -INF , !P1 ;  /* 0xff80000010106808 */ /* 0x000fe20004800000 */
[----:B------:R-:W-:Y:S01]  /*43b0*/  IMAD.WIDE.U32 R152, R135, -0x2daee0ad, RZ ;  /* 0xd2511f5387987825 */ /* 0x000fe200078e00ff */
[----:B------:R-:W-:Y:S02]  /*43c0*/  @P6 FSEL R19, R19, -INF , !P5 ;  /* 0xff80000013136808 */ /* 0x000fe40006800000 */
[----:B-1----:R-:W-:Y:S01]  /*43d0*/  @P6 IADD3 R4, R203, 0x19, RZ ;  /* 0x00000019cb046810 */ /* 0x002fe20007ffe0ff */
[----:B------:R-:W-:Y:S01]  /*43e0*/  FFMA.FTZ R8, R8, c[0x0][0x23c], -R132 ;  /* 0x00008f0008087a23 */ /* 0x000fe20000010884 */
[----:B------:R-:W-:Y:S01]  /*43f0*/  LOP3.LUT R144, R153, R182, R248, 0x96, !PT ;  /* 0x000000b699907212 */ /* 0x000fe200078e96f8 */
[----:B------:R-:W-:Y:S01]  /*4400*/  FFMA.FTZ R19, R19, c[0x0][0x23c], -R133 ;  /* 0x00008f0013137a23 */ /* 0x000fe20000010885 */
[----:B------:R-:W-:Y:S01]  /*4410*/  LOP3.LUT R152, R141, R152, R249, 0x96, !PT ;  /* 0x000000988d987212 */ /* 0x000fe200078e96f9 */
[----:B------:R1:W1:Y:S01]  /*4420*/  MUFU.EX2 R182, R5 ;  /* 0x0000000500b67308 */ /* 0x0002620000000800 */
[----:B------:R-:W-:Y:S01]  /*4430*/  @P6 ISETP.GE.AND P0, PT, R4, R204, PT ;  /* 0x000000cc0400620c */ /* 0x000fe20003f06270 */
[----:B------:R-:W-:Y:S04]  /*4440*/  IMAD.WIDE.U32 R144, R144, -0x326172a9, RZ ;  /* 0xcd9e8d5790907825 */ /* 0x000fe800078e00ff */
[----:B------:R-:W-:Y:S04]  /*4450*/  IMAD.WIDE.U32 R152, R152, -0x326172a9, RZ ;  /* 0xcd9e8d5798987825 */ /* 0x000fe800078e00ff */
[----:B------:R-:W-:Y:S01]  /*4460*/  FFMA.FTZ R12, R196, -R176, R12 ;  /* 0x800000b0c40c7223 */ /* 0x000fe2000001000c */
[----:B------:R-:W-:Y:S01]  /*4470*/  LOP3.LUT R144, R153, R144, R245, 0x96, !PT ;  /* 0x0000009099907212 */ /* 0x000fe200078e96f5 */
[----:B------:R-:W-:Y:S01]  /*4480*/  FFMA.FTZ R13, R197, -R176, R13 ;  /* 0x800000b0c50d7223 */ /* 0x000fe2000001000d */
[----:B------:R3:W3:Y:S01]  /*4490*/  MUFU.EX2 R190, R8 ;  /* 0x0000000800be7308 */ /* 0x0006e20000000800 */
[----:B--2---:R-:W-:Y:S01]  /*44a0*/  LOP3.LUT R6, R145, R142, R244, 0x96, !PT ;  /* 0x0000008e91067212 */ /* 0x004fe200078e96f4 */
[-C--:B------:R-:W-:Y:S01]  /*44b0*/  FFMA.FTZ R10, R180, -R176.reuse, R10 ;  /* 0x800000b0b40a7223 */ /* 0x080fe2000001000a */
[----:B------:R-:W-:Y:S01]  /*44c0*/  @P6 FSEL R12, R12, -INF , !P1 ;  /* 0xff8000000c0c6808 */ /* 0x000fe20004800000 */
[----:B------:R-:W-:Y:S01]  /*44d0*/  FFMA.FTZ R14, R162, -R176, R14 ;  /* 0x800000b0a20e7223 */ /* 0x000fe2000001000e */
[----:B------:R-:W-:Y:S01]  /*44e0*/  @P6 FSEL R13, R13, -INF , !P5 ;  /* 0xff8000000d0d6808 */ /* 0x000fe20006800000 */
[----:B------:R-:W-:Y:S01]  /*44f0*/  IMAD.WIDE.U32 R6, R6, -0x2daee0ad, RZ ;  /* 0xd2511f5306067825 */ /* 0x000fe200078e00ff */
[----:B------:R-:W-:Y:S02]  /*4500*/  @P6 FSEL R10, R10, -INF , !P4 ;  /* 0xff8000000a0a6808 */ /* 0x000fe40006000000 */
[----:B------:R-:W-:Y:S01]  /*4510*/  @P6 FSEL R14, R14, -INF , !P1 ;  /* 0xff8000000e0e6808 */ /* 0x000fe20004800000 */
[----:B------:R-:W-:Y:S01]  /*4520*/  FFMA.FTZ R12, R12, c[0x0][0x23c], -R132 ;  /* 0x00008f000c0c7a23 */ /* 0x000fe20000010884 */
[----:B------:R-:W-:Y:S01]  /*4530*/  LOP3.LUT R156, R7, R140, R250, 0x96, !PT ;  /* 0x0000008c079c7212 */ /* 0x000fe200078e96fa */
[----:B-1----:R-:W-:Y:S01]  /*4540*/  IMAD.WIDE.U32 R4, R157, -0x2daee0ad, RZ ;  /* 0xd2511f539d047825 */ /* 0x002fe200078e00ff */
[----:B------:R1:W2:Y:S01]  /*4550*/  MUFU.EX2 R188, R9 ;  /* 0x0000000900bc7308 */ /* 0x0002a20000000800 */
[----:B------:R-:W-:Y:S02]  /*4560*/  @P6 ISETP.GE.AND P4, PT, R143, R204, PT ;  /* 0x000000cc8f00620c */ /* 0x000fe40003f86270 */
[----:B------:R-:W-:Y:S01]  /*4570*/  FFMA.FTZ R13, R13, c[0x0][0x23c], -R132 ;  /* 0x00008f000d0d7a23 */ /* 0x000fe20000010884 */
[----:B------:R-:W-:Y:S01]  /*4580*/  LOP3.LUT R145, R187, R4, R242, 0x96, !PT ;  /* 0x00000004bb917212 */ /* 0x000fe200078e96f2 */
[----:B------:R-:W-:Y:S01]  /*4590*/  FFMA.FTZ R10, R10, c[0x0][0x23c], -R0 ;  /* 0x00008f000a0a7a23 */ /* 0x000fe20000010800 */
[----:B------:R-:W-:Y:S01]  /*45a0*/  LOP3.LUT R135, R247, R5, RZ, 0x3c, !PT ;  /* 0x00000005f7877212 */ /* 0x000fe200078e3cff */
[----:B------:R-:W-:Y:S03]  /*45b0*/  IMAD.WIDE.U32 R4, R144, -0x2daee0ad, RZ ;  /* 0xd2511f5390047825 */ /* 0x000fe600078e00ff */
[----:B------:R1:W1:Y:S01]  /*45c0*/  MUFU.EX2 R192, R10 ;  /* 0x0000000a00c07308 */ /* 0x0002620000000800 */
[----:B------:R-:W-:Y:S01]  /*45d0*/  IMAD.WIDE.U32 R184, R135, -0x326172a9, RZ ;  /* 0xcd9e8d5787b87825 */ /* 0x000fe200078e00ff */
[----:B------:R-:W-:Y:S02]  /*45e0*/  LOP3.LUT R135, R5, R6, R251, 0x96, !PT ;  /* 0x0000000605877212 */ /* 0x000fe400078e96fb */
[C---:B------:R-:W-:Y:S01]  /*45f0*/  LOP3.LUT R153, R4.reuse, 0xff, RZ, 0xc0, !PT ;  /* 0x000000ff04997812 */ /* 0x040fe200078ec0ff */
[----:B------:R-:W-:Y:S01]  /*4600*/  IMAD.WIDE.U32 R144, R145, -0x326172a9, RZ ;  /* 0xcd9e8d5791907825 */ /* 0x000fe200078e00ff */
[--C-:B------:R-:W-:Y:S02]  /*4610*/  SHF.R.U32.HI R154, RZ, 0x18, R4.reuse ;  /* 0x00000018ff9a7819 */ /* 0x100fe40000011604 */
[----:B------:R-:W-:Y:S01]  /*4620*/  SHF.R.U32.HI R201, RZ, 0x10, R4 ;  /* 0x00000010ffc97819 */ /* 0x000fe20000011604 */
[--C-:B------:R-:W-:Y:S01]  /*4630*/  FFMA.FTZ R11, R11, c[0x0][0x23c], -R0.reuse ;  /* 0x00008f000b0b7a23 */ /* 0x100fe20000010800 */
[----:B------:R-:W-:Y:S01]  /*4640*/  LOP3.LUT R200, R4, 0xffff, RZ, 0xc0, !PT ;  /* 0x0000ffff04c87812 */ /* 0x000fe200078ec0ff */
[----:B------:R-:W-:Y:S01]  /*4650*/  FFMA.FTZ R14, R14, c[0x0][0x23c], -R0 ;  /* 0x00008f000e0e7a23 */ /* 0x000fe20000010800 */
[----:B------:R-:W2:Y:S01]  /*4660*/  LDSM.16.M88.4 R4, [R165+0xd400] ;  /* 0x00d40000a504783b */ /* 0x000ea20000000200 */
[----:B------:R-:W-:Y:S01]  /*4670*/  LOP3.LUT R140, R145, R184, R243, 0x96, !PT ;  /* 0x000000b8918c7212 */ /* 0x000fe200078e96f3 */
[----:B------:R-:W-:Y:S01]  /*4680*/  FFMA.FTZ R16, R16, c[0x0][0x23c], -R134 ;  /* 0x00008f0010107a23 */ /* 0x000fe20000010886 */
[----:B------:R-:W-:Y:S01]  /*4690*/  LOP3.LUT R142, R234, R185, RZ, 0x3c, !PT ;  /* 0x000000b9ea8e7212 */ /* 0x000fe200078e3cff */
[----:B------:R-:W-:Y:S01]  /*46a0*/  MUFU.EX2 R184, R13 ;  /* 0x0000000d00b87308 */ /* 0x000fe20000000800 */
[----:B------:R-:W-:Y:S02]  /*46b0*/  FFMA.FTZ R15, R161, -R176, R15 ;  /* 0x800000b0a10f7223 */ /* 0x000fe4000001000f */
[----:B------:R-:W-:Y:S03]  /*46c0*/  IMAD.WIDE.U32 R140, R140, -0x2daee0ad, RZ ;  /* 0xd2511f538c8c7825 */ /* 0x000fe600078e00ff */
[----:B------:R-:W-:Y:S01]  /*46d0*/  @P6 FSEL R15, R15, -INF , !P5 ;  /* 0xff8000000f0f6808 */ /* 0x000fe20006800000 */
[----:B------:R-:W-:Y:S03]  /*46e0*/  IMAD.WIDE.U32 R142, R142, -0x2daee0ad, RZ ;  /* 0xd2511f538e8e7825 */ /* 0x000fe600078e00ff */
[----:B------:R4:W2:Y:S01]  /*46f0*/  MUFU.EX2 R185, R12 ;  /* 0x0000000c00b97308 */ /* 0x0008a20000000800 */
[----:B------:R-:W-:Y:S01]  /*4700*/  FFMA.FTZ R15, R15, c[0x0][0x23c], -R0 ;  /* 0x00008f000f0f7a23 */ /* 0x000fe20000010800 */
[----:B---3--:R-:W-:Y:S01]  /*4710*/  LOP3.LUT R8, R143, R186, R248, 0x96, !PT ;  /* 0x000000ba8f087212 */ /* 0x008fe200078e96f8 */
[----:B------:R-:W-:Y:S01]  /*4720*/  FFMA.FTZ R18, R206, -R176, R18 ;  /* 0x800000b0ce127223 */ /* 0x000fe20000010012 */
[----:B------:R-:W-:Y:S01]  /*4730*/  LOP3.LUT R142, R141, R142, R249, 0x96, !PT ;  /* 0x0000008e8d8e7212 */ /* 0x000fe200078e96f9 */
[----:B------:R-:W-:Y:S02]  /*4740*/  FFMA.FTZ R17, R193, -R176, R17 ;  /* 0x800000b0c1117223 */ /* 0x000fe40000010011 */
[----:B-1----:R-:W-:Y:S01]  /*4750*/  IMAD.WIDE.U32 R8, R8, -0x326172a9, RZ ;  /* 0xcd9e8d5708087825 */ /* 0x002fe200078e00ff */
[----:B------:R-:W-:Y:S02]  /*4760*/  @P6 FSEL R18, R18, -INF , !P1 ;  /* 0xff80000012126808 */ /* 0x000fe40004800000 */
[----:B------:R-:W-:Y:S01]  /*4770*/  MUFU.EX2 R180, R16 ;  /* 0x0000001000b47308 */ /* 0x000fe20000000800 */
[----:B------:R-:W-:Y:S02]  /*4780*/  ISETP.LE.U32.AND P1, PT, R153, UR4, PT ;  /* 0x0000000499007c0c */ /* 0x000fe4000bf23070 */
[----:B------:R-:W-:Y:S01]  /*4790*/  FFMA.FTZ R18, R18, c[0x0][0x23c], -R133 ;  /* 0x00008f0012127a23 */ /* 0x000fe20000010885 */
[----:B------:R-:W-:Y:S02]  /*47a0*/  LOP3.LUT R10, R9, R144, R244, 0x96, !PT ;  /* 0x00000090090a7212 */ /* 0x000fe400078e96f4 */
[----:B------:R-:W-:Y:S02]  /*47b0*/  @P6 FSEL R17, R17, -INF , !P5 ;  /* 0xff80000011116808 */ /* 0x000fe40006800000 */
[----:B------:R-:W-:Y:S02]  /*47c0*/  ISETP.LE.U32.AND P5, PT, R154, UR4, PT ;  /* 0x000000049a007c0c */ /* 0x000fe4000bfa3070 */
[----:B------:R-:W-:Y:S01]  /*47d0*/  MUFU.EX2 R178, R18 ;  /* 0x0000001200b27308 */ /* 0x000fe20000000800 */
[----:B------:R-:W-:Y:S02]  /*47e0*/  FFMA.FTZ R17, R17, c[0x0][0x23c], -R134 ;  /* 0x00008f0011117a23 */ /* 0x000fe40000010886 */
[----:B----4-:R-:W-:Y:S01]  /*47f0*/  IMAD.WIDE.U32 R12, R142, -0x326172a9, RZ ;  /* 0xcd9e8d578e0c7825 */ /* 0x010fe200078e00ff */
[-C--:B--2---:R-:W-:Y:S04]  /*4800*/  HMMA.16816.F32 R20, R136, R4.reuse, R20 ;  /* 0x000000048814723c */ /* 0x084fe80000001814 */
[----:B------:R-:W-:Y:S02]  /*4810*/  LOP3.LUT R8, R13, R8, R245, 0x96, !PT ;  /* 0x000000080d087212 */ /* 0x000fe400078e96f5 */
[----:B------:R1:W-:Y:S02]  /*4820*/  MUFU.EX2 R191, R11 ;  /* 0x0000000b00bf7308 */ /* 0x0003e40000000800 */
[C---:B------:R-:W-:Y:S01]  /*4830*/  HMMA.16816.F32 R24, R148.reuse, R4, R24 ;  /* 0x000000049418723c */ /* 0x040fe20000001818 */
[----:B------:R-:W-:Y:S07]  /*4840*/  IMAD.WIDE.U32 R8, R8, -0x2daee0ad, RZ ;  /* 0xd2511f5308087825 */ /* 0x000fee00078e00ff */
[----:B------:R2:W3:Y:S01]  /*4850*/  MUFU.EX2 R187, R14 ;  /* 0x0000000e00bb7308 */ /* 0x0004e20000000800 */
[C---:B------:R-:W-:Y:S01]  /*4860*/  LOP3.LUT R141, R8.reuse, 0xff, RZ, 0xc0, !PT ;  /* 0x000000ff088d7812 */ /* 0x040fe200078ec0ff */
[-C--:B------:R-:W-:Y:S02]  /*4870*/  HMMA.16816.F32 R28, R148, R6.reuse, R28 ;  /* 0x00000006941c723c */ /* 0x080fe4000000181c */
[--C-:B------:R-:W-:Y:S02]  /*4880*/  SHF.R.U32.HI R144, RZ, 0x18, R8.reuse ;  /* 0x00000018ff907819 */ /* 0x100fe40000011608 */
[----:B------:R-:W-:Y:S01]  /*4890*/  LOP3.LUT R142, R8, 0xffff, RZ, 0xc0, !PT ;  /* 0x0000ffff088e7812 */ /* 0x000fe200078ec0ff */
[----:B------:R-:W-:Y:S01]  /*48a0*/  IMAD.WIDE.U32 R4, R156, -0x326172a9, RZ ;  /* 0xcd9e8d579c047825 */ /* 0x000fe200078e00ff */
[----:B------:R-:W-:Y:S02]  /*48b0*/  SHF.R.U32.HI R143, RZ, 0x10, R8 ;  /* 0x00000010ff8f7819 */ /* 0x000fe40000011608 */
[----:B------:R-:W-:Y:S01]  /*48c0*/  HMMA.16816.F32 R32, R136, R6, R32 ;  /* 0x000000068820723c */ /* 0x000fe20000001820 */
[-C--:B------:R-:W-:Y:S01]  /*48d0*/  FFMA.FTZ R22, R177, -R176.reuse, R22 ;  /* 0x800000b0b1167223 */ /* 0x080fe20000010016 */
[----:B------:R4:W-:Y:S02]  /*48e0*/  MUFU.EX2 R179, R17 ;  /* 0x0000001100b37308 */ /* 0x0009e40000000800 */
[----:B-1----:R-:W-:Y:S01]  /*48f0*/  IMAD.WIDE.U32 R10, R10, -0x2daee0ad, RZ ;  /* 0xd2511f530a0a7825 */ /* 0x002fe200078e00ff */
[----:B------:R-:W-:Y:S02]  /*4900*/  LOP3.LUT R16, R4, 0xff, RZ, 0xc0, !PT ;  /* 0x000000ff04107812 */ /* 0x000fe400078ec0ff */
[----:B------:R-:W-:Y:S01]  /*4910*/  @P6 FSEL R22, R22, -INF , !P3 ;  /* 0xff80000016166808 */ /* 0x000fe20005800000 */
[----:B------:R-:W-:Y:S01]  /*4920*/  FFMA.FTZ R24, R159, -R176, R24 ;  /* 0x800000b09f187223 */ /* 0x000fe20000010018 */
[----:B------:R-:W-:Y:S03]  /*4930*/  LOP3.LUT R140, R11, R140, R250, 0x96, !PT ;  /* 0x0000008c0b8c7212 */ /* 0x000fe600078e96fa */
[----:B------:R-:W-:Y:S01]  /*4940*/  LOP3.LUT R11, R9, R10, R251, 0x96, !PT ;  /* 0x0000000a090b7212 */ /* 0x000fe200078e96fb */
[----:B------:R-:W-:Y:S01]  /*4950*/  FFMA.FTZ R20, R194, -R176, R20 ;  /* 0x800000b0c2147223 */ /* 0x000fe20000010014 */
[----:B------:R-:W-:Y:S01]  /*4960*/  LOP3.LUT R10, R5, R152, R246, 0x96, !PT ;  /* 0x00000098050a7212 */ /* 0x000fe200078e96f6 */
[-C--:B------:R-:W-:Y:S01]  /*4970*/  FFMA.FTZ R26, R196, -R176.reuse, R26 ;  /* 0x800000b0c41a7223 */ /* 0x080fe2000001001a */
[----:B--2---:R-:W-:Y:S01]  /*4980*/  LOP3.LUT R14, R4, 0xffff, RZ, 0xc0, !PT ;  /* 0x0000ffff040e7812 */ /* 0x004fe200078ec0ff */
[----:B------:R1:W-:Y:S01]  /*4990*/  MUFU.EX2 R186, R15 ;  /* 0x0000000f00ba7308 */ /* 0x0003e20000000800 */
[----:B------:R-:W-:Y:S01]  /*49a0*/  LOP3.LUT R5, R10, 0xff, RZ, 0xc0, !PT ;  /* 0x000000ff0a057812 */ /* 0x000fe200078ec0ff */
[-C--:B------:R-:W-:Y:S01]  /*49b0*/  FFMA.FTZ R25, R155, -R176.reuse, R25 ;  /* 0x800000b09b197223 */ /* 0x080fe20000010019 */
[----:B------:R-:W-:Y:S01]  /*49c0*/  @P6 FSEL R20, R20, -INF , !P3 ;  /* 0xff80000014146808 */ /* 0x000fe20005800000 */
[-C--:B------:R-:W-:Y:S01]  /*49d0*/  FFMA.FTZ R21, R163, -R176.reuse, R21 ;  /* 0x800000b0a3157223 */ /* 0x080fe20000010015 */
[----:B------:R-:W-:Y:S01]  /*49e0*/  @P6 FSEL R24, R24, -INF , !P3 ;  /* 0xff80000018186808 */ /* 0x000fe20005800000 */
[-C--:B------:R-:W-:Y:S01]  /*49f0*/  FFMA.FTZ R23, R193, -R176.reuse, R23 ;  /* 0x800000b0c1177223 */ /* 0x080fe20000010017 */
[----:B------:R-:W-:Y:S01]  /*4a00*/  @P6 FSEL R26, R26, -INF , !P3 ;  /* 0xff8000001a1a6808 */ /* 0x000fe20005800000 */
[-C--:B------:R-:W-:Y:S01]  /*4a10*/  FFMA.FTZ R27, R197, -R176.reuse, R27 ;  /* 0x800000b0c51b7223 */ /* 0x080fe2000001001b */
[----:B------:R-:W-:Y:S01]  /*4a20*/  ISETP.LE.U32.AND P3, PT, R5, UR4, PT ;  /* 0x0000000405007c0c */ /* 0x000fe2000bf63070 */
[-C--:B------:R-:W-:Y:S01]  /*4a30*/  FFMA.FTZ R28, R199, -R176.reuse, R28 ;  /* 0x800000b0c71c7223 */ /* 0x080fe2000001001c */
[----:B------:R-:W-:Y:S01]  /*4a40*/  SHF.R.U32.HI R5, RZ, 0x18, R10 ;  /* 0x00000018ff057819 */ /* 0x000fe2000001160a */
[-C--:B------:R-:W-:Y:S01]  /*4a50*/  FFMA.FTZ R30, R159, -R176.reuse, R30 ;  /* 0x800000b09f1e7223 */ /* 0x080fe2000001001e */
[----:B------:R-:W-:Y:S01]  /*4a60*/  @P6 FSEL R21, R21, -INF , !P2 ;  /* 0xff80000015156808 */ /* 0x000fe20005000000 */
[-C--:B------:R-:W-:Y:S01]  /*4a70*/  FFMA.FTZ R32, R158, -R176.reuse, R32 ;  /* 0x800000b09e207223 */ /* 0x080fe20000010020 */
[----:B------:R-:W-:Y:S01]  /*4a80*/  @P6 FSEL R23, R23, -INF , !P2 ;  /* 0xff80000017176808 */ /* 0x000fe20005000000 */
[-C--:B------:R-:W-:Y:S01]  /*4a90*/  FFMA.FTZ R34, R194, -R176.reuse, R34 ;  /* 0x800000b0c2227223 */ /* 0x080fe20000010022 */
[----:B------:R-:W-:Y:S01]  /*4aa0*/  @P6 FSEL R25, R25, -INF , !P2 ;  /* 0xff80000019196808 */ /* 0x000fe20005000000 */
[----:B------:R-:W-:Y:S01]  /*4ab0*/  IMAD.WIDE.U32 R8, R140, -0x326172a9, RZ ;  /* 0xcd9e8d578c087825 */ /* 0x000fe200078e00ff */
[----:B------:R-:W-:Y:S01]  /*4ac0*/  @P6 FSEL R27, R27, -INF , !P2 ;  /* 0xff8000001b1b6808 */ /* 0x000fe20005000000 */
[----:B------:R-:W-:Y:S01]  /*4ad0*/  MUFU.EX2 R177, R19 ;  /* 0x0000001300b17308 */ /* 0x000fe20000000800 */
[----:B------:R-:W-:Y:S01]  /*4ae0*/  ISETP.LE.U32.AND P2, PT, R5, UR4, PT ;  /* 0x0000000405007c0c */ /* 0x000fe2000bf43070 */
[-C--:B------:R-:W-:Y:S01]  /*4af0*/  FFMA.FTZ R29, R198, -R176.reuse, R29 ;  /* 0x800000b0c61d7223 */ /* 0x080fe2000001001d */
[----:B------:R-:W-:Y:S01]  /*4b00*/  SHF.R.U32.HI R5, RZ, 0x10, R10 ;  /* 0x00000010ff057819 */ /* 0x000fe2000001160a */
[-C--:B------:R-:W-:Y:S01]  /*4b10*/  FFMA.FTZ R31, R155, -R176.reuse, R31 ;  /* 0x800000b09b1f7223 */ /* 0x080fe2000001001f */
[----:B------:R-:W-:Y:S01]  /*4b20*/  @P6 FSEL R28, R28, -INF , !P4 ;  /* 0xff8000001c1c6808 */ /* 0x000fe20006000000 */
[-C--:B------:R-:W-:Y:S01]  /*4b30*/  FFMA.FTZ R33, R202, -R176.reuse, R33 ;  /* 0x800000b0ca217223 */ /* 0x080fe20000010021 */
[----:B------:R-:W-:Y:S01]  /*4b40*/  LOP3.LUT R5, R5, 0xff, RZ, 0xc0, !PT ;  /* 0x000000ff05057812 */ /* 0x000fe200078ec0ff */
[----:B------:R-:W-:Y:S01]  /*4b50*/  FFMA.FTZ R35, R163, -R176, R35 ;  /* 0x800000b0a3237223 */ /* 0x000fe20000010023 */
[----:B------:R-:W-:Y:S01]  /*4b60*/  @P6 FSEL R30, R30, -INF , !P4 ;  /* 0xff8000001e1e6808 */ /* 0x000fe20006000000 */
[----:B------:R-:W-:Y:S01]  /*4b70*/  @!P3 FADD.FTZ R183, -R183, -RZ ;  /* 0x800000ffb7b7b221 */ /* 0x000fe20000010100 */
[----:B------:R-:W-:Y:S01]  /*4b80*/  @P6 FSEL R32, R32, -INF , !P4 ;  /* 0xff80000020206808 */ /* 0x000fe20006000000 */
[--C-:B------:R-:W-:Y:S01]  /*4b90*/  FFMA.FTZ R20, R20, c[0x0][0x23c], -R134.reuse ;  /* 0x00008f0014147a23 */ /* 0x100fe20000010886 */
[----:B------:R-:W-:Y:S01]  /*4ba0*/  @P6 FSEL R34, R34, -INF , !P4 ;  /* 0xff80000022226808 */ /* 0x000fe20006000000 */
[----:B------:R-:W-:Y:S01]  /*4bb0*/  @!P2 FADD.FTZ R189, -R189, -RZ ;  /* 0x800000ffbdbda221 */ /* 0x000fe20000010100 */
[----:B------:R-:W-:Y:S01]  /*4bc0*/  ISETP.LE.U32.AND P4, PT, R5, UR4, PT ;  /* 0x0000000405007c0c */ /* 0x000fe2000bf83070 */
[----:B------:R-:W-:Y:S01]  /*4bd0*/  FFMA.FTZ R21, R21, c[0x0][0x23c], -R134 ;  /* 0x00008f0015157a23 */ /* 0x000fe20000010886 */
[----:B------:R-:W-:Y:S01]  /*4be0*/  LOP3.LUT R5, R10, 0xffff, RZ, 0xc0, !PT ;  /* 0x0000ffff0a057812 */ /* 0x000fe200078ec0ff */
[----:B------:R-:W2:Y:S01]  /*4bf0*/  MUFU.EX2 R160, R20 ;  /* 0x0000001400a07308 */ /* 0x000ea20000000800 */
[----:B----4-:R-:W-:Y:S01]  /*4c00*/  SHF.R.U32.HI R17, RZ, 0x18, R4 ;  /* 0x00000018ff117819 */ /* 0x010fe20000011604 */
[----:B------:R-:W-:Y:S01]  /*4c10*/  FFMA.FTZ R22, R22, c[0x0][0x23c], -R133 ;  /* 0x00008f0016167a23 */ /* 0x000fe20000010885 */
[----:B------:R-:W-:Y:S01]  /*4c20*/  SHF.R.U32.HI R5, RZ, 0x8, R5 ;  /* 0x00000008ff057819 */ /* 0x000fe20000011605 */
[----:B------:R-:W-:Y:S01]  /*4c30*/  FFMA.FTZ R24, R24, c[0x0][0x23c], -R132 ;  /* 0x00008f0018187a23 */ /* 0x000fe20000010884 */
[----:B-1----:R-:W-:Y:S01]  /*4c40*/  SHF.R.U32.HI R15, RZ, 0x10, R4 ;  /* 0x00000010ff0f7819 */ /* 0x002fe20000011604 */
[----:B------:R-:W-:Y:S01]  /*4c50*/  FFMA.FTZ R32, R32, c[0x0][0x23c], -R134 ;  /* 0x00008f0020207a23 */ /* 0x000fe20000010886 */
[----:B------:R-:W-:Y:S01]  /*4c60*/  LOP3.LUT R5, R5, 0xffff, RZ, 0xc0, !PT ;  /* 0x0000ffff05057812 */ /* 0x000fe200078ec0ff */
[----:B------:R-:W-:Y:S01]  /*4c70*/  FFMA.FTZ R30, R30, c[0x0][0x23c], -R0 ;  /* 0x00008f001e1e7a23 */ /* 0x000fe20000010800 */
[----:B------:R-:W-:Y:S01]  /*4c80*/  LOP3.LUT R4, R9, R12, R246, 0x96, !PT ;  /* 0x0000000c09047212 */ /* 0x000fe200078e96f6 */
[----:B------:R-:W-:Y:S01]  /*4c90*/  @!P4 FADD.FTZ R181, -R181, -RZ ;  /* 0x800000ffb5b5c221 */ /* 0x000fe20000010100 */
[----:B------:R-:W-:Y:S01]  /*4ca0*/  @P6 FSEL R29, R29, -INF , !P0 ;  /* 0xff8000001d1d6808 */ /* 0x000fe20004000000 */
[----:B------:R-:W-:Y:S01]  /*4cb0*/  MUFU.EX2 R157, R21 ;  /* 0x00000015009d7308 */ /* 0x000fe20000000800 */
[----:B------:R-:W-:Y:S01]  /*4cc0*/  @P6 FSEL R31, R31, -INF , !P0 ;  /* 0xff8000001f1f6808 */ /* 0x000fe20004000000 */
[--C-:B------:R-:W-:Y:S01]  /*4cd0*/  FFMA.FTZ R26, R26, c[0x0][0x23c], -R0.reuse ;  /* 0x00008f001a1a7a23 */ /* 0x100fe20000010800 */
[----:B------:R-:W-:Y:S01]  /*4ce0*/  @P6 FSEL R33, R33, -INF , !P0 ;  /* 0xff80000021216808 */ /* 0x000fe20004000000 */
[--C-:B------:R-:W-:Y:S01]  /*4cf0*/  FFMA.FTZ R27, R27, c[0x0][0x23c], -R0.reuse ;  /* 0x00008f001b1b7a23 */ /* 0x100fe20000010800 */
[----:B------:R-:W-:Y:S01]  /*4d00*/  @P6 FSEL R35, R35, -INF , !P0 ;  /* 0xff80000023236808 */ /* 0x000fe20004000000 */
[----:B------:R-:W-:Y:S01]  /*4d10*/  FFMA.FTZ R0, R31, c[0x0][0x23c], -R0 ;  /* 0x00008f001f007a23 */ /* 0x000fe20000010800 */
[----:B------:R-:W-:Y:S01]  /*4d20*/  ISETP.LE.U32.AND P0, PT, R5, UR4, PT ;  /* 0x0000000405007c0c */ /* 0x000fe2000bf03070 */
[----:B------:R-:W-:Y:S01]  /*4d30*/  FFMA.FTZ R134, R33, c[0x0][0x23c], -R134 ;  /* 0x00008f0021867a23 */ /* 0x000fe20000010886 */
[C---:B------:R-:W-:Y:S01]  /*4d40*/  LOP3.LUT R5, R4.reuse, 0xffff, RZ, 0xc0, !PT ;  /* 0x0000ffff04057812 */ /* 0x040fe200078ec0ff */
[----:B------:R-:W-:Y:S01]  /*4d50*/  MUFU.EX2 R159, R22 ;  /* 0x00000016009f7308 */ /* 0x000fe20000000800 */
[----:B------:R-:W-:Y:S01]  /*4d60*/  LOP3.LUT R6, R4, 0xff, RZ, 0xc0, !PT ;  /* 0x000000ff04067812 */ /* 0x000fe200078ec0ff */
[--C-:B------:R-:W-:Y:S01]  /*4d70*/  FFMA.FTZ R23, R23, c[0x0][0x23c], -R133.reuse ;  /* 0x00008f0017177a23 */ /* 0x100fe20000010885 */
[----:B------:R-:W-:Y:S01]  /*4d80*/  SHF.R.U32.HI R7, RZ, 0x10, R4 ;  /* 0x00000010ff077819 */ /* 0x000fe20000011604 */
[----:B------:R-:W-:Y:S01]  /*4d90*/  FFMA.FTZ R25, R25, c[0x0][0x23c], -R132 ;  /* 0x00008f0019197a23 */ /* 0x000fe20000010884 */
[----:B------:R-:W-:Y:S01]  /*4da0*/  ISETP.LE.U32.AND P6, PT, R6, UR4, PT ;  /* 0x0000000406007c0c */ /* 0x000fe2000bfc3070 */
[--C-:B------:R-:W-:Y:S01]  /*4db0*/  FFMA.FTZ R34, R34, c[0x0][0x23c], -R133.reuse ;  /* 0x00008f0022227a23 */ /* 0x100fe20000010885 */
[----:B------:R-:W-:Y:S01]  /*4dc0*/  SHF.R.U32.HI R6, RZ, 0x18, R4 ;  /* 0x00000018ff067819 */ /* 0x000fe20000011604 */
[----:B------:R-:W-:Y:S01]  /*4dd0*/  FFMA.FTZ R133, R35, c[0x0][0x23c], -R133 ;  /* 0x00008f0023857a23 */ /* 0x000fe20000010885 */
[----:B------:R-:W-:Y:S01]  /*4de0*/  SHF.R.U32.HI R4, RZ, 0x8, R5 ;  /* 0x00000008ff047819 */ /* 0x000fe20000011605 */
[----:B------:R-:W-:Y:S01]  /*4df0*/  @!P0 FADD.FTZ R182, -R182, -RZ ;  /* 0x800000ffb6b68221 */ /* 0x000fe20000010100 */
[----:B------:R-:W-:Y:S01]  /*4e00*/  LOP3.LUT R5, R7, 0xff, RZ, 0xc0, !PT ;  /* 0x000000ff07057812 */ /* 0x000fe200078ec0ff */
[----:B------:R-:W-:Y:S01]  /*4e10*/  MUFU.EX2 R161, R24 ;  /* 0x0000001800a17308 */ /* 0x000fe20000000800 */
[----:B------:R-:W-:Y:S01]  /*4e20*/  LOP3.LUT R4, R4, 0xffff, RZ, 0xc0, !PT ;  /* 0x0000ffff04047812 */ /* 0x000fe200078ec0ff */
[----:B------:R-:W-:Y:S01]  /*4e30*/  FFMA.FTZ R28, R28, c[0x0][0x23c], -R132 ;  /* 0x00008f001c1c7a23 */ /* 0x000fe20000010884 */
[----:B------:R-:W-:Y:S01]  /*4e40*/  SHF.R.U32.HI R12, RZ, 0x10, R8 ;  /* 0x00000010ff0c7819 */ /* 0x000fe20000011608 */
[----:B------:R-:W-:Y:S01]  /*4e50*/  FFMA.FTZ R132, R29, c[0x0][0x23c], -R132 ;  /* 0x00008f001d847a23 */ /* 0x000fe20000010884 */
[----:B------:R-:W-:Y:S01]  /*4e60*/  ISETP.LE.U32.AND P0, PT, R4, UR4, PT ;  /* 0x0000000404007c0c */ /* 0x000fe2000bf03070 */
[----:B------:R-:W-:Y:S01]  /*4e70*/  @!P6 FADD.FTZ R190, -R190, -RZ ;  /* 0x800000ffbebee221 */ /* 0x000fe20000010100 */
[C---:B------:R-:W-:Y:S02]  /*4e80*/  LOP3.LUT R9, R8.reuse, 0xffff, RZ, 0xc0, !PT ;  /* 0x0000ffff08097812 */ /* 0x040fe400078ec0ff */
[----:B------:R-:W-:Y:S01]  /*4e90*/  LOP3.LUT R13, R8, 0xff, RZ, 0xc0, !PT ;  /* 0x000000ff080d7812 */ /* 0x000fe200078ec0ff */
[----:B------:R-:W-:Y:S01]  /*4ea0*/  MUFU.EX2 R149, R134 ;  /* 0x0000008600957308 */ /* 0x000fe20000000800 */
[----:B------:R-:W-:Y:S02]  /*4eb0*/  ISETP.LE.U32.AND P4, PT, R5, UR4, PT ;  /* 0x0000000405007c0c */ /* 0x000fe4000bf83070 */
[----:B------:R-:W-:Y:S02]  /*4ec0*/  LOP3.LUT R4, R12, 0xff, RZ, 0xc0, !PT ;  /* 0x000000ff0c047812 */ /* 0x000fe400078ec0ff */
[----:B------:R-:W-:Y:S02]  /*4ed0*/  SHF.R.U32.HI R5, RZ, 0x8, R9 ;  /* 0x00000008ff057819 */ /* 0x000fe40000011609 */
[----:B------:R-:W-:Y:S01]  /*4ee0*/  ISETP.LE.U32.AND P2, PT, R13, UR4, PT ;  /* 0x000000040d007c0c */ /* 0x000fe2000bf43070 */
[----:B------:R-:W-:Y:S01]  /*4ef0*/  @!P0 FADD.FTZ R188, -R188, -RZ ;  /* 0x800000ffbcbc8221 */ /* 0x000fe20000010100 */
[----:B------:R-:W-:Y:S01]  /*4f00*/  ISETP.LE.U32.AND P6, PT, R4, UR4, PT ;  /* 0x0000000404007c0c */ /* 0x000fe2000bfc3070 */
[----:B------:R-:W1:Y:S01]  /*4f10*/  MUFU.EX2 R151, R32 ;  /* 0x0000002000977308 */ /* 0x000e620000000800 */
        /* <DEDUP_REMOVED lines=8> */
[----:B---3--:R-:W-:Y:S01]  /*4fa0*/  @!P6 FADD.FTZ R187, -R187, -RZ ;  /* 0x800000ffbbbbe221 */ /* 0x008fe20000010100 */
[----:B------:R-:W-:Y:S01]  /*4fb0*/  ISETP.LE.U32.AND P4, PT, R5, UR4, PT ;  /* 0x0000000405007c0c */ /* 0x000fe2000bf83070 */
[----:B------:R-:W-:Y:S01]  /*4fc0*/  MUFU.EX2 R152, R0 ;  /* 0x0000000000987308 */ /* 0x000fe20000000800 */
[----:B------:R-:W-:Y:S01]  /*4fd0*/  LOP3.LUT R5, R15, 0xff, RZ, 0xc0, !PT ;  /* 0x000000ff0f057812 */ /* 0x000fe200078ec0ff */
[----:B------:R-:W-:Y:S01]  /*4fe0*/  @!P3 FADD.FTZ R191, -R191, -RZ ;  /* 0x800000ffbfbfb221 */ /* 0x000fe20000010100 */
[----:B------:R-:W-:Y:S01]  /*4ff0*/  LOP3.LUT R4, R4, 0xffff, RZ, 0xc0, !PT ;  /* 0x0000ffff04047812 */ /* 0x000fe200078ec0ff */
[----:B------:R-:W-:Y:S01]  /*5000*/  @!P0 FADD.FTZ R184, -R184, -RZ ;  /* 0x800000ffb8b88221 */ /* 0x000fe20000010100 */
[----:B------:R-:W-:Y:S02]  /*5010*/  ISETP.LE.U32.AND P0, PT, R5, UR4, PT ;  /* 0x0000000405007c0c */ /* 0x000fe4000bf03070 */
[----:B------:R-:W-:Y:S02]  /*5020*/  ISETP.LE.U32.AND P6, PT, R4, UR4, PT ;  /* 0x0000000404007c0c */ /* 0x000fe4000bfc3070 */
[----:B------:R-:W-:Y:S01]  /*5030*/  SHF.R.U32.HI R8, RZ, 0x18, R8 ;  /* 0x00000018ff087819 */ /* 0x000fe20000011608 */
[----:B------:R-:W-:Y:S01]  /*5040*/  @!P2 FADD.FTZ R180, -R180, -RZ ;  /* 0x800000ffb4b4a221 */ /* 0x000fe20000010100 */
[----:B------:R-:W-:Y:S01]  /*5050*/  LOP3.LUT R4, R135, 0xffff, RZ, 0xc0, !PT ;  /* 0x0000ffff87047812 */ /* 0x000fe200078ec0ff */
[----:B--2---:R-:W-:Y:S01]  /*5060*/  @!P4 FADD.FTZ R160, -R160, -RZ ;  /* 0x800000ffa0a0c221 */ /* 0x004fe20000010100 */
[----:B------:R-:W-:Y:S01]  /*5070*/  ISETP.LE.U32.AND P3, PT, R8, UR4, PT ;  /* 0x0000000408007c0c */ /* 0x000fe2000bf63070 */
[----:B-1----:R-:W-:Y:S01]  /*5080*/  @!P1 FADD.FTZ R151, -R151, -RZ ;  /* 0x800000ff97979221 */ /* 0x002fe20000010100 */
[----:B------:R-:W-:Y:S01]  /*5090*/  SHF.R.U32.HI R4, RZ, 0x8, R4 ;  /* 0x00000008ff047819 */ /* 0x000fe20000011604 */
[----:B------:R-:W1:Y:S01]  /*50a0*/  MUFU.EX2 R158, R23 ;  /* 0x00000017009e7308 */ /* 0x000e620000000800 */
[----:B------:R-:W-:Y:S01]  /*50b0*/  ISETP.LE.U32.AND P2, PT, R17, UR4, PT ;  /* 0x0000000411007c0c */ /* 0x000fe2000bf43070 */
[----:B------:R-:W-:Y:S01]  /*50c0*/  @!P0 FADD.FTZ R178, -R178, -RZ ;  /* 0x800000ffb2b28221 */ /* 0x000fe20000010100 */
[--C-:B------:R-:W-:Y:S01]  /*50d0*/  SHF.R.U32.HI R5, RZ, 0x18, R135.reuse ;  /* 0x00000018ff057819 */ /* 0x100fe20000011687 */
[----:B------:R-:W-:Y:S01]  /*50e0*/  @!P6 FADD.FTZ R179, -R179, -RZ ;  /* 0x800000ffb3b3e221 */ /* 0x000fe20000010100 */
[----:B------:R-:W-:Y:S02]  /*50f0*/  SHF.R.U32.HI R135, RZ, 0x10, R135 ;  /* 0x00000010ff877819 */ /* 0x000fe40000011687 */
[----:B------:R-:W-:Y:S02]  /*5100*/  LOP3.LUT R4, R4, 0xffff, RZ, 0xc0, !PT ;  /* 0x0000ffff04047812 */ /* 0x000fe400078ec0ff */
[----:B------:R-:W-:Y:S01]  /*5110*/  LOP3.LUT R135, R135, 0xff, RZ, 0xc0, !PT ;  /* 0x000000ff87877812 */ /* 0x000fe200078ec0ff */
[----:B------:R-:W-:Y:S01]  /*5120*/  @!P3 FADD.FTZ R186, -R186, -RZ ;  /* 0x800000ffbabab221 */ /* 0x000fe20000010100 */
[----:B------:R-:W-:Y:S01]  /*5130*/  ISETP.LE.U32.AND P0, PT, R4, UR4, PT ;  /* 0x0000000404007c0c */ /* 0x000fe2000bf03070 */
[----:B------:R-:W2:Y:S01]  /*5140*/  MUFU.EX2 R163, R26 ;  /* 0x0000001a00a37308 */ /* 0x000ea20000000800 */
[----:B------:R-:W-:Y:S01]  /*5150*/  LOP3.LUT R4, R11, 0xffff, RZ, 0xc0, !PT ;  /* 0x0000ffff0b047812 */ /* 0x000fe200078ec0ff */
[----:B------:R-:W-:Y:S01]  /*5160*/  @!P2 FADD.FTZ R177, -R177, -RZ ;  /* 0x800000ffb1b1a221 */ /* 0x000fe20000010100 */
[----:B------:R-:W-:Y:S02]  /*5170*/  ISETP.LE.U32.AND P6, PT, R135, UR4, PT ;  /* 0x0000000487007c0c */ /* 0x000fe4000bfc3070 */
[----:B------:R-:W-:Y:S02]  /*5180*/  LOP3.LUT R6, R11, 0xff, RZ, 0xc0, !PT ;  /* 0x000000ff0b067812 */ /* 0x000fe400078ec0ff */
[----:B------:R-:W-:Y:S02]  /*5190*/  ISETP.LE.U32.AND P3, PT, R5, UR4, PT ;  /* 0x0000000405007c0c */ /* 0x000fe4000bf63070 */
[----:B------:R-:W-:Y:S01]  /*51a0*/  SHF.R.U32.HI R4, RZ, 0x8, R4 ;  /* 0x00000008ff047819 */ /* 0x000fe20000011604 */
[----:B------:R-:W3:Y:S01]  /*51b0*/  MUFU.EX2 R156, R25 ;  /* 0x00000019009c7308 */ /* 0x000ee20000000800 */
[--C-:B------:R-:W-:Y:S01]  /*51c0*/  SHF.R.U32.HI R5, RZ, 0x10, R11.reuse ;  /* 0x00000010ff057819 */ /* 0x100fe2000001160b */
[----:B------:R-:W-:Y:S01]  /*51d0*/  @!P0 FADD.FTZ R157, -R157, -RZ ;  /* 0x800000ff9d9d8221 */ /* 0x000fe20000010100 */
[----:B------:R-:W-:Y:S02]  /*51e0*/  ISETP.LE.U32.AND P2, PT, R6, UR4, PT ;  /* 0x0000000406007c0c */ /* 0x000fe4000bf43070 */
[----:B------:R-:W-:Y:S01]  /*51f0*/  LOP3.LUT R4, R4, 0xffff, RZ, 0xc0, !PT ;  /* 0x0000ffff04047812 */ /* 0x000fe200078ec0ff */
[----:B------:R-:W-:Y:S01]  /*5200*/  @!P6 FADD.FTZ R159, -R159, -RZ ;  /* 0x800000ff9f9fe221 */ /* 0x000fe20000010100 */
[----:B------:R-:W-:Y:S02]  /*5210*/  LOP3.LUT R5, R5, 0xff, RZ, 0xc0, !PT ;  /* 0x000000ff05057812 */ /* 0x000fe400078ec0ff */
[----:B------:R-:W-:Y:S01]  /*5220*/  ISETP.LE.U32.AND P0, PT, R4, UR4, PT ;  /* 0x0000000404007c0c */ /* 0x000fe2000bf03070 */
[----:B-1----:R-:W-:Y:S01]  /*5230*/  @!P3 FADD.FTZ R158, -R158, -RZ ;  /* 0x800000ff9e9eb221 */ /* 0x002fe20000010100 */
[----:B------:R-:W-:Y:S01]  /*5240*/  ISETP.LE.U32.AND P4, PT, R5, UR4, PT ;  /* 0x0000000405007c0c */ /* 0x000fe2000bf83070 */
[----:B------:R-:W1:Y:S01]  /*5250*/  MUFU.EX2 R150, R34 ;  /* 0x0000002200967308 */ /* 0x000e620000000800 */
[----:B------:R-:W-:Y:S02]  /*5260*/  SHF.R.U32.HI R5, RZ, 0x8, R200 ;  /* 0x00000008ff057819 */ /* 0x000fe400000116c8 */
[----:B------:R-:W-:Y:S01]  /*5270*/  LOP3.LUT R4, R201, 0xff, RZ, 0xc0, !PT ;  /* 0x000000ffc9047812 */ /* 0x000fe200078ec0ff */
[----:B------:R-:W-:Y:S01]  /*5280*/  @!P2 FADD.FTZ R161, -R161, -RZ ;  /* 0x800000ffa1a1a221 */ /* 0x000fe20000010100 */
[----:B------:R-:W-:Y:S02]  /*5290*/  F2FP.RELU.PACK_AB R7, R189, R181 ;  /* 0x000000b5bd07723e */ /* 0x000fe400000008ff */
[----:B------:R-:W-:Y:S02]  /*52a0*/  ISETP.LE.U32.AND P6, PT, R4, UR4, PT ;  /* 0x0000000404007c0c */ /* 0x000fe4000bfc3070 */
[----:B------:R-:W-:Y:S01]  /*52b0*/  LOP3.LUT R4, R5, 0xffff, RZ, 0xc0, !PT ;  /* 0x0000ffff05047812 */ /* 0x000fe200078ec0ff */
[----:B------:R4:W-:Y:S01]  /*52c0*/  STS [R210+0x19400], R7 ;  /* 0x01940007d2007388 */ /* 0x0009e20000000800 */
[----:B------:R-:W-:Y:S01]  /*52d0*/  SHF.R.U32.HI R5, RZ, 0x8, R142 ;  /* 0x00000008ff057819 */ /* 0x000fe2000001168e */
[----:B------:R-:W4:Y:S01]  /*52e0*/  MUFU.EX2 R148, R133 ;  /* 0x0000008500947308 */ /* 0x000f220000000800 */
[----:B------:R-:W-:Y:S01]  /*52f0*/  ISETP.LE.U32.AND P2, PT, R4, UR4, PT ;  /* 0x0000000404007c0c */ /* 0x000fe2000bf43070 */
[----:B--2---:R-:W-:Y:S01]  /*5300*/  @!P4 FADD.FTZ R163, -R163, -RZ ;  /* 0x800000ffa3a3c221 */ /* 0x004fe20000010100 */
[----:B------:R-:W-:Y:S01]  /*5310*/  F2FP.RELU.PACK_AB R4, R182, R183 ;  /* 0x000000b7b604723e */ /* 0x000fe200000008ff */
[----:B---3--:R-:W-:Y:S01]  /*5320*/  @!P0 FADD.FTZ R156, -R156, -RZ ;  /* 0x800000ff9c9c8221 */ /* 0x008fe20000010100 */
[----:B------:R-:W-:Y:S02]  /*5330*/  LOP3.LUT R5, R5, 0xffff, RZ, 0xc0, !PT ;  /* 0x0000ffff05057812 */ /* 0x000fe400078ec0ff */
[----:B------:R-:W-:Y:S01]  /*5340*/  LOP3.LUT R6, R143, 0xff, RZ, 0xc0, !PT ;  /* 0x000000ff8f067812 */ /* 0x000fe200078ec0ff */
[----:B------:R2:W-:Y:S01]  /*5350*/  STS [R210+0x19000], R4 ;  /* 0x01900004d2007388 */ /* 0x0005e20000000800 */
[----:B------:R-:W-:Y:S01]  /*5360*/  F2FP.RELU.PACK_AB R0, R191, R192 ;  /* 0x000000c0bf00723e */ /* 0x000fe200000008ff */
[----:B------:R-:W3:Y:S01]  /*5370*/  MUFU.EX2 R162, R27 ;  /* 0x0000001b00a27308 */ /* 0x000ee20000000800 */
[----:B------:R-:W-:Y:S01]  /*5380*/  ISETP.LE.U32.AND P1, PT, R6, UR4, PT ;  /* 0x0000000406007c0c */ /* 0x000fe2000bf23070 */
[----:B-1----:R-:W-:Y:S01]  /*5390*/  @!P6 FADD.FTZ R150, -R150, -RZ ;  /* 0x800000ff9696e221 */ /* 0x002fe20000010100 */
[----:B------:R-:W-:Y:S01]  /*53a0*/  F2FP.RELU.PACK_AB R6, R188, R190 ;  /* 0x000000bebc06723e */ /* 0x000fe200000008ff */
[----:B------:R-:W-:Y:S01]  /*53b0*/  @!P2 FADD.FTZ R149, -R149, -RZ ;  /* 0x800000ff9595a221 */ /* 0x000fe20000010100 */
[----:B------:R-:W-:Y:S02]  /*53c0*/  ISETP.LE.U32.AND P2, PT, R5, UR4, PT ;  /* 0x0000000405007c0c */ /* 0x000fe4000bf43070 */
[----:B------:R-:W-:Y:S02]  /*53d0*/  F2FP.RELU.PACK_AB R5, R179, R180 ;  /* 0x000000b4b305723e */ /* 0x000fe400000008ff */
[----:B------:R-:W-:Y:S01]  /*53e0*/  SHF.R.U32.HI R11, RZ, 0x18, R11 ;  /* 0x00000018ff0b7819 */ /* 0x000fe2000001160b */
[----:B------:R-:W1:Y:S01]  /*53f0*/  MUFU.EX2 R155, R28 ;  /* 0x0000001c009b7308 */ /* 0x000e620000000800 */
[----:B------:R-:W-:Y:S01]  /*5400*/  ISETP.LE.U32.AND P0, PT, R144, UR4, PT ;  /* 0x0000000490007c0c */ /* 0x000fe2000bf03070 */
[----:B------:R1:W-:Y:S01]  /*5410*/  STS [R209+0x19000], R5 ;  /* 0x01900005d1007388 */ /* 0x0003e20000000800 */
[----:B----4-:R-:W-:Y:S01]  /*5420*/  F2FP.RELU.PACK_AB R7, R184, R185 ;  /* 0x000000b9b807723e */ /* 0x010fe200000008ff */
[----:B------:R-:W-:Y:S01]  /*5430*/  @!P5 FADD.FTZ R148, -R148, -RZ ;  /* 0x800000ff9494d221 */ /* 0x000fe20000010100 */
[----:B------:R-:W-:Y:S02]  /*5440*/  ISETP.LE.U32.AND P4, PT, R11, UR4, PT ;  /* 0x000000040b007c0c */ /* 0x000fe4000bf83070 */
[----:B------:R-:W-:Y:S02]  /*5450*/  ISETP.LE.U32.AND P3, PT, R141, UR4, PT ;  /* 0x000000048d007c0c */ /* 0x000fe4000bf63070 */
[----:B------:R-:W-:Y:S01]  /*5460*/  FSETP.GE.FTZ.AND P5, PT, R180, RZ, PT ;  /* 0x000000ffb400720b */ /* 0x000fe20003fb6000 */
[----:B------:R-:W4:Y:S01]  /*5470*/  MUFU.EX2 R154, R132 ;  /* 0x00000084009a7308 */ /* 0x000f220000000800 */
[----:B------:R-:W-:Y:S02]  /*5480*/  ISETP.GE.AND P6, PT, R205, 0x1, PT ;  /* 0x00000001cd00780c */ /* 0x000fe40003fc6270 */
[----:B--2---:R-:W-:Y:S01]  /*5490*/  F2FP.RELU.PACK_AB R4, R177, R178 ;  /* 0x000000b2b104723e */ /* 0x004fe200000008ff */
[----:B------:R-:W-:Y:S04]  /*54a0*/  @!P0 FADD.FTZ R152, -R152, -RZ ;  /* 0x800000ff98988221 */ /* 0x000fe80000010100 */
[----:B------:R2:W-:Y:S01]  /*54b0*/  STS [R209+0x19400], R4 ;  /* 0x01940004d1007388 */ /* 0x0005e20000000800 */
[----:B---3--:R-:W-:Y:S01]  /*54c0*/  @!P4 FADD.FTZ R162, -R162, -RZ ;  /* 0x800000ffa2a2c221 */ /* 0x008fe20000010100 */
[----:B------:R-:W3:Y:S01]  /*54d0*/  MUFU.EX2 R153, R30 ;  /* 0x0000001e00997308 */ /* 0x000ee20000000800 */
[----:B------:R-:W-:Y:S01]  /*54e0*/  FSETP.GE.FTZ.AND P4, PT, R179, RZ, PT ;  /* 0x000000ffb300720b */ /* 0x000fe20003f96000 */
[----:B------:R3:W-:Y:S01]  /*54f0*/  STS [R210+0x1a000], R6 ;  /* 0x01a00006d2007388 */ /* 0x0007e20000000800 */
[----:B-1----:R-:W-:Y:S01]  /*5500*/  @!P3 FADD.FTZ R155, -R155, -RZ ;  /* 0x800000ff9b9bb221 */ /* 0x002fe20000010100 */
[----:B------:R-:W-:Y:S02]  /*5510*/  FSETP.GE.FTZ.AND P3, PT, R160, RZ, PT ;  /* 0x000000ffa000720b */ /* 0x000fe40003f76000 */
[----:B------:R1:W-:Y:S01]  /*5520*/  STS [R210+0x1a400], R0 ;  /* 0x01a40000d2007388 */ /* 0x0003e20000000800 */
[----:B------:R-:W-:Y:S03]  /*5530*/  F2FP.RELU.PACK_AB R5, R157, R160 ;  /* 0x000000a09d05723e */ /* 0x000fe600000008ff */
[----:B------:R1:W-:Y:S01]  /*5540*/  STS [R209+0x1a000], R7 ;  /* 0x01a00007d1007388 */ /* 0x0003e20000000800 */
[----:B----4-:R-:W-:Y:S01]  /*5550*/  @!P2 FADD.FTZ R154, -R154, -RZ ;  /* 0x800000ff9a9aa221 */ /* 0x010fe20000010100 */
[----:B------:R-:W-:Y:S02]  /*5560*/  FSETP.GE.FTZ.AND P2, PT, R183, RZ, PT ;  /* 0x000000ffb700720b */ /* 0x000fe40003f56000 */
[----:B--2---:R-:W-:Y:S01]  /*5570*/  F2FP.RELU.PACK_AB R4, R158, R159 ;  /* 0x0000009f9e04723e */ /* 0x004fe200000008ff */
[----:B---3--:R-:W-:Y:S01]  /*5580*/  @!P1 FADD.FTZ R153, -R153, -RZ ;  /* 0x800000ff99999221 */ /* 0x008fe20000010100 */
[----:B------:R-:W-:Y:S02]  /*5590*/  FSETP.GE.FTZ.AND P1, PT, R182, RZ, PT ;  /* 0x000000ffb600720b */ /* 0x000fe40003f36000 */
[----:B------:R-:W-:Y:S02]  /*55a0*/  F2FP.RELU.PACK_AB R6, R186, R187 ;  /* 0x000000bbba06723e */ /* 0x000fe400000008ff */
[----:B-1----:R-:W-:Y:S03]  /*55b0*/  F2FP.RELU.PACK_AB R0, R149, R151 ;  /* 0x000000979500723e */ /* 0x002fe600000008ff */
[----:B------:R1:W-:Y:S01]  /*55c0*/  STS [R209+0x1a400], R6 ;  /* 0x01a40006d1007388 */ /* 0x0003e20000000800 */
[----:B------:R-:W-:Y:S03]  /*55d0*/  F2FP.RELU.PACK_AB R7, R156, R161 ;  /* 0x000000a19c07723e */ /* 0x000fe600000008ff */
        /* <DEDUP_REMOVED lines=71> */
[-C--:B------:R-:W-:Y:S01]  /*5a50*/  HMMA.16816.F32 R28, R140, R134.reuse, R28 ;  /* 0x000000868c1c723c */ /* 0x080fe2000000181c */
[----:B------:R-:W-:Y:S03]  /*5a60*/  IMAD.MOV.U32 R133, RZ, RZ, R226 ;  /* 0x000000ffff857224 */ /* 0x000fe600078e00e2 */
[C---:B------:R-:W-:Y:S04]  /*5a70*/  LEA R146, P0, R229.reuse, R132, 0x2 ;  /* 0x00000084e5927211 */ /* 0x040fe800078010ff */
[----:B------:R-:W-:Y:S01]  /*5a80*/  LEA.HI.X.SX32 R147, R229, R133, 0x2, P0 ;  /* 0x00000085e5937211 */ /* 0x000fe200000f16ff */
[----:B------:R-:W-:Y:S01]  /*5a90*/  HMMA.16816.F32 R32, R136, R134, R32 ;  /* 0x000000868820723c */ /* 0x000fe20000001820 */
[----:B------:R-:W-:Y:S01]  /*5aa0*/  LDSM.16.M88.4 R132, [R168+0x8000] ;  /* 0x00800000a884783b */ /* 0x000fe20000000200 */
[----:B------:R-:W-:Y:S07]  /*5ab0*/  FSETP.GE.FTZ.AND P0, PT, R181, RZ, PT ;  /* 0x000000ffb500720b */ /* 0x000fee0003f16000 */
        /* <DEDUP_REMOVED lines=38> */
[----:B------:R-:W-:Y:S03]  /*5d20*/  HMMA.16816.F32 R32, R132, R138, R32 ;  /* 0x0000008a8420723c */ /* 0x000fe60000001820 */
[----:B------:R-:W-:Y:S01]  /*5d30*/  FADD.FTZ R6, -R145, R21 ;  /* 0x0000001591067221 */ /* 0x000fe20000010100 */
[-C--:B------:R-:W-:Y:S01]  /*5d40*/  FSEL R20, R5, R145.reuse, P5 ;  /* 0x0000009105147208 */ /* 0x080fe20002800000 */
[----:B------:R-:W-:Y:S01]  /*5d50*/  FADD.FTZ R23, -R144, R23 ;  /* 0x0000001790177221 */ /* 0x000fe20000010100 */
[-C--:B------:R-:W-:Y:S02]  /*5d60*/  FSEL R16, R16, R145.reuse, P3 ;  /* 0x0000009110107208 */ /* 0x080fe40001800000 */
[-C--:B------:R-:W-:Y:S01]  /*5d70*/  FSEL R6, R6, R145.reuse, P2 ;  /* 0x0000009106067208 */ /* 0x080fe20001000000 */
[----:B------:R-:W-:Y:S01]  /*5d80*/  FMUL.FTZ R180, R180, R20 ;  /* 0x00000014b4b47220 */ /* 0x000fe20000410000 */
[----:B------:R-:W-:Y:S02]  /*5d90*/  FSETP.GE.FTZ.AND P2, PT, R178, RZ, PT ;  /* 0x000000ffb200720b */ /* 0x000fe40003f56000 */
[----:B------:R-:W-:Y:S01]  /*5da0*/  FMUL.FTZ R160, R160, R16 ;  /* 0x00000010a0a07220 */ /* 0x000fe20000410000 */
[----:B------:R-:W-:Y:S01]  /*5db0*/  FSETP.GE.FTZ.AND P3, PT, R150, RZ, PT ;  /* 0x000000ff9600720b */ /* 0x000fe20003f76000 */
[----:B------:R-:W-:Y:S02]  /*5dc0*/  FMUL.FTZ R157, R157, R6 ;  /* 0x000000069d9d7220 */ /* 0x000fe40000410000 */
[C---:B------:R-:W-:Y:S08]  /*5dd0*/  FADD.FTZ R6, -R144.reuse, R19 ;  /* 0x0000001390067221 */ /* 0x040ff00000010100 */
        /* <DEDUP_REMOVED lines=136> */
.L_x_1040:
        /* <DEDUP_REMOVED lines=138> */
.L_x_1041:
[----:B------:R-:W-:Y:S01]  /*6f00*/  LDSM.16.M88.4 R24, [R169] ;  /* 0x00000000a918783b */ /* 0x000fe20000000200 */
[----:B------:R-:W-:Y:S02]  /*6f10*/  IMAD.MOV.U32 R177, RZ, RZ, c[0x0][0x22c] ;  /* 0x00008b00ffb17624 */ /* 0x000fe400078e00ff */
[----:B------:R-:W-:Y:S02]  /*6f20*/  IMAD.MOV.U32 R180, RZ, RZ, c[0x0][0x22c] ;  /* 0x00008b00ffb47624 */ /* 0x000fe400078e00ff */
[----:B-1----:R-:W1:Y:S01]  /*6f30*/  LDSM.16.MT88.4 R8, [R0+0x9000] ;  /* 0x009000000008783b */ /* 0x002e620000004200 */
[----:B------:R-:W-:Y:S02]  /*6f40*/  IMAD R177, R177, c[0x0][0x1c0], RZ ;  /* 0x00007000b1b17a24 */ /* 0x000fe400078e02ff */
[----:B------:R-:W-:Y:S02]  /*6f50*/  IMAD R180, R180, c[0x0][0x1c0], RZ ;  /* 0x00007000b4b47a24 */ /* 0x000fe400078e02ff */
[----:B------:R-:W2:Y:S01]  /*6f60*/  LDSM.16.MT88.4 R16, [R0+0xb000] ;  /* 0x00b000000010783b */ /* 0x000ea20000004200 */
[----:B------:R-:W-:Y:S02]  /*6f70*/  IMAD R177, R177, 0x18, RZ ;  /* 0x00000018b1b17824 */ /* 0x000fe400078e02ff */
[----:B------:R-:W-:Y:S02]  /*6f80*/  IMAD.SHL.U32 R180, R180, 0x20, RZ ;  /* 0x00000020b4b47824 */ /* 0x000fe400078e00ff */
[----:B------:R-:W3:Y:S01]  /*6f90*/  LDSM.16.MT88.4 R28, [R0+0xd000] ;  /* 0x00d00000001c783b */ /* 0x000ee20000004200 */
[----:B------:R-:W-:Y:S02]  /*6fa0*/  IMAD.MOV.U32 R179, RZ, RZ, c[0x0][0x22c] ;  /* 0x00008b00ffb37624 */ /* 0x000fe400078e00ff */
[----:B------:R-:W-:Y:S02]  /*6fb0*/  IMAD.MOV.U32 R178, RZ, RZ, c[0x0][0x22c] ;  /* 0x00008b00ffb27624 */ /* 0x000fe400078e00ff */
[----:B------:R-:W-:Y:S01]  /*6fc0*/  LDSM.16.M88.4 R32, [R170] ;  /* 0x00000000aa20783b */ /* 0x000fe20000000200 */
[----:B------:R-:W-:Y:S02]  /*6fd0*/  IMAD R179, R179, c[0x0][0x1c0], RZ ;  /* 0x00007000b3b37a24 */ /* 0x000fe400078e02ff */
[----:B------:R-:W-:Y:S02]  /*6fe0*/  IMAD R178, R178, c[0x0][0x1c0], RZ ;  /* 0x00007000b2b27a24 */ /* 0x000fe400078e02ff */
[----:B------:R-:W4:Y:S01]  /*6ff0*/  LDSM.16.MT88.4 R132, [R0+0x9400] ;  /* 0x009400000084783b */ /* 0x000f220000004200 */
[----:B------:R-:W-:Y:S02]  /*7000*/  IMAD R179, R179, 0x28, RZ ;  /* 0x00000028b3b37824 */ /* 0x000fe400078e02ff */
[----:B------:R-:W-:Y:S02]  /*7010*/  IMAD R178, R178, 0x38, RZ ;  /* 0x00000038b2b27824 */ /* 0x000fe400078e02ff */
[----:B------:R-:W3:Y:S01]  /*7020*/  LDSM.16.MT88.4 R136, [R0+0xb400] ;  /* 0x00b400000088783b */ /* 0x000ee20000004200 */
[----:B------:R-:W-:Y:S04]  /*7030*/  IMAD.MOV.U32 R161, RZ, RZ, c[0x0][0x22c] ;  /* 0x00008b00ffa17624 */ /* 0x000fe800078e00ff */
[----:B------:R-:W3:Y:S01]  /*7040*/  LDSM.16.MT88.4 R140, [R0+0xd400] ;  /* 0x00d40000008c783b */ /* 0x000ee20000004200 */
[----:B------:R-:W-:Y:S04]  /*7050*/  IMAD R161, R161, c[0x0][0x1c0], RZ ;  /* 0x00007000a1a17a24 */ /* 0x000fe800078e02ff */
[----:B------:R-:W-:Y:S01]  /*7060*/  LDSM.16.M88.4 R144, [R172] ;  /* 0x00000000ac90783b */ /* 0x000fe20000000200 */
[----:B------:R-:W-:Y:S01]  /*7070*/  IMAD.U32 R161, R161, -0x40, RZ ;  /* 0xffffffc0a1a17824 */ /* 0x000fe200078e00ff */
[C---:B-1----:R-:W-:Y:S03]  /*7080*/  HMMA.16816.F32 R4, R24.reuse, R8, RZ ;  /* 0x000000081804723c */ /* 0x042fe600000018ff */
[----:B------:R-:W1:Y:S01]  /*7090*/  LDSM.16.MT88.4 R148, [R0+0x9800] ;  /* 0x009800000094783b */ /* 0x000e620000004200 */
[C---:B------:R-:W-:Y:S04]  /*70a0*/  LEA R212, P0, R161.reuse, R162, 0x2 ;  /* 0x000000a2a1d47211 */ /* 0x040fe800078010ff */
[----:B------:R-:W1:Y:S01]  /*70b0*/  LDSM.16.MT88.4 R152, [R0+0xb800] ;  /* 0x00b800000098783b */ /* 0x000e620000004200 */
[----:B------:R-:W-:Y:S01]  /*70c0*/  LEA.HI.X.SX32 R211, R161, R163, 0x2, P0 ;  /* 0x000000a3a1d37211 */ /* 0x000fe200000f16ff */
[C---:B------:R-:W-:Y:S02]  /*70d0*/  HMMA.16816.F32 R8, R24.reuse, R10, RZ ;  /* 0x0000000a1808723c */ /* 0x040fe400000018ff */
[----:B------:R-:W-:Y:S01]  /*70e0*/  IMAD.MOV.U32 R161, RZ, RZ, c[0x0][0x22c] ;  /* 0x00008b00ffa17624 */ /* 0x000fe200078e00ff */
[----:B------:R-:W-:Y:S03]  /*70f0*/  LDSM.16.MT88.4 R156, [R0+0xbc00] ;  /* 0x00bc0000009c783b */ /* 0x000fe60000004200 */
[----:B------:R-:W-:Y:S02]  /*7100*/  IMAD R161, R161, c[0x0][0x1c0], RZ ;  /* 0x00007000a1a17a24 */ /* 0x000fe400078e02ff */
[C---:B--2---:R-:W-:Y:S04]  /*7110*/  HMMA.16816.F32 R12, R24.reuse, R16, RZ ;  /* 0x00000010180c723c */ /* 0x044fe800000018ff */
[----:B------:R-:W-:Y:S04]  /*7120*/  IMAD.SHL.U32 R161, R161, 0x10, RZ ;  /* 0x00000010a1a17824 */ /* 0x000fe800078e00ff */
        /* <DEDUP_REMOVED lines=52> */
[----:B------:R-:W4:Y:S05]  /*7470*/  LDSM.16.MT88.4 R32, [R0+0xec00] ;  /* 0x00ec00000020783b */ /* 0x000f2a0000004200 */
[----:B------:R-:W-:Y:S02]  /*7480*/  LDSM.16.MT88.4 R136, [R2+0x18800] ;  /* 0x018800000288783b */ /* 0x000fe40000004200 */
        /* <DEDUP_REMOVED lines=8> */
[CC--:B------:R-:W-:Y:S01]  /*7510*/  LEA R30, P1, R228.reuse, R28.reuse, 0x2 ;  /* 0x0000001ce41e7211 */ /* 0x0c0fe200078210ff */
[C---:B---3--:R-:W-:Y:S05]  /*7520*/  HMMA.16816.F32 R4, R140.reuse, R144, R4 ;  /* 0x000000908c04723c */ /* 0x048fea0000001804 */
[-C--:B------:R-:W-:Y:S02]  /*7530*/  LEA.HI.X.SX32 R31, R228, R29.reuse, 0x2, P1 ;  /* 0x0000001de41f7211 */ /* 0x080fe400008f16ff */
[----:B------:R-:W-:Y:S01]  /*7540*/  @P6 IADD3 R132, R229, -0x40, RZ ;  /* 0xffffffc0e5846810 */ /* 0x000fe20007ffe0ff */
[C---:B------:R-:W-:Y:S04]  /*7550*/  HMMA.16816.F32 R8, R140.reuse, R146, R8 ;  /* 0x000000928c08723c */ /* 0x040fe80000001808 */
[----:B------:R-:W-:Y:S04]  /*7560*/  @P6 IMAD.WIDE R132, R132, 0x4, R218 ;  /* 0x0000000484846825 */ /* 0x000fe800078e02da */
[C---:B------:R-:W-:Y:S01]  /*7570*/  HMMA.16816.F32 R12, R140.reuse, R156, R12 ;  /* 0x0000009c8c0c723c */ /* 0x040fe2000000180c */
[----:B------:R1:W5:Y:S05]  /*7580*/  @P6 LDG.E R224, [R132.64] ;  /* 0x0000000684e06981 */ /* 0x00036a000c1e1900 */
[----:B------:R1:W5:Y:S02]  /*7590*/  @P6 LDG.E R225, [R132.64+0x20] ;  /* 0x0000200684e16981 */ /* 0x000364000c1e1900 */
[C---:B------:R-:W-:Y:S03]  /*75a0*/  HMMA.16816.F32 R16, R140.reuse, R158, R16 ;  /* 0x0000009e8c10723c */ /* 0x040fe60000001810 */
[----:B------:R1:W5:Y:S05]  /*75b0*/  @P6 LDG.E R222, [R132.64+0x80] ;  /* 0x0000800684de6981 */ /* 0x00036a000c1e1900 */
[C---:B----4-:R-:W-:Y:S01]  /*75c0*/  HMMA.16816.F32 R20, R140.reuse, R32, R20 ;  /* 0x000000208c14723c */ /* 0x050fe20000001814 */
[----:B------:R1:W5:Y:S05]  /*75d0*/  @P6 LDG.E R223, [R132.64+0xa0] ;  /* 0x0000a00684df6981 */ /* 0x00036a000c1e1900 */
[----:B------:R2:W-:Y:S01]  /*75e0*/  RED.E.ADD.F32.FTZ.RN.STRONG.GPU [R28.64], R4 ;  /* 0x000000041c00798e */ /* 0x0005e2000c10e786 */
[CC--:B------:R-:W-:Y:S01]  /*75f0*/  LEA R32, P0, R161.reuse, R28.reuse, 0x2 ;  /* 0x0000001ca1207211 */ /* 0x0c0fe200078010ff */
[----:B------:R-:W-:Y:S03]  /*7600*/  HMMA.16816.F32 R24, R140, R34, R24 ;  /* 0x000000228c18723c */ /* 0x000fe60000001818 */
[----:B------:R-:W-:Y:S01]  /*7610*/  RED.E.ADD.F32.FTZ.RN.STRONG.GPU [R30.64], R5 ;  /* 0x000000051e00798e */ /* 0x000fe2000c10e786 */
[-C--:B------:R-:W-:Y:S03]  /*7620*/  LEA.HI.X.SX32 R33, R161, R29.reuse, 0x2, P0 ;  /* 0x0000001da1217211 */ /* 0x080fe600000f16ff */
[CC--:B------:R-:W-:Y:S01]  /*7630*/  LEA R34, P0, R180.reuse, R28.reuse, 0x2 ;  /* 0x0000001cb4227211 */ /* 0x0c0fe200078010ff */
[----:B------:R-:W-:Y:S04]  /*7640*/  LDSM.16.MT88.4 R140, [R3+0x1c00] ;  /* 0x001c0000038c783b */ /* 0x000fe80000004200 */
[-C--:B------:R-:W-:Y:S01]  /*7650*/  LEA.HI.X.SX32 R35, R180, R29.reuse, 0x2, P0 ;  /* 0x0000001db4237211 */ /* 0x080fe200000f16ff */
[----:B------:R3:W-:Y:S01]  /*7660*/  RED.E.ADD.F32.FTZ.RN.STRONG.GPU [R32.64], R6 ;  /* 0x000000062000798e */ /* 0x0007e2000c10e786 */
[CC--:B-1----:R-:W-:Y:S04]  /*7670*/  LEA R132, P1, R177.reuse, R28.reuse, 0x2 ;  /* 0x0000001cb1847211 */ /* 0x0c2fe800078210ff */
[-C--:B------:R-:W-:Y:S01]  /*7680*/  LEA.HI.X.SX32 R133, R177, R29.reuse, 0x2, P1 ;  /* 0x0000001db1857211 */ /* 0x080fe200008f16ff */
[----:B------:R-:W-:Y:S04]  /*7690*/  IMAD.MOV.U32 R177, RZ, RZ, c[0x0][0x22c] ;  /* 0x00008b00ffb17624 */ /* 0x000fe800078e00ff */
[----:B------:R-:W-:Y:S01]  /*76a0*/  IMAD R177, R177, c[0x0][0x1c0], RZ ;  /* 0x00007000b1b17a24 */ /* 0x000fe200078e02ff */
[----:B------:R1:W-:Y:S03]  /*76b0*/  RED.E.ADD.F32.FTZ.RN.STRONG.GPU [R132.64], R7 ;  /* 0x000000078400798e */ /* 0x0003e6000c10e786 */
[----:B------:R-:W-:Y:S02]  /*76c0*/  IMAD R177, R177, 0x30, RZ ;  /* 0x00000030b1b17824 */ /* 0x000fe400078e02ff */
[----:B------:R4:W-:Y:S03]  /*76d0*/  RED.E.ADD.F32.FTZ.RN.STRONG.GPU [R34.64], R8 ;  /* 0x000000082200798e */ /* 0x0009e6000c10e786 */
[-C--:B--2---:R-:W-:Y:S02]  /*76e0*/  LEA R4, P1, R177, R28.reuse, 0x2 ;  /* 0x0000001cb1047211 */ /* 0x084fe400078210ff */
[-C--:B---3--:R-:W-:Y:S02]  /*76f0*/  LEA R32, P2, R179, R28.reuse, 0x2 ;  /* 0x0000001cb3207211 */ /* 0x088fe400078410ff */
[-C--:B------:R-:W-:Y:S01]  /*7700*/  LEA.HI.X.SX32 R5, R177, R29.reuse, 0x2, P1 ;  /* 0x0000001db1057211 */ /* 0x080fe200008f16ff */
[----:B------:R-:W-:Y:S01]  /*7710*/  IMAD.MOV.U32 R177, RZ, RZ, c[0x0][0x22c] ;  /* 0x00008b00ffb17624 */ /* 0x000fe200078e00ff */
[-C--:B------:R-:W-:Y:S02]  /*7720*/  LEA.HI.X.SX32 R33, R179, R29.reuse, 0x2, P2 ;  /* 0x0000001db3217211 */ /* 0x080fe400010f16ff */
[CC--:B------:R-:W-:Y:S01]  /*7730*/  LEA R6, P0, R178.reuse, R28.reuse, 0x2 ;  /* 0x0000001cb2067211 */ /* 0x0c0fe200078010ff */
[----:B------:R-:W-:Y:S02]  /*7740*/  IMAD R177, R177, c[0x0][0x1c0], RZ ;  /* 0x00007000b1b17a24 */ /* 0x000fe400078e02ff */
[----:B------:R2:W-:Y:S02]  /*7750*/  RED.E.ADD.F32.FTZ.RN.STRONG.GPU [R32.64], R9 ;  /* 0x000000092000798e */ /* 0x0005e4000c10e786 */
[----:B------:R-:W-:Y:S03]  /*7760*/  IMAD.SHL.U32 R177, R177, 0x10, RZ ;  /* 0x00000010b1b17824 */ /* 0x000fe600078e00ff */
[----:B------:R3:W-:Y:S01]  /*7770*/  RED.E.ADD.F32.FTZ.RN.STRONG.GPU [R4.64], R10 ;  /* 0x0000000a0400798e */ /* 0x0007e2000c10e786 */
[-C--:B-1----:R-:W-:Y:S02]  /*7780*/  LEA.HI.X.SX32 R7, R178, R29.reuse, 0x2, P0 ;  /* 0x0000001db2077211 */ /* 0x082fe400000f16ff */
[C---:B------:R-:W-:Y:S02]  /*7790*/  IADD3 R135, R177.reuse, 0x20, RZ ;  /* 0x00000020b1877810 */ /* 0x040fe40007ffe0ff */
[C---:B------:R-:W-:Y:S01]  /*77a0*/  IADD3 R134, R177.reuse, 0x20, RZ ;  /* 0x00000020b1867810 */ /* 0x040fe20007ffe0ff */
[----:B------:R1:W-:Y:S01]  /*77b0*/  RED.E.ADD.F32.FTZ.RN.STRONG.GPU [R6.64], R11 ;  /* 0x0000000b0600798e */ /* 0x0003e2000c10e786 */
[----:B------:R-:W-:Y:S02]  /*77c0*/  IADD3 R0, R177, 0x20, RZ ;  /* 0x00000020b1007810 */ /* 0x000fe40007ffe0ff */
[-C--:B----4-:R-:W-:Y:S01]  /*77d0*/  LEA R8, P2, R238, R28.reuse, 0x2 ;  /* 0x0000001cee087211 */ /* 0x090fe200078410ff */
[C---:B------:R-:W-:Y:S01]  /*77e0*/  IMAD.IADD R134, R228.reuse, 0x1, R134 ;  /* 0x00000001e4867824 */ /* 0x040fe200078e0286 */
[----:B------:R4:W-:Y:S01]  /*77f0*/  RED.E.ADD.F32.FTZ.RN.STRONG.GPU [R28.64+0x80], R12 ;  /* 0x0000800c1c00798e */ /* 0x0009e2000c10e786 */
[C---:B------:R-:W-:Y:S01]  /*7800*/  IMAD.IADD R0, R228.reuse, 0x1, R0 ;  /* 0x00000001e4007824 */ /* 0x040fe200078e0200 */
[C---:B------:R-:W-:Y:S02]  /*7810*/  IADD3 R132, R161.reuse, 0x40, RZ ;  /* 0x00000040a1847810 */ /* 0x040fe40007ffe0ff */
[----:B------:R-:W-:Y:S01]  /*7820*/  IADD3 R133, R161, 0x40, RZ ;  /* 0x00000040a1857810 */ /* 0x000fe20007ffe0ff */
[----:B------:R4:W-:Y:S01]  /*7830*/  RED.E.ADD.F32.FTZ.RN.STRONG.GPU [R30.64+0x80], R13 ;  /* 0x0000800d1e00798e */ /* 0x0009e2000c10e786 */
[C---:B------:R-:W-:Y:S02]  /*7840*/  IMAD.IADD R0, R228.reuse, 0x1, R0 ;  /* 0x00000001e4007824 */ /* 0x040fe400078e0200 */
[----:B------:R-:W-:Y:S01]  /*7850*/  IMAD.IADD R132, R228, 0x1, R132 ;  /* 0x00000001e4847824 */ /* 0x000fe200078e0284 */
[-C--:B--2---:R-:W-:Y:S02]  /*7860*/  LEA R32, P1, R134, R28.reuse, 0x2 ;  /* 0x0000001c86207211 */ /* 0x084fe400078210ff */
[-C--:B------:R-:W-:Y:S02]  /*7870*/  LEA.HI.X.SX32 R9, R238, R29.reuse, 0x2, P2 ;  /* 0x0000001dee097211 */ /* 0x080fe400010f16ff */
[-C--:B------:R-:W-:Y:S02]  /*7880*/  LEA.HI.X.SX32 R33, R134, R29.reuse, 0x2, P1 ;  /* 0x0000001d86217211 */ /* 0x080fe400008f16ff */
[CC--:B---3--:R-:W-:Y:S04]  /*7890*/  LEA R4, P0, R135.reuse, R28.reuse, 0x2 ;  /* 0x0000001c87047211 */ /* 0x0c8fe800078010ff */
[-C--:B------:R-:W-:Y:S02]  /*78a0*/  LEA.HI.X.SX32 R5, R135, R29.reuse, 0x2, P0 ;  /* 0x0000001d87057211 */ /* 0x080fe400000f16ff */
[CC--:B------:R-:W-:Y:S02]  /*78b0*/  LEA R10, P0, R0.reuse, R28.reuse, 0x2 ;  /* 0x0000001c000a7211 */ /* 0x0c0fe400078010ff */
[CC--:B-1----:R-:W-:Y:S01]  /*78c0*/  LEA R6, P1, R237.reuse, R28.reuse, 0x2 ;  /* 0x0000001ced067211 */ /* 0x0c2fe200078210ff */
[----:B------:R1:W-:Y:S01]  /*78d0*/  RED.E.ADD.F32.FTZ.RN.STRONG.GPU [R4.64], R14 ;  /* 0x0000000e0400798e */ /* 0x0003e2000c10e786 */
[-C--:B------:R-:W-:Y:S02]  /*78e0*/  LEA.HI.X.SX32 R11, R0, R29.reuse, 0x2, P0 ;  /* 0x0000001d000b7211 */ /* 0x080fe400000f16ff */
[-C--:B------:R-:W-:Y:S02]  /*78f0*/  LEA.HI.X.SX32 R7, R237, R29.reuse, 0x2, P1 ;  /* 0x0000001ded077211 */ /* 0x080fe400008f16ff */
[----:B------:R2:W-:Y:S01]  /*7900*/  RED.E.ADD.F32.FTZ.RN.STRONG.GPU [R32.64], R15 ;  /* 0x0000000f2000798e */ /* 0x0005e2000c10e786 */
[----:B------:R-:W-:Y:S02]  /*7910*/  IADD3 R0, R161, 0x40, RZ ;  /* 0x00000040a1007810 */ /* 0x000fe40007ffe0ff */
[-C--:B----4-:R-:W-:Y:S02]  /*7920*/  LEA R12, P4, R132, R28.reuse, 0x2 ;  /* 0x0000001c840c7211 */ /* 0x090fe400078810ff */
[----:B------:R3:W-:Y:S01]  /*7930*/  RED.E.ADD.F32.FTZ.RN.STRONG.GPU [R10.64], R16 ;  /* 0x000000100a00798e */ /* 0x0007e2000c10e786 */
[----:B------:R-:W-:Y:S01]  /*7940*/  IMAD.IADD R0, R228, 0x1, R0 ;  /* 0x00000001e4007824 */ /* 0x000fe200078e0200 */
[-C--:B------:R-:W-:Y:S03]  /*7950*/  LEA.HI.X.SX32 R13, R132, R29.reuse, 0x2, P4 ;  /* 0x0000001d840d7211 */ /* 0x080fe600020f16ff */
[----:B------:R4:W-:Y:S01]  /*7960*/  RED.E.ADD.F32.FTZ.RN.STRONG.GPU [R8.64], R17 ;  /* 0x000000110800798e */ /* 0x0009e2000c10e786 */
[----:B------:R-:W-:Y:S04]  /*7970*/  IMAD.IADD R0, R228, 0x1, R0 ;  /* 0x00000001e4007824 */ /* 0x000fe800078e0200 */
[----:B------:R4:W-:Y:S05]  /*7980*/  RED.E.ADD.F32.FTZ.RN.STRONG.GPU [R6.64], R18 ;  /* 0x000000120600798e */ /* 0x0009ea000c10e786 */
[----:B------:R-:W-:Y:S01]  /*7990*/  LDSM.16.MT88.4 R32, [R2+0x15800] ;  /* 0x015800000220783b */ /* 0x000fe20000004200 */
        /* <DEDUP_REMOVED lines=8> */
[CC--:B----4-:R-:W-:Y:S02]  /*7a20*/  LEA R8, P2, R236.reuse, R28.reuse, 0x2 ;  /* 0x0000001cec087211 */ /* 0x0d0fe400078410ff */
[----:B------:R-:W-:Y:S01]  /*7a30*/  RED.E.ADD.F32.FTZ.RN.STRONG.GPU [R28.64+0x100], R20 ;  /* 0x000100141c00798e */ /* 0x000fe2000c10e786 */
[----:B------:R-:W-:Y:S02]  /*7a40*/  LOP3.LUT R0, R205, 0x1, RZ, 0xc0, !PT ;  /* 0x00000001cd007812 */ /* 0x000fe400078ec0ff */
[-C--:B------:R-:W-:Y:S02]  /*7a50*/  LEA.HI.X.SX32 R9, R236, R29.reuse, 0x2, P2 ;  /* 0x0000001dec097211 */ /* 0x080fe400010f16ff */
[----:B------:R-:W-:Y:S01]  /*7a60*/  RED.E.ADD.F32.FTZ.RN.STRONG.GPU [R30.64+0x100], R21 ;  /* 0x000100151e00798e */ /* 0x000fe2000c10e786 */
[-C--:B------:R-:W-:Y:S02]  /*7a70*/  LEA R6, P1, R235, R28.reuse, 0x2 ;  /* 0x0000001ceb067211 */ /* 0x080fe400078210ff */
[----:B------:R-:W-:Y:S02]  /*7a80*/  ISETP.GT.AND P3, PT, R205, RZ, PT ;  /* 0x000000ffcd00720c */ /* 0x000fe40003f64270 */
[----:B------:R-:W-:Y:S01]  /*7a90*/  RED.E.ADD.F32.FTZ.RN.STRONG.GPU [R14.64], R22 ;  /* 0x000000160e00798e */ /* 0x000fe2000c10e786 */
[-C--:B------:R-:W-:Y:S02]  /*7aa0*/  LEA.HI.X.SX32 R7, R235, R29.reuse, 0x2, P1 ;  /* 0x0000001deb077211 */ /* 0x080fe400008f16ff */
[----:B------:R-:W-:Y:S02]  /*7ab0*/  @P6 IADD3 R227, P1, R227, -0x100, RZ ;  /* 0xffffff00e3e36810 */ /* 0x000fe40007f3e0ff */
[----:B------:R-:W-:Y:S02]  /*7ac0*/  RED.E.ADD.F32.FTZ.RN.STRONG.GPU [R12.64], R23 ;  /* 0x000000170c00798e */ /* 0x000fe4000c10e786 */
[----:B------:R-:W-:Y:S03]  /*7ad0*/  @P6 IADD3.X R226, R226, -0x1, RZ, P1, !PT ;  /* 0xffffffffe2e26810 */ /* 0x000fe60000ffe4ff */
[----:B------:R-:W-:Y:S01]  /*7ae0*/  RED.E.ADD.F32.FTZ.RN.STRONG.GPU [R10.64], R24 ;  /* 0x000000180a00798e */ /* 0x000fe2000c10e786 */
[C---:B-1----:R-:W-:Y:S04]  /*7af0*/  LEA R4, P0, R239.reuse, R28, 0x2 ;  /* 0x0000001cef047211 */ /* 0x042fe800078010ff */
[----:B------:R-:W-:Y:S01]  /*7b00*/  RED.E.ADD.F32.FTZ.RN.STRONG.GPU [R8.64], R25 ;  /* 0x000000190800798e */ /* 0x000fe2000c10e786 */
[----:B------:R-:W-:Y:S02]  /*7b10*/  LEA.HI.X.SX32 R5, R239, R29, 0x2, P0 ;  /* 0x0000001def057211 */ /* 0x000fe400000f16ff */
[----:B------:R-:W-:Y:S02]  /*7b20*/  ISETP.NE.U32.AND P0, PT, R0, 0x1, PT ;  /* 0x000000010000780c */ /* 0x000fe40003f05070 */
[----:B------:R-:W-:Y:S01]  /*7b30*/  RED.E.ADD.F32.FTZ.RN.STRONG.GPU [R6.64], R26 ;  /* 0x0000001a0600798e */ /* 0x000fe2000c10e786 */
[C---:B------:R-:W-:Y:S04]  /*7b40*/  IADD3 R0, R3.reuse, -0x3000, RZ ;  /* 0xffffd00003007810 */ /* 0x040fe80007ffe0ff */
[----:B------:R-:W-:Y:S05]  /*7b50*/  LDSM.16.MT88.4 R8, [R3] ;  /* 0x000000000308783b */ /* 0x000fea0000004200 */
[----:B------:R-:W-:Y:S01]  /*7b60*/  RED.E.ADD.F32.FTZ.RN.STRONG.GPU [R4.64], R27 ;  /* 0x0000001b0400798e */ /* 0x000fe2000c10e786 */
[----:B------:R-:W-:Y:S04]  /*7b70*/  @P0 IADD3 R0, R3, 0x3000, RZ ;  /* 0x0000300003000810 */ /* 0x000fe80007ffe0ff */
[----:B------:R-:W1:Y:S05]  /*7b80*/  LDSM.16.MT88.4 R4, [R2+0x15000] ;  /* 0x015000000204783b */ /* 0x000e6a0000004200 */
[----:B------:R-:W2:Y:S05]  /*7b90*/  LDSM.16.MT88.4 R12, [R2+0x17000] ;  /* 0x01700000020c783b */ /* 0x000eaa0000004200 */
[----:B------:R-:W3:Y:S05]  /*7ba0*/  LDSM.16.MT88.4 R16, [R3+0x1000] ;  /* 0x001000000310783b */ /* 0x000eea0000004200 */
[----:B------:R-:W4:Y:S05]  /*7bb0*/  LDSM.16.MT88.4 R28, [R3+0x2000] ;  /* 0x00200000031c783b */ /* 0x000f2a0000004200 */
        /* <DEDUP_REMOVED lines=68> */
[----:B------:R-:W3:Y:S04]  /*8000*/  LDL R144, [R1+0x18] ;  /* 0x0000180001907983 */ /* 0x000ee80000100800 */
[----:B------:R-:W4:Y:S04]  /*8010*/  LDL R146, [R1+0x28] ;  /* 0x0000280001927983 */ /* 0x000f280000100800 */
[----:B------:R-:W4:Y:S01]  /*8020*/  LDL R145, [R1] ;  /* 0x0000000001917983 */ /* 0x000f220000100800 */
[----:B------:R-:W-:-:S02]  /*8030*/  FMUL.FTZ R132, R48, c[0x0][0x2dc] ;  /* 0x0000b70030847a20 */ /* 0x000fc40000410000 */
[----:B------:R-:W-:Y:S02]  /*8040*/  FMUL.FTZ R18, R47, c[0x0][0x2dc] ;  /* 0x0000b7002f127a20 */ /* 0x000fe40000410000 */
[----:B------:R-:W-:Y:S02]  /*8050*/  FMUL.FTZ R48, R46, c[0x0][0x2dc] ;  /* 0x0000b7002e307a20 */ /* 0x000fe40000410000 */
[----:B------:R-:W-:Y:S02]  /*8060*/  FMUL.FTZ R84, R84, c[0x0][0x2e0] ;  /* 0x0000b80054547a20 */ /* 0x000fe40000410000 */
[----:B------:R-:W-:Y:S01]  /*8070*/  FMUL.FTZ R47, R85, c[0x0][0x2e0] ;  /* 0x0000b800552f7a20 */ /* 0x000fe20000410000 */
[----:B------:R-:W-:Y:S01]  /*8080*/  F2FP.PACK_AB R18, R18, R48 ;  /* 0x000000301212723e */ /* 0x000fe200000000ff */
[----:B------:R-:W-:Y:S02]  /*8090*/  FMUL.FTZ R22, R43, c[0x0][0x2dc] ;  /* 0x0000b7002b167a20 */ /* 0x000fe40000410000 */
[----:B------:R-:W-:Y:S01]  /*80a0*/  FMUL.FTZ R86, R86, c[0x0][0x2e0] ;  /* 0x0000b80056567a20 */ /* 0x000fe20000410000 */
[----:B------:R-:W-:Y:S01]  /*80b0*/  F2FP.PACK_AB R47, R47, R84 ;  /* 0x000000542f2f723e */ /* 0x000fe200000000ff */
[----:B------:R-:W-:Y:S01]  /*80c0*/  BAR.SYNC.DEFER_BLOCKING 0x0 ;  /* 0x0000000000007b1d */ /* 0x000fe20000010000 */
        /* <DEDUP_REMOVED lines=133> */
[----:B------:R-:W-:-:S04]  /*8920*/  F2FP.PACK_AB R3, R3, R76 ;  /* 0x0000004c0303723e */ /* 0x000fc800000000ff */
[----:B------:R-:W-:Y:S01]  /*8930*/  F2FP.PACK_AB R0, R0, R78 ;  /* 0x0000004e0000723e */ /* 0x000fe200000000ff */
[----:B--2---:R-:W-:Y:S04]  /*8940*/  STS [R147], R47 ;  /* 0x0000002f93007388 */ /* 0x004fe80000000800 */
[----:B------:R-:W-:Y:S04]  /*8950*/  STS [R147+0x200], R46 ;  /* 0x0002002e93007388 */ /* 0x000fe80000000800 */
[----:B---3--:R-:W-:Y:S01]  /*8960*/  STS [R144], R43 ;  /* 0x0000002b90007388 */ /* 0x008fe20000000800 */
[----:B----4-:R-:W-:-:S03]  /*8970*/  ISETP.NE.AND P0, PT, R146, -0x1, PT ;  /* 0xffffffff9200780c */ /* 0x010fc60003f05270 */
        /* <DEDUP_REMOVED lines=45> */
[----:B-1----:R-:W1:Y:S01]  /*8c50*/  S2R R144, SR_CTAID.Y ;  /* 0x0000000000907919 */ /* 0x002e620000002600 */
[----:B------:R-:W-:-:S05]  /*8c60*/  @P0 IADD3 R0, R145, R146, RZ ;  /* 0x0000009291000210 */ /* 0x000fca0007ffe0ff */
[----:B------:R-:W-:-:S04]  /*8c70*/  @P0 IMAD.WIDE.U32 R4, R0, c[0x0][0x3a0], RZ ;  /* 0x0000e80000040a25 */ /* 0x000fc800078e00ff */
[----:B------:R-:W-:Y:S01]  /*8c80*/  @P0 IMAD R9, R0, c[0x0][0x3a4], R5 ;  /* 0x0000e90000090a24 */ /* 0x000fe200078e0205 */
[----:B------:R-:W-:Y:S02]  /*8c90*/  @P0 MOV R8, R4 ;  /* 0x0000000400080202 */ /* 0x000fe40000000f00 */
[----:B-1----:R-:W-:Y:S01]  /*8ca0*/  SHF.R.S32.HI R6, RZ, 0x1f, R144 ;  /* 0x0000001fff067819 */ /* 0x002fe20000011490 */
        /* <DEDUP_REMOVED lines=11> */
.L_x_1043:
        /* <DEDUP_REMOVED lines=15> */
.L_x_1044:
[----:B------:R-:W2:Y:S04]  /*8e50*/  LDL R10, [R1+0x10] ;  /* 0x00001000010a7983 */ /* 0x000ea80000100800 */
[----:B------:R-:W3:Y:S01]  /*8e60*/  LDL.64 R66, [R1+0x8] ;  /* 0x0000080001427983 */ /* 0x000ee20000100a00 */
[--C-:B------:R-:W-:Y:S01]  /*8e70*/  SHF.R.S32.HI R7, RZ, 0x1f, R220.reuse ;  /* 0x0000001fff077819 */ /* 0x100fe200000114dc */
[----:B------:R-:W-:Y:S01]  /*8e80*/  IMAD.MOV.U32 R6, RZ, RZ, R220 ;  /* 0x000000ffff067224 */ /* 0x000fe200078e00dc */
[----:B------:R-:W-:Y:S01]  /*8e90*/  BSSY B0, `(.L_x_1045) ;  /* 0x0000031000007945 */ /* 0x000fe20003800000 */
[----:B------:R-:W-:Y:S06]  /*8ea0*/  BAR.SYNC.DEFER_BLOCKING 0x0 ;  /* 0x0000000000007b1d */ /* 0x000fec0000010000 */
[----:B------:R-:W1:Y:S04]  /*8eb0*/  S2R R27, SR_TID.X ;  /* 0x00000000001b7919 */ /* 0x000e680000002100 */
[----:B------:R-:W4:Y:S04]  /*8ec0*/  S2R R64, SR_TID.X ;  /* 0x0000000000407919 */ /* 0x000f280000002100 */
[----:B------:R2:W2:Y:S04]  /*8ed0*/  LDS.128 R36, [R160+0xa000] ;  /* 0x00a00000a0247984 */ /* 0x0004a80000000c00 */
[----:B------:R2:W2:Y:S01]  /*8ee0*/  LDS.128 R32, [R160+0xc000] ;  /* 0x00c00000a0207984 */ /* 0x0004a20000000c00 */
[----:B-1----:R-:W-:-:S03]  /*8ef0*/  SHF.R.S32.HI R27, RZ, 0x1f, R27 ;  /* 0x0000001fff1b7819 */ /* 0x002fc6000001141b */
[----:B------:R1:W1:Y:S01]  /*8f00*/  LDS.128 R28, [R160+0xe000] ;  /* 0x00e00000a01c7984 */ /* 0x0002620000000c00 */
[----:B----4-:R-:W-:-:S03]  /*8f10*/  LEA.HI R27, R27, R64, RZ, 0x2 ;  /* 0x000000401b1b7211 */ /* 0x010fc600078f10ff */
[----:B------:R4:W1:Y:S01]  /*8f20*/  LDS.128 R48, [R160+0xf000] ;  /* 0x00f00000a0307984 */ /* 0x0008620000000c00 */
[----:B------:R-:W-:-:S03]  /*8f30*/  SHF.R.S32.HI R27, RZ, 0x2, R27 ;  /* 0x00000002ff1b7819 */ /* 0x000fc6000001141b */
[----:B------:R4:W1:Y:S01]  /*8f40*/  LDS.128 R60, [R160+0x10000] ;  /* 0x01000000a03c7984 */ /* 0x0008620000000c00 */
[----:B------:R-:W-:-:S03]  /*8f50*/  SHF.R.S32.HI R26, RZ, 0x1f, R27 ;  /* 0x0000001fff1a7819 */ /* 0x000fc6000001141b */
[----:B------:R4:W1:Y:S04]  /*8f60*/  LDS.128 R44, [R160+0x11000] ;  /* 0x01100000a02c7984 */ /* 0x0008680000000c00 */
[----:B------:R4:W1:Y:S04]  /*8f70*/  LDS.128 R56, [R160+0x12000] ;  /* 0x01200000a0387984 */ /* 0x0008680000000c00 */
[----:B------:R4:W1:Y:S04]  /*8f80*/  LDS.128 R40, [R160+0x13000] ;  /* 0x01300000a0287984 */ /* 0x0008680000000c00 */
[----:B------:R4:W1:Y:S01]  /*8f90*/  LDS.128 R52, [R160+0x14000] ;  /* 0x01400000a0347984 */ /* 0x0008620000000c00 */
[----:B--2---:R-:W-:-:S02]  /*8fa0*/  IMAD.SHL.U32 R0, R10, 0x80, RZ ;  /* 0x000000800a007824 */ /* 0x004fc400078e00ff */
[----:B------:R-:W-:Y:S02]  /*8fb0*/  IMAD R21, R10, -0x80, R204 ;  /* 0xffffff800a157824 */ /* 0x000fe400078e02cc */
[----:B------:R-:W-:Y:S01]  /*8fc0*/  IMAD.WIDE.U32 R4, R0, c[0x0][0x3a0], R6 ;  /* 0x0000e80000047a25 */ /* 0x000fe200078e0006 */
[----:B------:R-:W-:Y:S02]  /*8fd0*/  SHF.R.S32.HI R22, RZ, 0x1f, R0 ;  /* 0x0000001fff167819 */ /* 0x000fe40000011400 */
[----:B------:R-:W-:Y:S02]  /*8fe0*/  ISETP.GE.AND P4, PT, R27, R21, PT ;  /* 0x000000151b00720c */ /* 0x000fe40003f86270 */
[----:B---3--:R-:W-:Y:S01]  /*8ff0*/  SHF.R.S32.HI R24, RZ, 0x1f, R66 ;  /* 0x0000001fff187819 */ /* 0x008fe20000011442 */
[----:B------:R-:W-:Y:S01]  /*9000*/  IMAD R3, R22, c[0x0][0x3a0], RZ ;  /* 0x0000e80016037a24 */ /* 0x000fe200078e02ff */
[----:B------:R-:W-:-:S03]  /*9010*/  IADD3 R4, P0, R8, R4, RZ ;  /* 0x0000000408047210 */ /* 0x000fc60007f1e0ff */
[----:B------:R-:W-:-:S05]  /*9020*/  IMAD R3, R0, c[0x0][0x3a4], R3 ;  /* 0x0000e90000037a24 */ /* 0x000fca00078e0203 */
[----:B------:R-:W-:Y:S01]  /*9030*/  IADD3.X R5, R9, R5, R3, P0, !PT ;  /* 0x0000000509057210 */ /* 0x000fe200007fe403 */
[----:B------:R-:W-:-:S04]  /*9040*/  IMAD R3, R24, c[0x0][0x3b8], RZ ;  /* 0x0000ee0018037a24 */ /* 0x000fc800078e02ff */
[C---:B------:R-:W-:Y:S02]  /*9050*/  IMAD R3, R66.reuse, c[0x0][0x3bc], R3 ;  /* 0x0000ef0042037a24 */ /* 0x040fe400078e0203 */
[----:B------:R-:W-:-:S04]  /*9060*/  IMAD.WIDE.U32 R8, R66, c[0x0][0x3b8], R4 ;  /* 0x0000ee0042087a25 */ /* 0x000fc800078e0004 */
[----:B------:R-:W-:Y:S01]  /*9070*/  IMAD.IADD R20, R9, 0x1, R3 ;  /* 0x0000000109147824 */ /* 0x000fe200078e0203 */
[----:B------:R-:W-:Y:S05]  /*9080*/  @P4 BRA `(.L_x_1046) ;  /* 0x0000011000004947 */ /* 0x000fea0003800000 */
[----:B-1--4-:R-:W-:Y:S01]  /*9090*/  ISETP.GE.AND P3, PT, R220, c[0x0][0x220], PT ;  /* 0x00008800dc007a0c */ /* 0x012fe20003f66270 */
[----:B------:R-:W1:Y:S01]  /*90a0*/  LDS.128 R16, [R160+0xb000] ;  /* 0x00b00000a0107984 */ /* 0x000e620000000c00 */
[----:B------:R-:W-:Y:S01]  /*90b0*/  MOV R5, R20 ;  /* 0x0000001400057202 */ /* 0x000fe20000000f00 */
[----:B------:R-:W-:Y:S01]  /*90c0*/  IMAD R3, R26, c[0x0][0x3a0], RZ ;  /* 0x0000e8001a037a24 */ /* 0x000fe200078e02ff */
[----:B------:R-:W-:Y:S01]  /*90d0*/  ISETP.GE.AND P2, PT, R230, c[0x0][0x220], PT ;  /* 0x00008800e6007a0c */ /* 0x000fe20003f46270 */
[----:B------:R-:W-:Y:S01]  /*90e0*/  IMAD.MOV.U32 R4, RZ, RZ, R8 ;  /* 0x000000ffff047224 */ /* 0x000fe200078e0008 */
[----:B------:R-:W-:Y:S01]  /*90f0*/  ISETP.GE.AND P1, PT, R231, c[0x0][0x220], PT ;  /* 0x00008800e7007a0c */ /* 0x000fe20003f26270 */
[C---:B------:R-:W-:Y:S02]  /*9100*/  IMAD R3, R27.reuse, c[0x0][0x3a4], R3 ;  /* 0x0000e9001b037a24 */ /* 0x040fe400078e0203 */
[----:B------:R-:W-:-:S04]  /*9110*/  IMAD.WIDE.U32 R10, R27, c[0x0][0x3a0], R4 ;  /* 0x0000e8001b0a7a25 */ /* 0x000fc800078e0004 */
[----:B------:R-:W2:Y:S01]  /*9120*/  @!P3 LDS.128 R12, [R160+0x9000] ;  /* 0x00900000a00cb984 */ /* 0x000ea20000000c00 */
[----:B------:R-:W-:Y:S01]  /*9130*/  IMAD.IADD R3, R11, 0x1, R3 ;  /* 0x000000010b037824 */ /* 0x000fe200078e0203 */
[C---:B------:R-:W-:Y:S02]  /*9140*/  LEA R4, P0, R10.reuse, c[0x0][0x340], 0x1 ;  /* 0x0000d0000a047a11 */ /* 0x040fe400078008ff */
[----:B------:R-:W3:Y:S02]  /*9150*/  LDS.128 R160, [R160+0xd000] ;  /* 0x00d00000a0a07984 */ /* 0x000ee40000000c00 */
[----:B------:R-:W-:-:S05]  /*9160*/  LEA.HI.X R5, R10, c[0x0][0x344], R3, 0x1, P0 ;  /* 0x0000d1000a057a11 */ /* 0x000fca00000f0c03 */
[----:B-1----:R1:W-:Y:S04]  /*9170*/  @!P2 STG.E.128 [R4.64+0x40], R16 ;  /* 0x000040100400a986 */ /* 0x0023e8000c101d06 */
[----:B--2---:R1:W-:Y:S04]  /*9180*/  @!P3 STG.E.128 [R4.64], R12 ;  /* 0x0000000c0400b986 */ /* 0x0043e8000c101d06 */
[----:B---3--:R1:W-:Y:S02]  /*9190*/  @!P1 STG.E.128 [R4.64+0x80], R160 ;  /* 0x000080a004009986 */ /* 0x0083e4000c101d06 */
.L_x_1046:
[----:B-1--4-:R-:W-:Y:S05]  /*91a0*/  BSYNC B0 ;  /* 0x0000000000007941 */ /* 0x012fea0003800000 */
.L_x_1045:
[----:B------:R-:W-:Y:S01]  /*91b0*/  IADD3 R3, R27, 0x40, RZ ;  /* 0x000000401b037810 */ /* 0x000fe20007ffe0ff */
[----:B------:R-:W-:Y:S03]  /*91c0*/  BSSY B0, `(.L_x_1047) ;  /* 0x0000013000007945 */ /* 0x000fe60003800000 */
[----:B------:R-:W-:-:S13]  /*91d0*/  ISETP.GE.AND P3, PT, R3, R21, PT ;  /* 0x000000150300720c */ /* 0x000fda0003f66270 */
        /* <DEDUP_REMOVED lines=15> */
[----:B------:R1:W-:Y:S04]  /*92d0*/  @!P1 STG.E.128 [R4.64+0x40], R32 ;  /* 0x0000402004009986 */ /* 0x0003e8000c101d06 */
[----:B------:R1:W-:Y:S02]  /*92e0*/  @!P0 STG.E.128 [R4.64+0x80], R28 ;  /* 0x0000801c04008986 */ /* 0x0003e4000c101d06 */
.L_x_1048:
[----:B------:R-:W-:Y:S05]  /*92f0*/  BSYNC B0 ;  /* 0x0000000000007941 */ /* 0x000fea0003800000 */
.L_x_1047:
        /* <DEDUP_REMOVED lines=11> */
[----:B-1----:R-:W-:Y:S01]  /*93b0*/  MOV R5, R3 ;  /* 0x0000000300057202 */ /* 0x002fe20000000f00 */
        /* <DEDUP_REMOVED lines=10> */
[----:B------:R1:W-:Y:S04]  /*9460*/  @!P2 STG.E.128 [R4.64], R48 ;  /* 0x000000300400a986 */ /* 0x0003e8000c101d06 */
[----:B------:R1:W-:Y:S04]  /*9470*/  @!P1 STG.E.128 [R4.64+0x40], R44 ;  /* 0x0000402c04009986 */ /* 0x0003e8000c101d06 */
[----:B------:R1:W-:Y:S02]  /*9480*/  @!P0 STG.E.128 [R4.64+0x80], R40 ;  /* 0x0000802804008986 */ /* 0x0003e4000c101d06 */
.L_x_1050:
[----:B------:R-:W-:Y:S05]  /*9490*/  BSYNC B0 ;  /* 0x0000000000007941 */ /* 0x000fea0003800000 */
.L_x_1049:
        /* <DEDUP_REMOVED lines=18> */
.L_x_1026:
[----:B------:R-:W2:Y:S04]  /*95c0*/  LDL R11, [R1+0x28] ;  /* 0x00002800010b7983 */ /* 0x000ea80000100800 */
[----:B------:R-:W3:Y:S04]  /*95d0*/  LDL R10, [R1] ;  /* 0x00000000010a7983 */ /* 0x000ee80000100800 */
[----:B------:R-:W1:Y:S02]  /*95e0*/  S2R R9, SR_CTAID.Y ;  /* 0x0000000000097919 */ /* 0x000e640000002600 */
        /* <DEDUP_REMOVED lines=17> */
.L_x_1052:
        /* <DEDUP_REMOVED lines=15> */
.L_x_1053:
[----:B------:R-:W2:Y:S04]  /*97f0*/  LDL R8, [R1+0x10] ;  /* 0x0000100001087983 */ /* 0x000ea80000100800 */
[----:B------:R-:W3:Y:S01]  /*9800*/  LDL.64 R22, [R1+0x8] ;  /* 0x0000080001167983 */ /* 0x000ee20000100a00 */
[----:B------:R-:W-:Y:S01]  /*9810*/  BSSY B0, `(.L_x_1054) ;  /* 0x0000026000007945 */ /* 0x000fe20003800000 */
[C---:B------:R-:W-:Y:S02]  /*9820*/  IADD3 R13, R220.reuse, 0x40, RZ ;  /* 0x00000040dc0d7810 */ /* 0x040fe40007ffe0ff */
[----:B------:R-:W1:Y:S01]  /*9830*/  S2R R19, SR_TID.X ;  /* 0x0000000000137919 */ /* 0x000e620000002100 */
[----:B------:R-:W-:-:S03]  /*9840*/  IADD3 R12, R220, 0x20, RZ ;  /* 0x00000020dc0c7810 */ /* 0x000fc60007ffe0ff */
[----:B------:R-:W4:Y:S01]  /*9850*/  S2R R20, SR_TID.X ;  /* 0x0000000000147919 */ /* 0x000f220000002100 */
[----:B-1----:R-:W-:-:S04]  /*9860*/  SHF.R.S32.HI R19, RZ, 0x1f, R19 ;  /* 0x0000001fff137819 */ /* 0x002fc80000011413 */
[----:B----4-:R-:W-:-:S04]  /*9870*/  LEA.HI R19, R19, R20, RZ, 0x2 ;  /* 0x0000001413137211 */ /* 0x010fc800078f10ff */
[----:B------:R-:W-:-:S04]  /*9880*/  SHF.R.S32.HI R19, RZ, 0x2, R19 ;  /* 0x00000002ff137819 */ /* 0x000fc80000011413 */
[----:B------:R-:W-:Y:S01]  /*9890*/  SHF.R.S32.HI R18, RZ, 0x1f, R19 ;  /* 0x0000001fff127819 */ /* 0x000fe20000011413 */
[C---:B--2---:R-:W-:Y:S02]  /*98a0*/  IMAD.SHL.U32 R0, R8.reuse, 0x80, RZ ;  /* 0x0000008008007824 */ /* 0x044fe400078e00ff */
[----:B------:R-:W-:Y:S02]  /*98b0*/  IMAD R11, R8, -0x80, R204 ;  /* 0xffffff80080b7824 */ /* 0x000fe400078e02cc */
[----:B------:R-:W-:Y:S01]  /*98c0*/  IMAD.WIDE.U32 R4, R0, c[0x0][0x3a0], R220 ;  /* 0x0000e80000047a25 */ /* 0x000fe200078e00dc */
[----:B------:R-:W-:Y:S02]  /*98d0*/  SHF.R.S32.HI R14, RZ, 0x1f, R0 ;  /* 0x0000001fff0e7819 */ /* 0x000fe40000011400 */
[----:B------:R-:W-:Y:S02]  /*98e0*/  ISETP.GE.AND P4, PT, R19, R11, PT ;  /* 0x0000000b1300720c */ /* 0x000fe40003f86270 */
[----:B---3--:R-:W-:Y:S01]  /*98f0*/  SHF.R.S32.HI R16, RZ, 0x1f, R22 ;  /* 0x0000001fff107819 */ /* 0x008fe20000011416 */
[----:B------:R-:W-:Y:S01]  /*9900*/  IMAD R3, R14, c[0x0][0x3a0], RZ ;  /* 0x0000e8000e037a24 */ /* 0x000fe200078e02ff */
[----:B------:R-:W-:-:S03]  /*9910*/  IADD3 R6, P0, R6, R4, RZ ;  /* 0x0000000406067210 */ /* 0x000fc60007f1e0ff */
[----:B------:R-:W-:Y:S02]  /*9920*/  IMAD R3, R0, c[0x0][0x3a4], R3 ;  /* 0x0000e90000037a24 */ /* 0x000fe400078e0203 */
[----:B------:R-:W-:-:S03]  /*9930*/  IMAD R10, R16, c[0x0][0x3b8], RZ ;  /* 0x0000ee00100a7a24 */ /* 0x000fc600078e02ff */
[----:B------:R-:W-:Y:S01]  /*9940*/  IADD3.X R7, R7, R5, R3, P0, !PT ;  /* 0x0000000507077210 */ /* 0x000fe200007fe403 */
[----:B------:R-:W-:-:S04]  /*9950*/  IMAD R10, R22, c[0x0][0x3bc], R10 ;  /* 0x0000ef00160a7a24 */ /* 0x000fc800078e020a */
[----:B------:R-:W-:-:S04]  /*9960*/  IMAD.WIDE.U32 R6, R22, c[0x0][0x3b8], R6 ;  /* 0x0000ee0016067a25 */ /* 0x000fc800078e0006 */
[----:B------:R-:W-:Y:S01]  /*9970*/  IMAD.IADD R10, R10, 0x1, R7 ;  /* 0x000000010a0a7824 */ /* 0x000fe200078e0207 */
        /* <DEDUP_REMOVED lines=15> */
.L_x_1055:
[----:B------:R-:W-:Y:S05]  /*9a70*/  BSYNC B0 ;  /* 0x0000000000007941 */ /* 0x000fea0003800000 */
.L_x_1054:
        /* <DEDUP_REMOVED lines=19> */
.L_x_1057:
[----:B------:R-:W-:Y:S05]  /*9bb0*/  BSYNC B0 ;  /* 0x0000000000007941 */ /* 0x000fea0003800000 */
.L_x_1056:
        /* <DEDUP_REMOVED lines=25> */
.L_x_1059:
[----:B------:R-:W-:Y:S05]  /*9d50*/  BSYNC B0 ;  /* 0x0000000000007941 */ /* 0x000fea0003800000 */
.L_x_1058:
        /* <DEDUP_REMOVED lines=16> */
.L_x_1051:
[----:B------:R-:W-:Y:S05]  /*9e60*/  BSYNC B1 ;  /* 0x0000000000017941 */ /* 0x000fea0003800000 */
.L_x_1021:
[----:B------:R-:W3:Y:S01]  /*9e70*/  LDL.LU R0, [R1+0x10] ;  /* 0x0000100001007983 */ /* 0x000ee20000300800 */
[----:B------:R-:W-:Y:S02]  /*9e80*/  ULDC UR5, c[0x0][0x218] ;  /* 0x0000860000057ab9 */ /* 0x000fe40000000800 */
[----:B------:R-:W-:-:S04]  /*9e90*/  UIADD3 UR5, UR5, 0x7f, URZ ;  /* 0x0000007f05057890 */ /* 0x000fc8000fffe03f */
[----:B------:R-:W-:-:S04]  /*9ea0*/  USHF.R.S32.HI UR4, URZ, 0x1f, UR5 ;  /* 0x0000001f3f047899 */ /* 0x000fc80008011405 */
[----:B------:R-:W-:-:S04]  /*9eb0*/  ULEA.HI UR4, UR4, UR5, URZ, 0x7 ;  /* 0x0000000504047291 */ /* 0x000fc8000f8f383f */
[----:B------:R-:W-:Y:S01]  /*9ec0*/  USHF.R.S32.HI UR4, URZ, 0x7, UR4 ;  /* 0x000000073f047899 */ /* 0x000fe20008011404 */
[----:B---3--:R-:W-:-:S05]  /*9ed0*/  IADD3 R0, R0, c[0x0][0xc], RZ ;  /* 0x0000030000007a10 */ /* 0x008fca0007ffe0ff */
[----:B------:R-:W-:Y:S01]  /*9ee0*/  ISETP.GE.AND P0, PT, R0, UR4, PT ;  /* 0x0000000400007c0c */ /* 0x000fe2000bf06270 */
[----:B------:R3:W-:-:S12]  /*9ef0*/  STL [R1+0x10], R0 ;  /* 0x0000100001007387 */ /* 0x0007d80000100800 */
[----:B------:R-:W-:Y:S01]  /*9f00*/  @P0 CALL.REL.NOINC `(.L_x_1060) ;  /* 0x0000001000000944 */ /* 0x000fe20003c00000 */
[----:B------:R-:W-:Y:S05]  /*9f10*/  BRA `(.L_x_1061) ;  /* 0xffff6be000007947 */ /* 0x000fea000383ffff */
.L_x_1060:
[----:B------:R-:W-:Y:S05]  /*9f20*/  EXIT ;  /* 0x000000000000794d */ /* 0x000fea0003800000 */
.L_x_1062:
        /* <DEDUP_REMOVED lines=13> */
.L_x_1307:


//--------------------- .text._ZN5flash44flash_bwd_dq_dk_dv_loop_seqk_parallel_kernelI23Flash_bwd_kernel_traitsILi96ELi64ELi128ELi8ELi2ELi4ELi4ELb0ELb0EN7cutlass6half_tE19Flash_kernel_traitsILi96ELi64ELi128ELi8ES3_EELb0ELb0ELb0ELb1ELb0ELb0ELb1EEEvNS_16Flash_bwd_paramsE --------------------------
	.section	.text._ZN5flash44flash_bwd_dq_dk_dv_loop_seqk_parallel_kernelI23Flash_bwd_kernel_traitsILi96ELi64ELi128ELi8ELi2ELi4ELi4ELb0ELb0EN7cutlass6half_tE19Flash_kernel_traitsILi96ELi64ELi128ELi8ES3_EELb0ELb0ELb0ELb1ELb0ELb0ELb1EEEvNS_16Flash_bwd_paramsE,"ax",@progbits
	.sectioninfo	@"SHI_REGISTERS=255"
	.align	128
        .global         _ZN5flash44flash_bwd_dq_dk_dv_loop_seqk_parallel_kernelI23Flash_bwd_kernel_traitsILi96ELi64ELi128ELi8ELi2ELi4ELi4ELb0ELb0EN7cutlass6half_tE19Flash_kernel_traitsILi96ELi64ELi128ELi8ES3_EELb0ELb0ELb0ELb1ELb0ELb0ELb1EEEvNS_16Flash_bwd_paramsE
        .type           _ZN5flash44flash_bwd_dq_dk_dv_loop_seqk_parallel_kernelI23Flash_bwd_kernel_traitsILi96ELi64ELi128ELi8ELi2ELi4ELi4ELb0ELb0EN7cutlass6half_tE19Flash_kernel_traitsILi96ELi64ELi128ELi8ES3_EELb0ELb0ELb0ELb1ELb0ELb0ELb1EEEvNS_16Flash_bwd_paramsE,@function
        .size           _ZN5flash44flash_bwd_dq_dk_dv_loop_seqk_parallel_kernelI23Flash_bwd_kernel_traitsILi96ELi64ELi128ELi8ELi2ELi4ELi4ELb0ELb0EN7cutlass6half_tE19Flash_kernel_traitsILi96ELi64ELi128ELi8ES3_EELb0ELb0ELb0ELb1ELb0ELb0ELb1EEEvNS_16Flash_bwd_paramsE,(.L_x_1308 - _ZN5flash44flash_bwd_dq_dk_dv_loop_seqk_parallel_kernelI23Flash_bwd_kernel_traitsILi96ELi64ELi128ELi8ELi2ELi4ELi4ELb0ELb0EN7cutlass6half_tE19Flash_kernel_traitsILi96ELi64ELi128ELi8ES3_EELb0ELb0ELb0ELb1ELb0ELb0ELb1EEEvNS_16Flash_bwd_paramsE)
        .other          _ZN5flash44flash_bwd_dq_dk_dv_loop_seqk_parallel_kernelI23Flash_bwd_kernel_traitsILi96ELi64ELi128ELi8ELi2ELi4ELi4ELb0ELb0EN7cutlass6half_tE19Flash_kernel_traitsILi96ELi64ELi128ELi8ES3_EELb0ELb0ELb0ELb1ELb0ELb0ELb1EEEvNS_16Flash_bwd_paramsE,@"STO_CUDA_ENTRY STV_DEFAULT"
_ZN5flash44flash_bwd_dq_dk_dv_loop_seqk_parallel_kernelI23Flash_bwd_kernel_traitsILi96ELi64ELi128ELi8ELi2ELi4ELi4ELb0ELb0EN7cutlass6half_tE19Flash_kernel_traitsILi96ELi64ELi128ELi8ES3_EELb0ELb0ELb0ELb1ELb0ELb0ELb1EEEvNS_16Flash_bwd_paramsE:
.text._ZN5flash44flash_bwd_dq_dk_dv_loop_seqk_parallel_kernelI23Flash_bwd_kernel_traitsILi96ELi64ELi128ELi8ELi2ELi4ELi4ELb0ELb0EN7cutlass6half_tE19Flash_kernel_traitsILi96ELi64ELi128ELi8ES3_EELb0ELb0ELb0ELb1ELb0ELb0ELb1EEEvNS_16Flash_bwd_paramsE:
        /* <DEDUP_REMOVED lines=203> */
[----:B------:R-:W-:Y:S01]  /*0cb0*/  LEA R252, R8, 0x9000, 0x1 ;  /* 0x0000900008fc7811 */ /* 0x000fe200078e08ff */
[----:B------:R-:W-:Y:S01]  /*0cc0*/  IMAD.IADD R177, R0, 0x1, R2 ;  /* 0x0000000100b17824 */ /* 0x000fe200078e0202 */
[----:B------:R-:W-:Y:S01]  /*0cd0*/  LEA R173, R173, 0x15000, 0x1 ;  /* 0x00015000adad7811 */ /* 0x000fe200078e08ff */
[C---:B------:R-:W-:Y:S01]  /*0ce0*/  IMAD R11, R179.reuse, 0x10, R4 ;  /* 0x00000010b30b7824 */ /* 0x040fe200078e0204 */
[C---:B------:R-:W-:Y:S01]  /*0cf0*/  IADD3 R4, R252.reuse, 0x20, RZ ;  /* 0x00000020fc047810 */ /* 0x040fe20007ffe0ff */
        /* <DEDUP_REMOVED lines=15> */
[----:B------:R2:W-:Y:S04]  /*0df0*/  STL [R1+0x18], R0 ;  /* 0x0000180001007387 */ /* 0x0005e80000100800 */
[----:B------:R2:W-:Y:S01]  /*0e00*/  STL [R1], R4 ;  /* 0x0000000401007387 */ /* 0x0005e20000100800 */
[----:B-1----:R-:W-:-:S03]  /*0e10*/  IMAD.SHL.U32 R2, R3, 0x2, RZ ;  /* 0x0000000203027824 */ /* 0x002fc600078e00ff */
.L_x_1104:
[----:B------:R-:W-:Y:S02]  /*0e20*/  ULDC.64 UR4, c[0x0][0x240] ;  /* 0x0000900000047ab9 */ /* 0x000fe40000000a00 */
[----:B------:R-:W-:-:S02]  /*0e30*/  UISETP.NE.U32.AND UP6, UPT, URZ, UR4, UPT ;  /* 0x000000043f00728c */ /* 0x000fc4000bfc5070 */
[----:B------:R-:W-:Y:S02]  /*0e40*/  USHF.L.U32 UR13, UR32, 0x2, URZ ;  /* 0x00000002200d7899 */ /* 0x000fe4000800063f */
        /* <DEDUP_REMOVED lines=9> */
[----:B-123--:R-:W-:Y:S01]  /*0ee0*/  IMAD.U32 R4, RZ, RZ, UR4 ;  /* 0x00000004ff047e24 */ /* 0x00efe2000f8e00ff */
[----:B------:R-:W-:Y:S01]  /*0ef0*/  ULDC.U8 UR14, c[0x0][0x312] ;  /* 0x0000c480000e7ab9 */ /* 0x000fe20000000000 */
[----:B------:R-:W-:Y:S01]  /*0f00*/  PLOP3.LUT P0, PT, PT, PT, UP4, 0x80, 0x0 ;  /* 0x000000000000781c */ /* 0x000fe20003f0f048 */
[----:B------:R-:W-:Y:S01]  /*0f10*/  ULDC.64 UR8, c[0x0][0x248] ;  /* 0x0000920000087ab9 */ /* 0x000fe20000000a00 */
[----:B------:R-:W-:Y:S01]  /*0f20*/  IMAD.U32 R5, RZ, RZ, UR5 ;  /* 0x00000005ff057e24 */ /* 0x000fe2000f8e00ff */
[----:B------:R-:W-:Y:S02]  /*0f30*/  UISETP.NE.AND UP5, UPT, UR14, URZ, UPT ;  /* 0x0000003f0e00728c */ /* 0x000fe4000bfa5270 */
[----:B------:R-:W-:-:S02]  /*0f40*/  @UP4 UIADD3 UR4, UP0, UR13, UR10, URZ ;  /* 0x0000000a0d044290 */ /* 0x000fc4000ff1e03f */
        /* <DEDUP_REMOVED lines=34> */
.L_x_1063:
        /* <DEDUP_REMOVED lines=58> */
.L_x_1065:
        /* <DEDUP_REMOVED lines=18> */
.L_x_1066:
        /* <DEDUP_REMOVED lines=71> */
.L_x_1067:
[----:B------:R-:W-:Y:S02]  /*1aa0*/  UMOV UR11, UR50 ;  /* 0x00000032000b7c82 */ /* 0x000fe40008000000 */
.L_x_1068:
        /* <DEDUP_REMOVED lines=12> */
[----:B------:R-:W-:Y:S02]  /*1b70*/  UIADD3 UR12, UR15, UR14, URZ ;  /* 0x0000000e0f0c7290 */ /* 0x000fe4000fffe03f */
[----:B------:R-:W-:-:S02]  /*1b80*/  ULDC.64 UR8, c[0x0][0x378] ;  /* 0x0000de0000087ab9 */ /* 0x000fc40000000a00 */
[----:B------:R-:W-:Y:S01]  /*1b90*/  UIMAD UR4, UR57, UR8, URZ ;  /* 0x00000008390472a4 */ /* 0x000fe2000f8e023f */
[----:B-1----:R-:W-:Y:S01]  /*1ba0*/  SHF.R.S32.HI R9, RZ, 0x1f, R8 ;  /* 0x0000001fff097819 */ /* 0x002fe20000011408 */
[----:B------:R-:W-:Y:S02]  /*1bb0*/  UMOV UR13, 0x4 ;  /* 0x00000004000d7882 */ /* 0x000fe40000000000 */
[----:B------:R-:W-:Y:S01]  /*1bc0*/  UIMAD UR10, UR35, UR9, UR4 ;  /* 0x00000009230a72a4 */ /* 0x000fe2000f8e0204 */
[----:B------:R-:W-:Y:S02]  /*1bd0*/  LEA.HI R3, R9, R8, RZ, 0x2 ;  /* 0x0000000809037211 */ /* 0x000fe400078f10ff */
[----:B------:R-:W-:Y:S02]  /*1be0*/  ULDC.64 UR8, c[0x0][0x370] ;  /* 0x0000dc0000087ab9 */ /* 0x000fe40000000a00 */
[----:B------:R-:W-:Y:S01]  /*1bf0*/  SHF.R.S32.HI R3, RZ, 0x2, R3 ;  /* 0x00000002ff037819 */ /* 0x000fe20000011403 */
[----:B------:R-:W-:-:S02]  /*1c00*/  UIMAD UR4, UR31, UR8, URZ ;  /* 0x000000081f0472a4 */ /* 0x000fc4000f8e023f */
[----:B------:R-:W-:Y:S01]  /*1c10*/  ULEA.HI.SX32 UR8, UR33, 0xffffffff, 0x1a ;  /* 0xffffffff21087891 */ /* 0x000fe2000f8fd23f */
        /* <DEDUP_REMOVED lines=26> */
[----:B------:R-:W-:Y:S01]  /*1dc0*/  IMAD.WIDE.U32 R4, R3, c[0x0][0x370], R4 ;  /* 0x0000dc0003047a25 */ /* 0x000fe200078e0004 */
[----:B------:R-:W-:-:S03]  /*1dd0*/  UIMAD.WIDE UR12, UR12, UR13, UR30 ;  /* 0x0000000d0c0c72a5 */ /* 0x000fc6000f8e021e */
        /* <DEDUP_REMOVED lines=18> */
[----:B------:R-:W-:Y:S01]  /*1f00*/  BSSY B0, `(.L_x_1070) ;  /* 0x0000035000007945 */ /* 0x000fe20003800000 */
[----:B------:R-:W-:Y:S01]  /*1f10*/  ULEA.HI UR9, UR8, UR8, URZ, 0x1 ;  /* 0x0000000808097291 */ /* 0x000fe2000f8f083f */
[----:B------:R-:W-:Y:S01]  /*1f20*/  IMAD.MOV.U32 R194, RZ, RZ, R10 ;  /* 0x000000ffffc27224 */ /* 0x000fe200078e000a */
[----:B------:R-:W-:Y:S01]  /*1f30*/  UMOV UR11, UR12 ;  /* 0x0000000c000b7c82 */ /* 0x000fe20008000000 */
[----:B------:R-:W-:Y:S01]  /*1f40*/  MOV R193, R6 ;  /* 0x0000000600c17202 */ /* 0x000fe20000000f00 */
[----:B------:R-:W-:Y:S01]  /*1f50*/  ULOP3.LUT UR9, UR9, 0xfffffffe, URZ, 0xc0, !UPT ;  /* 0xfffffffe09097892 */ /* 0x000fe2000f8ec03f */
[----:B------:R-:W-:Y:S01]  /*1f60*/  ISETP.GE.AND P1, PT, R3, UR4, PT ;  /* 0x0000000403007c0c */ /* 0x000fe2000bf26270 */
[----:B------:R-:W-:Y:S01]  /*1f70*/  UMOV UR10, UR13 ;  /* 0x0000000d000a7c82 */ /* 0x000fe20008000000 */
[----:B------:R-:W-:Y:S01]  /*1f80*/  IMAD.MOV.U32 R192, RZ, RZ, R11 ;  /* 0x000000ffffc07224 */ /* 0x000fe200078e000b */
[----:B------:R-:W-:Y:S01]  /*1f90*/  UIADD3 UR9, UR8, -UR9, URZ ;  /* 0x8000000908097290 */ /* 0x000fe2000fffe03f */
[----:B------:R-:W-:Y:S01]  /*1fa0*/  MOV R191, R4 ;  /* 0x0000000400bf7202 */ /* 0x000fe20000000f00 */
[----:B------:R-:W-:Y:S01]  /*1fb0*/  UMOV UR13, UR14 ;  /* 0x0000000e000d7c82 */ /* 0x000fe20008000000 */
[----:B------:R-:W-:Y:S01]  /*1fc0*/  IMAD.MOV.U32 R190, RZ, RZ, R12 ;  /* 0x000000ffffbe7224 */ /* 0x000fe200078e000c */
[----:B------:R-:W-:Y:S01]  /*1fd0*/  UMOV UR12, UR15 ;  /* 0x0000000f000c7c82 */ /* 0x000fe20008000000 */
[----:B------:R-:W-:Y:S01]  /*1fe0*/  MOV R189, R8 ;  /* 0x0000000800bd7202 */ /* 0x000fe20000000f00 */
[----:B------:R-:W-:Y:S01]  /*1ff0*/  UISETP.NE.AND UP0, UPT, UR9, 0x1, UPT ;  /* 0x000000010900788c */ /* 0x000fe2000bf05270 */
[----:B------:R-:W-:-:S02]  /*2000*/  IADD3 R16, R206, 0x40, RZ ;  /* 0x00000040ce107810 */ /* 0x000fc40007ffe0ff */
[----:B------:R-:W-:Y:S01]  /*2010*/  IADD3 R14, R206, 0x20, RZ ;  /* 0x00000020ce0e7810 */ /* 0x000fe20007ffe0ff */
[----:B------:R-:W-:Y:S01]  /*2020*/  @P0 BAR.SYNC.DEFER_BLOCKING 0x0 ;  /* 0x0000000000000b1d */ /* 0x000fe20000010000 */
        /* <DEDUP_REMOVED lines=34> */
.L_x_1071:
[----:B------:R-:W-:Y:S05]  /*2250*/  BSYNC B0 ;  /* 0x0000000000007941 */ /* 0x000fea0003800000 */
.L_x_1070:
        /* <DEDUP_REMOVED lines=19> */
.L_x_1073:
        /* <DEDUP_REMOVED lines=34> */
.L_x_1074:
[----:B------:R-:W-:Y:S05]  /*25b0*/  BSYNC B0 ;  /* 0x0000000000007941 */ /* 0x000fea0003800000 */
.L_x_1072:
[----:B------:R-:W3:Y:S01]  /*25c0*/  LDL R21, [R1+0x20] ;  /* 0x0000200001157983 */ /* 0x000ee20000100800 */
[----:B------:R-:W-:Y:S01]  /*25d0*/  ULDC.64 UR14, c[0x0][0x198] ;  /* 0x00006600000e7ab9 */ /* 0x000fe20000000a00 */
[----:B------:R-:W-:Y:S02]  /*25e0*/  IMAD.MOV.U32 R241, RZ, RZ, 0x7f800000 ;  /* 0x7f800000fff17424 */ /* 0x000fe400078e00ff */
[----:B------:R-:W-:Y:S02]  /*25f0*/  IMAD.MOV.U32 R242, RZ, RZ, 0x7f800000 ;  /* 0x7f800000fff27424 */ /* 0x000fe400078e00ff */
[----:B------:R-:W-:Y:S02]  /*2600*/  IMAD.MOV.U32 R239, RZ, RZ, 0x7f800000 ;  /* 0x7f800000ffef7424 */ /* 0x000fe400078e00ff */
[----:B------:R-:W-:Y:S02]  /*2610*/  IMAD.U32 R17, RZ, RZ, UR23 ;  /* 0x00000017ff117e24 */ /* 0x000fe4000f8e00ff */
[----:B------:R-:W-:Y:S01]  /*2620*/  IMAD.MOV.U32 R240, RZ, RZ, 0x7f800000 ;  /* 0x7f800000fff07424 */ /* 0x000fe200078e00ff */
        /* <DEDUP_REMOVED lines=9> */
[----:B------:R-:W-:Y:S01]  /*26c0*/  ISETP.GE.AND P4, PT, R6, UR4, PT ;  /* 0x0000000406007c0c */ /* 0x000fe2000bf86270 */
[----:B------:R-:W-:Y:S01]  /*26d0*/  UIMAD UR4, UR17, UR14, URZ ;  /* 0x0000000e110472a4 */ /* 0x000fe2000f8e023f */
[----:B------:R-:W-:Y:S02]  /*26e0*/  SHF.R.S32.HI R7, RZ, 0x1f, R5 ;  /* 0x0000001fff077819 */ /* 0x000fe40000011405 */
[----:B------:R-:W-:Y:S02]  /*26f0*/  @!P3 LEA R6, P1, R5, UR11, 0x2 ;  /* 0x0000000b0506bc11 */ /* 0x000fe4000f8210ff */
[----:B------:R-:W-:Y:S02]  /*2700*/  IADD3 R4, P2, R4, UR11, RZ ;  /* 0x0000000b04047c10 */ /* 0x000fe4000ff5e0ff */
[----:B------:R-:W-:Y:S01]  /*2710*/  SHF.L.U64.HI R8, R21, 0x2, R19 ;  /* 0x0000000215087819 */ /* 0x000fe20000010213 */
[----:B------:R-:W-:Y:S01]  /*2720*/  UIMAD UR9, UR23, UR15, UR4 ;  /* 0x0000000f170972a4 */ /* 0x000fe2000f8e0204 */
[----:B------:R-:W-:Y:S01]  /*2730*/  @!P3 LEA.HI.X R7, R5, UR10, R7, 0x2, P1 ;  /* 0x0000000a0507bc11 */ /* 0x000fe200088f1407 */
[----:B------:R-:W-:Y:S01]  /*2740*/  UIMAD UR4, UR20, -0x80, UR5 ;  /* 0xffffff80140478a4 */ /* 0x000fe2000f8e0205 */
        /* <DEDUP_REMOVED lines=53> */
.L_x_1076:
[----:B----4-:R-:W-:Y:S05]  /*2aa0*/  BSYNC B0 ;  /* 0x0000000000007941 */ /* 0x010fea0003800000 */
.L_x_1075:
        /* <DEDUP_REMOVED lines=39> */
.L_x_1078:
[----:B------:R-:W-:Y:S05]  /*2d20*/  BSYNC B0 ;  /* 0x0000000000007941 */ /* 0x000fea0003800000 */
.L_x_1077:
        /* <DEDUP_REMOVED lines=51> */
.L_x_1080:
[----:B------:R-:W-:Y:S05]  /*3060*/  BSYNC B0 ;  /* 0x0000000000007941 */ /* 0x000fea0003800000 */
.L_x_1079:
        /* <DEDUP_REMOVED lines=37> */
.L_x_1082:
[----:B------:R-:W-:Y:S05]  /*32c0*/  BSYNC B0 ;  /* 0x0000000000007941 */ /* 0x000fea0003800000 */
.L_x_1081:
[----:B------:R-:W-:Y:S01]  /*32d0*/  ULDC.64 UR16, c[0x0][0x318] ;  /* 0x0000c60000107ab9 */ /* 0x000fe20000000a00 */
[----:B--2---:R-:W2:Y:S01]  /*32e0*/  LDL R6, [R1+0x14] ;  /* 0x0000140001067983 */ /* 0x004ea20000100800 */
[----:B------:R-:W-:Y:S02]  /*32f0*/  UISETP.NE.U32.AND UP1, UPT, URZ, UR16, UPT ;  /* 0x000000103f00728c */ /* 0x000fe4000bf25070 */
[----:B------:R-:W-:Y:S01]  /*3300*/  ULDC.64 UR18, c[0x0][0x320] ;  /* 0x0000c80000127ab9 */ /* 0x000fe20000000a00 */
[----:B------:R-:W0:Y:S01]  /*3310*/  LDGDEPBAR ;  /* 0x00000000000079af */ /* 0x000e220000000000 */
[----:B------:R-:W-:-:S06]  /*3320*/  UISETP.NE.AND.EX UP1, UPT, URZ, UR17, UPT, UP1 ;  /* 0x000000113f00728c */ /* 0x000fcc000bf25310 */
[----:B------:R-:W-:-:S05]  /*3330*/  PLOP3.LUT P1, PT, PT, PT, UP1, 0x80, 0x0 ;  /* 0x000000000000781c */ /* 0x000fca0003f2f018 */
[----:B------:R-:W-:Y:S02]  /*3340*/  @UP1 UIMAD UR4, UR39, UR18, URZ ;  /* 0x00000012270412a4 */ /* 0x000fe4000f8e023f */
[----:B------:R-:W-:Y:S02]  /*3350*/  @UP1 UMOV UR14, UR35 ;  /* 0x00000023000e1c82 */ /* 0x000fe40008000000 */
[----:B------:R-:W-:Y:S02]  /*3360*/  @UP1 UMOV UR15, UR57 ;  /* 0x00000039000f1c82 */ /* 0x000fe40008000000 */
[----:B------:R-:W-:Y:S02]  /*3370*/  @UP1 UIMAD.WIDE.U32 UR14, UR32, UR18, UR14 ;  /* 0x00000012200e12a5 */ /* 0x000fe4000f8e000e */
[----:B------:R-:W-:Y:S02]  /*3380*/  @UP1 UIMAD UR19, UR32, UR19, UR4 ;  /* 0x00000013201312a4 */ /* 0x000fe4000f8e0204 */
[----:B------:R-:W-:-:S02]  /*3390*/  @UP1 ULEA UR16, UP0, UR14, UR16, 0x2 ;  /* 0x000000100e101291 */ /* 0x000fc4000f80103f */
[----:B------:R-:W-:-:S04]  /*33a0*/  @UP1 UIADD3 UR19, UR15, UR19, URZ ;  /* 0x000000130f131290 */ /* 0x000fc8000fffe03f */
[----:B------:R-:W-:Y:S01]  /*33b0*/  @UP1 ULEA.HI.X UR17, UR14, UR17, UR19, 0x2, UP0 ;  /* 0x000000110e111291 */ /* 0x000fe200080f1413 */
[----:B------:R-:W-:-:S05]  /*33c0*/  IMAD.U32 R4, RZ, RZ, UR16 ;  /* 0x00000010ff047e24 */ /* 0x000fca000f8e00ff */
[----:B------:R-:W-:-:S05]  /*33d0*/  IMAD.U32 R5, RZ, RZ, UR17 ;  /* 0x00000011ff057e24 */ /* 0x000fca000f8e00ff */
[----:B-1-34-:R1:W3:Y:S01]  /*33e0*/  @P1 LDG.E R0, [R4.64] ;  /* 0x0000000604001981 */ /* 0x01a2e2000c1e1900 */
[----:B------:R-:W3:Y:S01]  /*33f0*/  @P1 MUFU.RCP R3, c[0x0][0x238] ;  /* 0x00008e0000031b08 */ /* 0x000ee20000001000 */
[C---:B------:R-:W-:Y:S01]  /*3400*/  SHF.L.U32 R171, R179.reuse, 0x1, RZ ;  /* 0x00000001b3ab7819 */ /* 0x040fe200000006ff */
        /* <DEDUP_REMOVED lines=52> */
[C---:B------:R-:W-:Y:S01]  /*3750*/  IADD3 R244, R206.reuse, 0x20, RZ ;  /* 0x00000020cef47810 */ /* 0x040fe20007ffe0ff */
[----:B------:R-:W-:Y:S01]  /*3760*/  UMOV UR4, URZ ;  /* 0x0000003f00047c82 */ /* 0x000fe20008000000 */
[----:B------:R-:W-:-:S02]  /*3770*/  IADD3 R245, R206, 0x40, RZ ;  /* 0x00000040cef57810 */ /* 0x000fc40007ffe0ff */
[----:B------:R-:W-:Y:S01]  /*3780*/  IADD3 R172, R171, R178, RZ ;  /* 0x000000b2abac7210 */ /* 0x000fe20007ffe0ff */
[----:B---3--:R-:W-:Y:S01]  /*3790*/  @P1 FMUL.FTZ R0, R0, R3 ;  /* 0x0000000300001220 */ /* 0x008fe20000410000 */
[----:B------:R-:W-:-:S03]  /*37a0*/  IADD3 R3, R177, 0x1800, RZ ;  /* 0x00001800b1037810 */ /* 0x000fc60007ffe0ff */
[----:B------:R1:W3:Y:S01]  /*37b0*/  @P1 R2UR UR9, R0 ;  /* 0x00000000000913c2 */ /* 0x0002e200000e0000 */
[----:B------:R-:W-:-:S04]  /*37c0*/  SEL R3, R3, R177, !P0 ;  /* 0x000000b103037207 */ /* 0x000fc80004000000 */
[----:B------:R-:W-:Y:S02]  /*37d0*/  SHF.L.U32 R3, R3, 0x1, RZ ;  /* 0x0000000103037819 */ /* 0x000fe400000006ff */
[----:B-1----:R-:W-:Y:S01]  /*37e0*/  MOV R0, UR20 ;  /* 0x0000001400007c02 */ /* 0x002fe20008000f00 */
[----:B---3--:R-:W-:-:S04]  /*37f0*/  @UP1 UMOV UR4, UR9 ;  /* 0x0000000900041c82 */ /* 0x008fc80008000000 */
[----:B--2---:R-:W-:Y:S02]  /*3800*/  IMAD R0, R0, 0x80, R6 ;  /* 0x0000008000007824 */ /* 0x004fe400078e0206 */
[----:B------:R-:W-:-:S03]  /*3810*/  IMAD.SHL.U32 R6, R21, 0x4, RZ ;  /* 0x0000000415067824 */ /* 0x000fc600078e00ff */
[----:B------:R-:W-:-:S04]  /*3820*/  IADD3 R0, R21, -UR28, -R0 ;  /* 0x8000001c15007c10 */ /* 0x000fc8000fffe800 */
[----:B------:R-:W-:Y:S01]  /*3830*/  IADD3 R4, R0, UR5, RZ ;  /* 0x0000000500047c10 */ /* 0x000fe2000fffe0ff */
[----:B------:R-:W-:-:S04]  /*3840*/  IMAD.MOV.U32 R0, RZ, RZ, c[0x0][0x22c] ;  /* 0x00008b00ff007624 */ /* 0x000fc800078e00ff */
[----:B------:R-:W-:Y:S01]  /*3850*/  IMAD R0, R0, c[0x0][0x1c0], RZ ;  /* 0x0000700000007a24 */ /* 0x000fe200078e02ff */
[----:B------:R1:W-:Y:S03]  /*3860*/  STL [R1+0xc], R4 ;  /* 0x00000c0401007387 */ /* 0x0003e60000100800 */
[C---:B------:R-:W-:Y:S01]  /*3870*/  IMAD.SHL.U32 R243, R0.reuse, 0x8, RZ ;  /* 0x0000000800f37824 */ /* 0x040fe200078e00ff */
[----:B------:R-:W-:-:S04]  /*3880*/  SHF.L.U32 R5, R0, 0x4, RZ ;  /* 0x0000000400057819 */ /* 0x000fc800000006ff */
[----:B------:R-:W-:-:S05]  /*3890*/  IADD3 R0, R5, 0x40, RZ ;  /* 0x0000004005007810 */ /* 0x000fca0007ffe0ff */
[----:B------:R-:W-:Y:S01]  /*38a0*/  IMAD.IADD R0, R243, 0x1, R0 ;  /* 0x00000001f3007824 */ /* 0x000fe200078e0200 */
[----:B-1----:R-:W-:-:S05]  /*38b0*/  SHF.L.U64.HI R4, R21, 0x2, R19 ;  /* 0x0000000215047819 */ /* 0x002fca0000010213 */
[----:B------:R1:W-:Y:S04]  /*38c0*/  STL [R1+0x4], R4 ;  /* 0x0000040401007387 */ /* 0x0003e80000100800 */
[----:B------:R2:W-:Y:S01]  /*38d0*/  STL [R1+0x8], R6 ;  /* 0x0000080601007387 */ /* 0x0005e20000100800 */
[----:B-1----:R-:W-:-:S05]  /*38e0*/  IADD3 R4, R5, 0x20, RZ ;  /* 0x0000002005047810 */ /* 0x002fca0007ffe0ff */
[----:B------:R-:W-:-:S04]  /*38f0*/  IMAD.IADD R4, R243, 0x1, R4 ;  /* 0x00000001f3047824 */ /* 0x000fc800078e0204 */
[C---:B------:R-:W-:Y:S02]  /*3900*/  IMAD.IADD R5, R243.reuse, 0x1, R4 ;  /* 0x00000001f3057824 */ /* 0x040fe400078e0204 */
[----:B------:R-:W-:-:S03]  /*3910*/  IMAD.IADD R4, R243, 0x1, R0 ;  /* 0x00000001f3047824 */ /* 0x000fc600078e0200 */
[C---:B------:R-:W-:Y:S01]  /*3920*/  IADD3 R249, R243.reuse, R5, RZ ;  /* 0x00000005f3f97210 */ /* 0x040fe20007ffe0ff */
[----:B------:R-:W-:-:S04]  /*3930*/  IMAD.IADD R247, R243, 0x1, R4 ;  /* 0x00000001f3f77824 */ /* 0x000fc800078e0204 */
[C---:B------:R-:W-:Y:S01]  /*3940*/  IMAD.IADD R248, R243.reuse, 0x1, R249 ;  /* 0x00000001f3f87824 */ /* 0x040fe200078e02f9 */
[----:B------:R-:W-:-:S03]  /*3950*/  IADD3 R246, R243, R247, RZ ;  /* 0x000000f7f3f67210 */ /* 0x000fc60007ffe0ff */
[C---:B------:R-:W-:Y:S01]  /*3960*/  IMAD.IADD R251, R243.reuse, 0x1, R248 ;  /* 0x00000001f3fb7824 */ /* 0x040fe200078e02f8 */
[----:B--2---:R-:W-:Y:S02]  /*3970*/  IADD3 R250, R243, R246, RZ ;  /* 0x000000f6f3fa7210 */ /* 0x004fe40007ffe0ff */
.L_x_1085:
[----:B------:R-:W2:Y:S01]  /*3980*/  LDL R181, [R1+0xc] ;  /* 0x00000c0001b57983 */ /* 0x000ea20000100800 */
[----:B------:R-:W-:Y:S01]  /*3990*/  IADD3 R0, R178, R170, RZ ;  /* 0x000000aab2007210 */ /* 0x000fe20007ffe0ff */
[----:B------:R-:W-:Y:S02]  /*39a0*/  USHF.L.U32 UR9, UR20, 0x7, URZ ;  /* 0x0000000714097899 */ /* 0x000fe4000800063f */
[----:B------:R-:W0:Y:S02]  /*39b0*/  LDGDEPBAR ;  /* 0x00000000000079af */ /* 0x000e240000000000 */
[----:B------:R-:W-:Y:S04]  /*39c0*/  UIADD3 UR9, UR9, 0x80, URZ ;  /* 0x0000008009097890 */ /* 0x000fe8000fffe03f */
[----:B------:R-:W-:Y:S02]  /*39d0*/  UISETP.GE.AND UP0, UPT, UR9, UR5, UPT ;  /* 0x000000050900728c */ /* 0x000fe4000bf06270 */
[----:B------:R-:W3:Y:S04]  /*39e0*/  LDL R195, [R1+0x14] ;  /* 0x0000140001c37983 */ /* 0x000ee80000100800 */
[----:B------:R-:W-:Y:S02]  /*39f0*/  PLOP3.LUT P3, PT, PT, PT, UP0, 0x80, 0x0 ;  /* 0x000000000000781c */ /* 0x000fe40003f6f008 */
[----:B------:R-:W-:Y:S02]  /*3a00*/  PLOP3.LUT P4, PT, PT, PT, UP0, 0x80, 0x0 ;  /* 0x000000000000781c */ /* 0x000fe40003f8f008 */
[----:B------:R-:W-:Y:S02]  /*3a10*/  PLOP3.LUT P6, PT, PT, PT, UP0, 0x80, 0x0 ;  /* 0x000000000000781c */ /* 0x000fe40003fcf008 */
[----:B------:R-:W-:Y:S01]  /*3a20*/  PLOP3.LUT P5, PT, PT, PT, UP0, 0x80, 0x0 ;  /* 0x000000000000781c */ /* 0x000fe20003faf008 */
        /* <DEDUP_REMOVED lines=15> */
[----:B------:R-:W1:Y:S01]  /*3b20*/  LDSM.16.M88.4 R156, [R169+0xb000] ;  /* 0x00b00000a99c783b */ /* 0x000e620000000200 */
[-C--:B------:R-:W-:Y:S07]  /*3b30*/  HMMA.16816.F32 R20, R32, R132.reuse, RZ ;  /* 0x000000842014723c */ /* 0x080fee00000018ff */
[----:B------:R-:W4:Y:S01]  /*3b40*/  LDSM.16.M88.4 R160, [R170+0x1800] ;  /* 0x00180000aaa0783b */ /* 0x000f220000000200 */
[C---:B------:R-:W-:Y:S07]  /*3b50*/  HMMA.16816.F32 R24, R28.reuse, R132, RZ ;  /* 0x000000841c18723c */ /* 0x040fee00000018ff */
[----:B------:R-:W4:Y:S01]  /*3b60*/  LDSM.16.M88.4 R164, [R169+0xb400] ;  /* 0x00b40000a9a4783b */ /* 0x000f220000000200 */
        /* <DEDUP_REMOVED lines=13> */
[----:B------:R-:W1:Y:S07]  /*3c40*/  LDSM.16.M88.4 R136, [R168+0xb400] ;  /* 0x00b40000a888783b */ /* 0x000e6e0000000200 */
[-C--:B------:R-:W-:Y:S08]  /*3c50*/  HMMA.16816.F32 R4, R152, R156.reuse, R4 ;  /* 0x0000009c9804723c */ /* 0x080ff00000001804 */
[C---:B------:R-:W-:Y:S07]  /*3c60*/  HMMA.16816.F32 R8, R160.reuse, R156, R8 ;  /* 0x0000009ca008723c */ /* 0x040fee0000001808 */
[----:B------:R-:W-:Y:S01]  /*3c70*/  MOV R156, UR8 ;  /* 0x00000008009c7c02 */ /* 0x000fe20008000f00 */
[-C--:B------:R-:W-:Y:S08]  /*3c80*/  HMMA.16816.F32 R12, R160, R158.reuse, R12 ;  /* 0x0000009ea00c723c */ /* 0x080ff0000000180c */
[C---:B------:R-:W-:Y:S08]  /*3c90*/  HMMA.16816.F32 R16, R152.reuse, R158, R16 ;  /* 0x0000009e9810723c */ /* 0x040ff00000001810 */
[-C--:B------:R-:W-:Y:S08]  /*3ca0*/  HMMA.16816.F32 R20, R152, R164.reuse, R20 ;  /* 0x000000a49814723c */ /* 0x080ff00000001814 */
[C---:B------:R-:W-:Y:S08]  /*3cb0*/  HMMA.16816.F32 R24, R160.reuse, R164, R24 ;  /* 0x000000a4a018723c */ /* 0x040ff00000001818 */
[-C--:B------:R-:W-:Y:S08]  /*3cc0*/  HMMA.16816.F32 R28, R160, R166.reuse, R28 ;  /* 0x000000a6a01c723c */ /* 0x080ff0000000181c */
[----:B------:R-:W-:Y:S08]  /*3cd0*/  HMMA.16816.F32 R32, R152, R166, R32 ;  /* 0x000000a69820723c */ /* 0x000ff00000001820 */
[-C--:B-1----:R-:W-:Y:S01]  /*3ce0*/  HMMA.16816.F32 R4, R132, R140.reuse, R4 ;  /* 0x0000008c8404723c */ /* 0x082fe20000001804 */
[----:B--2---:R-:W-:Y:S04]  /*3cf0*/  LEA R156, R156, R181, 0x6 ;  /* 0x000000b59c9c7211 */ /* 0x004fe800078e30ff */
[C---:B------:R-:W-:Y:S03]  /*3d00*/  IADD3 R149, R156.reuse, -0x1, RZ ;  /* 0xffffffff9c957810 */ /* 0x040fe60007ffe0ff */
[C---:B----4-:R-:W-:Y:S01]  /*3d10*/  HMMA.16816.F32 R8, R144.reuse, R140, R8 ;  /* 0x0000008c9008723c */ /* 0x050fe20000001808 */
[----:B------:R-:W-:Y:S02]  /*3d20*/  IABS R148, R156 ;  /* 0x0000009c00947213 */ /* 0x000fe40000000000 */
[----:B------:R-:W-:Y:S02]  /*3d30*/  ISETP.GE.AND P0, PT, R149, RZ, PT ;  /* 0x000000ff9500720c */ /* 0x000fe40003f06270 */
[----:B------:R-:W-:Y:S03]  /*3d40*/  MOV R150, R148 ;  /* 0x0000009400967202 */ /* 0x000fe60000000f00 */
[-C--:B------:R-:W-:Y:S01]  /*3d50*/  HMMA.16816.F32 R12, R144, R142.reuse, R12 ;  /* 0x0000008e900c723c */ /* 0x080fe2000000180c */
[C---:B------:R-:W-:Y:S01]  /*3d60*/  IADD3 R148, R156.reuse, 0x8, RZ ;  /* 0x000000089c947810 */ /* 0x040fe20007ffe0ff */
[----:B------:R-:W-:Y:S02]  /*3d70*/  I2F R167, R150 ;  /* 0x0000009600a77306 */ /* 0x000fe40000201400 */
[----:B------:R-:W-:Y:S02]  /*3d80*/  IADD3 R152, R156, 0x7, RZ ;  /* 0x000000079c987810 */ /* 0x000fe40007ffe0ff */
[----:B------:R-:W-:Y:S02]  /*3d90*/  ISETP.GE.AND P1, PT, R148, RZ, PT ;  /* 0x000000ff9400720c */ /* 0x000fe40003f26270 */
[C---:B------:R-:W-:Y:S01]  /*3da0*/  IADD3 R159, R156.reuse, 0x20, RZ ;  /* 0x000000209c9f7810 */ /* 0x040fe20007ffe0ff */
[C---:B------:R-:W-:Y:S01]  /*3db0*/  HMMA.16816.F32 R16, R132.reuse, R142, R16 ;  /* 0x0000008e8410723c */ /* 0x040fe20000001810 */
[----:B------:R-:W-:Y:S02]  /*3dc0*/  LDSM.16.M88.4 R140, [R170+0x2000] ;  /* 0x00200000aa8c783b */ /* 0x000fe40000000200 */
[----:B------:R-:W-:Y:S02]  /*3dd0*/  @!P0 IADD3 R149, -R156, 0x1, RZ ;  /* 0x000000019c958810 */ /* 0x000fe40007ffe1ff */
[----:B------:R-:W-:Y:S02]  /*3de0*/  ISETP.GE.AND P0, PT, R152, RZ, PT ;  /* 0x000000ff9800720c */ /* 0x000fe40003f06270 */
[----:B------:R-:W-:Y:S01]  /*3df0*/  I2F R166, R149 ;  /* 0x0000009500a67306 */ /* 0x000fe20000201400 */
[-C--:B------:R-:W-:Y:S01]  /*3e00*/  HMMA.16816.F32 R20, R132, R136.reuse, R20 ;  /* 0x000000888414723c */ /* 0x080fe20000001814 */
[C---:B------:R-:W-:Y:S03]  /*3e10*/  IADD3 R158, R156.reuse, 0x1f, RZ ;  /* 0x0000001f9c9e7810 */ /* 0x040fe60007ffe0ff */
[C---:B------:R-:W-:Y:S02]  /*3e20*/  @!P1 IADD3 R148, -R156.reuse, -0x8, RZ ;  /* 0xfffffff89c949810 */ /* 0x040fe40007ffe1ff */
[C---:B------:R-:W-:Y:S02]  /*3e30*/  IADD3 R157, R156.reuse, 0x28, RZ ;  /* 0x000000289c9d7810 */ /* 0x040fe40007ffe0ff */
[C---:B------:R-:W-:Y:S01]  /*3e40*/  HMMA.16816.F32 R24, R144.reuse, R136, R24 ;  /* 0x000000889018723c */ /* 0x040fe20000001818 */
[----:B------:R1:W-:Y:S01]  /*3e50*/  I2F R182, R148 ;  /* 0x0000009400b67306 */ /* 0x0003e20000201400 */
[----:B------:R-:W-:Y:S02]  /*3e60*/  ISETP.GE.AND P1, PT, R159, RZ, PT ;  /* 0x000000ff9f00720c */ /* 0x000fe40003f26270 */
[----:B------:R-:W-:Y:S02]  /*3e70*/  @!P0 IADD3 R152, -R156, -0x7, RZ ;  /* 0xfffffff99c988810 */ /* 0x000fe40007ffe1ff */
[----:B------:R-:W-:Y:S02]  /*3e80*/  ISETP.GE.AND P0, PT, R158, RZ, PT ;  /* 0x000000ff9e00720c */ /* 0x000fe40003f06270 */
[-C--:B------:R-:W-:Y:S01]  /*3e90*/  HMMA.16816.F32 R28, R144, R138.reuse, R28 ;  /* 0x0000008a901c723c */ /* 0x080fe2000000181c */
[----:B------:R-:W-:Y:S02]  /*3ea0*/  LDSM.16.M88.4 R144, [R168+0xd000] ;  /* 0x00d00000a890783b */ /* 0x000fe40000000200 */
[----:B------:R2:W-:Y:S01]  /*3eb0*/  I2F R181, R152 ;  /* 0x0000009800b57306 */ /* 0x0005e20000201400 */
[C---:B------:R-:W-:Y:S02]  /*3ec0*/  IADD3 R137, R156.reuse, 0x18, RZ ;  /* 0x000000189c897810 */ /* 0x040fe40007ffe0ff */
[C---:B------:R-:W-:Y:S02]  /*3ed0*/  IADD3 R136, R156.reuse, 0x17, RZ ;  /* 0x000000179c887810 */ /* 0x040fe40007ffe0ff */
[C---:B------:R-:W-:Y:S01]  /*3ee0*/  @!P1 IADD3 R159, -R156.reuse, -0x20, RZ ;  /* 0xffffffe09c9f9810 */ /* 0x040fe20007ffe1ff */
[----:B------:R-:W-:Y:S01]  /*3ef0*/  HMMA.16816.F32 R32, R132, R138, R32 ;  /* 0x0000008a8420723c */ /* 0x000fe20000001820 */
[----:B------:R-:W-:Y:S01]  /*3f00*/  LDSM.16.M88.4 R132, [R169+0xd400] ;  /* 0x00d40000a984783b */ /* 0x000fe20000000200 */
[----:B------:R-:W-:Y:S02]  /*3f10*/  ISETP.GE.AND P1, PT, R157, RZ, PT ;  /* 0x000000ff9d00720c */ /* 0x000fe40003f26270 */
[----:B------:R4:W-:Y:S01]  /*3f20*/  I2F R165, R159 ;  /* 0x0000009f00a57306 */ /* 0x0009e20000201400 */
[C---:B------:R-:W-:Y:S04]  /*3f30*/  @!P0 IADD3 R158, -R156.reuse, -0x1f, RZ ;  /* 0xffffffe19c9e8810 */ /* 0x040fe80007ffe1ff */
[----:B-1----:R-:W1:Y:S05]  /*3f40*/  LDSM.16.M88.4 R148, [R169+0xd000] ;  /* 0x00d00000a994783b */ /* 0x002e6a0000000200 */
[----:B------:R3:W-:Y:S01]  /*3f50*/  I2F R164, R158 ;  /* 0x0000009e00a47306 */ /* 0x0007e20000201400 */
[C---:B------:R-:W-:Y:S02]  /*3f60*/  @!P1 IADD3 R157, -R156.reuse, -0x28, RZ ;  /* 0xffffffd89c9d9810 */ /* 0x040fe40007ffe1ff */
[----:B------:R-:W-:Y:S01]  /*3f70*/  ISETP.GE.AND P1, PT, R137, RZ, PT ;  /* 0x000000ff8900720c */ /* 0x000fe20003f26270 */
[----:B--2---:R-:W2:Y:S06]  /*3f80*/  LDSM.16.M88.4 R152, [R170+0x2800] ;  /* 0x00280000aa98783b */ /* 0x004eac0000000200 */
[----:B------:R1:W-:Y:S01]  /*3f90*/  I2F R184, R157 ;  /* 0x0000009d00b87306 */ /* 0x0003e20000201400 */
[C---:B----4-:R-:W-:Y:S05]  /*3fa0*/  IADD3 R159, R156.reuse, 0x27, RZ ;  /* 0x000000279c9f7810 */ /* 0x050fea0007ffe0ff */
[C---:B------:R-:W-:Y:S02]  /*3fb0*/  @!P1 IADD3 R137, -R156.reuse, -0x18, RZ ;  /* 0xffffffe89c899810 */ /* 0x040fe40007ffe1ff */
[----:B------:R-:W-:Y:S02]  /*3fc0*/  ISETP.GE.AND P0, PT, R159, RZ, PT ;  /* 0x000000ff9f00720c */ /* 0x000fe40003f06270 */
[----:B------:R-:W-:Y:S01]  /*3fd0*/  I2F R163, R137 ;  /* 0x0000008900a37306 */ /* 0x000fe20000201400 */
[C---:B---3--:R-:W-:Y:S10]  /*3fe0*/  IADD3 R158, R156.reuse, -0x11, RZ ;  /* 0xffffffef9c9e7810 */ /* 0x048ff40007ffe0ff */
[----:B------:R-:W-:Y:S02]  /*3ff0*/  @!P0 IADD3 R159, -R156, -0x27, RZ ;  /* 0xffffffd99c9f8810 */ /* 0x000fe40007ffe1ff */
[----:B------:R-:W-:Y:S02]  /*4000*/  ISETP.GE.AND P0, PT, R136, RZ, PT ;  /* 0x000000ff8800720c */ /* 0x000fe40003f06270 */
[----:B------:R3:W-:Y:S01]  /*4010*/  I2F R183, R159 ;  /* 0x0000009f00b77306 */ /* 0x0007e20000201400 */
[-C--:B-1----:R-:W-:Y:S01]  /*4020*/  HMMA.16816.F32 R4, R140, R148.reuse, R4 ;  /* 0x000000948c04723c */ /* 0x082fe20000001804 */
[C---:B------:R-:W-:Y:S07]  /*4030*/  IADD3 R157, R156.reuse, 0x10, RZ ;  /* 0x000000109c9d7810 */ /* 0x040fee0007ffe0ff */
[C---:B--2---:R-:W-:Y:S04]  /*4040*/  HMMA.16816.F32 R8, R152.reuse, R148, R8 ;  /* 0x000000949808723c */ /* 0x044fe80000001808 */
[C---:B------:R-:W-:Y:S03]  /*4050*/  @!P0 IADD3 R136, -R156.reuse, -0x17, RZ ;  /* 0xffffffe99c888810 */ /* 0x040fe60007ffe1ff */
[C---:B------:R-:W-:Y:S01]  /*4060*/  IADD3 R149, R156.reuse, -0x8, RZ ;  /* 0xfffffff89c957810 */ /* 0x040fe20007ffe0ff */
[----:B------:R1:W-:Y:S01]  /*4070*/  I2F R162, R136 ;  /* 0x0000008800a27306 */ /* 0x0003e20000201400 */
[----:B------:R-:W-:Y:S01]  /*4080*/  IADD3 R148, R156, -0x9, RZ ;  /* 0xfffffff79c947810 */ /* 0x000fe20007ffe0ff */
[-C--:B------:R-:W-:Y:S01]  /*4090*/  HMMA.16816.F32 R12, R152, R150.reuse, R12 ;  /* 0x00000096980c723c */ /* 0x080fe2000000180c */
[----:B------:R-:W-:Y:S02]  /*40a0*/  ISETP.GE.AND P1, PT, R149, RZ, PT ;  /* 0x000000ff9500720c */ /* 0x000fe40003f26270 */
[----:B------:R-:W-:Y:S02]  /*40b0*/  ISETP.GE.AND P0, PT, R148, RZ, PT ;  /* 0x000000ff9400720c */ /* 0x000fe40003f06270 */
[C---:B---3--:R-:W-:Y:S03]  /*40c0*/  IADD3 R159, R156.reuse, -0x10, RZ ;  /* 0xfffffff09c9f7810 */ /* 0x048fe60007ffe0ff */
[C---:B------:R-:W-:Y:S06]  /*40d0*/  HMMA.16816.F32 R16, R140.reuse, R150, R16 ;  /* 0x000000968c10723c */ /* 0x040fec0000001810 */
[C---:B------:R-:W-:Y:S02]  /*40e0*/  @!P1 IADD3 R149, -R156.reuse, 0x8, RZ ;  /* 0x000000089c959810 */ /* 0x040fe40007ffe1ff */
[----:B------:R-:W-:Y:S01]  /*40f0*/  @!P0 IADD3 R148, -R156, 0x9, RZ ;  /* 0x000000099c948810 */ /* 0x000fe20007ffe1ff */
[-C--:B------:R-:W-:Y:S01]  /*4100*/  HMMA.16816.F32 R20, R140, R132.reuse, R20 ;  /* 0x000000848c14723c */ /* 0x080fe20000001814 */
[----:B------:R-:W-:Y:S01]  /*4110*/  I2F R161, R149 ;  /* 0x0000009500a17306 */ /* 0x000fe20000201400 */
[----:B------:R-:W-:Y:S02]  /*4120*/  ISETP.GE.AND P1, PT, R159, RZ, PT ;  /* 0x000000ff9f00720c */ /* 0x000fe40003f26270 */
[----:B------:R-:W-:Y:S01]  /*4130*/  ISETP.GE.AND P0, PT, R158, RZ, PT ;  /* 0x000000ff9e00720c */ /* 0x000fe20003f06270 */
[----:B-1----:R-:W1:Y:S03]  /*4140*/  LDSM.16.M88.4 R136, [R0+0x2000] ;  /* 0x002000000088783b */ /* 0x002e660000000200 */
[C---:B------:R-:W-:Y:S03]  /*4150*/  HMMA.16816.F32 R24, R152.reuse, R132, R24 ;  /* 0x000000849818723c */ /* 0x040fe60000001818 */
[----:B------:R2:W-:Y:S04]  /*4160*/  I2F R160, R148 ;  /* 0x0000009400a07306 */ /* 0x0005e80000201400 */
[C---:B------:R-:W-:Y:S01]  /*4170*/  @!P1 IADD3 R159, -R156.reuse, 0x10, RZ ;  /* 0x000000109c9f9810 */ /* 0x040fe20007ffe1ff */
[-C--:B------:R-:W-:Y:S01]  /*4180*/  HMMA.16816.F32 R28, R152, R134.reuse, R28 ;  /* 0x00000086981c723c */ /* 0x080fe2000000181c */
[----:B------:R-:W-:Y:S03]  /*4190*/  ISETP.GE.AND P1, PT, R157, RZ, PT ;  /* 0x000000ff9d00720c */ /* 0x000fe60003f26270 */
[C---:B------:R-:W-:Y:S01]  /*41a0*/  IADD3 R132, R156.reuse, -0x18, RZ ;  /* 0xffffffe89c847810 */ /* 0x040fe20007ffe0ff */
[----:B------:R-:W-:Y:S01]  /*41b0*/  I2F R159, R159 ;  /* 0x0000009f009f7306 */ /* 0x000fe20000201400 */
[----:B------:R-:W-:Y:S02]  /*41c0*/  IADD3 R133, R156, 0xf, RZ ;  /* 0x0000000f9c857810 */ /* 0x000fe40007ffe0ff */
[----:B------:R-:W-:Y:S01]  /*41d0*/  HMMA.16816.F32 R32, R140, R134, R32 ;  /* 0x000000868c20723c */ /* 0x000fe20000001820 */
[----:B------:R-:W-:Y:S03]  /*41e0*/  ISETP.GE.AND P2, PT, R132, RZ, PT ;  /* 0x000000ff8400720c */ /* 0x000fe60003f46270 */
[C---:B------:R-:W-:Y:S02]  /*41f0*/  @!P0 IADD3 R158, -R156.reuse, 0x11, RZ ;  /* 0x000000119c9e8810 */ /* 0x040fe40007ffe1ff */
[C---:B------:R-:W-:Y:S02]  /*4200*/  @!P1 IADD3 R157, -R156.reuse, -0x10, RZ ;  /* 0xfffffff09c9d9810 */ /* 0x040fe40007ffe1ff */
[----:B------:R-:W-:Y:S02]  /*4210*/  ISETP.GE.AND P0, PT, R133, RZ, PT ;  /* 0x000000ff8500720c */ /* 0x000fe40003f06270 */
[----:B------:R-:W-:Y:S01]  /*4220*/  I2F R158, R158 ;  /* 0x0000009e009e7306 */ /* 0x000fe20000201400 */
[----:B--2---:R2:W3:Y:S03]  /*4230*/  LDSM.16.M88.4 R148, [R0+0x2800] ;  /* 0x002800000094783b */ /* 0x0044e60000000200 */
[C---:B------:R-:W-:Y:S02]  /*4240*/  @!P2 IADD3 R132, -R156.reuse, 0x18, RZ ;  /* 0x000000189c84a810 */ /* 0x040fe40007ffe1ff */
[----:B-----5:R-:W-:Y:S04]  /*4250*/  FSETP.NEU.FTZ.AND P2, PT, R241, -INF , PT ;  /* 0xff800000f100780b */ /* 0x020fe80003f5d000 */
[----:B------:R-:W-:Y:S01]  /*4260*/  I2F R134, R132 ;  /* 0x0000008400867306 */ /* 0x000fe20000201400 */
[-C--:B-1----:R-:W-:Y:S01]  /*4270*/  HMMA.16816.F32 R4, R136, R144.reuse, R4 ;  /* 0x000000908804723c */ /* 0x082fe20000001804 */
[C---:B------:R-:W-:Y:S02]  /*4280*/  @!P0 IADD3 R133, -R156.reuse, -0xf, RZ ;  /* 0xfffffff19c858810 */ /* 0x040fe40007ffe1ff */
[----:B------:R-:W-:Y:S06]  /*4290*/  PLOP3.LUT P0, PT, PT, PT, UP0, 0x80, 0x0 ;  /* 0x000000000000781c */ /* 0x000fec0003f0f008 */
[----:B------:R-:W-:Y:S03]  /*42a0*/  I2F R133, R133 ;  /* 0x0000008500857306 */ /* 0x000fe60000201400 */
[----:B--2---:R-:W-:Y:S04]  /*42b0*/  IADD3 R0, R156, -0x19, RZ ;  /* 0xffffffe79c007810 */ /* 0x004fe80007ffe0ff */
[----:B------:R-:W-:Y:S03]  /*42c0*/  ISETP.GE.AND P1, PT, R0, RZ, PT ;  /* 0x000000ff0000720c */ /* 0x000fe60003f26270 */
[----:B------:R-:W-:Y:S05]  /*42d0*/  I2F R157, R157 ;  /* 0x0000009d009d7306 */ /* 0x000fea0000201400 */
[----:B------:R-:W-:Y:S02]  /*42e0*/  FMUL.FTZ R4, R4, c[0x0][0x2ec] ;  /* 0x0000bb0004047a20 */ /* 0x000fe40000410000 */
[----:B------:R-:W-:Y:S02]  /*42f0*/  FMUL.FTZ R5, R5, c[0x0][0x2ec] ;  /* 0x0000bb0005057a20 */ /* 0x000fe40000410000 */
[----:B------:R-:W-:Y:S01]  /*4300*/  FMUL.FTZ R6, R6, c[0x0][0x2ec] ;  /* 0x0000bb0006067a20 */ /* 0x000fe20000410000 */
[----:B------:R-:W1:Y:S01]  /*4310*/  MUFU.TANH R197, R4 ;  /* 0x0000000400c57308 */ /* 0x000e620000002400 */
[C---:B---3--:R-:W-:Y:S01]  /*4320*/  HMMA.16816.F32 R8, R148.reuse, R144, R8 ;  /* 0x000000909408723c */ /* 0x048fe20000001808 */
[----:B------:R-:W-:Y:S01]  /*4330*/  FMUL.FTZ R7, R7, c[0x0][0x2ec] ;  /* 0x0000bb0007077a20 */ /* 0x000fe20000410000 */
[----:B------:R-:W2:Y:S01]  /*4340*/  LDL R144, [R1+0x4] ;  /* 0x0000040001907983 */ /* 0x000ea20000100800 */
[----:B------:R-:W-:Y:S02]  /*4350*/  @!P1 IADD3 R0, -R156, 0x19, RZ ;  /* 0x000000199c009810 */ /* 0x000fe40007ffe1ff */
[----:B------:R-:W-:Y:S03]  /*4360*/  PLOP3.LUT P1, PT, PT, PT, UP0, 0x80, 0x0 ;  /* 0x000000000000781c */ /* 0x000fe60003f2f008 */
[-C--:B------:R-:W-:Y:S01]  /*4370*/  HMMA.16816.F32 R12, R148, R146.reuse, R12 ;  /* 0x00000092940c723c */ /* 0x080fe2000000180c */
[----:B------:R-:W3:Y:S07]  /*4380*/  MUFU.TANH R202, R5 ;  /* 0x0000000500ca7308 */ /* 0x000eee0000002400 */
[C---:B------:R-:W-:Y:S01]  /*4390*/  HMMA.16816.F32 R16, R136.reuse, R146, R16 ;  /* 0x000000928810723c */ /* 0x040fe20000001810 */
[----:B------:R-:W4:Y:S02]  /*43a0*/  LDL R146, [R1+0x8] ;  /* 0x0000080001927983 */ /* 0x000f240000100800 */
[----:B------:R-:W1:Y:S05]  /*43b0*/  MUFU.TANH R216, R6 ;  /* 0x0000000600d87308 */ /* 0x000e6a0000002400 */
        /* <DEDUP_REMOVED lines=15> */
[----:B-1----:R-:W-:Y:S04]  /*44b0*/  MOV R9, UR20 ;  /* 0x0000001400097c02 */ /* 0x002fe80008000f00 */
[----:B------:R-:W-:Y:S05]  /*44c0*/  LEA R9, R9, R195, 0x7 ;  /* 0x000000c309097211 */ /* 0x000fea00078e38ff */
[----:B------:R1:W1:Y:S01]  /*44d0*/  MUFU.TANH R238, R10 ;  /* 0x0000000a00ee7308 */ /* 0x0002620000002400 */
[----:B------:R-:W-:Y:S01]  /*44e0*/  @P3 ISETP.GE.AND P3, PT, R9, UR5, PT ;  /* 0x0000000509003c0c */ /* 0x000fe2000bf66270 */
[----:B---3--:R-:W3:Y:S08]  /*44f0*/  LDSM.16.M88.4 R4, [R168+0xd400] ;  /* 0x00d40000a804783b */ /* 0x008ef00000000200 */
[----:B------:R3:W-:Y:S01]  /*4500*/  I2F R132, R0 ;  /* 0x0000000000847306 */ /* 0x0007e20000201400 */
[----:B------:R-:W-:Y:S05]  /*4510*/  FMUL.FTZ R8, R241, 1.4426950216293334961 ;  /* 0x3fb8aa3bf1087820 */ /* 0x000fea0000410000 */
[----:B------:R-:W-:Y:S04]  /*4520*/  FSEL R8, R8, RZ, P2 ;  /* 0x000000ff08087208 */ /* 0x000fe80001000000 */
[----:B------:R3:W-:Y:S01]  /*4530*/  MUFU.TANH R237, R11 ;  /* 0x0000000b00ed7308 */ /* 0x0007e20000002400 */
[----:B------:R-:W-:Y:S01]  /*4540*/  FSETP.NEU.FTZ.AND P2, PT, R242, -INF , PT ;  /* 0xff800000f200780b */ /* 0x000fe20003f5d000 */
[----:B-1----:R-:W-:Y:S05]  /*4550*/  FFMA.FTZ R10, R167, -UR4, R197 ;  /* 0x80000004a70a7c23 */ /* 0x002fea00080100c5 */
[----:B------:R-:W-:Y:S03]  /*4560*/  @P1 FSEL R10, R10, -INF , !P3 ;  /* 0xff8000000a0a1808 */ /* 0x000fe60005800000 */
[----:B------:R-:W-:Y:S01]  /*4570*/  MUFU.TANH R224, R12 ;  /* 0x0000000c00e07308 */ /* 0x000fe20000002400 */
[----:B------:R-:W-:Y:S01]  /*4580*/  PLOP3.LUT P1, PT, PT, PT, UP0, 0x80, 0x0 ;  /* 0x000000000000781c */ /* 0x000fe20003f2f008 */
[----:B------:R-:W-:Y:S01]  /*4590*/  FFMA.FTZ R10, R10, c[0x0][0x23c], -R8 ;  /* 0x00008f000a0a7a23 */ /* 0x000fe20000010808 */
[----:B---3--:R-:W-:Y:S02]  /*45a0*/  @P0 IADD3 R0, R9, 0x1, RZ ;  /* 0x0000000109000810 */ /* 0x008fe40007ffe0ff */
[----:B------:R-:W-:Y:S02]  /*45b0*/  PLOP3.LUT P0, PT, PT, PT, UP0, 0x80, 0x0 ;  /* 0x000000000000781c */ /* 0x000fe40003f0f008 */
[----:B------:R-:W-:Y:S03]  /*45c0*/  @P4 ISETP.GE.AND P4, PT, R0, UR5, PT ;  /* 0x0000000500004c0c */ /* 0x000fe6000bf86270 */
[----:B------:R1:W-:Y:S01]  /*45d0*/  MUFU.EX2 R195, R10 ;  /* 0x0000000a00c37308 */ /* 0x0003e20000000800 */
[----:B------:R-:W-:Y:S01]  /*45e0*/  FFMA.FTZ R0, R166, -UR4, R202 ;  /* 0x80000004a6007c23 */ /* 0x000fe200080100ca */
[-C--:B------:R-:W-:Y:S01]  /*45f0*/  HMMA.16816.F32 R20, R136, R4.reuse, R20 ;  /* 0x000000048814723c */ /* 0x080fe20000001814 */
[----:B------:R-:W-:Y:S07]  /*4600*/  FMUL.FTZ R11, R242, 1.4426950216293334961 ;  /* 0x3fb8aa3bf20b7820 */ /* 0x000fee0000410000 */
[----:B------:R-:W-:Y:S01]  /*4610*/  MUFU.TANH R223, R13 ;  /* 0x0000000d00df7308 */ /* 0x000fe20000002400 */
[----:B------:R-:W-:Y:S01]  /*4620*/  @P0 FSEL R0, R0, -INF , !P4 ;  /* 0xff80000000000808 */ /* 0x000fe20006000000 */
[C---:B------:R-:W-:Y:S01]  /*4630*/  HMMA.16816.F32 R24, R148.reuse, R4, R24 ;  /* 0x000000049418723c */ /* 0x040fe20000001818 */
[----:B------:R-:W-:Y:S03]  /*4640*/  PLOP3.LUT P0, PT, PT, PT, UP0, 0x80, 0x0 ;  /* 0x000000000000781c */ /* 0x000fe60003f0f008 */
[----:B------:R-:W-:Y:S04]  /*4650*/  FFMA.FTZ R0, R0, c[0x0][0x23c], -R8 ;  /* 0x00008f0000007a23 */ /* 0x000fe80000010808 */
[----:B------:R-:W3:Y:S01]  /*4660*/  MUFU.TANH R233, R15 ;  /* 0x0000000f00e97308 */ /* 0x000ee20000002400 */
[----:B------:R-:W-:Y:S01]  /*4670*/  FSEL R5, R11, RZ, P2 ;  /* 0x000000ff0b057208 */ /* 0x000fe20001000000 */
[-C--:B------:R-:W-:Y:S01]  /*4680*/  HMMA.16816.F32 R28, R148, R6.reuse, R28 ;  /* 0x00000006941c723c */ /* 0x080fe2000000181c */
[----:B------:R-:W-:Y:S01]  /*4690*/  FSETP.NEU.FTZ.AND P2, PT, R239, -INF , PT ;  /* 0xff800000ef00780b */ /* 0x000fe20003f5d000 */
[----:B-1----:R-:W-:Y:S02]  /*46a0*/  FFMA.FTZ R10, R182, -UR4, R216 ;  /* 0x80000004b60a7c23 */ /* 0x002fe400080100d8 */
[----:B------:R-:W-:Y:S02]  /*46b0*/  FFMA.FTZ R11, R184, -UR4, R238 ;  /* 0x80000004b80b7c23 */ /* 0x000fe400080100ee */
[----:B------:R-:W-:Y:S02]  /*46c0*/  FMUL.FTZ R21, R21, c[0x0][0x2ec] ;  /* 0x0000bb0015157a20 */ /* 0x000fe40000410000 */
[----:B------:R1:W-:Y:S01]  /*46d0*/  MUFU.EX2 R145, R0 ;  /* 0x0000000000917308 */ /* 0x0003e20000000800 */
[----:B------:R-:W-:Y:S01]  /*46e0*/  @P1 FSEL R10, R10, -INF , !P3 ;  /* 0xff8000000a0a1808 */ /* 0x000fe20005800000 */
[----:B------:R-:W-:Y:S01]  /*46f0*/  HMMA.16816.F32 R32, R136, R6, R32 ;  /* 0x000000068820723c */ /* 0x000fe20000001820 */
[----:B------:R-:W-:Y:S01]  /*4700*/  PLOP3.LUT P1, PT, PT, PT, UP0, 0x80, 0x0 ;  /* 0x000000000000781c */ /* 0x000fe20003f2f008 */
[----:B------:R-:W-:Y:S02]  /*4710*/  FMUL.FTZ R4, R239, 1.4426950216293334961 ;  /* 0x3fb8aa3bef047820 */ /* 0x000fe40000410000 */
[----:B------:R-:W-:Y:S02]  /*4720*/  FFMA.FTZ R10, R10, c[0x0][0x23c], -R5 ;  /* 0x00008f000a0a7a23 */ /* 0x000fe40000010805 */
[----:B------:R-:W-:Y:S01]  /*4730*/  FMUL.FTZ R20, R20, c[0x0][0x2ec] ;  /* 0x0000bb0014147a20 */ /* 0x000fe20000410000 */
[----:B------:R-:W-:Y:S01]  /*4740*/  FSEL R4, R4, RZ, P2 ;  /* 0x000000ff04047208 */ /* 0x000fe20001000000 */
[----:B------:R1:W-:Y:S01]  /*4750*/  MUFU.EX2 R222, R10 ;  /* 0x0000000a00de7308 */ /* 0x0003e20000000800 */
[----:B------:R-:W-:Y:S03]  /*4760*/  FSETP.NEU.FTZ.AND P2, PT, R240, -INF , PT ;  /* 0xff800000f000780b */ /* 0x000fe60003f5d000 */
[----:B---3--:R-:W-:Y:S02]  /*4770*/  FFMA.FTZ R6, R164, -UR4, R233 ;  /* 0x80000004a4067c23 */ /* 0x008fe400080100e9 */
[----:B------:R-:W-:Y:S02]  /*4780*/  FMUL.FTZ R28, R28, c[0x0][0x2ec] ;  /* 0x0000bb001c1c7a20 */ /* 0x000fe40000410000 */
[----:B------:R-:W-:Y:S02]  /*4790*/  FMUL.FTZ R29, R29, c[0x0][0x2ec] ;  /* 0x0000bb001d1d7a20 */ /* 0x000fe40000410000 */
[----:B------:R-:W-:Y:S01]  /*47a0*/  MUFU.TANH R200, R16 ;  /* 0x0000001000c87308 */ /* 0x000fe20000002400 */
[----:B------:R-:W-:Y:S02]  /*47b0*/  FMUL.FTZ R30, R30, c[0x0][0x2ec] ;  /* 0x0000bb001e1e7a20 */ /* 0x000fe40000410000 */
        /* <DEDUP_REMOVED lines=15> */
[----:B------:R-:W-:Y:S02]  /*48b0*/  FFMA.FTZ R10, R10, c[0x0][0x23c], -R4 ;  /* 0x00008f000a0a7a23 */ /* 0x000fe40000010804 */
[----:B------:R-:W-:Y:S02]  /*48c0*/  FMUL.FTZ R22, R22, c[0x0][0x2ec] ;  /* 0x0000bb0016167a20 */ /* 0x000fe40000410000 */
[----:B------:R-:W-:Y:S02]  /*48d0*/  FMUL.FTZ R25, R25, c[0x0][0x2ec] ;  /* 0x0000bb0019197a20 */ /* 0x000fe40000410000 */
[----:B------:R3:W-:Y:S01]  /*48e0*/  MUFU.EX2 R231, R10 ;  /* 0x0000000a00e77308 */ /* 0x0007e20000000800 */
[----:B------:R-:W-:Y:S02]  /*48f0*/  FMUL.FTZ R24, R24, c[0x0][0x2ec] ;  /* 0x0000bb0018187a20 */ /* 0x000fe40000410000 */
[----:B------:R-:W-:Y:S01]  /*4900*/  FMUL.FTZ R26, R26, c[0x0][0x2ec] ;  /* 0x0000bb001a1a7a20 */ /* 0x000fe20000410000 */
[----:B------:R-:W-:Y:S01]  /*4910*/  @P1 FSEL R11, R11, -INF , !P3 ;  /* 0xff8000000b0b1808 */ /* 0x000fe20005800000 */
[----:B------:R-:W-:Y:S01]  /*4920*/  FMUL.FTZ R27, R27, c[0x0][0x2ec] ;  /* 0x0000bb001b1b7a20 */ /* 0x000fe20000410000 */
[----:B------:R-:W-:Y:S02]  /*4930*/  PLOP3.LUT P1, PT, PT, PT, UP0, 0x80, 0x0 ;  /* 0x000000000000781c */ /* 0x000fe40003f2f008 */
[----:B------:R-:W-:Y:S02]  /*4940*/  PLOP3.LUT P3, PT, PT, PT, UP0, 0x80, 0x0 ;  /* 0x000000000000781c */ /* 0x000fe40003f6f008 */
[----:B------:R-:W-:Y:S01]  /*4950*/  MUFU.TANH R196, R17 ;  /* 0x0000001100c47308 */ /* 0x000fe20000002400 */
[----:B-1----:R-:W-:Y:S05]  /*4960*/  FFMA.FTZ R0, R164, -UR4, R230 ;  /* 0x80000004a4007c23 */ /* 0x002fea00080100e6 */
[----:B------:R-:W-:Y:S04]  /*4970*/  @P0 FSEL R0, R0, -INF , !P4 ;  /* 0xff80000000000808 */ /* 0x000fe80006000000 */
[----:B------:R-:W-:Y:S01]  /*4980*/  MUFU.TANH R208, R19 ;  /* 0x0000001300d07308 */ /* 0x000fe20000002400 */
[----:B------:R-:W-:Y:S01]  /*4990*/  PLOP3.LUT P0, PT, PT, PT, UP0, 0x80, 0x0 ;  /* 0x000000000000781c */ /* 0x000fe20003f0f008 */
[----:B---3--:R-:W-:Y:S02]  /*49a0*/  FMUL.FTZ R10, R240, 1.4426950216293334961 ;  /* 0x3fb8aa3bf00a7820 */ /* 0x008fe40000410000 */
[----:B------:R-:W-:Y:S03]  /*49b0*/  FFMA.FTZ R12, R0, c[0x0][0x23c], -R4 ;  /* 0x00008f00000c7a23 */ /* 0x000fe60000010804 */
[----:B------:R-:W-:Y:S03]  /*49c0*/  FSEL R0, R10, RZ, P2 ;  /* 0x000000ff0a007208 */ /* 0x000fe60001000000 */
[----:B------:R-:W1:Y:S01]  /*49d0*/  MUFU.TANH R210, R18 ;  /* 0x0000001200d27308 */ /* 0x000e620000002400 */
[----:B------:R-:W-:Y:S01]  /*49e0*/  FFMA.FTZ R10, R183, -UR4, R237 ;  /* 0x80000004b70a7c23 */ /* 0x000fe200080100ed */
[----:B------:R-:W-:Y:S01]  /*49f0*/  PLOP3.LUT P2, PT, PT, PT, UP0, 0x80, 0x0 ;  /* 0x000000000000781c */ /* 0x000fe20003f4f008 */
[--C-:B------:R-:W-:Y:S03]  /*4a00*/  FFMA.FTZ R11, R11, c[0x0][0x23c], -R0.reuse ;  /* 0x00008f000b0b7a23 */ /* 0x100fe60000010800 */
[----:B------:R-:W-:Y:S02]  /*4a10*/  @P0 FSEL R10, R10, -INF , !P4 ;  /* 0xff8000000a0a0808 */ /* 0x000fe40006000000 */
[----:B------:R-:W-:Y:S02]  /*4a20*/  PLOP3.LUT P0, PT, PT, PT, UP0, 0x80, 0x0 ;  /* 0x000000000000781c */ /* 0x000fe40003f0f008 */
[----:B------:R3:W-:Y:S01]  /*4a30*/  MUFU.EX2 R236, R11 ;  /* 0x0000000b00ec7308 */ /* 0x0007e20000000800 */
[----:B------:R-:W-:Y:S01]  /*4a40*/  FFMA.FTZ R10, R10, c[0x0][0x23c], -R0 ;  /* 0x00008f000a0a7a23 */ /* 0x000fe20000010800 */
[----:B------:R-:W-:Y:S08]  /*4a50*/  PLOP3.LUT P4, PT, PT, PT, UP0, 0x80, 0x0 ;  /* 0x000000000000781c */ /* 0x000ff00003f8f008 */
[----:B------:R3:W-:Y:S01]  /*4a60*/  MUFU.EX2 R235, R10 ;  /* 0x0000000a00eb7308 */ /* 0x0007e20000000800 */
[----:B-1----:R-:W-:Y:S09]  /*4a70*/  FFMA.FTZ R7, R167, -UR4, R210 ;  /* 0x80000004a7077c23 */ /* 0x002ff200080100d2 */
[----:B------:R-:W-:Y:S01]  /*4a80*/  MUFU.TANH R205, R28 ;  /* 0x0000001c00cd7308 */ /* 0x000fe20000002400 */
[----:B---3--:R-:W-:Y:S09]  /*4a90*/  FFMA.FTZ R11, R163, -UR4, R224 ;  /* 0x80000004a30b7c23 */ /* 0x008ff200080100e0 */
[----:B------:R-:W1:Y:S01]  /*4aa0*/  MUFU.TANH R198, R21 ;  /* 0x0000001500c67308 */ /* 0x000e620000002400 */
[C---:B------:R-:W-:Y:S02]  /*4ab0*/  @P1 IADD3 R10, R9.reuse, 0x8, RZ ;  /* 0x00000008090a1810 */ /* 0x040fe40007ffe0ff */
[----:B------:R-:W-:Y:S02]  /*4ac0*/  PLOP3.LUT P1, PT, PT, PT, UP0, 0x80, 0x0 ;  /* 0x000000000000781c */ /* 0x000fe40003f2f008 */
[----:B------:R-:W-:Y:S02]  /*4ad0*/  @P6 ISETP.GE.AND P6, PT, R10, UR5, PT ;  /* 0x000000050a006c0c */ /* 0x000fe4000bfc6270 */
[----:B------:R-:W-:Y:S03]  /*4ae0*/  @P0 IADD3 R10, R9, 0x9, RZ ;  /* 0x00000009090a0810 */ /* 0x000fe60007ffe0ff */
[----:B------:R-:W3:Y:S01]  /*4af0*/  MUFU.TANH R199, R20 ;  /* 0x0000001400c77308 */ /* 0x000ee20000002400 */
[----:B------:R-:W-:Y:S02]  /*4b00*/  PLOP3.LUT P0, PT, PT, PT, UP0, 0x80, 0x0 ;  /* 0x000000000000781c */ /* 0x000fe40003f0f008 */
[----:B------:R-:W-:Y:S01]  /*4b10*/  @P3 ISETP.GE.AND P3, PT, R10, UR5, PT ;  /* 0x000000050a003c0c */ /* 0x000fe2000bf66270 */
[----:B------:R-:W-:Y:S04]  /*4b20*/  FFMA.FTZ R10, R162, -UR4, R223 ;  /* 0x80000004a20a7c23 */ /* 0x000fe800080100df */
[----:B------:R-:W-:Y:S02]  /*4b30*/  @P1 FSEL R11, R11, -INF , !P6 ;  /* 0xff8000000b0b1808 */ /* 0x000fe40007000000 */
[----:B------:R-:W-:Y:S01]  /*4b40*/  MUFU.TANH R204, R29 ;  /* 0x0000001d00cc7308 */ /* 0x000fe20000002400 */
[----:B------:R-:W-:Y:S02]  /*4b50*/  PLOP3.LUT P1, PT, PT, PT, UP0, 0x80, 0x0 ;  /* 0x000000000000781c */ /* 0x000fe40003f2f008 */
[--C-:B------:R-:W-:Y:S03]  /*4b60*/  FFMA.FTZ R11, R11, c[0x0][0x23c], -R4.reuse ;  /* 0x00008f000b0b7a23 */ /* 0x100fe60000010804 */
[----:B------:R-:W-:Y:S02]  /*4b70*/  @P0 FSEL R10, R10, -INF , !P3 ;  /* 0xff8000000a0a0808 */ /* 0x000fe40005800000 */
[----:B------:R-:W-:Y:S03]  /*4b80*/  PLOP3.LUT P0, PT, PT, PT, UP0, 0x80, 0x0 ;  /* 0x000000000000781c */ /* 0x000fe60003f0f008 */
[----:B------:R-:W-:Y:S01]  /*4b90*/  FFMA.FTZ R10, R10, c[0x0][0x23c], -R4 ;  /* 0x00008f000a0a7a23 */ /* 0x000fe20000010804 */
[----:B------:R1:W-:Y:S09]  /*4ba0*/  MUFU.EX2 R221, R11 ;  /* 0x0000000b00dd7308 */ /* 0x0003f20000000800 */
[----:B------:R-:W-:Y:S01]  /*4bb0*/  @P0 FSEL R6, R6, -INF , !P3 ;  /* 0xff80000006060808 */ /* 0x000fe20005800000 */
[----:B------:R-:W-:Y:S01]  /*4bc0*/  MUFU.TANH R220, R30 ;  /* 0x0000001e00dc7308 */ /* 0x000fe20000002400 */
[----:B------:R-:W-:Y:S03]  /*4bd0*/  PLOP3.LUT P0, PT, PT, PT, UP0, 0x80, 0x0 ;  /* 0x000000000000781c */ /* 0x000fe60003f0f008 */
[----:B------:R-:W-:Y:S06]  /*4be0*/  FFMA.FTZ R6, R6, c[0x0][0x23c], -R0 ;  /* 0x00008f0006067a23 */ /* 0x000fec0000010800 */
[----:B------:R2:W-:Y:S01]  /*4bf0*/  MUFU.EX2 R226, R6 ;  /* 0x0000000600e27308 */ /* 0x0005e20000000800 */
[----:B-1----:R-:W-:Y:S05]  /*4c00*/  FFMA.FTZ R11, R165, -UR4, R234 ;  /* 0x80000004a50b7c23 */ /* 0x002fea00080100ea */
[----:B------:R-:W-:Y:S04]  /*4c10*/  @P1 FSEL R11, R11, -INF , !P6 ;  /* 0xff8000000b0b1808 */ /* 0x000fe80007000000 */
[----:B------:R1:W-:Y:S01]  /*4c20*/  MUFU.EX2 R212, R10 ;  /* 0x0000000a00d47308 */ /* 0x0003e20000000800 */
[----:B------:R-:W-:Y:S01]  /*4c30*/  PLOP3.LUT P1, PT, PT, PT, UP0, 0x80, 0x0 ;  /* 0x000000000000781c */ /* 0x000fe20003f2f008 */
[----:B------:R-:W-:Y:S08]  /*4c40*/  FFMA.FTZ R11, R11, c[0x0][0x23c], -R0 ;  /* 0x00008f000b0b7a23 */ /* 0x000ff00000010800 */
[----:B------:R-:W-:Y:S01]  /*4c50*/  MUFU.TANH R152, R32 ;  /* 0x0000002000987308 */ /* 0x000fe20000002400 */
[----:B--2---:R-:W-:Y:S05]  /*4c60*/  FFMA.FTZ R6, R161, -UR4, R200 ;  /* 0x80000004a1067c23 */ /* 0x004fea00080100c8 */
[----:B------:R-:W-:Y:S04]  /*4c70*/  @P0 FSEL R6, R6, -INF , !P6 ;  /* 0xff80000006060808 */ /* 0x000fe80007000000 */
[----:B------:R-:W-:Y:S01]  /*4c80*/  MUFU.TANH R151, R33 ;  /* 0x0000002100977308 */ /* 0x000fe20000002400 */
[----:B------:R-:W-:Y:S01]  /*4c90*/  PLOP3.LUT P0, PT, PT, PT, UP0, 0x80, 0x0 ;  /* 0x000000000000781c */ /* 0x000fe20003f0f008 */
[----:B------:R-:W-:Y:S02]  /*4ca0*/  FFMA.FTZ R6, R6, c[0x0][0x23c], -R8 ;  /* 0x00008f0006067a23 */ /* 0x000fe40000010808 */
[----:B-1----:R-:W-:Y:S06]  /*4cb0*/  FFMA.FTZ R10, R160, -UR4, R196 ;  /* 0x80000004a00a7c23 */ /* 0x002fec00080100c4 */
[----:B------:R1:W-:Y:S01]  /*4cc0*/  MUFU.EX2 R164, R6 ;  /* 0x0000000600a47308 */ /* 0x0003e20000000800 */
[----:B------:R-:W-:Y:S02]  /*4cd0*/  @P1 FSEL R10, R10, -INF , !P3 ;  /* 0xff8000000a0a1808 */ /* 0x000fe40005800000 */
[----:B------:R-:W-:Y:S02]  /*4ce0*/  PLOP3.LUT P1, PT, PT, PT, UP0, 0x80, 0x0 ;  /* 0x000000000000781c */ /* 0x000fe40003f2f008 */
[----:B------:R-:W-:Y:S01]  /*4cf0*/  @P0 FSEL R7, R7, -INF , !P6 ;  /* 0xff80000007070808 */ /* 0x000fe20007000000 */
[----:B------:R-:W-:Y:S01]  /*4d00*/  FFMA.FTZ R10, R10, c[0x0][0x23c], -R8 ;  /* 0x00008f000a0a7a23 */ /* 0x000fe20000010808 */
[----:B------:R-:W-:Y:S02]  /*4d10*/  PLOP3.LUT P6, PT, PT, PT, UP0, 0x80, 0x0 ;  /* 0x000000000000781c */ /* 0x000fe40003fcf008 */
[----:B------:R-:W-:Y:S01]  /*4d20*/  PLOP3.LUT P0, PT, PT, PT, UP0, 0x80, 0x0 ;  /* 0x000000000000781c */ /* 0x000fe20003f0f008 */
[--C-:B------:R-:W-:Y:S01]  /*4d30*/  FFMA.FTZ R7, R7, c[0x0][0x23c], -R5.reuse ;  /* 0x00008f0007077a23 */ /* 0x100fe20000010805 */
[----:B------:R2:W-:Y:S10]  /*4d40*/  MUFU.EX2 R156, R10 ;  /* 0x0000000a009c7308 */ /* 0x0005f40000000800 */
[----:B------:R-:W-:Y:S01]  /*4d50*/  MUFU.TANH R183, R34 ;  /* 0x0000002200b77308 */ /* 0x000fe20000002400 */
[----:B-1----:R-:W-:Y:S05]  /*4d60*/  FFMA.FTZ R6, R166, -UR4, R208 ;  /* 0x80000004a6067c23 */ /* 0x002fea00080100d0 */
[----:B------:R-:W-:Y:S04]  /*4d70*/  @P1 FSEL R6, R6, -INF , !P3 ;  /* 0xff80000006061808 */ /* 0x000fe80005800000 */
[----:B------:R-:W-:Y:S01]  /*4d80*/  MUFU.TANH R165, R35 ;  /* 0x0000002300a57308 */ /* 0x000fe20000002400 */
[----:B------:R-:W-:Y:S01]  /*4d90*/  PLOP3.LUT P3, PT, PT, PT, UP0, 0x80, 0x0 ;  /* 0x000000000000781c */ /* 0x000fe20003f6f008 */
[----:B------:R-:W-:Y:S01]  /*4da0*/  FFMA.FTZ R6, R6, c[0x0][0x23c], -R5 ;  /* 0x00008f0006067a23 */ /* 0x000fe20000010805 */
[C---:B--2---:R-:W-:Y:S02]  /*4db0*/  @P4 IADD3 R10, R9.reuse, 0x10, RZ ;  /* 0x00000010090a4810 */ /* 0x044fe40007ffe0ff */
[----:B------:R-:W-:Y:S02]  /*4dc0*/  PLOP3.LUT P1, PT, PT, PT, UP0, 0x80, 0x0 ;  /* 0x000000000000781c */ /* 0x000fe40003f2f008 */
[----:B------:R-:W-:Y:S03]  /*4dd0*/  @P5 ISETP.GE.AND P5, PT, R10, UR5, PT ;  /* 0x000000050a005c0c */ /* 0x000fe6000bfa6270 */
[----:B------:R1:W-:Y:S01]  /*4de0*/  MUFU.EX2 R166, R6 ;  /* 0x0000000600a67308 */ /* 0x0003e20000000800 */
[----:B------:R-:W-:Y:S02]  /*4df0*/  @P2 IADD3 R10, R9, 0x11, RZ ;  /* 0x00000011090a2810 */ /* 0x000fe40007ffe0ff */
[----:B------:R-:W-:Y:S02]  /*4e00*/  PLOP3.LUT P2, PT, PT, PT, UP0, 0x80, 0x0 ;  /* 0x000000000000781c */ /* 0x000fe40003f4f008 */
[----:B------:R-:W-:Y:S02]  /*4e10*/  @P6 ISETP.GE.AND P6, PT, R10, UR5, PT ;  /* 0x000000050a006c0c */ /* 0x000fe4000bfc6270 */
[----:B------:R-:W-:Y:S03]  /*4e20*/  PLOP3.LUT P4, PT, PT, PT, UP0, 0x80, 0x0 ;  /* 0x000000000000781c */ /* 0x000fe60003f8f008 */
[----:B------:R3:W-:Y:S10]  /*4e30*/  MUFU.EX2 R167, R7 ;  /* 0x0000000700a77308 */ /* 0x0007f40000000800 */
[----:B------:R-:W2:Y:S01]  /*4e40*/  MUFU.TANH R209, R23 ;  /* 0x0000001700d17308 */ /* 0x000ea20000002400 */
[----:B-1----:R-:W-:Y:S05]  /*4e50*/  FFMA.FTZ R6, R158, -UR4, R198 ;  /* 0x800000049e067c23 */ /* 0x002fea00080100c6 */
[----:B------:R-:W-:Y:S04]  /*4e60*/  @P1 FSEL R6, R6, -INF , !P6 ;  /* 0xff80000006061808 */ /* 0x000fe80007000000 */
[----:B------:R-:W1:Y:S01]  /*4e70*/  MUFU.TANH R211, R22 ;  /* 0x0000001600d37308 */ /* 0x000e620000002400 */
[----:B------:R-:W-:Y:S01]  /*4e80*/  PLOP3.LUT P1, PT, PT, PT, UP0, 0x80, 0x0 ;  /* 0x000000000000781c */ /* 0x000fe20003f2f008 */
[----:B---3--:R-:W-:Y:S02]  /*4e90*/  FFMA.FTZ R7, R159, -UR4, R199 ;  /* 0x800000049f077c23 */ /* 0x008fe400080100c7 */
[--C-:B------:R-:W-:Y:S03]  /*4ea0*/  FFMA.FTZ R6, R6, c[0x0][0x23c], -R8.reuse ;  /* 0x00008f0006067a23 */ /* 0x100fe60000010808 */
[----:B------:R-:W-:Y:S03]  /*4eb0*/  @P0 FSEL R7, R7, -INF , !P5 ;  /* 0xff80000007070808 */ /* 0x000fe60006800000 */
[----:B------:R2:W-:Y:S01]  /*4ec0*/  MUFU.EX2 R153, R6 ;  /* 0x0000000600997308 */ /* 0x0005e20000000800 */
[----:B------:R-:W-:Y:S01]  /*4ed0*/  PLOP3.LUT P0, PT, PT, PT, UP0, 0x80, 0x0 ;  /* 0x000000000000781c */ /* 0x000fe20003f0f008 */
[----:B------:R-:W-:Y:S08]  /*4ee0*/  FFMA.FTZ R7, R7, c[0x0][0x23c], -R8 ;  /* 0x00008f0007077a23 */ /* 0x000ff00000010808 */
[----:B------:R1:W-:Y:S10]  /*4ef0*/  MUFU.EX2 R154, R7 ;  /* 0x00000007009a7308 */ /* 0x0003f40000000800 */
[----:B------:R-:W3:Y:S01]  /*4f00*/  MUFU.TANH R213, R25 ;  /* 0x0000001900d57308 */ /* 0x000ee20000002400 */
[----:B--2---:R-:W-:Y:S05]  /*4f10*/  FFMA.FTZ R6, R160, -UR4, R209 ;  /* 0x80000004a0067c23 */ /* 0x004fea00080100d1 */
[----:B------:R-:W-:Y:S04]  /*4f20*/  @P0 FSEL R6, R6, -INF , !P6 ;  /* 0xff80000006060808 */ /* 0x000fe80007000000 */
[----:B------:R-:W2:Y:S01]  /*4f30*/  MUFU.TANH R214, R24 ;  /* 0x0000001800d67308 */ /* 0x000ea20000002400 */
[----:B------:R-:W-:Y:S01]  /*4f40*/  PLOP3.LUT P0, PT, PT, PT, UP0, 0x80, 0x0 ;  /* 0x000000000000781c */ /* 0x000fe20003f0f008 */
[----:B-1----:R-:W-:Y:S02]  /*4f50*/  FFMA.FTZ R7, R161, -UR4, R211 ;  /* 0x80000004a1077c23 */ /* 0x002fe400080100d3 */
[--C-:B------:R-:W-:Y:S03]  /*4f60*/  FFMA.FTZ R6, R6, c[0x0][0x23c], -R5.reuse ;  /* 0x00008f0006067a23 */ /* 0x100fe60000010805 */
[----:B------:R-:W-:Y:S03]  /*4f70*/  @P2 FSEL R7, R7, -INF , !P5 ;  /* 0xff80000007072808 */ /* 0x000fe60006800000 */
[----:B------:R3:W-:Y:S01]  /*4f80*/  MUFU.EX2 R160, R6 ;  /* 0x0000000600a07308 */ /* 0x0007e20000000800 */
[----:B------:R-:W-:Y:S01]  /*4f90*/  PLOP3.LUT P2, PT, PT, PT, UP0, 0x80, 0x0 ;  /* 0x000000000000781c */ /* 0x000fe20003f4f008 */
[----:B------:R-:W-:Y:S08]  /*4fa0*/  FFMA.FTZ R7, R7, c[0x0][0x23c], -R5 ;  /* 0x00008f0007077a23 */ /* 0x000ff00000010805 */
[----:B------:R2:W-:Y:S10]  /*4fb0*/  MUFU.EX2 R161, R7 ;  /* 0x0000000700a17308 */ /* 0x0005f40000000800 */
[----:B------:R-:W1:Y:S01]  /*4fc0*/  MUFU.TANH R227, R26 ;  /* 0x0000001a00e37308 */ /* 0x000e620000002400 */
[----:B---3--:R-:W-:Y:S05]  /*4fd0*/  FFMA.FTZ R6, R133, -UR4, R213 ;  /* 0x8000000485067c23 */ /* 0x008fea00080100d5 */
[----:B------:R-:W-:Y:S04]  /*4fe0*/  @P1 FSEL R6, R6, -INF , !P6 ;  /* 0xff80000006061808 */ /* 0x000fe80007000000 */
[----:B------:R-:W3:Y:S01]  /*4ff0*/  MUFU.TANH R225, R27 ;  /* 0x0000001b00e17308 */ /* 0x000ee20000002400 */
[----:B------:R-:W-:Y:S01]  /*5000*/  PLOP3.LUT P1, PT, PT, PT, UP0, 0x80, 0x0 ;  /* 0x000000000000781c */ /* 0x000fe20003f2f008 */
[----:B--2---:R-:W-:Y:S02]  /*5010*/  FFMA.FTZ R7, R157, -UR4, R214 ;  /* 0x800000049d077c23 */ /* 0x004fe400080100d6 */
[--C-:B------:R-:W-:Y:S03]  /*5020*/  FFMA.FTZ R6, R6, c[0x0][0x23c], -R4.reuse ;  /* 0x00008f0006067a23 */ /* 0x100fe60000010804 */
[----:B------:R-:W-:Y:S03]  /*5030*/  @P2 FSEL R7, R7, -INF , !P5 ;  /* 0xff80000007072808 */ /* 0x000fe60006800000 */
[----:B------:R3:W-:Y:S01]  /*5040*/  MUFU.EX2 R184, R6 ;  /* 0x0000000600b87308 */ /* 0x0007e20000000800 */
[----:B------:R-:W-:Y:S01]  /*5050*/  PLOP3.LUT P2, PT, PT, PT, UP0, 0x80, 0x0 ;  /* 0x000000000000781c */ /* 0x000fe20003f4f008 */
[----:B------:R-:W-:Y:S02]  /*5060*/  FFMA.FTZ R10, R7, c[0x0][0x23c], -R4 ;  /* 0x00008f00070a7a23 */ /* 0x000fe40000010804 */
[----:B-1----:R-:W-:Y:S06]  /*5070*/  FFMA.FTZ R7, R163, -UR4, R227 ;  /* 0x80000004a3077c23 */ /* 0x002fec00080100e3 */
[----:B------:R1:W-:Y:S01]  /*5080*/  MUFU.EX2 R203, R10 ;  /* 0x0000000a00cb7308 */ /* 0x0003e20000000800 */
[----:B------:R-:W-:Y:S02]  /*5090*/  @P0 FSEL R7, R7, -INF , !P5 ;  /* 0xff80000007070808 */ /* 0x000fe40006800000 */
[----:B------:R-:W-:Y:S03]  /*50a0*/  PLOP3.LUT P0, PT, PT, PT, UP0, 0x80, 0x0 ;  /* 0x000000000000781c */ /* 0x000fe60003f0f008 */
[--C-:B------:R-:W-:Y:S04]  /*50b0*/  FFMA.FTZ R7, R7, c[0x0][0x23c], -R0.reuse ;  /* 0x00008f0007077a23 */ /* 0x100fe80000010800 */
[----:B------:R2:W-:Y:S01]  /*50c0*/  MUFU.EX2 R218, R7 ;  /* 0x0000000700da7308 */ /* 0x0005e20000000800 */
[----:B---3--:R-:W-:Y:S05]  /*50d0*/  FFMA.FTZ R6, R162, -UR4, R225 ;  /* 0x80000004a2067c23 */ /* 0x008fea00080100e1 */
[----:B------:R-:W-:Y:S04]  /*50e0*/  @P0 FSEL R6, R6, -INF , !P6 ;  /* 0xff80000006060808 */ /* 0x000fe80007000000 */
[----:B------:R-:W3:Y:S01]  /*50f0*/  MUFU.TANH R217, R31 ;  /* 0x0000001f00d97308 */ /* 0x000ee20000002400 */
[----:B------:R-:W-:Y:S02]  /*5100*/  PLOP3.LUT P0, PT, PT, PT, UP0, 0x80, 0x0 ;  /* 0x000000000000781c */ /* 0x000fe40003f0f008 */
[C---:B-1----:R-:W-:Y:S02]  /*5110*/  @P2 IADD3 R10, R9.reuse, 0x18, RZ ;  /* 0x00000018090a2810 */ /* 0x042fe40007ffe0ff */
[----:B------:R-:W-:Y:S02]  /*5120*/  @P4 IADD3 R9, R9, 0x19, RZ ;  /* 0x0000001909094810 */ /* 0x000fe40007ffe0ff */
[----:B------:R-:W-:Y:S02]  /*5130*/  @P1 ISETP.GE.AND P2, PT, R10, UR5, PT ;  /* 0x000000050a001c0c */ /* 0x000fe4000bf46270 */
[----:B------:R-:W-:Y:S01]  /*5140*/  @P3 ISETP.GE.AND P3, PT, R9, UR5, PT ;  /* 0x0000000509003c0c */ /* 0x000fe2000bf66270 */
[----:B------:R-:W-:Y:S01]  /*5150*/  FFMA.FTZ R9, R6, c[0x0][0x23c], -R0 ;  /* 0x00008f0006097a23 */ /* 0x000fe20000010800 */
[----:B------:R-:W-:Y:S01]  /*5160*/  PLOP3.LUT P1, PT, PT, PT, UP0, 0x80, 0x0 ;  /* 0x000000000000781c */ /* 0x000fe20003f2f008 */
[----:B------:R-:W-:Y:S01]  /*5170*/  FFMA.FTZ R6, R181, -UR4, R204 ;  /* 0x80000004b5067c23 */ /* 0x000fe200080100cc */
[----:B------:R-:W1:Y:S01]  /*5180*/  MUFU.EX2 R229, R12 ;  /* 0x0000000c00e57308 */ /* 0x000e620000000800 */
[----:B--2---:R-:W-:Y:S08]  /*5190*/  FFMA.FTZ R7, R182, -UR4, R205 ;  /* 0x80000004b6077c23 */ /* 0x004ff000080100cd */
[----:B------:R-:W-:Y:S01]  /*51a0*/  @P0 FSEL R6, R6, -INF , !P3 ;  /* 0xff80000006060808 */ /* 0x000fe20005800000 */
[----:B------:R-:W-:Y:S01]  /*51b0*/  MUFU.EX2 R228, R11 ;  /* 0x0000000b00e47308 */ /* 0x000fe20000000800 */
[----:B------:R-:W-:Y:S02]  /*51c0*/  @P1 FSEL R7, R7, -INF , !P2 ;  /* 0xff80000007071808 */ /* 0x000fe40005000000 */
[----:B------:R-:W-:Y:S02]  /*51d0*/  PLOP3.LUT P1, PT, PT, PT, UP0, 0x80, 0x0 ;  /* 0x000000000000781c */ /* 0x000fe40003f2f008 */
[----:B------:R-:W-:Y:S01]  /*51e0*/  PLOP3.LUT P0, PT, PT, PT, UP0, 0x80, 0x0 ;  /* 0x000000000000781c */ /* 0x000fe20003f0f008 */
[--C-:B------:R-:W-:Y:S02]  /*51f0*/  FFMA.FTZ R7, R7, c[0x0][0x23c], -R4.reuse ;  /* 0x00008f0007077a23 */ /* 0x100fe40000010804 */
[----:B------:R-:W-:Y:S02]  /*5200*/  FFMA.FTZ R4, R6, c[0x0][0x23c], -R4 ;  /* 0x00008f0006047a23 */ /* 0x000fe40000010804 */
[----:B------:R-:W-:Y:S01]  /*5210*/  FFMA.FTZ R6, R157, -UR4, R220 ;  /* 0x800000049d067c23 */ /* 0x000fe200080100dc */
[----:B------:R2:W-:Y:S05]  /*5220*/  MUFU.EX2 R163, R7 ;  /* 0x0000000700a37308 */ /* 0x0005ea0000000800 */
[----:B------:R-:W-:Y:S02]  /*5230*/  @P1 FSEL R6, R6, -INF , !P2 ;  /* 0xff80000006061808 */ /* 0x000fe40005000000 */
[----:B------:R-:W-:Y:S03]  /*5240*/  PLOP3.LUT P1, PT, PT, PT, UP0, 0x80, 0x0 ;  /* 0x000000000000781c */ /* 0x000fe60003f2f008 */
[----:B------:R1:W-:Y:S01]  /*5250*/  MUFU.EX2 R162, R4 ;  /* 0x0000000400a27308 */ /* 0x0003e20000000800 */
[----:B------:R-:W-:Y:S09]  /*5260*/  FFMA.FTZ R6, R6, c[0x0][0x23c], -R0 ;  /* 0x00008f0006067a23 */ /* 0x000ff20000010800 */
[----:B------:R3:W-:Y:S01]  /*5270*/  MUFU.EX2 R181, R6 ;  /* 0x0000000600b57308 */ /* 0x0007e20000000800 */
[----:B--2---:R-:W-:Y:S05]  /*5280*/  FFMA.FTZ R7, R134, -UR4, R152 ;  /* 0x8000000486077c23 */ /* 0x004fea0008010098 */
[----:B------:R-:W-:Y:S04]  /*5290*/  @P0 FSEL R7, R7, -INF , !P2 ;  /* 0xff80000007070808 */ /* 0x000fe80005000000 */
[----:B------:R-:W-:Y:S01]  /*52a0*/  MUFU.EX2 R182, R9 ;  /* 0x0000000900b67308 */ /* 0x000fe20000000800 */
[----:B------:R-:W-:Y:S01]  /*52b0*/  PLOP3.LUT P0, PT, PT, PT, UP0, 0x80, 0x0 ;  /* 0x000000000000781c */ /* 0x000fe20003f0f008 */
[----:B-1----:R-:W-:Y:S02]  /*52c0*/  FFMA.FTZ R4, R132, -UR4, R151 ;  /* 0x8000000484047c23 */ /* 0x002fe40008010097 */
[--C-:B------:R-:W-:Y:S03]  /*52d0*/  FFMA.FTZ R7, R7, c[0x0][0x23c], -R8.reuse ;  /* 0x00008f0007077a23 */ /* 0x100fe60000010808 */
[----:B------:R-:W-:Y:S03]  /*52e0*/  @P1 FSEL R4, R4, -INF , !P3 ;  /* 0xff80000004041808 */ /* 0x000fe60005800000 */
[----:B------:R1:W-:Y:S01]  /*52f0*/  MUFU.EX2 R150, R7 ;  /* 0x0000000700967308 */ /* 0x0003e20000000800 */
[----:B------:R-:W-:Y:S01]  /*5300*/  PLOP3.LUT P1, PT, PT, PT, UP0, 0x80, 0x0 ;  /* 0x000000000000781c */ /* 0x000fe20003f2f008 */
[----:B------:R-:W-:Y:S02]  /*5310*/  FFMA.FTZ R8, R4, c[0x0][0x23c], -R8 ;  /* 0x00008f0004087a23 */ /* 0x000fe40000010808 */
[----:B------:R-:W-:Y:S02]  /*5320*/  FFMA.FTZ R4, R158, -UR4, R165 ;  /* 0x800000049e047c23 */ /* 0x000fe400080100a5 */
[----:B---3--:R-:W-:Y:S04]  /*5330*/  FFMA.FTZ R6, R159, -UR4, R183 ;  /* 0x800000049f067c23 */ /* 0x008fe800080100b7 */
[----:B------:R-:W4:Y:S01]  /*5340*/  MUFU.EX2 R149, R8 ;  /* 0x0000000800957308 */ /* 0x000f220000000800 */
[----:B------:R-:W-:Y:S03]  /*5350*/  @P0 FSEL R6, R6, -INF , !P2 ;  /* 0xff80000006060808 */ /* 0x000fe60005000000 */
        /* <DEDUP_REMOVED lines=10> */
[----:B----4-:R-:W-:Y:S01]  /*5400*/  IADD3 R146, P0, R146, UR13, RZ ;  /* 0x0000000d92927c10 */ /* 0x010fe2000ff1e0ff */
[----:B------:R4:W4:Y:S02]  /*5410*/  MUFU.EX2 R155, R5 ;  /* 0x00000005009b7308 */ /* 0x0009240000000800 */
[----:B------:R-:W-:Y:S01]  /*5420*/  FFMA.FTZ R0, R4, c[0x0][0x23c], -R0 ;  /* 0x00008f0004007a23 */ /* 0x000fe20000010800 */
[----:B------:R-:W-:Y:S02]  /*5430*/  F2FP.PACK_AB R4, R156, R164 ;  /* 0x000000a49c04723e */ /* 0x000fe400000000ff */
[----:B------:R-:W-:Y:S02]  /*5440*/  IADD3.X R147, R144, UR12, RZ, P0, !PT ;  /* 0x0000000c90937c10 */ /* 0x000fe400087fe4ff */
[----:B------:R-:W-:Y:S03]  /*5450*/  PLOP3.LUT P0, PT, PT, PT, UP0, 0x80, 0x0 ;  /* 0x000000000000781c */ /* 0x000fe60003f0f008 */
[----:B------:R4:W4:Y:S01]  /*5460*/  MUFU.EX2 R158, R0 ;  /* 0x00000000009e7308 */ /* 0x0009220000000800 */
[----:B------:R-:W2:Y:S01]  /*5470*/  LDG.E R144, [R146.64] ;  /* 0x0000000692907981 */ /* 0x000ea2000c1e1900 */
[----:B---3--:R-:W-:Y:S02]  /*5480*/  F2FP.PACK_AB R6, R229, R231 ;  /* 0x000000e7e506723e */ /* 0x008fe400000000ff */
[----:B-1----:R-:W-:Y:S02]  /*5490*/  F2FP.PACK_AB R7, R212, R221 ;  /* 0x000000ddd407723e */ /* 0x002fe400000000ff */
[----:B----4-:R-:W-:Y:S05]  /*54a0*/  F2FP.PACK_AB R5, R145, R195 ;  /* 0x000000c39105723e */ /* 0x010fea00000000ff */
[----:B------:R1:W-:Y:S04]  /*54b0*/  STS [R188+0x19000], R5 ;  /* 0x01900005bc007388 */ /* 0x0003e80000000800 */
[----:B------:R3:W-:Y:S01]  /*54c0*/  STS [R187+0x19000], R4 ;  /* 0x01900004bb007388 */ /* 0x0007e20000000800 */
[----:B------:R-:W-:Y:S05]  /*54d0*/  F2FP.PACK_AB R0, R166, R167 ;  /* 0x000000a7a600723e */ /* 0x000fea00000000ff */
[----:B------:R4:W-:Y:S04]  /*54e0*/  STS [R187+0x19400], R0 ;  /* 0x01940000bb007388 */ /* 0x0009e80000000800 */
[----:B------:R4:W-:Y:S01]  /*54f0*/  STS [R188+0x1a000], R6 ;  /* 0x01a00006bc007388 */ /* 0x0009e20000000800 */
[----:B-1----:R-:W-:Y:S02]  /*5500*/  F2FP.PACK_AB R5, R235, R236 ;  /* 0x000000eceb05723e */ /* 0x002fe400000000ff */
[----:B---3--:R-:W-:Y:S03]  /*5510*/  F2FP.PACK_AB R4, R160, R161 ;  /* 0x000000a1a004723e */ /* 0x008fe600000000ff */
[----:B------:R1:W-:Y:S04]  /*5520*/  STS [R188+0x1a400], R5 ;  /* 0x01a40005bc007388 */ /* 0x0003e80000000800 */
[----:B------:R3:W-:Y:S01]  /*5530*/  STS [R187+0x1a000], R7 ;  /* 0x01a00007bb007388 */ /* 0x0007e20000000800 */
[----:B----4-:R-:W-:Y:S02]  /*5540*/  F2FP.PACK_AB R0, R149, R150 ;  /* 0x000000969500723e */ /* 0x010fe400000000ff */
        /* <DEDUP_REMOVED lines=8> */
[----:B------:R-:W-:Y:S02]  /*55d0*/  F2FP.PACK_AB R4, R162, R163 ;  /* 0x000000a3a204723e */ /* 0x000fe400000000ff */
[----:B-1----:R-:W-:Y:S02]  /*55e0*/  F2FP.PACK_AB R5, R155, R157 ;  /* 0x0000009d9b05723e */ /* 0x002fe400000000ff */
[----:B---3--:R-:W-:Y:S03]  /*55f0*/  F2FP.PACK_AB R0, R158, R181 ;  /* 0x000000b59e00723e */ /* 0x008fe600000000ff */
[----:B------:R-:W-:Y:S04]  /*5600*/  STS [R185+0x19400], R5 ;  /* 0x01940005b9007388 */ /* 0x000fe80000000800 */
        /* <DEDUP_REMOVED lines=74> */
[----:B------:R-:W1:Y:S02]  /*5ab0*/  LDSM.16.M88.4 R132, [R168+0x13400] ;  /* 0x01340000a884783b */ /* 0x000e640000000200 */
[----:B------:R-:W-:Y:S02]  /*5ac0*/  FMUL.FTZ R145, R145, R5 ;  /* 0x0000000591917220 */ /* 0x000fe40000410000 */
[----:B------:R-:W-:Y:S04]  /*5ad0*/  FADD.FTZ R4, -R144, R4 ;  /* 0x0000000490047221 */ /* 0x000fe80000010100 */
[----:B------:R-:W-:Y:S01]  /*5ae0*/  FMUL.FTZ R4, R195, R4 ;  /* 0x00000004c3047220 */ /* 0x000fe20000410000 */
[----:B------:R2:W3:Y:S03]  /*5af0*/  LDG.E R5, [R146.64+0x20] ;  /* 0x0000200692057981 */ /* 0x0004e6000c1e1900 */
[----:B------:R-:W-:Y:S02]  /*5b00*/  FMUL.FTZ R148, R0, R4 ;  /* 0x0000000400947220 */ /* 0x000fe40000410000 */
[----:B------:R2:W4:Y:S04]  /*5b10*/  LDG.E R4, [R146.64+0x80] ;  /* 0x0000800692047981 */ /* 0x000528000c1e1900 */
[----:B------:R2:W4:Y:S05]  /*5b20*/  LDG.E R0, [R146.64+0xa0] ;  /* 0x0000a00692007981 */ /* 0x00052a000c1e1900 */
[C---:B------:R-:W-:Y:S02]  /*5b30*/  FADD.FTZ R16, -R144.reuse, R16 ;  /* 0x0000001090107221 */ /* 0x040fe40000010100 */
[----:B------:R-:W-:Y:S01]  /*5b40*/  FADD.FTZ R17, -R144, R17 ;  /* 0x0000001190117221 */ /* 0x000fe20000010100 */
[-C--:B-1----:R-:W-:Y:S08]  /*5b50*/  HMMA.16816.F32 R20, R140, R132.reuse, R20 ;  /* 0x000000848c14723c */ /* 0x082ff00000001814 */
[C---:B------:R-:W-:Y:S07]  /*5b60*/  HMMA.16816.F32 R24, R136.reuse, R132, R24 ;  /* 0x000000848818723c */ /* 0x040fee0000001818 */
[----:B------:R-:W-:Y:S01]  /*5b70*/  FFMA.FTZ R132, -R202, R202, 1 ;  /* 0x3f800000ca847423 */ /* 0x000fe200000101ca */
[-C--:B------:R-:W-:Y:S01]  /*5b80*/  HMMA.16816.F32 R28, R136, R134.reuse, R28 ;  /* 0x00000086881c723c */ /* 0x080fe2000000181c */
[----:B------:R-:W-:Y:S03]  /*5b90*/  FMUL.FTZ R133, R164, R16 ;  /* 0x00000010a4857220 */ /* 0x000fe60000410000 */
[----:B------:R-:W-:Y:S02]  /*5ba0*/  FMUL.FTZ R132, R132, c[0x0][0x2ec] ;  /* 0x0000bb0084847a20 */ /* 0x000fe40000410000 */
[----:B------:R-:W-:Y:S02]  /*5bb0*/  FFMA.FTZ R16, -R196, R196, 1 ;  /* 0x3f800000c4107423 */ /* 0x000fe400000101c4 */
[----:B--2---:R-:W-:Y:S01]  /*5bc0*/  FMUL.FTZ R146, R132, R145 ;  /* 0x0000009184927220 */ /* 0x004fe20000410000 */
[----:B------:R-:W-:Y:S03]  /*5bd0*/  HMMA.16816.F32 R32, R140, R134, R32 ;  /* 0x000000868c20723c */ /* 0x000fe60000001820 */
[----:B------:R-:W-:Y:S02]  /*5be0*/  FMUL.FTZ R132, R156, R17 ;  /* 0x000000119c847220 */ /* 0x000fe40000410000 */
[----:B------:R-:W-:Y:S02]  /*5bf0*/  FFMA.FTZ R17, -R200, R200, 1 ;  /* 0x3f800000c8117423 */ /* 0x000fe400000101c8 */
[----:B------:R-:W-:Y:S02]  /*5c00*/  FADD.FTZ R20, -R144, R20 ;  /* 0x0000001490147221 */ /* 0x000fe40000010100 */
[----:B------:R-:W-:Y:S03]  /*5c10*/  FMUL.FTZ R17, R17, c[0x0][0x2ec] ;  /* 0x0000bb0011117a20 */ /* 0x000fe60000410000 */
[----:B------:R-:W-:Y:S02]  /*5c20*/  FMUL.FTZ R16, R16, c[0x0][0x2ec] ;  /* 0x0000bb0010107a20 */ /* 0x000fe40000410000 */
[----:B------:R-:W-:Y:S02]  /*5c30*/  FADD.FTZ R21, -R144, R21 ;  /* 0x0000001590157221 */ /* 0x000fe40000010100 */
        /* <DEDUP_REMOVED lines=15> */
[----:B------:R-:W-:Y:S02]  /*5d30*/  FFMA.FTZ R21, -R199, R199, 1 ;  /* 0x3f800000c7157423 */ /* 0x000fe400000101c7 */
[----:B------:R-:W-:Y:S02]  /*5d40*/  FMUL.FTZ R20, R20, c[0x0][0x2ec] ;  /* 0x0000bb0014147a20 */ /* 0x000fe40000410000 */
[----:B------:R-:W-:Y:S02]  /*5d50*/  FMUL.FTZ R21, R21, c[0x0][0x2ec] ;  /* 0x0000bb0015157a20 */ /* 0x000fe40000410000 */
[----:B------:R-:W-:Y:S02]  /*5d60*/  FMUL.FTZ R142, R20, R134 ;  /* 0x00000086148e7220 */ /* 0x000fe40000410000 */
        /* <DEDUP_REMOVED lines=61> */
[----:B------:R-:W-:Y:S02]  /*6140*/  FMUL.FTZ R7, R7, c[0x0][0x2ec] ;  /* 0x0000bb0007077a20 */ /* 0x000fe40000410000 */
[----:B------:R-:W-:Y:S02]  /*6150*/  FMUL.FTZ R24, R184, R24 ;  /* 0x00000018b8187220 */ /* 0x000fe40000410000 */
[----:B------:R-:W-:Y:S01]  /*6160*/  FMUL.FTZ R25, R163, R25 ;  /* 0x00000019a3197220 */ /* 0x000fe20000410000 */
[----:B------:R-:W-:Y:S01]  /*6170*/  MOV R163, R189 ;  /* 0x000000bd00a37202 */ /* 0x000fe20000000f00 */
[----:B------:R-:W-:Y:S01]  /*6180*/  FMUL.FTZ R23, R162, R23 ;  /* 0x00000017a2177220 */ /* 0x000fe20000410000 */
[----:B------:R-:W-:Y:S01]  /*6190*/  MOV R162, R190 ;  /* 0x000000be00a27202 */ /* 0x000fe20000000f00 */
        /* <DEDUP_REMOVED lines=105> */
.L_x_1083:
        /* <DEDUP_REMOVED lines=138> */
.L_x_1084:
        /* <DEDUP_REMOVED lines=370> */
[----:B------:R-:W-:Y:S01]  /*87f0*/  UISETP.NE.AND UP0, UPT, UR22, -0x1, UPT ;  /* 0xffffffff1600788c */ /* 0x000fe2000bf05270 */
[----:B------:R-:W-:Y:S01]  /*8800*/  F2FP.PACK_AB R78, R79, R78 ;  /* 0x0000004e4f4e723e */ /* 0x000fe200000000ff */
[----:B------:R-:W-:Y:S01]  /*8810*/  ULDC.64 UR10, c[0x0][0x3a0] ;  /* 0x0000e800000a7ab9 */ /* 0x000fe20000000a00 */
[----:B------:R-:W-:-:S03]  /*8820*/  F2FP.PACK_AB R0, R0, R126 ;  /* 0x0000007e0000723e */ /* 0x000fc600000000ff */
[----:B------:R-:W-:-:S05]  /*8830*/  PLOP3.LUT P0, PT, PT, PT, UP0, 0x80, 0x0 ;  /* 0x000000000000781c */ /* 0x000fca0003f0f008 */
[----:B------:R-:W-:-:S04]  /*8840*/  @UP0 UIADD3 UR4, UR21, UR22, URZ ;  /* 0x0000001615040290 */ /* 0x000fc8000fffe03f */
[----:B------:R-:W-:-:S04]  /*8850*/  @UP0 UIMAD.WIDE.U32 UR8, UR4, UR10, URZ ;  /* 0x0000000a040802a5 */ /* 0x000fc8000f8e003f */
[----:B------:R-:W-:-:S03]  /*8860*/  @UP0 UIMAD UR15, UR4, UR11, UR9 ;  /* 0x0000000b040f02a4 */ /* 0x000fc6000f8e0209 */
[----:B------:R-:W-:Y:S01]  /*8870*/  @UP0 UMOV UR14, UR8 ;  /* 0x00000008000e0c82 */ /* 0x000fe20008000000 */
[----:B--2---:R1:W-:Y:S04]  /*8880*/  STS [R144], R21 ;  /* 0x0000001590007388 */ /* 0x0043e80000000800 */
        /* <DEDUP_REMOVED lines=58> */
.L_x_1086:
        /* <DEDUP_REMOVED lines=18> */
.L_x_1087:
        /* <DEDUP_REMOVED lines=54> */
.L_x_1089:
[----:B------:R-:W-:Y:S05]  /*90b0*/  BSYNC B0 ;  /* 0x0000000000007941 */ /* 0x000fea0003800000 */
.L_x_1088:
        /* <DEDUP_REMOVED lines=20> */
.L_x_1091:
[----:B------:R-:W-:Y:S05]  /*9200*/  BSYNC B0 ;  /* 0x0000000000007941 */ /* 0x000fea0003800000 */
.L_x_1090:
        /* <DEDUP_REMOVED lines=29> */
.L_x_1093:
[----:B------:R-:W-:Y:S05]  /*93e0*/  BSYNC B0 ;  /* 0x0000000000007941 */ /* 0x000fea0003800000 */
.L_x_1092:
        /* <DEDUP_REMOVED lines=18> */
.L_x_1069:
        /* <DEDUP_REMOVED lines=20> */
.L_x_1095:
        /* <DEDUP_REMOVED lines=18> */
.L_x_1096:
        /* <DEDUP_REMOVED lines=41> */
.L_x_1098:
[----:B------:R-:W-:Y:S05]  /*9a00*/  BSYNC B0 ;  /* 0x0000000000007941 */ /* 0x000fea0003800000 */
.L_x_1097:
        /* <DEDUP_REMOVED lines=19> */
.L_x_1100:
[----:B------:R-:W-:Y:S05]  /*9b40*/  BSYNC B0 ;  /* 0x0000000000007941 */ /* 0x000fea0003800000 */
.L_x_1099:
        /* <DEDUP_REMOVED lines=29> */
.L_x_1102:
[----:B------:R-:W-:Y:S05]  /*9d20*/  BSYNC B0 ;  /* 0x0000000000007941 */ /* 0x000fea0003800000 */
.L_x_1101:
        /* <DEDUP_REMOVED lines=16> */
.L_x_1094:
[----:B------:R-:W-:Y:S05]  /*9e30*/  BSYNC B1 ;  /* 0x0000000000017941 */ /* 0x000fea0003800000 */
.L_x_1064:
        /* <DEDUP_REMOVED lines=11> */
.L_x_1103:
[----:B------:R-:W-:Y:S05]  /*9ef0*/  EXIT ;  /* 0x000000000000794d */ /* 0x000fea0003800000 */
.L_x_1105:
        /* <DEDUP_REMOVED lines=16> */
.L_x_1308:


//--------------------- .text._ZN5flash44flash_bwd_dq_dk_dv_loop_seqk_parallel_kernelI23Flash_bwd_kernel_traitsILi96ELi64ELi128ELi8ELi2ELi4ELi4ELb0ELb0EN7cutlass6half_tE19Flash_kernel_traitsILi96ELi64ELi128ELi8ES3_EELb1ELb0ELb1ELb0ELb0ELb1ELb0EEEvNS_16Flash_bwd_paramsE --------------------------
	.section	.text._ZN5flash44flash_bwd_dq_dk_dv_loop_seqk_parallel_kernelI23Flash_bwd_kernel_traitsILi96ELi64ELi128ELi8ELi2ELi4ELi4ELb0ELb0EN7cutlass6half_tE19Flash_kernel_traitsILi96ELi64ELi128ELi8ES3_EELb1ELb0ELb1ELb0ELb0ELb1ELb0EEEvNS_16Flash_bwd_paramsE,"ax",@progbits
	.sectioninfo	@"SHI_REGISTERS=255"
	.align	128
        .global         _ZN5flash44flash_bwd_dq_dk_dv_loop_seqk_parallel_kernelI23Flash_bwd_kernel_traitsILi96ELi64ELi128ELi8ELi2ELi4ELi4ELb0ELb0EN7cutlass6half_tE19Flash_kernel_traitsILi96ELi64ELi128ELi8ES3_EELb1ELb0ELb1ELb0ELb0ELb1ELb0EEEvNS_16Flash_bwd_paramsE
        .type           _ZN5flash44flash_bwd_dq_dk_dv_loop_seqk_parallel_kernelI23Flash_bwd_kernel_traitsILi96ELi64ELi128ELi8ELi2ELi4ELi4ELb0ELb0EN7cutlass6half_tE19Flash_kernel_traitsILi96ELi64ELi128ELi8ES3_EELb1ELb0ELb1ELb0ELb0ELb1ELb0EEEvNS_16Flash_bwd_paramsE,@function
        .size           _ZN5flash44flash_bwd_dq_dk_dv_loop_seqk_parallel_kernelI23Flash_bwd_kernel_traitsILi96ELi64ELi128ELi8ELi2ELi4ELi4ELb0ELb0EN7cutlass6half_tE19Flash_kernel_traitsILi96ELi64ELi128ELi8ES3_EELb1ELb0ELb1ELb0ELb0ELb1ELb0EEEvNS_16Flash_bwd_paramsE,(.L_x_1309 - _ZN5flash44flash_bwd_dq_dk_dv_loop_seqk_parallel_kernelI23Flash_bwd_kernel_traitsILi96ELi64ELi128ELi8ELi2ELi4ELi4ELb0ELb0EN7cutlass6half_tE19Flash_kernel_traitsILi96ELi64ELi128ELi8ES3_EELb1ELb0ELb1ELb0ELb0ELb1ELb0EEEvNS_16Flash_bwd_paramsE)
        .other          _ZN5flash44flash_bwd_dq_dk_dv_loop_seqk_parallel_kernelI23Flash_bwd_kernel_traitsILi96ELi64ELi128ELi8ELi2ELi4ELi4ELb0ELb0EN7cutlass6half_tE19Flash_kernel_traitsILi96ELi64ELi128ELi8ES3_EELb1ELb0ELb1ELb0ELb0ELb1ELb0EEEvNS_16Flash_bwd_paramsE,@"STO_CUDA_ENTRY STV_DEFAULT"
_ZN5flash44flash_bwd_dq_dk_dv_loop_seqk_parallel_kernelI23Flash_bwd_kernel_traitsILi96ELi64ELi128ELi8ELi2ELi4ELi4ELb0ELb0EN7cutlass6half_tE19Flash_kernel_traitsILi96ELi64ELi128ELi8ES3_EELb1ELb0ELb1ELb0ELb0ELb1ELb0EEEvNS_16Flash_bwd_paramsE:
.text._ZN5flash44flash_bwd_dq_dk_dv_loop_seqk_parallel_kernelI23Flash_bwd_kernel_traitsILi96ELi64ELi128ELi8ELi2ELi4ELi4ELb0ELb0EN7cutlass6half_tE19Flash_kernel_traitsILi96ELi64ELi128ELi8ES3_EELb1ELb0ELb1ELb0ELb0ELb1ELb0EEEvNS_16Flash_bwd_paramsE:
        /* <DEDUP_REMOVED lines=12> */
[----:B------:R-:W-:Y:S01]  /*00c0*/  IMAD.MOV.U32 R193, RZ, RZ, -0x10 ;  /* 0xfffffff0ffc17424 */ /* 0x000fe200078e00ff */
[----:B------:R-:W2:Y:S01]  /*00d0*/  S2R R252, SR_CTAID.Y ;  /* 0x0000000000fc7919 */ /* 0x000ea20000002600 */
[----:B------:R-:W-:Y:S01]  /*00e0*/  IMAD.MOV.U32 R170, RZ, RZ, 0x40 ;  /* 0x00000040ffaa7424 */ /* 0x000fe200078e00ff */
[----:B-1----:R-:W-:-:S04]  /*00f0*/  SHF.R.S32.HI R2, RZ, 0x1f, R8 ;  /* 0x0000001fff027819 */ /* 0x002fc80000011408 */
[CC--:B------:R-:W-:Y:S02]  /*0100*/  LEA.HI R0, R2.reuse, R8.reuse, RZ, 0x4 ;  /* 0x0000000802007211 */ /* 0x0c0fe400078f20ff */
[CC--:B------:R-:W-:Y:S02]  /*0110*/  LEA.HI R19, R2.reuse, R8.reuse, RZ, 0x3 ;  /* 0x0000000802137211 */ /* 0x0c0fe400078f18ff */
[----:B------:R-:W-:Y:S02]  /*0120*/  SHF.R.S32.HI R3, RZ, 0x4, R0 ;  /* 0x00000004ff037819 */ /* 0x000fe40000011400 */
[CC--:B------:R-:W-:Y:S02]  /*0130*/  LEA.HI R9, R2.reuse, R8.reuse, RZ, 0x5 ;  /* 0x0000000802097211 */ /* 0x0c0fe400078f28ff */
[----:B------:R-:W-:Y:S02]  /*0140*/  LEA.HI R7, R2, R8, RZ, 0x2 ;  /* 0x0000000802077211 */ /* 0x000fe400078f10ff */
[----:B------:R-:W-:-:S02]  /*0150*/  LOP3.LUT R4, R19, 0xfffffff8, RZ, 0xc0, !PT ;  /* 0xfffffff813047812 */ /* 0x000fc400078ec0ff */
[CC--:B------:R-:W-:Y:S02]  /*0160*/  LEA.HI R227, R2.reuse, R8.reuse, RZ, 0x6 ;  /* 0x0000000802e37211 */ /* 0x0c0fe400078f30ff */
[----:B------:R-:W-:Y:S01]  /*0170*/  LEA.HI R16, R2, R8, RZ, 0x7 ;  /* 0x0000000802107211 */ /* 0x000fe200078f38ff */
[----:B------:R-:W-:Y:S01]  /*0180*/  IMAD.IADD R10, R8, 0x1, -R4 ;  /* 0x00000001080a7824 */ /* 0x000fe200078e0a04 */
[C---:B------:R-:W-:Y:S02]  /*0190*/  LOP3.LUT R2, R0.reuse, 0xfffffff0, RZ, 0xc0, !PT ;  /* 0xfffffff000027812 */ /* 0x040fe400078ec0ff */
[----:B------:R-:W-:Y:S02]  /*01a0*/  SHF.R.S32.HI R12, RZ, 0x3, R19 ;  /* 0x00000003ff0c7819 */ /* 0x000fe40000011413 */
[----:B------:R-:W-:Y:S01]  /*01b0*/  LEA.HI R0, R0, R3, RZ, 0x1 ;  /* 0x0000000300007211 */ /* 0x000fe200078f08ff */
[----:B------:R-:W-:Y:S01]  /*01c0*/  IMAD.IADD R6, R8, 0x1, -R2 ;  /* 0x0000000108067824 */ /* 0x000fe200078e0a02 */
[----:B------:R-:W-:Y:S01]  /*01d0*/  LOP3.LUT R5, R9, 0xffffffe0, RZ, 0xc0, !PT ;  /* 0xffffffe009057812 */ /* 0x000fe200078ec0ff */
[----:B------:R-:W-:Y:S01]  /*01e0*/  IMAD.SHL.U32 R2, R12, 0x40, RZ ;  /* 0x000000400c027824 */ /* 0x000fe200078e00ff */
[----:B------:R-:W-:-:S02]  /*01f0*/  LOP3.LUT R11, R7, 0xfffffffc, RZ, 0xc0, !PT ;  /* 0xfffffffc070b7812 */ /* 0x000fc400078ec0ff */
[----:B------:R-:W-:Y:S01]  /*0200*/  LOP3.LUT R0, R0, 0xfffffffe, RZ, 0xc0, !PT ;  /* 0xfffffffe00007812 */ /* 0x000fe200078ec0ff */
[----:B------:R-:W-:Y:S01]  /*0210*/  IMAD.IADD R5, R8, 0x1, -R5 ;  /* 0x0000000108057824 */ /* 0x000fe200078e0a05 */
[----:B------:R-:W-:Y:S01]  /*0220*/  LEA.HI R13, R10, R10, RZ, 0x1 ;  /* 0x0000000a0a0d7211 */ /* 0x000fe200078f08ff */
[----:B------:R-:W-:Y:S01]  /*0230*/  IMAD.IADD R15, R8, 0x1, -R11 ;  /* 0x00000001080f7824 */ /* 0x000fe200078e0a0b */
[----:B------:R-:W-:Y:S01]  /*0240*/  SHF.R.S32.HI R227, RZ, 0x6, R227 ;  /* 0x00000006ffe37819 */ /* 0x000fe200000114e3 */
[----:B------:R-:W-:Y:S01]  /*0250*/  IMAD.IADD R14, R3, 0x1, -R0 ;  /* 0x00000001030e7824 */ /* 0x000fe200078e0a00 */
[----:B------:R-:W-:Y:S01]  /*0260*/  LOP3.LUT R0, R2, 0xc0, RZ, 0xc0, !PT ;  /* 0x000000c002007812 */ /* 0x000fe200078ec0ff */
[----:B------:R-:W-:Y:S01]  /*0270*/  IMAD.SHL.U32 R242, R15, 0x8, RZ ;  /* 0x000000080ff27824 */ /* 0x000fe200078e00ff */
[----:B------:R-:W-:Y:S02]  /*0280*/  SHF.R.S32.HI R3, RZ, 0x1f, R5 ;  /* 0x0000001fff037819 */ /* 0x000fe40000011405 */
[----:B------:R-:W-:-:S02]  /*0290*/  LOP3.LUT R2, R13, 0x7fffffe, RZ, 0xc0, !PT ;  /* 0x07fffffe0d027812 */ /* 0x000fc400078ec0ff */
[----:B------:R-:W-:Y:S02]  /*02a0*/  SHF.R.U32.HI R8, RZ, 0x3, R0 ;  /* 0x00000003ff087819 */ /* 0x000fe40000011600 */
[----:B------:R-:W-:Y:S01]  /*02b0*/  LOP3.LUT R4, R0, 0x18, R242, 0xf8, !PT ;  /* 0x0000001800047812 */ /* 0x000fe200078ef8f2 */
[----:B------:R-:W-:Y:S01]  /*02c0*/  IMAD R0, R227, 0x4, R14 ;  /* 0x00000004e3007824 */ /* 0x000fe200078e020e */
[----:B------:R-:W-:Y:S01]  /*02d0*/  LEA.HI R208, R3, R5, RZ, 0x2 ;  /* 0x0000000503d07211 */ /* 0x000fe200078f10ff */
[----:B------:R-:W-:Y:S01]  /*02e0*/  IMAD.IADD R3, R10, 0x1, -R2 ;  /* 0x000000010a037824 */ /* 0x000fe200078e0a02 */
[----:B------:R-:W-:Y:S02]  /*02f0*/  SHF.R.S32.HI R228, RZ, 0x2, R7 ;  /* 0x00000002ffe47819 */ /* 0x000fe40000011407 */
[----:B------:R-:W-:Y:S01]  /*0300*/  LOP3.LUT R236, R4, R8, RZ, 0x3c, !PT ;  /* 0x0000000804ec7212 */ /* 0x000fe200078e3cff */
[----:B------:R-:W-:Y:S01]  /*0310*/  IMAD R165, R0, 0x8, R3 ;  /* 0x0000000800a57824 */ /* 0x000fe200078e0203 */
[----:B------:R-:W-:-:S02]  /*0320*/  SHF.R.S32.HI R2, RZ, 0x1f, R7 ;  /* 0x0000001fff027819 */ /* 0x000fc40000011407 */
[----:B------:R-:W-:Y:S02]  /*0330*/  SHF.R.S32.HI R4, RZ, 0x1f, R6 ;  /* 0x0000001fff047819 */ /* 0x000fe40000011406 */
[----:B------:R-:W-:Y:S02]  /*0340*/  LEA.HI R3, R7, R228, RZ, 0x1 ;  /* 0x000000e407037211 */ /* 0x000fe400078f08ff */
[----:B------:R-:W-:Y:S02]  /*0350*/  LEA.HI R0, R6, R6, RZ, 0x1 ;  /* 0x0000000606007211 */ /* 0x000fe400078f08ff */
[----:B------:R-:W-:Y:S02]  /*0360*/  LEA.HI R2, R2, R228, RZ, 0x3 ;  /* 0x000000e402027211 */ /* 0x000fe400078f18ff */
[----:B------:R-:W-:Y:S02]  /*0370*/  LEA.HI R11, R4, R6, RZ, 0x3 ;  /* 0x00000006040b7211 */ /* 0x000fe400078f18ff */
[----:B------:R-:W-:-:S02]  /*0380*/  LOP3.LUT R3, R3, 0x7fffffe, RZ, 0xc0, !PT ;  /* 0x07fffffe03037812 */ /* 0x000fc400078ec0ff */
[--C-:B------:R-:W-:Y:S02]  /*0390*/  SHF.R.S32.HI R4, RZ, 0x1, R0.reuse ;  /* 0x00000001ff047819 */ /* 0x100fe40000011400 */
        /* <DEDUP_REMOVED lines=8> */
[----:B------:R-:W-:Y:S01]  /*0420*/  LEA.HI R3, R8, R4, RZ, 0x2 ;  /* 0x0000000408037211 */ /* 0x000fe200078f10ff */
[----:B------:R-:W-:Y:S01]  /*0430*/  IMAD.IADD R18, R6, 0x1, -R0 ;  /* 0x0000000106127824 */ /* 0x000fe200078e0a00 */
[----:B------:R-:W-:Y:S01]  /*0440*/  SHF.R.S32.HI R6, RZ, 0x1f, R9 ;  /* 0x0000001fff067819 */ /* 0x000fe20000011409 */
[----:B------:R-:W-:Y:S01]  /*0450*/  IMAD R0, R21, 0x8, R2 ;  /* 0x0000000815007824 */ /* 0x000fe200078e0202 */
[----:B------:R-:W-:Y:S01]  /*0460*/  LOP3.LUT R2, R5, 0x1, RZ, 0xc0, !PT ;  /* 0x0000000105027812 */ /* 0x000fe200078ec0ff */
[----:B------:R-:W-:Y:S01]  /*0470*/  IMAD.SHL.U32 R8, R15, 0x2, RZ ;  /* 0x000000020f087824 */ /* 0x000fe200078e00ff */
[----:B------:R-:W-:Y:S01]  /*0480*/  LOP3.LUT R3, R3, 0xfffffffc, RZ, 0xc0, !PT ;  /* 0xfffffffc03037812 */ /* 0x000fe200078ec0ff */
[----:B------:R-:W-:Y:S01]  /*0490*/  IMAD.U32 R236, R0, 0x20, R236 ;  /* 0x0000002000ec7824 */ /* 0x000fe200078e00ec */
[----:B------:R-:W-:-:S02]  /*04a0*/  LEA.HI R0, R6, R21, RZ, 0x2 ;  /* 0x0000001506007211 */ /* 0x000fc400078f10ff */
[----:B------:R-:W-:Y:S01]  /*04b0*/  ISETP.NE.U32.AND P5, PT, R2, 0x1, PT ;  /* 0x000000010200780c */ /* 0x000fe20003fa5070 */
[----:B------:R-:W-:Y:S01]  /*04c0*/  IMAD.IADD R17, R4, 0x1, -R3 ;  /* 0x0000000104117824 */ /* 0x000fe200078e0a03 */
[----:B------:R-:W-:Y:S01]  /*04d0*/  LEA.HI R2, R9, R21, RZ, 0x1 ;  /* 0x0000001509027211 */ /* 0x000fe200078f08ff */
[----:B------:R-:W-:Y:S01]  /*04e0*/  IMAD.SHL.U32 R4, R10, 0x40, RZ ;  /* 0x000000400a047824 */ /* 0x000fe200078e00ff */
[----:B------:R-:W-:Y:S02]  /*04f0*/  LOP3.LUT R0, R0, 0xfffffffc, RZ, 0xc0, !PT ;  /* 0xfffffffc00007812 */ /* 0x000fe400078ec0ff */
[----:B------:R-:W-:Y:S02]  /*0500*/  LOP3.LUT R6, R2, 0xfffffffe, RZ, 0xc0, !PT ;  /* 0xfffffffe02067812 */ /* 0x000fe400078ec0ff */
[----:B------:R-:W-:Y:S01]  /*0510*/  SHF.R.S32.HI R3, RZ, 0x1, R13 ;  /* 0x00000001ff037819 */ /* 0x000fe2000001140d */
[C---:B------:R-:W-:Y:S01]  /*0520*/  IMAD.IADD R2, R21.reuse, 0x1, -R0 ;  /* 0x0000000115027824 */ /* 0x040fe200078e0a00 */
        /* <DEDUP_REMOVED lines=12> */
[----:B------:R-:W-:Y:S01]  /*05f0*/  IMAD.IADD R11, R5, 0x1, -R3 ;  /* 0x00000001050b7824 */ /* 0x000fe200078e0a03 */
        /* <DEDUP_REMOVED lines=12> */
[C---:B------:R-:W-:Y:S01]  /*06c0*/  IMAD R0, R12.reuse, 0x1000, R8 ;  /* 0x000010000c007824 */ /* 0x040fe200078e0208 */
[----:B------:R-:W-:Y:S02]  /*06d0*/  LOP3.LUT R4, R5, R4, RZ, 0x3c, !PT ;  /* 0x0000000405047212 */ /* 0x000fe400078e3cff */
        /* <DEDUP_REMOVED lines=12> */
[----:B------:R-:W-:Y:S01]  /*07a0*/  SEL R169, R172, 0xffffffe0, !P1 ;  /* 0xffffffe0aca97807 */ /* 0x000fe20004800000 */
[----:B------:R-:W-:Y:S01]  /*07b0*/  IMAD.SHL.U32 R6, R17, 0x40, RZ ;  /* 0x0000004011067824 */ /* 0x000fe200078e00ff */
[----:B------:R-:W-:Y:S01]  /*07c0*/  LOP3.LUT R9, R2, 0x8, RZ, 0xc0, !PT ;  /* 0x0000000802097812 */ /* 0x000fe200078ec0ff */
[----:B------:R-:W-:Y:S01]  /*07d0*/  IMAD.SHL.U32 R2, R0, 0x40, RZ ;  /* 0x0000004000027824 */ /* 0x000fe200078e00ff */
[----:B------:R-:W-:Y:S01]  /*07e0*/  LOP3.LUT R3, R3, 0x1c0, RZ, 0xc0, !PT ;  /* 0x000001c003037812 */ /* 0x000fe200078ec0ff */
[----:B------:R-:W-:Y:S01]  /*07f0*/  IMAD.SHL.U32 R7, R14, 0x10, RZ ;  /* 0x000000100e077824 */ /* 0x000fe200078e00ff */
[----:B------:R-:W-:Y:S01]  /*0800*/  LOP3.LUT R6, R6, 0xc0, RZ, 0xc0, !PT ;  /* 0x000000c006067812 */ /* 0x000fe200078ec0ff */
[----:B------:R-:W-:Y:S01]  /*0810*/  IMAD.SHL.U32 R198, R198, 0x2, RZ ;  /* 0x00000002c6c67824 */ /* 0x000fe200078e00ff */
[----:B------:R-:W-:Y:S01]  /*0820*/  LOP3.LUT R2, R2, 0xc0, RZ, 0xc0, !PT ;  /* 0x000000c002027812 */ /* 0x000fe200078ec0ff */
[----:B------:R-:W-:Y:S01]  /*0830*/  IMAD R5, R14, 0x200, R5 ;  /* 0x000002000e057824 */ /* 0x000fe200078e0205 */
[----:B------:R-:W-:Y:S01]  /*0840*/  SHF.R.U32.HI R168, RZ, 0x3, R3 ;  /* 0x00000003ffa87819 */ /* 0x000fe20000011603 */
[----:B------:R-:W-:Y:S01]  /*0850*/  IMAD.SHL.U32 R165, R165, 0x2, RZ ;  /* 0x00000002a5a57824 */ /* 0x000fe200078e00ff */
[----:B------:R-:W-:-:S02]  /*0860*/  SHF.R.U32.HI R8, RZ, 0x3, R2 ;  /* 0x00000003ff087819 */ /* 0x000fc40000011602 */
[----:B------:R-:W-:Y:S02]  /*0870*/  LOP3.LUT R168, R168, R3, R9, 0x1e, !PT ;  /* 0x00000003a8a87212 */ /* 0x000fe400078e1e09 */
[----:B------:R-:W-:Y:S02]  /*0880*/  LOP3.LUT R8, R8, R2, R4, 0x1e, !PT ;  /* 0x0000000208087212 */ /* 0x000fe400078e1e04 */
[----:B------:R-:W-:Y:S01]  /*0890*/  LOP3.LUT P3, RZ, R0, 0x2, RZ, 0xc0, !PT ;  /* 0x0000000200ff7812 */ /* 0x000fe2000786c0ff */
[----:B------:R-:W-:Y:S01]  /*08a0*/  IMAD.U32 R168, R15, 0x200, R168 ;  /* 0x000002000fa87824 */ /* 0x000fe200078e00a8 */
[----:B------:R-:W-:Y:S01]  /*08b0*/  LOP3.LUT R10, R4, 0x10, R7, 0xf8, !PT ;  /* 0x00000010040a7812 */ /* 0x000fe200078ef807 */
[----:B------:R-:W-:Y:S01]  /*08c0*/  IMAD.IADD R8, R8, 0x1, R11 ;  /* 0x0000000108087824 */ /* 0x000fe200078e020b */
[----:B------:R-:W-:Y:S01]  /*08d0*/  SHF.R.U32.HI R7, RZ, 0x3, R6 ;  /* 0x00000003ff077819 */ /* 0x000fe20000011606 */
[----:B------:R-:W-:Y:S01]  /*08e0*/  IMAD.SHL.U32 R0, R20, 0x20, RZ ;  /* 0x0000002014007824 */ /* 0x000fe200078e00ff */
[----:B------:R-:W-:-:S02]  /*08f0*/  LEA R168, R168, 0x15000, 0x1 ;  /* 0x00015000a8a87811 */ /* 0x000fc400078e08ff */
[----:B------:R-:W-:Y:S01]  /*0900*/  LOP3.LUT R3, R7, R6, R9, 0x1e, !PT ;  /* 0x0000000607037212 */ /* 0x000fe200078e1e09 */
[----:B------:R-:W-:Y:S01]  /*0910*/  IMAD R4, R237, 0x200, R0 ;  /* 0x00000200ed047824 */ /* 0x000fe200078e0200 */
        /* <DEDUP_REMOVED lines=8> */
[----:B------:R-:W-:Y:S01]  /*09a0*/  SHF.R.S32.HI R208, RZ, 0x2, R208 ;  /* 0x00000002ffd07819 */ /* 0x000fe200000114d0 */
[----:B------:R-:W-:Y:S01]  /*09b0*/  IMAD.SHL.U32 R3, R5, 0x2, RZ ;  /* 0x0000000205037824 */ /* 0x000fe200078e00ff */
[----:B------:R-:W-:Y:S01]  /*09c0*/  SEL R166, R172, 0xffffffe0, !P6 ;  /* 0xffffffe0aca67807 */ /* 0x000fe20007000000 */
[----:B------:R-:W-:Y:S01]  /*09d0*/  IMAD.IADD R173, R0, 0x1, R2 ;  /* 0x0000000100ad7824 */ /* 0x000fe200078e0202 */
[----:B------:R-:W-:Y:S01]  /*09e0*/  LEA R231, R8, 0x9000, 0x1 ;  /* 0x0000900008e77811 */ /* 0x000fe200078e08ff */
[----:B------:R-:W-:Y:S01]  /*09f0*/  IMAD R208, R237, 0x10, R208 ;  /* 0x00000010edd07824 */ /* 0x000fe200078e02d0 */
[----:B------:R-:W-:Y:S01]  /*0a00*/  @P4 IADD3 R196, R198, -0x20, RZ ;  /* 0xffffffe0c6c44810 */ /* 0x000fe20007ffe0ff */
[----:B------:R-:W-:Y:S01]  /*0a10*/  IMAD.IADD R166, R165, 0x1, R166 ;  /* 0x00000001a5a67824 */ /* 0x000fe200078e02a6 */
[----:B------:R-:W-:Y:S01]  /*0a20*/  LOP3.LUT P0, RZ, R17, 0x2, RZ, 0xc0, !PT ;  /* 0x0000000211ff7812 */ /* 0x000fe2000780c0ff */
[----:B------:R-:W-:Y:S01]  /*0a30*/  IMAD.IADD R170, R169, 0x1, R170 ;  /* 0x00000001a9aa7824 */ /* 0x000fe200078e02aa */
[----:B------:R-:W-:Y:S01]  /*0a40*/  IADD3 R232, R231, 0x20, RZ ;  /* 0x00000020e7e87810 */ /* 0x000fe20007ffe0ff */
[----:B------:R-:W-:Y:S01]  /*0a50*/  IMAD.IADD R193, R193, 0x1, R196 ;  /* 0x00000001c1c17824 */ /* 0x000fe200078e02c4 */
[----:B------:R-:W-:-:S02]  /*0a60*/  SEL R172, R172, 0xffffffe0, !P0 ;  /* 0xffffffe0acac7807 */ /* 0x000fc40004000000 */
[----:B--2---:R-:W-:Y:S02]  /*0a70*/  @P3 IADD3 R232, R231, -0x20, RZ ;  /* 0xffffffe0e7e83810 */ /* 0x004fe40007ffe0ff */
.L_x_1136:
[----:B-1----:R-:W1:Y:S01]  /*0a80*/  LDC.U8 R0, c[0x0][0x312] ;  /* 0x0000c480ff007b82 */ /* 0x002e620000000000 */
[----:B------:R-:W-:Y:S01]  /*0a90*/  ISETP.NE.U32.AND P4, PT, RZ, c[0x0][0x240], PT ;  /* 0x00009000ff007a0c */ /* 0x000fe20003f85070 */
[C---:B------:R-:W-:Y:S01]  /*0aa0*/  IMAD.SHL.U32 R9, R252.reuse, 0x4, RZ ;  /* 0x00000004fc097824 */ /* 0x040fe200078e00ff */
[----:B------:R-:W-:Y:S02]  /*0ab0*/  ISETP.NE.U32.AND P2, PT, RZ, c[0x0][0x250], PT ;  /* 0x00009400ff007a0c */ /* 0x000fe40003f45070 */
[----:B--2---:R-:W-:Y:S02]  /*0ac0*/  SHF.R.S32.HI R31, RZ, 0x1f, R252 ;  /* 0x0000001fff1f7819 */ /* 0x004fe400000114fc */
[----:B------:R-:W-:Y:S02]  /*0ad0*/  ISETP.NE.AND.EX P4, PT, RZ, c[0x0][0x244], PT, P4 ;  /* 0x00009100ff007a0c */ /* 0x000fe40003f85340 */
[----:B------:R-:W-:Y:S02]  /*0ae0*/  ISETP.NE.AND.EX P2, PT, RZ, c[0x0][0x254], PT, P2 ;  /* 0x00009500ff007a0c */ /* 0x000fe40003f45320 */
[----:B------:R-:W-:-:S02]  /*0af0*/  SHF.L.U64.HI R8, R252, 0x2, R31 ;  /* 0x00000002fc087819 */ /* 0x000fc4000001021f */
[----:B------:R-:W-:Y:S02]  /*0b00*/  IADD3 R4, P0, R9, c[0x0][0x240], RZ ;  /* 0x0000900009047a10 */ /* 0x000fe40007f1e0ff */
[----:B------:R-:W-:Y:S02]  /*0b10*/  ISETP.EQ.U32.AND P5, PT, RZ, c[0x0][0x248], PT ;  /* 0x00009200ff007a0c */ /* 0x000fe40003fa2070 */
[----:B------:R-:W-:Y:S01]  /*0b20*/  IADD3.X R5, R8, c[0x0][0x244], RZ, P0, !PT ;  /* 0x0000910008057a10 */ /* 0x000fe200007fe4ff */
[----:B------:R-:W-:-:S04]  /*0b30*/  IMAD.MOV.U32 R229, RZ, RZ, RZ ;  /* 0x000000ffffe57224 */ /* 0x000fc800078e00ff */
[----:B---3--:R2:W3:Y:S01]  /*0b40*/  @P4 LDG.E R2, [R4.64+0x4] ;  /* 0x0000040604024981 */ /* 0x0084e2000c1e1900 */
[----:B------:R-:W-:Y:S02]  /*0b50*/  @P2 IADD3 R6, P0, R9, c[0x0][0x250], RZ ;  /* 0x0000940009062a10 */ /* 0x000fe40007f1e0ff */
[----:B-1----:R-:W-:Y:S01]  /*0b60*/  ISETP.NE.AND P3, PT, R0, RZ, PT ;  /* 0x000000ff0000720c */ /* 0x002fe20003f65270 */
[----:B------:R-:W-:-:S03]  /*0b70*/  IMAD.MOV.U32 R0, RZ, RZ, -0x1 ;  /* 0xffffffffff007424 */ /* 0x000fc600078e00ff */
[----:B------:R-:W-:-:S03]  /*0b80*/  ISETP.EQ.OR.EX P5, PT, RZ, c[0x0][0x24c], !P3, P5 ;  /* 0x00009300ff007a0c */ /* 0x000fc60005fa2750 */
[----:B------:R2:W3:Y:S01]  /*0b90*/  @P4 LDG.E R0, [R4.64] ;  /* 0x0000000604004981 */ /* 0x0004e2000c1e1900 */
[----:B------:R-:W-:Y:S01]  /*0ba0*/  IMAD.MOV.U32 R241, RZ, RZ, -0x1 ;  /* 0xfffffffffff17424 */ /* 0x000fe200078e00ff */
[----:B------:R-:W-:-:S05]  /*0bb0*/  @P2 IADD3.X R7, R8, c[0x0][0x254], RZ, P0, !PT ;  /* 0x0000950008072a10 */ /* 0x000fca00007fe4ff */
[----:B-----5:R1:W5:Y:S01]  /*0bc0*/  @P2 LDG.E R229, [R6.64] ;  /* 0x0000000606e52981 */ /* 0x020362000c1e1900 */
[----:B--2---:R-:W-:-:S04]  /*0bd0*/  IADD3 R4, P1, R9, c[0x0][0x248], RZ ;  /* 0x0000920009047a10 */ /* 0x004fc80007f3e0ff */
[----:B------:R-:W-:-:S05]  /*0be0*/  IADD3.X R5, R8, c[0x0][0x24c], RZ, P1, !PT ;  /* 0x0000930008057a10 */ /* 0x000fca0000ffe4ff */
[----:B------:R1:W5:Y:S01]  /*0bf0*/  @!P5 LDG.E R241, [R4.64] ;  /* 0x0000000604f1d981 */ /* 0x000362000c1e1900 */
[----:B------:R-:W-:-:S04]  /*0c00*/  ISETP.NE.U32.AND P0, PT, RZ, c[0x0][0x248], PT ;  /* 0x00009200ff007a0c */ /* 0x000fc80003f05070 */
[----:B------:R-:W-:Y:S01]  /*0c10*/  ISETP.NE.AND.EX P0, PT, RZ, c[0x0][0x24c], PT, P0 ;  /* 0x00009300ff007a0c */ /* 0x000fe20003f05300 */
[----:B---3--:R-:W-:Y:S02]  /*0c20*/  @P4 IMAD.IADD R209, R2, 0x1, -R0 ;  /* 0x0000000102d14824 */ /* 0x008fe400078e0a00 */
[----:B------:R-:W-:Y:S02]  /*0c30*/  IMAD.MOV.U32 R2, RZ, RZ, c[0x0][0x218] ;  /* 0x00008600ff027624 */ /* 0x000fe400078e00ff */
[----:B------:R-:W-:-:S08]  /*0c40*/  @!P4 IMAD.MOV.U32 R209, RZ, RZ, c[0x0][0x214] ;  /* 0x00008500ffd1c624 */ /* 0x000fd000078e00ff */
[----:B----4-:R-:W-:Y:S05]  /*0c50*/  @!P0 BRA `(.L_x_1106) ;  /* 0x0000003000008947 */ /* 0x010fea0003800000 */
[----:B-1----:R-:W2:Y:S02]  /*0c60*/  @P3 LDG.E R2, [R4.64+0x4] ;  /* 0x0000040604023981 */ /* 0x002ea4000c1e1900 */
[----:B--2--5:R-:W-:-:S06]  /*0c70*/  @P3 IADD3 R2, R2, -R241, RZ ;  /* 0x800000f102023210 */ /* 0x024fcc0007ffe0ff */
[----:B------:R1:W5:Y:S02]  /*0c80*/  @!P3 LDG.E R2, [R4.64] ;  /* 0x000000060402b981 */ /* 0x000364000c1e1900 */
.L_x_1106:
[----:B-1----:R-:W-:-:S04]  /*0c90*/  ISETP.NE.U32.AND P1, PT, RZ, c[0x0][0x258], PT ;  /* 0x00009600ff007a0c */ /* 0x002fc80003f25070 */
[----:B------:R-:W-:-:S13]  /*0ca0*/  ISETP.NE.AND.EX P1, PT, RZ, c[0x0][0x25c], PT, P1 ;  /* 0x00009700ff007a0c */ /* 0x000fda0003f25310 */
[----:B------:R-:W-:-:S04]  /*0cb0*/  @P1 IADD3 R4, P0, R9, c[0x0][0x258], RZ ;  /* 0x0000960009041a10 */ /* 0x000fc80007f1e0ff */
        /* <DEDUP_REMOVED lines=21> */
[----:B------:R-:W-:Y:S02]  /*0e10*/  ISETP.NE.AND P1, PT, R0, -0x1, PT ;  /* 0xffffffff0000780c */ /* 0x000fe40003f25270 */
        /* <DEDUP_REMOVED lines=26> */
.L_x_1108:
        /* <DEDUP_REMOVED lines=15> */
.L_x_1109:
        /* <DEDUP_REMOVED lines=53> */
[-C--:B------:R-:W-:Y:S01]  /*1400*/  IMAD R18, R23, R5.reuse, RZ ;  /* 0x0000000517127224 */ /* 0x080fe200078e02ff */
[----:B------:R-:W-:Y:S01]  /*1410*/  SEL R19, R16, R6, !P1 ;  /* 0x0000000610137207 */ /* 0x000fe20004800000 */
[----:B------:R-:W-:Y:S01]  /*1420*/  @P2 IMAD R6, R252, c[0x0][0x214], RZ ;  /* 0x00008500fc062a24 */ /* 0x000fe200078e02ff */
[----:B------:R-:W-:Y:S01]  /*1430*/  IADD3 R14, R17, R8, RZ ;  /* 0x00000008110e7210 */ /* 0x000fe20007ffe0ff */
[----:B------:R-:W-:Y:S01]  /*1440*/  IMAD.WIDE.U32 R8, R22, R5, RZ ;  /* 0x0000000516087225 */ /* 0x000fe200078e00ff */
[----:B------:R-:W-:-:S02]  /*1450*/  SHF.R.S32.HI R17, RZ, 0x1f, R21 ;  /* 0x0000001fff117819 */ /* 0x000fc40000011415 */
[----:B------:R-:W-:Y:S01]  /*1460*/  @P2 SEL R6, R6, R0, !P1 ;  /* 0x0000000006062207 */ /* 0x000fe20004800000 */
[----:B------:R-:W-:Y:S01]  /*1470*/  IMAD R5, R22, R4, R18 ;  /* 0x0000000416057224 */ /* 0x000fe200078e0212 */
[----:B------:R-:W-:Y:S01]  /*1480*/  @P6 IADD3 R2, R2, 0x1, RZ ;  /* 0x0000000102026810 */ /* 0x000fe20007ffe0ff */
[----:B----4-:R-:W-:Y:S01]  /*1490*/  IMAD.WIDE.U32 R22, R20, c[0x0][0x3d8], RZ ;  /* 0x0000f60014167a25 */ /* 0x010fe200078e00ff */
[----:B-----5:R-:W-:Y:S02]  /*14a0*/  ISETP.NE.AND P6, PT, R30, RZ, PT ;  /* 0x000000ff1e00720c */ /* 0x020fe40003fc5270 */
[----:B------:R-:W-:Y:S01]  /*14b0*/  @!P3 IADD3 R2, -R2, RZ, RZ ;  /* 0x000000ff0202b210 */ /* 0x000fe20007ffe1ff */
[----:B------:R-:W-:Y:S01]  /*14c0*/  @P1 IMAD.IADD R14, R7, 0x1, R11 ;  /* 0x00000001070e1824 */ /* 0x000fe200078e020b */
[----:B------:R-:W-:Y:S01]  /*14d0*/  @!P4 LOP3.LUT R2, RZ, c[0x0][0x1c8], RZ, 0x33, !PT ;  /* 0x00007200ff02ca12 */ /* 0x000fe200078e33ff */
[----:B------:R-:W-:Y:S01]  /*14e0*/  IMAD R4, R20, c[0x0][0x3dc], R23 ;  /* 0x0000f70014047a24 */ /* 0x000fe200078e0217 */
[----:B------:R-:W-:Y:S01]  /*14f0*/  SEL R22, R22, RZ, P6 ;  /* 0x000000ff16167207 */ /* 0x000fe20003000000 */
[----:B------:R-:W-:Y:S01]  /*1500*/  IMAD R16, R36, c[0x0][0x22c], RZ ;  /* 0x00008b0024107a24 */ /* 0x000fe200078e02ff */
[----:B------:R-:W-:Y:S01]  /*1510*/  IADD3 R11, R9, R5, RZ ;  /* 0x00000005090b7210 */ /* 0x000fe20007ffe0ff */
[----:B------:R-:W-:Y:S01]  /*1520*/  @!P2 IMAD R7, R252, c[0x0][0x1c0], R36 ;  /* 0x00007000fc07aa24 */ /* 0x000fe200078e0224 */
[----:B------:R-:W-:Y:S01]  /*1530*/  SEL R18, R4, RZ, P6 ;  /* 0x000000ff04127207 */ /* 0x000fe20003000000 */
[----:B------:R-:W-:Y:S01]  /*1540*/  @P2 IMAD R6, R36, c[0x0][0x234], R6 ;  /* 0x00008d0024062a24 */ /* 0x000fe200078e0206 */
[----:B------:R-:W-:Y:S01]  /*1550*/  SHF.R.S32.HI R35, RZ, 0x1f, R16 ;  /* 0x0000001fff237819 */ /* 0x000fe20000011410 */
[----:B------:R-:W-:Y:S01]  /*1560*/  @!P2 IMAD R6, R7, c[0x0][0x214], RZ ;  /* 0x000085000706aa24 */ /* 0x000fe200078e02ff */
[----:B------:R-:W-:Y:S01]  /*1570*/  SHF.R.S32.HI R20, RZ, 0x1f, R2 ;  /* 0x0000001fff147819 */ /* 0x000fe20000011402 */
[----:B------:R-:W-:Y:S05]  /*1580*/  @!P2 BRA `(.L_x_1110) ;  /* 0x000000700000a947 */ /* 0x000fea0003800000 */
[----:B------:R-:W-:Y:S01]  /*1590*/  @!P1 IMAD R0, R252, c[0x0][0x224], RZ ;  /* 0x00008900fc009a24 */ /* 0x000fe200078e02ff */
[----:B------:R-:W-:-:S02]  /*15a0*/  MOV R5, 0x80 ;  /* 0x0000008000057802 */ /* 0x000fc40000000f00 */
[----:B------:R-:W-:Y:S02]  /*15b0*/  MOV R4, c[0x0][0x210] ;  /* 0x0000840000047a02 */ /* 0x000fe40000000f00 */
[----:B------:R-:W-:-:S03]  /*15c0*/  LEA R0, R252, R0, 0x7 ;  /* 0x00000000fc007211 */ /* 0x000fc600078e38ff */
[----:B------:R-:W-:-:S04]  /*15d0*/  IMAD R4, R5, R4, c[0x0][0x234] ;  /* 0x00008d0005047624 */ /* 0x000fc800078e0204 */
[----:B------:R-:W-:Y:S01]  /*15e0*/  IMAD R0, R4, R36, R0 ;  /* 0x0000002404007224 */ /* 0x000fe200078e0200 */
[----:B------:R-:W-:Y:S05]  /*15f0*/  BRA `(.L_x_1111) ;  /* 0x0000002000007947 */ /* 0x000fea0003800000 */
.L_x_1110:
[----:B------:R-:W-:-:S04]  /*1600*/  IMAD R0, R252, c[0x0][0x1c0], R36 ;  /* 0x00007000fc007a24 */ /* 0x000fc800078e0224 */
[----:B------:R-:W-:Y:S02]  /*1610*/  IMAD R0, R0, c[0x0][0x224], RZ ;  /* 0x0000890000007a24 */ /* 0x000fe400078e02ff */
.L_x_1111:
[----:B------:R-:W1:Y:S01]  /*1620*/  S2R R32, SR_TID.X ;  /* 0x0000000000207919 */ /* 0x000e620000002100 */
[----:B------:R-:W-:Y:S01]  /*1630*/  IMAD R33, R33, c[0x0][0x1c0], RZ ;  /* 0x0000700021217a24 */ /* 0x000fe200078e02ff */
[----:B------:R-:W-:Y:S01]  /*1640*/  IADD3 R4, P3, R242, R12, RZ ;  /* 0x0000000cf2047210 */ /* 0x000fe20007f7e0ff */
[----:B------:R-:W-:Y:S01]  /*1650*/  IMAD R7, R15, c[0x0][0x370], RZ ;  /* 0x0000dc000f077a24 */ /* 0x000fe200078e02ff */
[----:B------:R-:W2:Y:S01]  /*1660*/  S2R R37, SR_TID.X ;  /* 0x0000000000257919 */ /* 0x000ea20000002100 */
[----:B------:R-:W-:Y:S01]  /*1670*/  IMAD.SHL.U32 R23, R33, 0x40, RZ ;  /* 0x0000004021177824 */ /* 0x000fe200078e00ff */
[----:B------:R-:W-:Y:S01]  /*1680*/  SHF.R.S32.HI R243, RZ, 0x1f, R242 ;  /* 0x0000001ffff37819 */ /* 0x000fe200000114f2 */
[C---:B------:R-:W-:Y:S01]  /*1690*/  IMAD.IADD R206, R10.reuse, 0x1, R6 ;  /* 0x000000010ace7824 */ /* 0x040fe200078e0206 */
[----:B------:R-:W3:Y:S01]  /*16a0*/  S2R R38, SR_TID.X ;  /* 0x0000000000267919 */ /* 0x000ee20000002100 */
[----:B------:R-:W-:Y:S01]  /*16b0*/  IMAD R7, R10, c[0x0][0x374], R7 ;  /* 0x0000dd000a077a24 */ /* 0x000fe200078e0207 */
[----:B------:R-:W-:Y:S01]  /*16c0*/  IADD3 R8, P2, P1, R8, R23, R16 ;  /* 0x0000001708087210 */ /* 0x000fe2000795e010 */
[----:B------:R-:W-:Y:S01]  /*16d0*/  IMAD.IADD R16, R10, 0x1, R0 ;  /* 0x000000010a107824 */ /* 0x000fe200078e0200 */
[----:B------:R-:W-:Y:S01]  /*16e0*/  SHF.R.S32.HI R0, RZ, 0x1f, R23 ;  /* 0x0000001fff007819 */ /* 0x000fe20000011417 */
[----:B------:R-:W-:Y:S01]  /*16f0*/  IMAD.X R5, R243, 0x1, R13, P3 ;  /* 0x00000001f3057824 */ /* 0x000fe200018e060d */
[----:B------:R-:W-:Y:S01]  /*1700*/  IADD3 R6, P3, R228, R10, RZ ;  /* 0x0000000ae4067210 */ /* 0x000fe20007f7e0ff */
[----:B------:R-:W-:Y:S01]  /*1710*/  IMAD.MOV.U32 R207, RZ, RZ, 0x4 ;  /* 0x00000004ffcf7424 */ /* 0x000fe200078e00ff */
[----:B------:R-:W-:Y:S01]  /*1720*/  IADD3.X R13, R11, R0, R35, P2, P1 ;  /* 0x000000000b0d7210 */ /* 0x000fe200017e2423 */
[----:B------:R-:W-:Y:S01]  /*1730*/  IMAD.WIDE.U32 R4, R10, c[0x0][0x370], R4 ;  /* 0x0000dc000a047a25 */ /* 0x000fe200078e0004 */
[----:B------:R-:W-:Y:S01]  /*1740*/  SHF.R.S32.HI R30, RZ, 0x1f, R228 ;  /* 0x0000001fff1e7819 */ /* 0x000fe200000114e4 */
[----:B------:R-:W-:Y:S01]  /*1750*/  BSSY B1, `(.L_x_1107) ;  /* 0x0000726000017945 */ /* 0x000fe20003800000 */
[----:B------:R-:W-:Y:S01]  /*1760*/  IADD3 R12, P2, P1, R22, R8, R19 ;  /* 0x00000008160c7210 */ /* 0x000fe2000795e013 */
[----:B------:R-:W-:-:S02]  /*1770*/  IMAD.IADD R5, R5, 0x1, R7 ;  /* 0x0000000105057824 */ /* 0x000fc400078e0207 */
[----:B------:R-:W-:Y:S01]  /*1780*/  IMAD.X R7, R30, 0x1, R15, P3 ;  /* 0x000000011e077824 */ /* 0x000fe200018e060f */
[----:B-1----:R-:W-:Y:S01]  /*1790*/  SHF.R.S32.HI R9, RZ, 0x1f, R32 ;  /* 0x0000001fff097819 */ /* 0x002fe20000011420 */
[----:B------:R-:W-:Y:S02]  /*17a0*/  IMAD R11, R34, c[0x0][0x378], RZ ;  /* 0x0000de00220b7a24 */ /* 0x000fe400078e02ff */
[----:B------:R-:W-:Y:S01]  /*17b0*/  IMAD R7, R7, c[0x0][0x190], RZ ;  /* 0x0000640007077a24 */ /* 0x000fe200078e02ff */
[----:B------:R-:W-:Y:S01]  /*17c0*/  LEA.HI R9, R9, R32, RZ, 0x5 ;  /* 0x0000002009097211 */ /* 0x000fe200078f28ff */
[----:B------:R-:W-:Y:S01]  /*17d0*/  IMAD R11, R36, c[0x0][0x37c], R11 ;  /* 0x0000df00240b7a24 */ /* 0x000fe200078e020b */
[----:B--2---:R-:W-:Y:S01]  /*17e0*/  SHF.R.S32.HI R37, RZ, 0x1f, R37 ;  /* 0x0000001fff257819 */ /* 0x004fe20000011425 */
[C---:B------:R-:W-:Y:S01]  /*17f0*/  IMAD R15, R6.reuse, c[0x0][0x194], R7 ;  /* 0x00006500060f7a24 */ /* 0x040fe200078e0207 */
[----:B------:R-:W-:Y:S01]  /*1800*/  LOP3.LUT R0, R9, 0xffffffe0, RZ, 0xc0, !PT ;  /* 0xffffffe009007812 */ /* 0x000fe200078ec0ff */
[----:B------:R-:W-:Y:S01]  /*1810*/  IMAD.WIDE.U32 R6, R6, c[0x0][0x190], R242 ;  /* 0x0000640006067a25 */ /* 0x000fe200078e00f2 */
[----:B---3--:R-:W-:-:S03]  /*1820*/  LEA.HI R37, R37, R38, RZ, 0x5 ;  /* 0x0000002625257211 */ /* 0x008fc600078f28ff */
[----:B------:R-:W-:Y:S01]  /*1830*/  IMAD.IADD R23, R32, 0x1, -R0 ;  /* 0x0000000120177824 */ /* 0x000fe200078e0a00 */
[----:B------:R-:W-:Y:S01]  /*1840*/  IADD3 R0, -R192, R209, R21 ;  /* 0x000000d1c0007210 */ /* 0x000fe20007ffe115 */
[----:B------:R-:W-:Y:S01]  /*1850*/  IMAD.WIDE.U32 R4, R36, c[0x0][0x378], R4 ;  /* 0x0000de0024047a25 */ /* 0x000fe200078e0004 */
[----:B------:R-:W-:Y:S02]  /*1860*/  SHF.R.S32.HI R37, RZ, 0x5, R37 ;  /* 0x00000005ff257819 */ /* 0x000fe40000011425 */
[----:B------:R-:W-:Y:S01]  /*1870*/  IADD3 R0, R0, -c[0x0][0x2e8], RZ ;  /* 0x8000ba0000007a10 */ /* 0x000fe20007ffe0ff */
[----:B------:R-:W-:Y:S01]  /*1880*/  IMAD.IADD R5, R5, 0x1, R11 ;  /* 0x0000000105057824 */ /* 0x000fe200078e020b */
[----:B------:R-:W-:Y:S01]  /*1890*/  IADD3 R6, P3, R29, R6, RZ ;  /* 0x000000061d067210 */ /* 0x000fe20007f7e0ff */
[----:B------:R-:W-:Y:S01]  /*18a0*/  IMAD R8, R37, R33, R23 ;  /* 0x0000002125087224 */ /* 0x000fe200078e0217 */
[----:B------:R-:W-:Y:S01]  /*18b0*/  SHF.R.S32.HI R9, RZ, 0x1f, R0 ;  /* 0x0000001fff097819 */ /* 0x000fe20000011400 */
[----:B------:R-:W-:Y:S01]  /*18c0*/  IMAD R11, R34, c[0x0][0x1a8], RZ ;  /* 0x00006a00220b7a24 */ /* 0x000fe200078e02ff */
[----:B------:R-:W-:Y:S01]  /*18d0*/  IADD3.X R7, R24, R7, R15, P3, !PT ;  /* 0x0000000718077210 */ /* 0x000fe20001ffe40f */
[----:B------:R-:W-:Y:S01]  /*18e0*/  IMAD.WIDE.U32 R4, R228, c[0x0][0x370], R4 ;  /* 0x0000dc00e4047a25 */ /* 0x000fe200078e0004 */
[----:B------:R-:W-:-:S02]  /*18f0*/  LEA.HI R10, R9, R0, RZ, 0x6 ;  /* 0x00000000090a7211 */ /* 0x000fc400078f30ff */
[----:B------:R-:W-:Y:S01]  /*1900*/  IADD3.X R0, R18, R13, R14, P2, P1 ;  /* 0x0000000d12007210 */ /* 0x000fe200017e240e */
[----:B------:R-:W-:Y:S01]  /*1910*/  IMAD R11, R36, c[0x0][0x1ac], R11 ;  /* 0x00006b00240b7a24 */ /* 0x000fe200078e020b */
[----:B------:R-:W-:Y:S01]  /*1920*/  IADD3 R9, P1, R8, R12, RZ ;  /* 0x0000000c08097210 */ /* 0x000fe20007f3e0ff */
[----:B------:R-:W-:Y:S01]  /*1930*/  IMAD.WIDE.U32 R6, R36, c[0x0][0x1a8], R6 ;  /* 0x00006a0024067a25 */ /* 0x000fe200078e0006 */
[----:B------:R-:W-:Y:S02]  /*1940*/  LEA R200, P2, R4, c[0x0][0x330], 0x1 ;  /* 0x0000cc0004c87a11 */ /* 0x000fe400078408ff */
[----:B------:R-:W-:Y:S01]  /*1950*/  LEA.HI.X.SX32 R179, R8, R0, 0x1, P1 ;  /* 0x0000000008b37211 */ /* 0x000fe200008f0eff */
[----:B------:R-:W-:Y:S01]  /*1960*/  IMAD R8, R30, c[0x0][0x370], RZ ;  /* 0x0000dc001e087a24 */ /* 0x000fe200078e02ff */
[----:B------:R-:W-:Y:S01]  /*1970*/  SHF.R.S32.HI R0, RZ, 0x6, R10 ;  /* 0x00000006ff007819 */ /* 0x000fe2000001140a */
[----:B------:R-:W-:Y:S01]  /*1980*/  IMAD.IADD R11, R7, 0x1, R11 ;  /* 0x00000001070b7824 */ /* 0x000fe200078e020b */
[----:B------:R-:W-:Y:S01]  /*1990*/  LEA R202, P3, R6, c[0x0][0x160], 0x1 ;  /* 0x0000580006ca7a11 */ /* 0x000fe200078608ff */
[----:B------:R-:W-:Y:S01]  /*19a0*/  IMAD.WIDE R12, R16, R207, c[0x0][0x3c8] ;  /* 0x0000f200100c7625 */ /* 0x000fe200078e02cf */
[----:B------:R-:W-:-:S02]  /*19b0*/  IMNMX R226, RZ, R0, !PT ;  /* 0x00000000ffe27217 */ /* 0x000fc40007800200 */
[----:B------:R-:W-:Y:S01]  /*19c0*/  LEA R180, P1, R9, c[0x0][0x350], 0x2 ;  /* 0x0000d40009b47a11 */ /* 0x000fe200078210ff */
[----:B------:R-:W-:Y:S01]  /*19d0*/  IMAD R0, R228, c[0x0][0x374], R8 ;  /* 0x0000dd00e4007a24 */ /* 0x000fe200078e0208 */
[----:B------:R-:W-:Y:S01]  /*19e0*/  ISETP.GT.AND P4, PT, R191, R226, PT ;  /* 0x000000e2bf00720c */ /* 0x000fe20003f84270 */
[----:B------:R-:W-:Y:S01]  /*19f0*/  IMAD.MOV.U32 R216, RZ, RZ, R12 ;  /* 0x000000ffffd87224 */ /* 0x000fe200078e000c */
[----:B------:R-:W-:Y:S01]  /*1a00*/  LEA.HI.X R203, R6, c[0x0][0x164], R11, 0x1, P3 ;  /* 0x0000590006cb7a11 */ /* 0x000fe200018f0c0b */
[----:B------:R-:W-:Y:S01]  /*1a10*/  IMAD.IADD R0, R5, 0x1, R0 ;  /* 0x0000000105007824 */ /* 0x000fe200078e0200 */
[----:B------:R-:W-:Y:S01]  /*1a20*/  LEA.HI.X R179, R9, c[0x0][0x354], R179, 0x2, P1 ;  /* 0x0000d50009b37a11 */ /* 0x000fe200008f14b3 */
[----:B------:R-:W-:Y:S01]  /*1a30*/  IMAD.MOV.U32 R215, RZ, RZ, R13 ;  /* 0x000000ffffd77224 */ /* 0x000fe200078e000d */
[----:B------:R-:W-:Y:S01]  /*1a40*/  IADD3 R191, R191, -0x1, RZ ;  /* 0xffffffffbfbf7810 */ /* 0x000fe20007ffe0ff */
[----:B------:R-:W-:Y:S01]  /*1a50*/  IMAD.WIDE R206, R206, R207, c[0x0][0x200] ;  /* 0x00008000cece7625 */ /* 0x000fe200078e02cf */
[----:B------:R-:W-:-:S05]  /*1a60*/  LEA.HI.X R201, R4, c[0x0][0x334], R0, 0x1, P2 ;  /* 0x0000cd0004c97a11 */ /* 0x000fca00010f0c00 */
        /* <DEDUP_REMOVED lines=16> */
.L_x_1113:
        /* <DEDUP_REMOVED lines=15> */
.L_x_1114:
        /* <DEDUP_REMOVED lines=24> */
.L_x_1116:
[----:B------:R-:W-:Y:S05]  /*1de0*/  BSYNC B0 ;  /* 0x0000000000007941 */ /* 0x000fea0003800000 */
.L_x_1115:
        /* <DEDUP_REMOVED lines=16> */
.L_x_1118:
[----:B------:R-:W-:Y:S05]  /*1ef0*/  BSYNC B0 ;  /* 0x0000000000007941 */ /* 0x000fea0003800000 */
.L_x_1117:
        /* <DEDUP_REMOVED lines=22> */
.L_x_1120:
[----:B------:R-:W-:Y:S05]  /*2060*/  BSYNC B0 ;  /* 0x0000000000007941 */ /* 0x000fea0003800000 */
.L_x_1119:
        /* <DEDUP_REMOVED lines=14> */
.L_x_1112:
[----:B------:R-:W-:Y:S01]  /*2150*/  IMAD R0, R218, -0x80, R192 ;  /* 0xffffff80da007824 */ /* 0x000fe200078e02c0 */
[----:B------:R-:W-:Y:S01]  /*2160*/  IADD3 R4, R228, 0x40, RZ ;  /* 0x00000040e4047810 */ /* 0x000fe20007ffe0ff */
[----:B------:R-:W-:Y:S01]  /*2170*/  IMAD R8, R17, c[0x0][0x198], RZ ;  /* 0x0000660011087a24 */ /* 0x000fe200078e02ff */
[----:B------:R-:W-:Y:S01]  /*2180*/  LEA.HI R10, R191, R191, RZ, 0x1 ;  /* 0x000000bfbf0a7211 */ /* 0x000fe200078f08ff */
[C---:B------:R-:W-:Y:S01]  /*2190*/  IMAD.WIDE.U32 R6, R21.reuse, c[0x0][0x198], R242 ;  /* 0x0000660015067a25 */ /* 0x040fe200078e00f2 */
[-C--:B------:R-:W-:Y:S01]  /*21a0*/  ISETP.GE.AND P0, PT, R4, R0.reuse, PT ;  /* 0x000000000400720c */ /* 0x080fe20003f06270 */
[----:B------:R-:W-:Y:S01]  /*21b0*/  @P6 BAR.SYNC.DEFER_BLOCKING 0x0 ;  /* 0x0000000000006b1d */ /* 0x000fe20000010000 */
[----:B------:R-:W-:Y:S01]  /*21c0*/  ISETP.GE.AND P1, PT, R228, R0, PT ;  /* 0x00000000e400720c */ /* 0x000fe20003f26270 */
[C---:B------:R-:W-:Y:S01]  /*21d0*/  IMAD R9, R21.reuse, c[0x0][0x19c], R8 ;  /* 0x0000670015097a24 */ /* 0x040fe200078e0208 */
[----:B------:R-:W-:Y:S01]  /*21e0*/  IADD3 R6, P2, R26, R6, RZ ;  /* 0x000000061a067210 */ /* 0x000fe20007f5e0ff */
[----:B------:R-:W-:-:S03]  /*21f0*/  IMAD.WIDE.U32 R4, R21, c[0x0][0x1a0], R242 ;  /* 0x0000680015047a25 */ /* 0x000fc600078e00f2 */
[----:B------:R-:W-:Y:S01]  /*2200*/  IADD3.X R7, R28, R7, R9, P2, !PT ;  /* 0x000000071c077210 */ /* 0x000fe200017fe409 */
[----:B------:R-:W-:Y:S01]  /*2210*/  IMAD R8, R17, c[0x0][0x1a0], RZ ;  /* 0x0000680011087a24 */ /* 0x000fe200078e02ff */
[----:B------:R-:W-:Y:S01]  /*2220*/  IADD3 R4, P2, R25, R4, RZ ;  /* 0x0000000419047210 */ /* 0x000fe20007f5e0ff */
[C---:B------:R-:W-:Y:S02]  /*2230*/  IMAD R9, R20.reuse, c[0x0][0x1b0], RZ ;  /* 0x00006c0014097a24 */ /* 0x040fe400078e02ff */
[----:B------:R-:W-:Y:S02]  /*2240*/  IMAD R8, R21, c[0x0][0x1a4], R8 ;  /* 0x0000690015087a24 */ /* 0x000fe400078e0208 */
[----:B------:R-:W-:Y:S02]  /*2250*/  IMAD R0, R20, c[0x0][0x1b8], RZ ;  /* 0x00006e0014007a24 */ /* 0x000fe400078e02ff */
[C---:B------:R-:W-:Y:S01]  /*2260*/  IMAD R9, R2.reuse, c[0x0][0x1b4], R9 ;  /* 0x00006d0002097a24 */ /* 0x040fe200078e0209 */
[----:B------:R-:W-:Y:S01]  /*2270*/  IADD3.X R5, R27, R5, R8, P2, !PT ;  /* 0x000000051b057210 */ /* 0x000fe200017fe408 */
[----:B------:R-:W-:Y:S01]  /*2280*/  IMAD.WIDE.U32 R6, R2, c[0x0][0x1b0], R6 ;  /* 0x00006c0002067a25 */ /* 0x000fe200078e0006 */
[----:B------:R-:W-:-:S03]  /*2290*/  LOP3.LUT R8, R10, 0xfffffffe, RZ, 0xc0, !PT ;  /* 0xfffffffe0a087812 */ /* 0x000fc600078ec0ff */
[----:B------:R-:W-:Y:S01]  /*22a0*/  IMAD R10, R2, c[0x0][0x1bc], R0 ;  /* 0x00006f00020a7a24 */ /* 0x000fe200078e0200 */
[----:B------:R-:W-:Y:S01]  /*22b0*/  @!P0 IADD3 R0, P2, R228, 0x40, RZ ;  /* 0x00000040e4008810 */ /* 0x000fe20007f5e0ff */
[----:B------:R-:W-:Y:S01]  /*22c0*/  IMAD.WIDE.U32 R4, R2, c[0x0][0x1b8], R4 ;  /* 0x00006e0002047a25 */ /* 0x000fe200078e0004 */
[----:B------:R-:W-:-:S03]  /*22d0*/  IADD3 R7, R7, R9, RZ ;  /* 0x0000000907077210 */ /* 0x000fc60007ffe0ff */
[----:B------:R-:W-:Y:S01]  /*22e0*/  @!P0 IMAD.X R2, RZ, RZ, R30, P2 ;  /* 0x000000ffff028224 */ /* 0x000fe200010e061e */
[----:B------:R-:W-:Y:S01]  /*22f0*/  @!P0 MOV R13, R7 ;  /* 0x00000007000d8202 */ /* 0x000fe20000000f00 */
[----:B------:R-:W-:Y:S01]  /*2300*/  @!P0 IMAD.MOV.U32 R12, RZ, RZ, R6 ;  /* 0x000000ffff0c8224 */ /* 0x000fe200078e0006 */
[----:B------:R-:W-:Y:S01]  /*2310*/  @!P0 IADD3 R14, P2, R228, 0x40, RZ ;  /* 0x00000040e40e8810 */ /* 0x000fe20007f5e0ff */
[----:B------:R-:W-:Y:S02]  /*2320*/  @!P0 IMAD R2, R2, c[0x0][0x198], RZ ;  /* 0x0000660002028a24 */ /* 0x000fe400078e02ff */
[----:B------:R-:W-:Y:S02]  /*2330*/  IMAD.IADD R8, R191, 0x1, -R8 ;  /* 0x00000001bf087824 */ /* 0x000fe400078e0a08 */
[----:B------:R-:W-:Y:S02]  /*2340*/  IMAD.IADD R5, R5, 0x1, R10 ;  /* 0x0000000105057824 */ /* 0x000fe400078e020a */
[C---:B------:R-:W-:Y:S01]  /*2350*/  @!P0 IMAD R10, R0.reuse, c[0x0][0x19c], R2 ;  /* 0x00006700000a8a24 */ /* 0x040fe200078e0202 */
[----:B------:R-:W-:Y:S01]  /*2360*/  @!P0 IADD3.X R2, RZ, R30, RZ, P2, !PT ;  /* 0x0000001eff028210 */ /* 0x000fe200017fe4ff */
[----:B------:R-:W-:Y:S01]  /*2370*/  @!P0 IMAD.WIDE.U32 R12, R0, c[0x0][0x198], R12 ;  /* 0x00006600000c8a25 */ /* 0x000fe200078e000c */
[----:B------:R-:W-:-:S03]  /*2380*/  ISETP.NE.AND P3, PT, R8, 0x1, PT ;  /* 0x000000010800780c */ /* 0x000fc60003f65270 */
[C---:B------:R-:W-:Y:S02]  /*2390*/  @!P1 IMAD R0, R30.reuse, c[0x0][0x198], RZ ;  /* 0x000066001e009a24 */ /* 0x040fe400078e02ff */
[----:B------:R-:W-:Y:S02]  /*23a0*/  @!P1 IMAD R8, R30, c[0x0][0x1a0], RZ ;  /* 0x000068001e089a24 */ /* 0x000fe400078e02ff */
[C---:B------:R-:W-:Y:S02]  /*23b0*/  @!P1 IMAD R0, R228.reuse, c[0x0][0x19c], R0 ;  /* 0x00006700e4009a24 */ /* 0x040fe400078e0200 */
[----:B------:R-:W-:-:S04]  /*23c0*/  @!P1 IMAD.WIDE.U32 R6, R228, c[0x0][0x198], R6 ;  /* 0x00006600e4069a25 */ /* 0x000fc800078e0006 */
[----:B------:R-:W-:Y:S02]  /*23d0*/  @!P0 IMAD R9, R2, c[0x0][0x1a0], RZ ;  /* 0x0000680002098a24 */ /* 0x000fe400078e02ff */
[----:B------:R-:W-:Y:S01]  /*23e0*/  @!P1 IMAD R22, R228, c[0x0][0x1a4], R8 ;  /* 0x00006900e4169a24 */ /* 0x000fe200078e0208 */
[----:B------:R-:W-:Y:S01]  /*23f0*/  @!P0 LEA R8, P4, R12, c[0x0][0x168], 0x1 ;  /* 0x00005a000c088a11 */ /* 0x000fe200078808ff */
[----:B------:R-:W-:Y:S02]  /*2400*/  @!P1 IMAD.IADD R0, R7, 0x1, R0 ;  /* 0x0000000107009824 */ /* 0x000fe400078e0200 */
[----:B------:R-:W-:Y:S01]  /*2410*/  @!P0 IMAD.IADD R2, R13, 0x1, R10 ;  /* 0x000000010d028824 */ /* 0x000fe200078e020a */
[----:B------:R-:W-:Y:S01]  /*2420*/  @!P1 LEA R10, P5, R6, c[0x0][0x168], 0x1 ;  /* 0x00005a00060a9a11 */ /* 0x000fe200078a08ff */
[----:B------:R-:W-:-:S03]  /*2430*/  @!P1 IMAD.WIDE.U32 R16, R228, c[0x0][0x1a0], R4 ;  /* 0x00006800e4109a25 */ /* 0x000fc600078e0004 */
[----:B------:R-:W-:Y:S01]  /*2440*/  @!P1 LEA.HI.X R11, R6, c[0x0][0x16c], R0, 0x1, P5 ;  /* 0x00005b00060b9a11 */ /* 0x000fe200028f0c00 */
[----:B------:R-:W-:Y:S01]  /*2450*/  IMAD R20, R191, -0x40, R209 ;  /* 0xffffffc0bf147824 */ /* 0x000fe200078e02d1 */
[----:B------:R-:W-:Y:S01]  /*2460*/  @!P1 LEA R6, P5, R16, c[0x0][0x170], 0x1 ;  /* 0x00005c0010069a11 */ /* 0x000fe200078a08ff */
[----:B------:R-:W-:Y:S02]  /*2470*/  @!P0 IMAD.MOV.U32 R19, RZ, RZ, R5 ;  /* 0x000000ffff138224 */ /* 0x000fe400078e0005 */
[----:B------:R-:W-:Y:S01]  /*2480*/  @!P0 IMAD R5, R14, c[0x0][0x1a4], R9 ;  /* 0x000069000e058a24 */ /* 0x000fe200078e0209 */
[----:B------:R-:W-:Y:S01]  /*2490*/  @!P0 LEA.HI.X R9, R12, c[0x0][0x16c], R2, 0x1, P4 ;  /* 0x00005b000c098a11 */ /* 0x000fe200020f0c02 */
[----:B------:R-:W-:Y:S01]  /*24a0*/  IMAD.SHL.U32 R0, R236, 0x2, RZ ;  /* 0x00000002ec007824 */ /* 0x000fe200078e00ff */
[----:B------:R-:W-:Y:S01]  /*24b0*/  @!P1 IADD3 R2, R17, R22, RZ ;  /* 0x0000001611029210 */ /* 0x000fe20007ffe0ff */
[----:B------:R-:W-:Y:S01]  /*24c0*/  IMAD.MOV.U32 R194, RZ, RZ, c[0x0][0x308] ;  /* 0x0000c200ffc27624 */ /* 0x000fe200078e00ff */
[----:B------:R-:W-:Y:S01]  /*24d0*/  ISETP.GE.AND P2, PT, R228, R20, PT ;  /* 0x00000014e400720c */ /* 0x000fe20003f46270 */
[----:B------:R-:W-:Y:S01]  /*24e0*/  IMAD.MOV.U32 R195, RZ, RZ, c[0x0][0x30c] ;  /* 0x0000c300ffc37624 */ /* 0x000fe200078e00ff */
[----:B------:R-:W-:Y:S01]  /*24f0*/  @!P1 LEA.HI.X R7, R16, c[0x0][0x174], R2, 0x1, P5 ;  /* 0x00005d0010079a11 */ /* 0x000fe200028f0c02 */
[----:B------:R-:W-:Y:S01]  /*2500*/  @!P0 IMAD.MOV.U32 R18, RZ, RZ, R4 ;  /* 0x000000ffff128224 */ /* 0x000fe200078e0004 */
[----:B------:R-:W-:-:S03]  /*2510*/  IADD3 R2, R236, 0x1800, RZ ;  /* 0x00001800ec027810 */ /* 0x000fc60007ffe0ff */
[----:B------:R-:W-:Y:S01]  /*2520*/  @!P0 IMAD.WIDE.U32 R14, R14, c[0x0][0x1a0], R18 ;  /* 0x000068000e0e8a25 */ /* 0x000fe200078e0012 */
[----:B------:R-:W-:-:S03]  /*2530*/  SEL R2, R2, R236, !P3 ;  /* 0x000000ec02027207 */ /* 0x000fc60005800000 */
[----:B------:R-:W-:Y:S01]  /*2540*/  @!P0 IMAD.IADD R5, R15, 0x1, R5 ;  /* 0x000000010f058824 */ /* 0x000fe200078e0205 */
[----:B------:R-:W-:Y:S01]  /*2550*/  SHF.L.U32 R199, R2, 0x1, RZ ;  /* 0x0000000102c77819 */ /* 0x000fe200000006ff */
[----:B------:R-:W-:Y:S01]  /*2560*/  @P2 STS [R0+0x6000], RZ ;  /* 0x006000ff00002388 */ /* 0x000fe20000000800 */
[----:B------:R-:W-:-:S03]  /*2570*/  @!P0 LEA R4, P4, R14, c[0x0][0x170], 0x1 ;  /* 0x00005c000e048a11 */ /* 0x000fc600078808ff */
[----:B------:R-:W-:Y:S01]  /*2580*/  @P2 STS [R0+0x6004], RZ ;  /* 0x006004ff00002388 */ /* 0x000fe20000000800 */
[----:B------:R-:W-:-:S03]  /*2590*/  @!P0 LEA.HI.X R5, R14, c[0x0][0x174], R5, 0x1, P4 ;  /* 0x00005d000e058a11 */ /* 0x000fc600020f0c05 */
        /* <DEDUP_REMOVED lines=68> */
[----:B---3--:R3:W2:Y:S01]  /*29e0*/  LDG.E.64 R6, [R194.64+0x8] ;  /* 0x00000806c2067981 */ /* 0x0086a2000c1e1b00 */
[C---:B------:R-:W-:Y:S01]  /*29f0*/  ISETP.GE.AND P4, PT, R208.reuse, R20, PT ;  /* 0x00000014d000720c */ /* 0x040fe20003f86270 */
[----:B------:R-:W-:Y:S01]  /*2a00*/  IMAD.MOV.U32 R213, RZ, RZ, 0x7f800000 ;  /* 0x7f800000ffd57424 */ /* 0x000fe200078e00ff */
[----:B------:R-:W-:Y:S01]  /*2a10*/  MOV R212, 0x7f800000 ;  /* 0x7f80000000d47802 */ /* 0x000fe20000000f00 */
[----:B------:R-:W-:Y:S01]  /*2a20*/  IMAD.MOV.U32 R210, RZ, RZ, 0x7f800000 ;  /* 0x7f800000ffd27424 */ /* 0x000fe200078e00ff */
[----:B------:R-:W-:-:S02]  /*2a30*/  IADD3 R2, R208, 0x20, RZ ;  /* 0x00000020d0027810 */ /* 0x000fc40007ffe0ff */
[----:B------:R-:W-:Y:S02]  /*2a40*/  MOV R211, 0x7f800000 ;  /* 0x7f80000000d37802 */ /* 0x000fe40000000f00 */
[-C--:B------:R-:W-:Y:S02]  /*2a50*/  ISETP.GE.AND P1, PT, R2, R20.reuse, PT ;  /* 0x000000140200720c */ /* 0x080fe40003f26270 */
[C---:B----4-:R-:W-:Y:S02]  /*2a60*/  IADD3 R4, R208.reuse, 0x8, RZ ;  /* 0x00000008d0047810 */ /* 0x050fe40007ffe0ff */
[----:B-1----:R-:W-:Y:S02]  /*2a70*/  IADD3 R0, R208, 0x28, RZ ;  /* 0x00000028d0007810 */ /* 0x002fe40007ffe0ff */
[-C--:B------:R-:W-:Y:S01]  /*2a80*/  ISETP.GE.AND P2, PT, R4, R20.reuse, PT ;  /* 0x000000140400720c */ /* 0x080fe20003f46270 */
[----:B------:R-:W-:Y:S01]  /*2a90*/  IMAD.WIDE R4, R208, 0x4, R206 ;  /* 0x00000004d0047825 */ /* 0x000fe200078e02ce */
[----:B---3--:R-:W3:Y:S01]  /*2aa0*/  LDG.E.64 R194, [R194.64] ;  /* 0x00000006c2c27981 */ /* 0x008ee2000c1e1b00 */
[----:B------:R-:W-:-:S03]  /*2ab0*/  ISETP.GE.AND P0, PT, R0, R20, PT ;  /* 0x000000140000720c */ /* 0x000fc60003f06270 */
[----:B------:R1:W5:Y:S01]  /*2ac0*/  @!P4 LDG.E R212, [R4.64] ;  /* 0x0000000604d4c981 */ /* 0x000362000c1e1900 */
[----:B------:R-:W-:-:S03]  /*2ad0*/  SHF.R.S32.HI R2, RZ, 0x1f, R23 ;  /* 0x0000001fff027819 */ /* 0x000fc60000011417 */
[----:B------:R1:W5:Y:S04]  /*2ae0*/  @!P1 LDG.E R210, [R4.64+0x80] ;  /* 0x0000800604d29981 */ /* 0x000368000c1e1900 */
[----:B------:R1:W5:Y:S02]  /*2af0*/  @!P2 LDG.E R213, [R4.64+0x20] ;  /* 0x0000200604d5a981 */ /* 0x000364000c1e1900 */
[----:B------:R-:W-:-:S04]  /*2b00*/  @!P0 IMAD.WIDE R8, R0, 0x4, R206 ;  /* 0x0000000400088825 */ /* 0x000fc800078e02ce */
[----:B------:R-:W-:Y:S01]  /*2b10*/  IMAD R0, R252, c[0x0][0x1c0], R36 ;  /* 0x00007000fc007a24 */ /* 0x000fe200078e0224 */
[----:B------:R1:W5:Y:S03]  /*2b20*/  @!P0 LDG.E R211, [R8.64] ;  /* 0x0000000608d38981 */ /* 0x000366000c1e1900 */
[----:B------:R-:W-:Y:S01]  /*2b30*/  IMAD.SHL.U32 R0, R0, 0x20, RZ ;  /* 0x0000002000007824 */ /* 0x000fe200078e00ff */
[----:B------:R-:W-:-:S04]  /*2b40*/  IADD3 R21, R21, R209, RZ ;  /* 0x000000d115157210 */ /* 0x000fc80007ffe0ff */
[----:B------:R-:W-:Y:S01]  /*2b50*/  IADD3 R21, -R192, 0x80, R21 ;  /* 0x00000080c0157810 */ /* 0x000fe20007ffe115 */
[----:B------:R-:W-:Y:S01]  /*2b60*/  IMAD.MOV.U32 R214, RZ, RZ, c[0x0][0x2e4] ;  /* 0x0000b900ffd67624 */ /* 0x000fe200078e00ff */
        /* <DEDUP_REMOVED lines=52> */
[----:B------:R-:W-:-:S04]  /*2eb0*/  IADD3 R0, R173, 0x1800, RZ ;  /* 0x00001800ad007810 */ /* 0x000fc80007ffe0ff */
[----:B------:R-:W-:-:S05]  /*2ec0*/  SEL R0, R0, R173, !P3 ;  /* 0x000000ad00007207 */ /* 0x000fca0005800000 */
[----:B------:R-:W-:Y:S01]  /*2ed0*/  IMAD.SHL.U32 R164, R0, 0x2, RZ ;  /* 0x0000000200a47824 */ /* 0x000fe200078e00ff */
[----:B------:R-:W-:-:S05]  /*2ee0*/  MOV R0, c[0x0][0x22c] ;  /* 0x00008b0000007a02 */ /* 0x000fca0000000f00 */
[----:B------:R-:W-:-:S04]  /*2ef0*/  IMAD R0, R0, c[0x0][0x1c0], RZ ;  /* 0x0000700000007a24 */ /* 0x000fc800078e02ff */
[C---:B------:R-:W-:Y:S01]  /*2f00*/  IMAD.SHL.U32 R238, R0.reuse, 0x10, RZ ;  /* 0x0000001000ee7824 */ /* 0x040fe200078e00ff */
[----:B------:R-:W-:-:S04]  /*2f10*/  SHF.L.U32 R217, R0, 0x3, RZ ;  /* 0x0000000300d97819 */ /* 0x000fc800000006ff */
[C---:B------:R-:W-:Y:S02]  /*2f20*/  IADD3 R240, R238.reuse, 0x20, RZ ;  /* 0x00000020eef07810 */ /* 0x040fe40007ffe0ff */
[----:B------:R-:W-:-:S03]  /*2f30*/  IADD3 R239, R238, 0x40, RZ ;  /* 0x00000040eeef7810 */ /* 0x000fc60007ffe0ff */
[C---:B------:R-:W-:Y:S01]  /*2f40*/  IMAD.IADD R235, R217.reuse, 0x1, R240 ;  /* 0x00000001d9eb7824 */ /* 0x040fe200078e02f0 */
[----:B------:R-:W-:-:S03]  /*2f50*/  IADD3 R234, R217, R239, RZ ;  /* 0x000000efd9ea7210 */ /* 0x000fc60007ffe0ff */
[C---:B------:R-:W-:Y:S01]  /*2f60*/  IMAD.IADD R251, R217.reuse, 0x1, R235 ;  /* 0x00000001d9fb7824 */ /* 0x040fe200078e02eb */
[C---:B------:R-:W-:Y:S02]  /*2f70*/  IADD3 R250, R217.reuse, R234, RZ ;  /* 0x000000ead9fa7210 */ /* 0x040fe40007ffe0ff */
[----:B------:R-:W-:Y:S02]  /*2f80*/  IADD3 R2, R174, 0x1800, RZ ;  /* 0x00001800ae027810 */ /* 0x000fe40007ffe0ff */
[C---:B------:R-:W-:Y:S01]  /*2f90*/  IADD3 R222, R217.reuse, R251, RZ ;  /* 0x000000fbd9de7210 */ /* 0x040fe20007ffe0ff */
[----:B------:R-:W-:Y:S01]  /*2fa0*/  IMAD.IADD R220, R217, 0x1, R250 ;  /* 0x00000001d9dc7824 */ /* 0x000fe200078e02fa */
[----:B------:R-:W-:-:S03]  /*2fb0*/  SEL R2, R2, R174, !P3 ;  /* 0x000000ae02027207 */ /* 0x000fc60005800000 */
[C---:B------:R-:W-:Y:S01]  /*2fc0*/  IMAD.IADD R221, R217.reuse, 0x1, R222 ;  /* 0x00000001d9dd7824 */ /* 0x040fe200078e02de */
[----:B------:R-:W-:Y:S01]  /*2fd0*/  IADD3 R219, R217, R220, RZ ;  /* 0x000000dcd9db7210 */ /* 0x000fe20007ffe0ff */
[----:B------:R-:W-:Y:S01]  /*2fe0*/  IMAD.U32 R245, R0, -0x40, RZ ;  /* 0xffffffc000f57824 */ /* 0x000fe200078e00ff */
[----:B------:R-:W-:Y:S01]  /*2ff0*/  SHF.L.U32 R167, R2, 0x1, RZ ;  /* 0x0000000102a77819 */ /* 0x000fe200000006ff */
[C---:B------:R-:W-:Y:S01]  /*3000*/  IMAD R249, R0.reuse, 0x18, RZ ;  /* 0x0000001800f97824 */ /* 0x040fe200078e02ff */
[----:B---3--:R-:W-:Y:S01]  /*3010*/  LOP3.LUT R225, R225, R194, RZ, 0x3c, !PT ;  /* 0x000000c2e1e17212 */ /* 0x008fe200078e3cff */
[C---:B------:R-:W-:Y:S01]  /*3020*/  IMAD R247, R0.reuse, 0x28, RZ ;  /* 0x0000002800f77824 */ /* 0x040fe200078e02ff */
[C---:B------:R-:W-:Y:S01]  /*3030*/  SHF.L.U32 R248, R0.reuse, 0x5, RZ ;  /* 0x0000000500f87819 */ /* 0x040fe200000006ff */
[C---:B------:R-:W-:Y:S01]  /*3040*/  IMAD R246, R0.reuse, 0x30, RZ ;  /* 0x0000003000f67824 */ /* 0x040fe200078e02ff */
[----:B------:R-:W-:Y:S01]  /*3050*/  IADD3 R223, R217, R219, RZ ;  /* 0x000000dbd9df7210 */ /* 0x000fe20007ffe0ff */
[----:B------:R-:W-:-:S02]  /*3060*/  IMAD R244, R0, 0x38, RZ ;  /* 0x0000003800f47824 */ /* 0x000fc400078e02ff */
[----:B-1----:R-:W-:Y:S02]  /*3070*/  IMAD.IADD R224, R217, 0x1, R221 ;  /* 0x00000001d9e07824 */ /* 0x002fe400078e02dd */
.L_x_1126:
        /* <DEDUP_REMOVED lines=100> */
.L_x_1122:
        /* <DEDUP_REMOVED lines=13> */
[----:B------:R-:W-:Y:S05]  /*3790*/  IADD3 R132, -R145, R192, -R209 ;  /* 0x000000c091847210 */ /* 0x000fea0007ffe9d1 */
        /* <DEDUP_REMOVED lines=118> */
.L_x_1123:
        /* <DEDUP_REMOVED lines=60> */
[-C--:B------:R-:W-:Y:S02]  /*42c0*/  LOP3.LUT R8, R17, R225.reuse, RZ, 0x3c, !PT ;  /* 0x000000e111087212 */ /* 0x080fe400078e3cff */
        /* <DEDUP_REMOVED lines=226> */
[----:B------:R-:W-:Y:S02]  /*50f0*/  FSETP.GE.FTZ.AND P5, PT, R184, RZ, PT ;  /* 0x000000ffb800720b */ /* 0x000fe40003fb6000 */
[----:B------:R-:W-:Y:S02]  /*5100*/  ISETP.GT.AND P6, PT, R191, R226, PT ;  /* 0x000000e2bf00720c */ /* 0x000fe40003fc4270 */
        /* <DEDUP_REMOVED lines=85> */
[----:B-----5:R-:W-:Y:S01]  /*5660*/  FADD.FTZ R0, -R178, R4 ;  /* 0x00000004b2007221 */ /* 0x020fe20000010100 */
[C---:B------:R-:W-:Y:S01]  /*5670*/  HMMA.16816.F32 R16, R140.reuse, R134, R16 ;  /* 0x000000868c10723c */ /* 0x040fe20000001810 */
[----:B------:R-:W1:Y:S02]  /*5680*/  LDSM.16.M88.4 R132, [R166+0x13400] ;  /* 0x01340000a684783b */ /* 0x000e640000000200 */
[C---:B------:R-:W-:Y:S01]  /*5690*/  FADD.FTZ R6, -R177.reuse, R6 ;  /* 0x00000006b1067221 */ /* 0x040fe20000010100 */
[----:B------:R-:W-:Y:S01]  /*56a0*/  FSEL R0, R0, R178, P0 ;  /* 0x000000b200007208 */ /* 0x000fe20000000000 */
[----:B------:R-:W-:Y:S01]  /*56b0*/  FADD.FTZ R7, -R177, R7 ;  /* 0x00000007b1077221 */ /* 0x000fe20000010100 */
[----:B------:R-:W-:Y:S01]  /*56c0*/  FSETP.GE.FTZ.AND P0, PT, R162, RZ, PT ;  /* 0x000000ffa200720b */ /* 0x000fe20003f16000 */
[----:B------:R-:W-:Y:S01]  /*56d0*/  FADD.FTZ R8, -R176, R8 ;  /* 0x00000008b0087221 */ /* 0x000fe20000010100 */
[-C--:B------:R-:W-:Y:S01]  /*56e0*/  FSEL R6, R6, R177.reuse, P1 ;  /* 0x000000b106067208 */ /* 0x080fe20000800000 */
[----:B------:R-:W-:Y:S01]  /*56f0*/  FADD.FTZ R5, -R178, R5 ;  /* 0x00000005b2057221 */ /* 0x000fe20000010100 */
[----:B------:R-:W-:Y:S02]  /*5700*/  FSETP.GE.FTZ.AND P1, PT, R148, RZ, PT ;  /* 0x000000ff9400720b */ /* 0x000fe40003f36000 */
        /* <DEDUP_REMOVED lines=9> */
[----:B------:R-:W-:Y:S01]  /*57a0*/  FSETP.GE.FTZ.AND P2, PT, R145, RZ, PT ;  /* 0x000000ff9100720b */ /* 0x000fe20003f56000 */
[----:B------:R-:W-:Y:S01]  /*57b0*/  FADD.FTZ R10, -R175, R10 ;  /* 0x0000000aaf0a7221 */ /* 0x000fe20000010100 */
[-C--:B------:R-:W-:Y:S01]  /*57c0*/  FSEL R11, R11, R175.reuse, P0 ;  /* 0x000000af0b0b7208 */ /* 0x080fe20000000000 */
[----:B------:R-:W-:Y:S01]  /*57d0*/  FMUL.FTZ R158, R158, R0 ;  /* 0x000000009e9e7220 */ /* 0x000fe20000410000 */
[----:B------:R-:W-:Y:S01]  /*57e0*/  FSETP.GE.FTZ.AND P0, PT, R163, RZ, PT ;  /* 0x000000ffa300720b */ /* 0x000fe20003f16000 */
[----:B------:R-:W-:Y:S01]  /*57f0*/  FADD.FTZ R0, -R177, R19 ;  /* 0x00000013b1007221 */ /* 0x000fe20000010100 */
[-C--:B------:R-:W-:Y:S01]  /*5800*/  FSEL R9, R9, R176.reuse, P2 ;  /* 0x000000b009097208 */ /* 0x080fe20001000000 */
[----:B------:R-:W-:Y:S01]  /*5810*/  FADD.FTZ R12, -R176, R12 ;  /* 0x0000000cb00c7221 */ /* 0x000fe20000010100 */
[----:B------:R-:W-:Y:S01]  /*5820*/  FSEL R6, R6, R175, P0 ;  /* 0x000000af06067208 */ /* 0x000fe20000000000 */
[----:B------:R-:W-:Y:S01]  /*5830*/  FADD.FTZ R8, -R176, R13 ;  /* 0x0000000db0087221 */ /* 0x000fe20000010100 */
[----:B------:R-:W-:Y:S01]  /*5840*/  FSETP.GE.FTZ.AND P0, PT, R183, RZ, PT ;  /* 0x000000ffb700720b */ /* 0x000fe20003f16000 */
[----:B------:R-:W-:Y:S01]  /*5850*/  FMUL.FTZ R162, R162, R7 ;  /* 0x00000007a2a27220 */ /* 0x000fe20000410000 */
        /* <DEDUP_REMOVED lines=8> */
[-C--:B-1----:R-:W-:Y:S01]  /*58e0*/  HMMA.16816.F32 R20, R140, R132.reuse, R20 ;  /* 0x000000848c14723c */ /* 0x082fe20000001814 */
[----:B------:R-:W-:Y:S01]  /*58f0*/  FADD.FTZ R4, -R178, R17 ;  /* 0x00000011b2047221 */ /* 0x000fe20000010100 */
[----:B------:R-:W-:Y:S01]  /*5900*/  FSEL R0, R0, R177, P0 ;  /* 0x000000b100007208 */ /* 0x000fe20000000000 */
[----:B------:R-:W-:Y:S01]  /*5910*/  FADD.FTZ R2, -R177, R18 ;  /* 0x00000012b1027221 */ /* 0x000fe20000010100 */
        /* <DEDUP_REMOVED lines=17> */
[-C--:B------:R-:W-:Y:S01]  /*5a30*/  FSEL R4, R4, R178.reuse, P2 ;  /* 0x000000b204047208 */ /* 0x080fe20001000000 */
[----:B------:R-:W-:Y:S01]  /*5a40*/  FADD.FTZ R23, -R177, R23 ;  /* 0x00000017b1177221 */ /* 0x000fe20000010100 */
[----:B------:R-:W-:Y:S01]  /*5a50*/  HMMA.16816.F32 R32, R140, R134, R32 ;  /* 0x000000868c20723c */ /* 0x000fe20000001820 */
[----:B------:R-:W-:Y:S02]  /*5a60*/  FSETP.GE.FTZ.AND P3, PT, R185, RZ, PT ;  /* 0x000000ffb900720b */ /* 0x000fe40003f76000 */
[C---:B------:R-:W-:Y:S01]  /*5a70*/  FADD.FTZ R20, -R178.reuse, R20 ;  /* 0x00000014b2147221 */ /* 0x040fe20000010100 */
[-C--:B------:R-:W-:Y:S01]  /*5a80*/  FSEL R0, R23, R177.reuse, P0 ;  /* 0x000000b117007208 */ /* 0x080fe20000000000 */
[----:B------:R-:W-:Y:S01]  /*5a90*/  FADD.FTZ R21, -R178, R21 ;  /* 0x00000015b2157221 */ /* 0x000fe20000010100 */
[----:B------:R-:W-:Y:S01]  /*5aa0*/  FSETP.GE.FTZ.AND P0, PT, R152, RZ, PT ;  /* 0x000000ff9800720b */ /* 0x000fe20003f16000 */
[----:B------:R-:W-:Y:S01]  /*5ab0*/  FADD.FTZ R27, -R175, R27 ;  /* 0x0000001baf1b7221 */ /* 0x000fe20000010100 */
[----:B------:R-:W-:Y:S01]  /*5ac0*/  FSEL R2, R2, R177, P1 ;  /* 0x000000b102027208 */ /* 0x000fe20000800000 */
[----:B------:R-:W-:Y:S01]  /*5ad0*/  FADD.FTZ R22, -R177, R22 ;  /* 0x00000016b1167221 */ /* 0x000fe20000010100 */
[----:B------:R-:W-:Y:S02]  /*5ae0*/  FSETP.GE.FTZ.AND P2, PT, R157, RZ, PT ;  /* 0x000000ff9d00720b */ /* 0x000fe40003f56000 */
[----:B------:R-:W-:Y:S01]  /*5af0*/  FMUL.FTZ R9, R182, R5 ;  /* 0x00000005b6097220 */ /* 0x000fe20000410000 */
        /* <DEDUP_REMOVED lines=19> */
[----:B------:R-:W-:Y:S01]  /*5c30*/  FMUL.FTZ R18, R152, R0 ;  /* 0x0000000098127220 */ /* 0x000fe20000410000 */
[-C--:B------:R-:W-:Y:S01]  /*5c40*/  FSEL R2, R26, R175.reuse, P1 ;  /* 0x000000af1a027208 */ /* 0x080fe20000800000 */
[----:B------:R-:W-:Y:S01]  /*5c50*/  FADD.FTZ R28, -R176, R28 ;  /* 0x0000001cb01c7221 */ /* 0x000fe20000010100 */
[----:B------:R-:W-:Y:S01]  /*5c60*/  FSETP.GE.FTZ.AND P3, PT, R149, RZ, PT ;  /* 0x000000ff9500720b */ /* 0x000fe20003f76000 */
[----:B------:R-:W-:Y:S01]  /*5c70*/  FADD.FTZ R0, -R177, R34 ;  /* 0x00000022b1007221 */ /* 0x000fe20000010100 */
[----:B------:R-:W-:Y:S01]  /*5c80*/  FSETP.GE.FTZ.AND P1, PT, R144, RZ, PT ;  /* 0x000000ff9000720b */ /* 0x000fe20003f36000 */
[----:B------:R-:W-:Y:S02]  /*5c90*/  FMUL.FTZ R146, R146, R2 ;  /* 0x0000000292927220 */ /* 0x000fe40000410000 */
[----:B------:R-:W-:Y:S01]  /*5ca0*/  FADD.FTZ R2, -R178, R32 ;  /* 0x00000020b2027221 */ /* 0x000fe20000010100 */
[----:B------:R-:W-:Y:S01]  /*5cb0*/  FSEL R30, R30, R175, P1 ;  /* 0x000000af1e1e7208 */ /* 0x000fe20000800000 */
[----:B------:R-:W-:Y:S01]  /*5cc0*/  FMUL.FTZ R7, R157, R4 ;  /* 0x000000049d077220 */ /* 0x000fe20000410000 */
[----:B------:R-:W-:Y:S01]  /*5cd0*/  FSEL R4, R25, R176, P3 ;  /* 0x000000b019047208 */ /* 0x000fe20001800000 */
[----:B------:R-:W-:Y:S01]  /*5ce0*/  @P0 FADD.FTZ R175, -R175, R31 ;  /* 0x0000001fafaf0221 */ /* 0x000fe20000010100 */
[----:B------:R-:W-:Y:S01]  /*5cf0*/  FSETP.GE.FTZ.AND P3, PT, R188, RZ, PT ;  /* 0x000000ffbc00720b */ /* 0x000fe20003f76000 */
[----:B------:R-:W-:Y:S01]  /*5d00*/  FMUL.FTZ R19, R153, R5 ;  /* 0x0000000599137220 */ /* 0x000fe20000410000 */
[----:B------:R-:W-:Y:S01]  /*5d10*/  FSETP.GE.FTZ.AND P1, PT, R189, RZ, PT ;  /* 0x000000ffbd00720b */ /* 0x000fe20003f36000 */
[----:B------:R-:W-:Y:S01]  /*5d20*/  FMUL.FTZ R149, R149, R4 ;  /* 0x0000000495957220 */ /* 0x000fe20000410000 */
[----:B------:R-:W-:Y:S01]  /*5d30*/  FSETP.GE.FTZ.AND P0, PT, R187, RZ, PT ;  /* 0x000000ffbb00720b */ /* 0x000fe20003f16000 */
[----:B------:R-:W-:Y:S01]  /*5d40*/  FMUL.FTZ R30, R144, R30 ;  /* 0x0000001e901e7220 */ /* 0x000fe20000410000 */
[----:B------:R-:W-:Y:S01]  /*5d50*/  FSEL R28, R28, R176, P3 ;  /* 0x000000b01c1c7208 */ /* 0x000fe20001800000 */
[----:B------:R-:W-:Y:S01]  /*5d60*/  @P2 FADD.FTZ R176, -R176, R29 ;  /* 0x0000001db0b02221 */ /* 0x000fe20000010100 */
[----:B------:R-:W-:Y:S01]  /*5d70*/  FSEL R2, R2, R178, P1 ;  /* 0x000000b202027208 */ /* 0x000fe20000800000 */
[----:B------:R-:W-:Y:S01]  /*5d80*/  @P5 FADD.FTZ R178, -R178, R33 ;  /* 0x00000021b2b25221 */ /* 0x000fe20000010100 */
[----:B------:R-:W-:Y:S01]  /*5d90*/  FSEL R0, R0, R177, P0 ;  /* 0x000000b100007208 */ /* 0x000fe20000000000 */
[----:B------:R-:W-:Y:S02]  /*5da0*/  @P4 FADD.FTZ R177, -R177, R35 ;  /* 0x00000023b1b14221 */ /* 0x000fe40000010100 */
        /* <DEDUP_REMOVED lines=27> */
.L_x_1124:
        /* <DEDUP_REMOVED lines=118> */
.L_x_1125:
[----:B------:R-:W-:Y:S01]  /*66c0*/  LDSM.16.M88.4 R24, [R168] ;  /* 0x00000000a818783b */ /* 0x000fe20000000200 */
[C---:B------:R-:W-:Y:S03]  /*66d0*/  LEA R180, P0, R245.reuse, R204, 0x2 ;  /* 0x000000ccf5b47211 */ /* 0x040fe600078010ff */
[----:B------:R-:W2:Y:S01]  /*66e0*/  LDSM.16.MT88.4 R8, [R0+0x9000] ;  /* 0x009000000008783b */ /* 0x000ea20000004200 */
[----:B------:R-:W-:Y:S03]  /*66f0*/  LEA.HI.X.SX32 R179, R245, R205, 0x2, P0 ;  /* 0x000000cdf5b37211 */ /* 0x000fe600000f16ff */
[----:B------:R-:W3:Y:S04]  /*6700*/  LDSM.16.MT88.4 R16, [R0+0xb000] ;  /* 0x00b000000010783b */ /* 0x000ee80000004200 */
[----:B------:R-:W4:Y:S04]  /*6710*/  LDSM.16.MT88.4 R28, [R0+0xd000] ;  /* 0x00d00000001c783b */ /* 0x000f280000004200 */
[----:B------:R-:W-:Y:S04]  /*6720*/  LDSM.16.M88.4 R32, [R169] ;  /* 0x00000000a920783b */ /* 0x000fe80000000200 */
[----:B------:R-:W1:Y:S04]  /*6730*/  LDSM.16.MT88.4 R132, [R0+0x9400] ;  /* 0x009400000084783b */ /* 0x000e680000004200 */
[----:B------:R-:W1:Y:S04]  /*6740*/  LDSM.16.MT88.4 R136, [R0+0xb400] ;  /* 0x00b400000088783b */ /* 0x000e680000004200 */
[----:B------:R-:W1:Y:S04]  /*6750*/  LDSM.16.MT88.4 R140, [R0+0xd400] ;  /* 0x00d40000008c783b */ /* 0x000e680000004200 */
[----:B------:R-:W-:Y:S04]  /*6760*/  LDSM.16.M88.4 R144, [R171] ;  /* 0x00000000ab90783b */ /* 0x000fe80000000200 */
[----:B------:R-:W1:Y:S04]  /*6770*/  LDSM.16.MT88.4 R148, [R0+0x9800] ;  /* 0x009800000094783b */ /* 0x000e680000004200 */
[----:B------:R-:W1:Y:S01]  /*6780*/  LDSM.16.MT88.4 R152, [R0+0xb800] ;  /* 0x00b800000098783b */ /* 0x000e620000004200 */
[C---:B--2---:R-:W-:Y:S03]  /*6790*/  HMMA.16816.F32 R4, R24.reuse, R8, RZ ;  /* 0x000000081804723c */ /* 0x044fe600000018ff */
[----:B------:R-:W-:Y:S05]  /*67a0*/  LDSM.16.MT88.4 R156, [R0+0xbc00] ;  /* 0x00bc0000009c783b */ /* 0x000fea0000004200 */
        /* <DEDUP_REMOVED lines=59> */
[----:B---3--:R-:W-:Y:S04]  /*6b60*/  LOP3.LUT R0, R191, 0x1, RZ, 0xc0, !PT ;  /* 0x00000001bf007812 */ /* 0x008fe800078ec0ff */
        /* <DEDUP_REMOVED lines=70> */
[C---:B------:R-:W-:Y:S01]  /*6fd0*/  LEA R6, P1, R219.reuse, R28, 0x2 ;  /* 0x0000001cdb067211 */ /* 0x040fe200078210ff */
[----:B------:R-:W-:Y:S01]  /*6fe0*/  RED.E.ADD.F32.FTZ.RN.STRONG.GPU [R30.64+0x100], R21 ;  /* 0x000100151e00798e */ /* 0x000fe2000c10e786 */
[-C--:B------:R-:W-:Y:S02]  /*6ff0*/  LEA.HI.X.SX32 R9, R220, R29.reuse, 0x2, P2 ;  /* 0x0000001ddc097211 */ /* 0x080fe400010f16ff */
[-C--:B------:R-:W-:Y:S01]  /*7000*/  LEA.HI.X.SX32 R7, R219, R29.reuse, 0x2, P1 ;  /* 0x0000001ddb077211 */ /* 0x080fe200008f16ff */
        /* <DEDUP_REMOVED lines=296> */
.L_x_1127:
        /* <DEDUP_REMOVED lines=15> */
.L_x_1128:
        /* <DEDUP_REMOVED lines=44> */
.L_x_1130:
[----:B------:R-:W-:Y:S05]  /*8640*/  BSYNC B0 ;  /* 0x0000000000007941 */ /* 0x000fea0003800000 */
.L_x_1129:
        /* <DEDUP_REMOVED lines=17> */
.L_x_1132:
[----:B------:R-:W-:Y:S05]  /*8760*/  BSYNC B0 ;  /* 0x0000000000007941 */ /* 0x000fea0003800000 */
.L_x_1131:
        /* <DEDUP_REMOVED lines=22> */
.L_x_1134:
[----:B------:R-:W-:Y:S05]  /*88d0*/  BSYNC B0 ;  /* 0x0000000000007941 */ /* 0x000fea0003800000 */
.L_x_1133:
        /* <DEDUP_REMOVED lines=13> */
.L_x_1121:
[----:B------:R-:W-:Y:S05]  /*89b0*/  BSYNC B1 ;  /* 0x0000000000017941 */ /* 0x000fea0003800000 */
.L_x_1107:
        /* <DEDUP_REMOVED lines=9> */
.L_x_1135:
[----:B------:R-:W-:Y:S05]  /*8a50*/  EXIT ;  /* 0x000000000000794d */ /* 0x000fea0003800000 */
.L_x_1137:
        /* <DEDUP_REMOVED lines=10> */
.L_x_1309:


//--------------------- .text._ZN5flash44flash_bwd_dq_dk_dv_loop_seqk_parallel_kernelI23Flash_bwd_kernel_traitsILi96ELi64ELi128ELi8ELi2ELi4ELi4ELb0ELb0EN7cutlass6half_tE19Flash_kernel_traitsILi96ELi64ELi128ELi8ES3_EELb0ELb0ELb1ELb0ELb0ELb1ELb1EEEvNS_16Flash_bwd_paramsE --------------------------
	.section	.text._ZN5flash44flash_bwd_dq_dk_dv_loop_seqk_parallel_kernelI23Flash_bwd_kernel_traitsILi96ELi64ELi128ELi8ELi2ELi4ELi4ELb0ELb0EN7cutlass6half_tE19Flash_kernel_traitsILi96ELi64ELi128ELi8ES3_EELb0ELb0ELb1ELb0ELb0ELb1ELb1EEEvNS_16Flash_bwd_paramsE,"ax",@progbits
	.sectioninfo	@"SHI_REGISTERS=255"
	.align	128
        .global         _ZN5flash44flash_bwd_dq_dk_dv_loop_seqk_parallel_kernelI23Flash_bwd_kernel_traitsILi96ELi64ELi128ELi8ELi2ELi4ELi4ELb0ELb0EN7cutlass6half_tE19Flash_kernel_traitsILi96ELi64ELi128ELi8ES3_EELb0ELb0ELb1ELb0ELb0ELb1ELb1EEEvNS_16Flash_bwd_paramsE
        .type           _ZN5flash44flash_bwd_dq_dk_dv_loop_seqk_parallel_kernelI23Flash_bwd_kernel_traitsILi96ELi64ELi128ELi8ELi2ELi4ELi4ELb0ELb0EN7cutlass6half_tE19Flash_kernel_traitsILi96ELi64ELi128ELi8ES3_EELb0ELb0ELb1ELb0ELb0ELb1ELb1EEEvNS_16Flash_bwd_paramsE,@function
        .size           _ZN5flash44flash_bwd_dq_dk_dv_loop_seqk_parallel_kernelI23Flash_bwd_kernel_traitsILi96ELi64ELi128ELi8ELi2ELi4ELi4ELb0ELb0EN7cutlass6half_tE19Flash_kernel_traitsILi96ELi64ELi128ELi8ES3_EELb0ELb0ELb1ELb0ELb0ELb1ELb1EEEvNS_16Flash_bwd_paramsE,(.L_x_1310 - _ZN5flash44flash_bwd_dq_dk_dv_loop_seqk_parallel_kernelI23Flash_bwd_kernel_traitsILi96ELi64ELi128ELi8ELi2ELi4ELi4ELb0ELb0EN7cutlass6half_tE19Flash_kernel_traitsILi96ELi64ELi128ELi8ES3_EELb0ELb0ELb1ELb0ELb0ELb1ELb1EEEvNS_16Flash_bwd_paramsE)
        .other          _ZN5flash44flash_bwd_dq_dk_dv_loop_seqk_parallel_kernelI23Flash_bwd_kernel_traitsILi96ELi64ELi128ELi8ELi2ELi4ELi4ELb0ELb0EN7cutlass6half_tE19Flash_kernel_traitsILi96ELi64ELi128ELi8ES3_EELb0ELb0ELb1ELb0ELb0ELb1ELb1EEEvNS_16Flash_bwd_paramsE,@"STO_CUDA_ENTRY STV_DEFAULT"
_ZN5flash44flash_bwd_dq_dk_dv_loop_seqk_parallel_kernelI23Flash_bwd_kernel_traitsILi96ELi64ELi128ELi8ELi2ELi4ELi4ELb0ELb0EN7cutlass6half_tE19Flash_kernel_traitsILi96ELi64ELi128ELi8ES3_EELb0ELb0ELb1ELb0ELb0ELb1ELb1EEEvNS_16Flash_bwd_paramsE:
.text._ZN5flash44flash_bwd_dq_dk_dv_loop_seqk_parallel_kernelI23Flash_bwd_kernel_traitsILi96ELi64ELi128ELi8ELi2ELi4ELi4ELb0ELb0EN7cutlass6half_tE19Flash_kernel_traitsILi96ELi64ELi128ELi8ES3_EELb0ELb0ELb1ELb0ELb0ELb1ELb1EEEvNS_16Flash_bwd_paramsE:
        /* <DEDUP_REMOVED lines=59> */
[----:B------:R-:W-:Y:S01]  /*03b0*/  LEA.HI R7, R21, R22, RZ, 0x3 ;  /* 0x0000001615077211 */ /* 0x000fe200078f18ff */
        /* <DEDUP_REMOVED lines=27> */
[-C--:B------:R-:W-:Y:S01]  /*0570*/  LEA.HI R2, R21, R22.reuse, RZ, 0x6 ;  /* 0x0000001615027211 */ /* 0x080fe200078f30ff */
        /* <DEDUP_REMOVED lines=11> */
[----:B------:R-:W-:Y:S01]  /*0630*/  LEA.HI R8, R21, R22, RZ, 0x7 ;  /* 0x0000001615087211 */ /* 0x000fe200078f38ff */
[----:B------:R-:W-:Y:S01]  /*0640*/  IMAD.IADD R3, R5, 0x1, -R0 ;  /* 0x0000000105037824 */ /* 0x000fe200078e0a00 */
[----:B------:R-:W-:Y:S01]  /*0650*/  LOP3.LUT P4, RZ, R9, 0x2, RZ, 0xc0, !PT ;  /* 0x0000000209ff7812 */ /* 0x000fe2000788c0ff */
[----:B------:R-:W-:Y:S01]  /*0660*/  IMAD.IADD R0, R22, 0x1, -R4 ;  /* 0x0000000116007824 */ /* 0x000fe200078e0a04 */
[----:B------:R-:W-:Y:S01]  /*0670*/  USHF.R.S32.HI UR60, URZ, 0x1f, UR38 ;  /* 0x0000001f3f3c7899 */ /* 0x000fe20008011426 */
[----:B------:R-:W-:Y:S01]  /*0680*/  IMAD R20, R2, 0x8, R3 ;  /* 0x0000000802147824 */ /* 0x000fe200078e0203 */
[----:B------:R-:W-:Y:S01]  /*0690*/  UIMAD.WIDE.U32 UR44, UR36, UR46, URZ ;  /* 0x0000002e242c72a5 */ /* 0x000fe2000f8e003f */
[----:B------:R-:W-:Y:S01]  /*06a0*/  IMAD.SHL.U32 R22, R22, 0x2, RZ ;  /* 0x0000000216167824 */ /* 0x000fe200078e00ff */
[----:B------:R-:W-:Y:S01]  /*06b0*/  SHF.R.S32.HI R3, RZ, 0x1f, R0 ;  /* 0x0000001fff037819 */ /* 0x000fe20000011400 */
[----:B------:R-:W-:Y:S01]  /*06c0*/  UIMAD UR53, UR37, UR46, URZ ;  /* 0x0000002e253572a4 */ /* 0x000fe2000f8e023f */
[-C--:B------:R-:W-:Y:S01]  /*06d0*/  LEA.HI R2, R0, R0.reuse, RZ, 0x1 ;  /* 0x0000000000027211 */ /* 0x080fe200078f08ff */
[----:B------:R-:W-:Y:S01]  /*06e0*/  USHF.R.S32.HI UR55, URZ, 0x1f, UR49 ;  /* 0x0000001f3f377899 */ /* 0x000fe20008011431 */
[----:B------:R-:W-:Y:S01]  /*06f0*/  LEA.HI R10, R3, R0, RZ, 0x3 ;  /* 0x00000000030a7211 */ /* 0x000fe200078f18ff */
[----:B------:R-:W-:Y:S01]  /*0700*/  UIMAD UR52, UR6, UR52, URZ ;  /* 0x00000034063472a4 */ /* 0x000fe2000f8e023f */
[----:B------:R-:W-:Y:S01]  /*0710*/  LOP3.LUT R4, R2, 0x7fffffe, RZ, 0xc0, !PT ;  /* 0x07fffffe02047812 */ /* 0x000fe200078ec0ff */
[----:B------:R-:W-:Y:S01]  /*0720*/  @!UP5 UIMAD UR51, UR7, UR51, URZ ;  /* 0x000000330733d2a4 */ /* 0x000fe2000f8e023f */
[----:B------:R-:W-:Y:S01]  /*0730*/  LOP3.LUT R3, R10, 0xfffffff8, RZ, 0xc0, !PT ;  /* 0xfffffff80a037812 */ /* 0x000fe200078ec0ff */
[----:B------:R-:W-:-:S02]  /*0740*/  USHF.R.S32.HI UR50, URZ, 0x1f, UR43 ;  /* 0x0000001f3f327899 */ /* 0x000fc4000801142b */
[C---:B------:R-:W-:Y:S01]  /*0750*/  IMAD.IADD R18, R0.reuse, 0x1, -R4 ;  /* 0x0000000100127824 */ /* 0x040fe200078e0a04 */
[----:B------:R-:W-:Y:S01]  /*0760*/  LOP3.LUT R4, R9, 0x1, RZ, 0xc0, !PT ;  /* 0x0000000109047812 */ /* 0x000fe200078ec0ff */
[----:B------:R-:W-:Y:S01]  /*0770*/  IMAD.IADD R15, R0, 0x1, -R3 ;  /* 0x00000001000f7824 */ /* 0x000fe200078e0a03 */
[----:B------:R-:W-:Y:S01]  /*0780*/  SHF.R.S32.HI R3, RZ, 0x1, R6 ;  /* 0x00000001ff037819 */ /* 0x000fe20000011406 */
[----:B------:R-:W-:Y:S01]  /*0790*/  IMAD.SHL.U32 R0, R5, 0x40, RZ ;  /* 0x0000004005007824 */ /* 0x000fe200078e00ff */
[--C-:B------:R-:W-:Y:S01]  /*07a0*/  SHF.R.S32.HI R6, RZ, 0x1, R2.reuse ;  /* 0x00000001ff067819 */ /* 0x100fe20000011402 */
[----:B------:R-:W-:Y:S01]  /*07b0*/  UMOV UR41, 0xffffd000 ;  /* 0xffffd00000297882 */ /* 0x000fe20000000000 */
        /* <DEDUP_REMOVED lines=35> */
[----:B------:R1:W-:Y:S01]  /*09f0*/  STL [R1], R9 ;  /* 0x0000000901007387 */ /* 0x0003e20000100800 */
        /* <DEDUP_REMOVED lines=8> */
[----:B------:R-:W-:Y:S02]  /*0a80*/  SEL R177, R180, 0xffffffe0, !P1 ;  /* 0xffffffe0b4b17807 */ /* 0x000fe40004800000 */
        /* <DEDUP_REMOVED lines=23> */
[----:B------:R-:W-:Y:S01]  /*0c00*/  IMAD.IADD R198, R199, 0x1, R196 ;  /* 0x00000001c7c67824 */ /* 0x000fe200078e02c4 */
[----:B------:R-:W-:Y:S02]  /*0c10*/  SHF.R.U32.HI R6, RZ, 0x3, R0 ;  /* 0x00000003ff067819 */ /* 0x000fe40000011600 */
[----:B------:R-:W-:Y:S02]  /*0c20*/  SHF.R.U32.HI R4, RZ, 0x3, R2 ;  /* 0x00000003ff047819 */ /* 0x000fe40000011602 */
[--C-:B------:R-:W-:Y:S01]  /*0c30*/  LOP3.LUT R6, R6, R0, R3.reuse, 0x1e, !PT ;  /* 0x0000000006067212 */ /* 0x100fe200078e1e03 */
[----:B------:R-:W-:Y:S01]  /*0c40*/  IMAD.SHL.U32 R0, R18, 0x20, RZ ;  /* 0x0000002012007824 */ /* 0x000fe200078e00ff */
[----:B------:R-:W-:-:S02]  /*0c50*/  LOP3.LUT R3, R4, R2, R3, 0x1e, !PT ;  /* 0x0000000204037212 */ /* 0x000fc400078e1e03 */
        /* <DEDUP_REMOVED lines=13> */
[----:B------:R-:W-:Y:S01]  /*0d30*/  IADD3 R247, R246, 0x20, RZ ;  /* 0x00000020f6f77810 */ /* 0x000fe20007ffe0ff */
[----:B------:R-:W-:Y:S01]  /*0d40*/  IMAD.IADD R179, R176, 0x1, R178 ;  /* 0x00000001b0b37824 */ /* 0x000fe200078e02b2 */
[----:B------:R-:W-:Y:S01]  /*0d50*/  SHF.R.S32.HI R2, RZ, 0x1f, R0 ;  /* 0x0000001fff027819 */ /* 0x000fe20000011400 */
[----:B------:R-:W-:Y:S01]  /*0d60*/  IMAD.SHL.U32 R3, R5, 0x2, RZ ;  /* 0x0000000205037824 */ /* 0x000fe200078e00ff */
[----:B------:R-:W-:Y:S01]  /*0d70*/  @P3 IADD3 R247, R246, -0x20, RZ ;  /* 0xffffffe0f6f73810 */ /* 0x000fe20007ffe0ff */
[----:B------:R-:W-:Y:S01]  /*0d80*/  IMAD.IADD R196, R196, 0x1, R197 ;  /* 0x00000001c4c47824 */ /* 0x000fe200078e02c5 */
[C---:B------:R-:W-:Y:S01]  /*0d90*/  SHF.L.U64.HI R2, R0.reuse, 0x2, R2 ;  /* 0x0000000200027819 */ /* 0x040fe20000010202 */
[----:B------:R-:W-:-:S02]  /*0da0*/  IMAD.SHL.U32 R0, R0, 0x4, RZ ;  /* 0x0000000400007824 */ /* 0x000fc400078e00ff */
[----:B------:R-:W-:Y:S02]  /*0db0*/  IMAD.IADD R178, R177, 0x1, R178 ;  /* 0x00000001b1b27824 */ /* 0x000fe400078e02b2 */
.L_x_1168:
        /* <DEDUP_REMOVED lines=12> */
[----:B-1----:R-:W-:Y:S01]  /*0e80*/  IMAD.U32 R4, RZ, RZ, UR6 ;  /* 0x00000006ff047e24 */ /* 0x002fe2000f8e00ff */
        /* <DEDUP_REMOVED lines=40> */
.L_x_1138:
        /* <DEDUP_REMOVED lines=67> */
.L_x_1140:
        /* <DEDUP_REMOVED lines=18> */
.L_x_1141:
[----:B------:R-:W-:Y:S01]  /*1660*/  IABS R6, c[0x0][0x1c8] ;  /* 0x0000720000067a13 */ /* 0x000fe20000000000 */
[----:B------:R-:W-:Y:S01]  /*1670*/  ULDC.64 UR12, c[0x0][0x370] ;  /* 0x0000dc00000c7ab9 */ /* 0x000fe20000000a00 */
[----:B------:R-:W-:Y:S01]  /*1680*/  ISETP.NE.AND P2, PT, RZ, c[0x0][0x1c8], PT ;  /* 0x00007200ff007a0c */ /* 0x000fe20003f45270 */
[----:B------:R-:W-:Y:S01]  /*1690*/  @UP3 UIMAD.WIDE.U32 UR8, UR16, UR12, URZ ;  /* 0x0000000c100832a5 */ /* 0x000fe2000f8e003f */
[----:B------:R-:W1:Y:S01]  /*16a0*/  I2F.RP R4, R6 ;  /* 0x0000000600047306 */ /* 0x000e620000209400 */
[----:B------:R-:W-:Y:S02]  /*16b0*/  ULDC UR10, c[0x0][0x224] ;  /* 0x00008900000a7ab9 */ /* 0x000fe40000000800 */
[----:B------:R-:W-:Y:S02]  /*16c0*/  @UP3 UIMAD UR27, UR16, UR13, UR9 ;  /* 0x0000000d101b32a4 */ /* 0x000fe4000f8e0209 */
[----:B------:R-:W-:Y:S02]  /*16d0*/  ULDC UR15, c[0x0][0x234] ;  /* 0x00008d00000f7ab9 */ /* 0x000fe40000000800 */
[----:B------:R-:W-:-:S02]  /*16e0*/  @UP3 UMOV UR23, UR8 ;  /* 0x0000000800173c82 */ /* 0x000fc40008000000 */
[----:B------:R-:W-:Y:S02]  /*16f0*/  ULDC.64 UR8, c[0x0][0x368] ;  /* 0x0000da0000087ab9 */ /* 0x000fe40000000a00 */
[----:B------:R-:W-:Y:S02]  /*1700*/  @!UP3 UIMAD UR7, UR40, UR8, URZ ;  /* 0x000000082807b2a4 */ /* 0x000fe4000f8e023f */
[----:B------:R-:W-:Y:S02]  /*1710*/  ULDC.64 UR12, c[0x0][0x3d8] ;  /* 0x0000f600000c7ab9 */ /* 0x000fe40000000a00 */
[----:B------:R-:W-:Y:S01]  /*1720*/  @!UP3 UIMAD UR7, UR32, UR9, UR7 ;  /* 0x000000092007b2a4 */ /* 0x000fe2000f8e0207 */
[----:B-1----:R-:W1:Y:S01]  /*1730*/  MUFU.RCP R4, R4 ;  /* 0x0000000400047308 */ /* 0x002e620000001000 */
[----:B------:R-:W-:Y:S02]  /*1740*/  @!UP3 UIMAD.WIDE.U32 UR8, UR32, UR8, URZ ;  /* 0x000000082008b2a5 */ /* 0x000fe4000f8e003f */
[----:B------:R-:W-:-:S02]  /*1750*/  USHF.R.S32.HI UR26, URZ, 0x1f, UR24 ;  /* 0x0000001f3f1a7899 */ /* 0x000fc40008011418 */
        /* <DEDUP_REMOVED lines=27> */
[----:B------:R-:W-:-:S03]  /*1910*/  IMAD.HI.U32 R2, R2, R0, RZ ;  /* 0x0000000002027227 */ /* 0x000fc600078e00ff */
        /* <DEDUP_REMOVED lines=26> */
.L_x_1142:
[----:B------:R-:W-:Y:S02]  /*1ac0*/  UMOV UR15, UR52 ;  /* 0x00000034000f7c82 */ /* 0x000fe40008000000 */
.L_x_1143:
[----:B------:R-:W2:Y:S04]  /*1ad0*/  LDL.64 R4, [R1+0x8] ;  /* 0x0000080001047983 */ /* 0x000ea80000100a00 */
[----:B------:R1:W2:Y:S01]  /*1ae0*/  LDL.64 R18, [R1+0x8] ;  /* 0x0000080001127983 */ /* 0x0002a20000100a00 */
[----:B------:R-:W-:Y:S01]  /*1af0*/  UIADD3 UR8, UP4, UP3, UR8, UR43, UR49 ;  /* 0x0000002b08087290 */ /* 0x000fe2000fb9e031 */
[----:B------:R-:W-:Y:S01]  /*1b00*/  IMAD.U32 R12, RZ, RZ, UR5 ;  /* 0x00000005ff0c7e24 */ /* 0x000fe2000f8e00ff */
[----:B------:R-:W-:Y:S01]  /*1b10*/  UMOV UR16, 0x4 ;  /* 0x0000000400107882 */ /* 0x000fe20000000000 */
[----:B------:R-:W3:Y:S01]  /*1b20*/  S2R R14, SR_TID.X ;  /* 0x00000000000e7919 */ /* 0x000ee20000002100 */
        /* <DEDUP_REMOVED lines=20> */
[----:B------:R-:W-:-:S02]  /*1c70*/  UIMAD.WIDE UR8, UR8, UR16, UR4 ;  /* 0x00000010080872a5 */ /* 0x000fc4000f8e0204 */
[----:B------:R-:W-:Y:S01]  /*1c80*/  UIADD3 UR7, -UR6, UR11, UR24 ;  /* 0x0000000b06077290 */ /* 0x000fe2000fffe118 */
[----:B------:R-:W-:Y:S01]  /*1c90*/  SHF.R.S32.HI R16, RZ, 0x1f, R0 ;  /* 0x0000001fff107819 */ /* 0x000fe20000011400 */
[----:B------:R-:W-:Y:S01]  /*1ca0*/  ULDC.64 UR4, c[0x0][0x3c8] ;  /* 0x0000f20000047ab9 */ /* 0x000fe20000000a00 */
[----:B------:R-:W-:Y:S02]  /*1cb0*/  IADD3 R6, P0, R0, UR17, RZ ;  /* 0x0000001100067c10 */ /* 0x000fe4000ff1e0ff */
[----:B------:R-:W-:Y:S02]  /*1cc0*/  UMOV UR14, UR8 ;  /* 0x00000008000e7c82 */ /* 0x000fe40008000000 */
[----:B------:R-:W-:Y:S01]  /*1cd0*/  IADD3.X R7, R16, UR28, RZ, P0, !PT ;  /* 0x0000001c10077c10 */ /* 0x000fe200087fe4ff */
[----:B------:R-:W-:Y:S02]  /*1ce0*/  ULDC UR28, c[0x0][0x2e8] ;  /* 0x0000ba00001c7ab9 */ /* 0x000fe40000000800 */
[----:B------:R-:W-:-:S02]  /*1cf0*/  UIADD3 UR7, UR7, -UR28, URZ ;  /* 0x8000001c07077290 */ /* 0x000fc4000fffe03f */
[----:B------:R-:W-:Y:S01]  /*1d00*/  IMAD R7, R7, c[0x0][0x190], RZ ;  /* 0x0000640007077a24 */ /* 0x000fe200078e02ff */
[----:B------:R-:W-:Y:S02]  /*1d10*/  UIADD3 UR8, UR17, UR15, URZ ;  /* 0x0000000f11087290 */ /* 0x000fe4000fffe03f */
[----:B------:R-:W-:Y:S02]  /*1d20*/  USHF.R.S32.HI UR17, URZ, 0x1f, UR7 ;  /* 0x0000001f3f117899 */ /* 0x000fe40008011407 */
[----:B------:R-:W-:Y:S02]  /*1d30*/  UMOV UR13, UR9 ;  /* 0x00000009000d7c82 */ /* 0x000fe40008000000 */
[----:B------:R-:W-:Y:S02]  /*1d40*/  ULEA.HI UR17, UR17, UR7, URZ, 0x6 ;  /* 0x0000000711117291 */ /* 0x000fe4000f8f303f */
[----:B------:R-:W-:Y:S01]  /*1d50*/  UIMAD.WIDE UR8, UR8, UR16, UR4 ;  /* 0x00000010080872a5 */ /* 0x000fe2000f8e0204 */
[----:B------:R3:W4:Y:S01]  /*1d60*/  R2UR UR4, R11 ;  /* 0x000000000b0473c2 */ /* 0x00072200000e0000 */
[----:B------:R-:W-:-:S02]  /*1d70*/  USHF.R.S32.HI UR17, URZ, 0x6, UR17 ;  /* 0x000000063f117899 */ /* 0x000fc40008011411 */
[----:B------:R-:W-:Y:S02]  /*1d80*/  UIADD3 UR7, UR29, -0x1, URZ ;  /* 0xffffffff1d077890 */ /* 0x000fe4000fffe03f */
[----:B------:R-:W-:Y:S02]  /*1d90*/  UISETP.LT.AND UP1, UPT, URZ, UR17, UPT ;  /* 0x000000113f00728c */ /* 0x000fe4000bf21270 */
[----:B------:R-:W-:Y:S01]  /*1da0*/  UMOV UR16, UR8 ;  /* 0x0000000800107c82 */ /* 0x000fe20008000000 */
[----:B------:R1:W1:Y:S01]  /*1db0*/  R2UR UR5, R12 ;  /* 0x000000000c0573c2 */ /* 0x00026200000e0000 */
[----:B------:R-:W-:Y:S02]  /*1dc0*/  USEL UR17, URZ, UR17, !UP1 ;  /* 0x000000113f117287 */ /* 0x000fe4000c800000 */
[----:B------:R-:W-:Y:S02]  /*1dd0*/  UMOV UR15, UR9 ;  /* 0x00000009000f7c82 */ /* 0x000fe40008000000 */
        /* <DEDUP_REMOVED lines=54> */
.L_x_1145:
        /* <DEDUP_REMOVED lines=18> */
.L_x_1146:
        /* <DEDUP_REMOVED lines=29> */
.L_x_1148:
[----:B------:R-:W-:Y:S05]  /*2430*/  BSYNC B0 ;  /* 0x0000000000007941 */ /* 0x000fea0003800000 */
.L_x_1147:
        /* <DEDUP_REMOVED lines=16> */
.L_x_1150:
[----:B------:R-:W-:Y:S05]  /*2540*/  BSYNC B0 ;  /* 0x0000000000007941 */ /* 0x000fea0003800000 */
.L_x_1149:
        /* <DEDUP_REMOVED lines=26> */
.L_x_1152:
[----:B------:R-:W-:Y:S05]  /*26f0*/  BSYNC B0 ;  /* 0x0000000000007941 */ /* 0x000fea0003800000 */
.L_x_1151:
        /* <DEDUP_REMOVED lines=14> */
.L_x_1144:
[----:B--2---:R-:W-:Y:S01]  /*27e0*/  ULDC.64 UR8, c[0x0][0x198] ;  /* 0x0000660000087ab9 */ /* 0x004fe20000000a00 */
[----:B------:R-:W-:Y:S01]  /*27f0*/  IMAD.U32 R4, RZ, RZ, UR24 ;  /* 0x00000018ff047e24 */ /* 0x000fe2000f8e00ff */
[----:B------:R-:W-:Y:S01]  /*2800*/  UIMAD UR8, UR26, UR8, URZ ;  /* 0x000000081a0872a4 */ /* 0x000fe2000f8e023f */
[----:B------:R-:W-:Y:S01]  /*2810*/  IADD3 R8, R0, 0x40, RZ ;  /* 0x0000004000087810 */ /* 0x000fe20007ffe0ff */
[----:B------:R-:W-:Y:S01]  /*2820*/  ULDC.64 UR22, c[0x0][0x1a0] ;  /* 0x0000680000167ab9 */ /* 0x000fe20000000a00 */
[C-C-:B------:R-:W-:Y:S01]  /*2830*/  IMAD.WIDE.U32 R6, R4.reuse, c[0x0][0x198], R18.reuse ;  /* 0x0000660004067a25 */ /* 0x140fe200078e0012 */
[----:B------:R-:W-:Y:S01]  /*2840*/  UIMAD UR8, UR24, UR9, UR8 ;  /* 0x00000009180872a4 */ /* 0x000fe2000f8e0208 */
[----:B------:R-:W-:Y:S01]  /*2850*/  MOV R234, 0x7f800000 ;  /* 0x7f80000000ea7802 */ /* 0x000fe20000000f00 */
[----:B------:R-:W-:Y:S01]  /*2860*/  UIMAD UR22, UR26, UR22, URZ ;  /* 0x000000161a1672a4 */ /* 0x000fe2000f8e023f */
[----:B------:R-:W-:Y:S01]  /*2870*/  IMAD.WIDE.U32 R4, R4, c[0x0][0x1a0], R18 ;  /* 0x0000680004047a25 */ /* 0x000fe200078e0012 */
[----:B------:R-:W-:-:S02]  /*2880*/  IADD3 R6, P2, R6, UR33, RZ ;  /* 0x0000002106067c10 */ /* 0x000fc4000ff5e0ff */
[----:B------:R-:W-:Y:S01]  /*2890*/  UIMAD UR9, UR24, UR23, UR22 ;  /* 0x00000017180972a4 */ /* 0x000fe2000f8e0216 */
[----:B------:R-:W-:Y:S01]  /*28a0*/  IMAD.U32 R11, RZ, RZ, UR8 ;  /* 0x00000008ff0b7e24 */ /* 0x000fe2000f8e00ff */
[----:B------:R-:W-:Y:S01]  /*28b0*/  UIMAD UR8, UR19, -0x80, UR6 ;  /* 0xffffff80130878a4 */ /* 0x000fe2000f8e0206 */
[----:B------:R-:W-:Y:S01]  /*28c0*/  IADD3 R4, P0, R4, UR30, RZ ;  /* 0x0000001e04047c10 */ /* 0x000fe2000ff1e0ff */
[----:B------:R-:W-:Y:S02]  /*28d0*/  IMAD R9, R13, c[0x0][0x1b0], RZ ;  /* 0x00006c000d097a24 */ /* 0x000fe400078e02ff */
[----:B------:R-:W-:Y:S01]  /*28e0*/  IMAD.U32 R10, RZ, RZ, UR9 ;  /* 0x00000009ff0a7e24 */ /* 0x000fe2000f8e00ff */
[----:B------:R-:W-:Y:S01]  /*28f0*/  IADD3.X R7, R7, UR35, R11, P2, !PT ;  /* 0x0000002307077c10 */ /* 0x000fe200097fe40b */
[----:B------:R-:W-:Y:S01]  /*2900*/  IMAD R9, R2, c[0x0][0x1b4], R9 ;  /* 0x00006d0002097a24 */ /* 0x000fe200078e0209 */
[----:B------:R-:W-:Y:S01]  /*2910*/  ISETP.GE.AND P1, PT, R8, UR8, PT ;  /* 0x0000000808007c0c */ /* 0x000fe2000bf26270 */
[----:B------:R-:W-:Y:S01]  /*2920*/  IMAD R8, R13, c[0x0][0x1b8], RZ ;  /* 0x00006e000d087a24 */ /* 0x000fe200078e02ff */
[----:B------:R-:W-:Y:S01]  /*2930*/  ISETP.GE.AND P2, PT, R0, UR8, PT ;  /* 0x0000000800007c0c */ /* 0x000fe2000bf46270 */
[----:B------:R-:W-:Y:S01]  /*2940*/  UIMAD UR8, UR7, -0x40, UR11 ;  /* 0xffffffc0070878a4 */ /* 0x000fe2000f8e020b */
[----:B------:R-:W-:Y:S01]  /*2950*/  IADD3.X R5, R5, UR31, R10, P0, !PT ;  /* 0x0000001f05057c10 */ /* 0x000fe200087fe40a */
[C---:B------:R-:W-:Y:S01]  /*2960*/  IMAD R8, R2.reuse, c[0x0][0x1bc], R8 ;  /* 0x00006f0002087a24 */ /* 0x040fe200078e0208 */
[----:B------:R-:W-:Y:S01]  /*2970*/  ULEA.HI UR9, UR7, UR7, URZ, 0x1 ;  /* 0x0000000707097291 */ /* 0x000fe2000f8f083f */
[----:B------:R-:W-:-:S02]  /*2980*/  IMAD.WIDE.U32 R6, R2, c[0x0][0x1b0], R6 ;  /* 0x00006c0002067a25 */ /* 0x000fc400078e0006 */
[----:B------:R-:W-:Y:S01]  /*2990*/  ISETP.GE.AND P3, PT, R0, UR8, PT ;  /* 0x0000000800007c0c */ /* 0x000fe2000bf66270 */
[----:B------:R-:W-:Y:S01]  /*29a0*/  ULOP3.LUT UR9, UR9, 0xfffffffe, URZ, 0xc0, !UPT ;  /* 0xfffffffe09097892 */ /* 0x000fe2000f8ec03f */
[----:B------:R-:W-:Y:S01]  /*29b0*/  IMAD.WIDE.U32 R4, R2, c[0x0][0x1b8], R4 ;  /* 0x00006e0002047a25 */ /* 0x000fe200078e0004 */
[----:B------:R-:W-:Y:S02]  /*29c0*/  IADD3 R2, R245, 0x8, RZ ;  /* 0x00000008f5027810 */ /* 0x000fe40007ffe0ff */
[----:B------:R-:W-:Y:S01]  /*29d0*/  @!P1 IADD3 R14, P0, R0, 0x40, RZ ;  /* 0x00000040000e9810 */ /* 0x000fe20007f1e0ff */
[----:B------:R-:W-:Y:S01]  /*29e0*/  IMAD.IADD R7, R7, 0x1, R9 ;  /* 0x0000000107077824 */ /* 0x000fe200078e0209 */
[----:B------:R-:W-:Y:S01]  /*29f0*/  ISETP.GE.AND P6, PT, R2, UR8, PT ;  /* 0x0000000802007c0c */ /* 0x000fe2000bfc6270 */
[----:B------:R-:W-:Y:S01]  /*2a00*/  @!P2 IMAD R10, R16, c[0x0][0x198], RZ ;  /* 0x00006600100aaa24 */ /* 0x000fe200078e02ff */
[----:B------:R-:W-:Y:S01]  /*2a10*/  IADD3 R5, R5, R8, RZ ;  /* 0x0000000805057210 */ /* 0x000fe20007ffe0ff */
[----:B------:R-:W-:Y:S01]  /*2a20*/  @!P1 IMAD.X R2, RZ, RZ, R16, P0 ;  /* 0x000000ffff029224 */ /* 0x000fe200000e0610 */
[----:B------:R-:W-:Y:S01]  /*2a30*/  @!P1 IADD3 R12, P0, R0, 0x40, RZ ;  /* 0x00000040000c9810 */ /* 0x000fe20007f1e0ff */
[----:B------:R-:W-:Y:S01]  /*2a40*/  @!P1 IMAD.MOV.U32 R8, RZ, RZ, R6 ;  /* 0x000000ffff089224 */ /* 0x000fe200078e0006 */
[----:B------:R-:W-:Y:S01]  /*2a50*/  @!P1 MOV R18, R4 ;  /* 0x0000000400129202 */ /* 0x000fe20000000f00 */
[----:B------:R-:W-:Y:S01]  /*2a60*/  @!P1 IMAD.MOV.U32 R9, RZ, RZ, R7 ;  /* 0x000000ffff099224 */ /* 0x000fe200078e0007 */
[----:B------:R-:W-:Y:S01]  /*2a70*/  UIADD3 UR9, UR7, -UR9, URZ ;  /* 0x8000000907097290 */ /* 0x000fe2000fffe03f */
[----:B------:R-:W-:-:S02]  /*2a80*/  @!P1 IMAD R2, R2, c[0x0][0x198], RZ ;  /* 0x0000660002029a24 */ /* 0x000fc400078e02ff */
[C---:B------:R-:W-:Y:S01]  /*2a90*/  @!P2 IMAD R10, R0.reuse, c[0x0][0x19c], R10 ;  /* 0x00006700000aaa24 */ /* 0x040fe200078e020a */
[----:B------:R-:W-:Y:S01]  /*2aa0*/  UISETP.NE.AND UP0, UPT, UR9, 0x1, UPT ;  /* 0x000000010900788c */ /* 0x000fe2000bf05270 */
[----:B------:R-:W-:-:S04]  /*2ab0*/  @!P2 IMAD.WIDE.U32 R6, R0, c[0x0][0x198], R6 ;  /* 0x000066000006aa25 */ /* 0x000fc800078e0006 */
[----:B------:R-:W-:Y:S02]  /*2ac0*/  @!P1 IMAD R13, R14, c[0x0][0x19c], R2 ;  /* 0x000067000e0d9a24 */ /* 0x000fe400078e0202 */
[----:B------:R-:W-:Y:S02]  /*2ad0*/  @!P2 IMAD R11, R16, c[0x0][0x1a0], RZ ;  /* 0x00006800100baa24 */ /* 0x000fe400078e02ff */
[----:B------:R-:W-:Y:S02]  /*2ae0*/  @!P1 IMAD.X R2, RZ, RZ, R16, P0 ;  /* 0x000000ffff029224 */ /* 0x000fe400000e0610 */
[----:B------:R-:W-:Y:S01]  /*2af0*/  @!P2 IMAD.IADD R7, R7, 0x1, R10 ;  /* 0x000000010707a824 */ /* 0x000fe200078e020a */
[----:B------:R-:W-:Y:S01]  /*2b00*/  @!P2 LEA R10, P0, R6, c[0x0][0x168], 0x1 ;  /* 0x00005a00060aaa11 */ /* 0x000fe200078008ff */
[----:B------:R-:W-:-:S04]  /*2b10*/  @!P1 IMAD.WIDE.U32 R14, R14, c[0x0][0x198], R8 ;  /* 0x000066000e0e9a25 */ /* 0x000fc800078e0008 */
[----:B------:R-:W-:Y:S01]  /*2b20*/  @!P2 IMAD R8, R0, c[0x0][0x1a4], R11 ;  /* 0x000069000008aa24 */ /* 0x000fe200078e020b */
[----:B------:R-:W-:Y:S01]  /*2b30*/  @!P2 LEA.HI.X R11, R6, c[0x0][0x16c], R7, 0x1, P0 ;  /* 0x00005b00060baa11 */ /* 0x000fe200000f0c07 */
[--C-:B------:R-:W-:Y:S01]  /*2b40*/  @!P1 IMAD.MOV.U32 R19, RZ, RZ, R5.reuse ;  /* 0x000000ffff139224 */ /* 0x100fe200078e0005 */
[----:B------:R-:W-:Y:S01]  /*2b50*/  PLOP3.LUT P0, PT, PT, PT, UP6, 0x80, 0x0 ;  /* 0x000000000000781c */ /* 0x000fe20003f0f068 */
[----:B------:R-:W-:-:S04]  /*2b60*/  @!P2 IMAD.WIDE.U32 R4, R0, c[0x0][0x1a0], R4 ;  /* 0x000068000004aa25 */ /* 0x000fc800078e0004 */
[----:B------:R-:W-:Y:S01]  /*2b70*/  @!P1 IMAD R0, R2, c[0x0][0x1a0], RZ ;  /* 0x0000680002009a24 */ /* 0x000fe200078e02ff */
[----:B------:R-:W-:Y:S01]  /*2b80*/  @!P2 LEA R6, P4, R4, c[0x0][0x170], 0x1 ;  /* 0x00005c000406aa11 */ /* 0x000fe200078808ff */
[----:B------:R-:W-:Y:S01]  /*2b90*/  @!P2 IMAD.IADD R2, R5, 0x1, R8 ;  /* 0x000000010502a824 */ /* 0x000fe200078e0208 */
[----:B------:R-:W-:Y:S01]  /*2ba0*/  @!P1 LEA R8, P5, R14, c[0x0][0x168], 0x1 ;  /* 0x00005a000e089a11 */ /* 0x000fe200078a08ff */
[C---:B------:R-:W-:Y:S01]  /*2bb0*/  @!P1 IMAD R16, R12.reuse, c[0x0][0x1a4], R0 ;  /* 0x000069000c109a24 */ /* 0x040fe200078e0200 */
[----:B------:R-:W-:Y:S01]  /*2bc0*/  @!P1 IADD3 R0, R15, R13, RZ ;  /* 0x0000000d0f009210 */ /* 0x000fe20007ffe0ff */
[----:B------:R-:W-:Y:S01]  /*2bd0*/  @!P1 IMAD.WIDE.U32 R12, R12, c[0x0][0x1a0], R18 ;  /* 0x000068000c0c9a25 */ /* 0x000fe200078e0012 */
[----:B------:R-:W-:Y:S01]  /*2be0*/  @!P2 LEA.HI.X R7, R4, c[0x0][0x174], R2, 0x1, P4 ;  /* 0x00005d000407aa11 */ /* 0x000fe200020f0c02 */
[----:B------:R-:W-:Y:S01]  /*2bf0*/  @P0 BAR.SYNC.DEFER_BLOCKING 0x0 ;  /* 0x0000000000000b1d */ /* 0x000fe20000010000 */
[----:B------:R-:W-:Y:S01]  /*2c00*/  IADD3 R2, R250, 0x1800, RZ ;  /* 0x00001800fa027810 */ /* 0x000fe20007ffe0ff */
[----:B------:R-:W-:Y:S01]  /*2c10*/  @!P1 IMAD.IADD R13, R13, 0x1, R16 ;  /* 0x000000010d0d9824 */ /* 0x000fe200078e0210 */
[----:B------:R-:W-:Y:S01]  /*2c20*/  PLOP3.LUT P0, PT, PT, PT, UP0, 0x80, 0x0 ;  /* 0x000000000000781c */ /* 0x000fe20003f0f008 */
[----:B------:R-:W-:Y:S01]  /*2c30*/  IMAD.MOV.U32 R235, RZ, RZ, 0x7f800000 ;  /* 0x7f800000ffeb7424 */ /* 0x000fe200078e00ff */
[----:B------:R-:W-:Y:S01]  /*2c40*/  @!P1 LEA.HI.X R9, R14, c[0x0][0x16c], R0, 0x1, P5 ;  /* 0x00005b000e099a11 */ /* 0x000fe200028f0c00 */
[----:B------:R-:W-:Y:S01]  /*2c50*/  IMAD.SHL.U32 R0, R250, 0x2, RZ ;  /* 0x00000002fa007824 */ /* 0x000fe200078e00ff */
[----:B------:R-:W-:Y:S01]  /*2c60*/  SEL R2, R2, R250, !P0 ;  /* 0x000000fa02027207 */ /* 0x000fe20004000000 */
[----:B------:R-:W-:Y:S01]  /*2c70*/  IMAD.MOV.U32 R236, RZ, RZ, 0x7f800000 ;  /* 0x7f800000ffec7424 */ /* 0x000fe200078e00ff */
[----:B------:R-:W-:Y:S01]  /*2c80*/  IADD3 R5, R245, 0x20, RZ ;  /* 0x00000020f5057810 */ /* 0x000fe20007ffe0ff */
[----:B------:R-:W-:Y:S01]  /*2c90*/  IMAD.MOV.U32 R237, RZ, RZ, 0x7f800000 ;  /* 0x7f800000ffed7424 */ /* 0x000fe200078e00ff */
[----:B------:R-:W-:-:S02]  /*2ca0*/  SHF.L.U32 R204, R2, 0x1, RZ ;  /* 0x0000000102cc7819 */ /* 0x000fc400000006ff */
[----:B------:R-:W-:Y:S02]  /*2cb0*/  IADD3 R2, R245, 0x28, RZ ;  /* 0x00000028f5027810 */ /* 0x000fe40007ffe0ff */
[C---:B------:R-:W-:Y:S02]  /*2cc0*/  @!P1 LEA R4, P4, R12.reuse, c[0x0][0x170], 0x1 ;  /* 0x00005c000c049a11 */ /* 0x040fe400078808ff */
[----:B------:R-:W-:Y:S02]  /*2cd0*/  ISETP.GE.AND P5, PT, R5, UR8, PT ;  /* 0x0000000805007c0c */ /* 0x000fe4000bfa6270 */
[----:B------:R-:W-:Y:S02]  /*2ce0*/  @!P1 LEA.HI.X R5, R12, c[0x0][0x174], R13, 0x1, P4 ;  /* 0x00005d000c059a11 */ /* 0x000fe400020f0c0d */
[----:B------:R-:W-:Y:S01]  /*2cf0*/  ISETP.GE.AND P4, PT, R245, UR8, PT ;  /* 0x00000008f5007c0c */ /* 0x000fe2000bf86270 */
        /* <DEDUP_REMOVED lines=75> */
[C---:B------:R-:W-:Y:S02]  /*31b0*/  @!P2 LEA R6, P1, R2.reuse, UR14, 0x2 ;  /* 0x0000000e0206ac11 */ /* 0x040fe4000f8210ff */
[----:B------:R-:W-:Y:S02]  /*31c0*/  SHF.L.U64.HI R5, R245, 0x2, R8 ;  /* 0x00000002f5057819 */ /* 0x000fe40000010208 */
[----:B------:R-:W-:-:S02]  /*31d0*/  @!P2 LEA.HI.X R7, R2, UR13, R0, 0x2, P1 ;  /* 0x0000000d0207ac11 */ /* 0x000fc400088f1400 */
[----:B------:R-:W-:-:S03]  /*31e0*/  IADD3.X R5, R5, UR13, RZ, P3, !PT ;  /* 0x0000000d05057c10 */ /* 0x000fc60009ffe4ff */
[----:B------:R2:W5:Y:S01]  /*31f0*/  @!P2 LDG.E R235, [R6.64] ;  /* 0x0000000406eba981 */ /* 0x000562000c1e1900 */
[----:B------:R-:W-:Y:S02]  /*3200*/  IADD3 R0, R181, 0x1800, RZ ;  /* 0x00001800b5007810 */ /* 0x000fe40007ffe0ff */
[----:B------:R-:W-:Y:S01]  /*3210*/  IADD3 R2, R182, 0x1800, RZ ;  /* 0x00001800b6027810 */ /* 0x000fe20007ffe0ff */
[----:B------:R1:W5:Y:S01]  /*3220*/  @!P4 LDG.E R236, [R4.64] ;  /* 0x0000000404ecc981 */ /* 0x000362000c1e1900 */
[----:B------:R-:W-:-:S03]  /*3230*/  SEL R0, R0, R181, !P0 ;  /* 0x000000b500007207 */ /* 0x000fc60004000000 */
[----:B------:R1:W5:Y:S02]  /*3240*/  @!P6 LDG.E R237, [R4.64+0x20] ;  /* 0x0000200404ede981 */ /* 0x000364000c1e1900 */
[----:B------:R-:W-:Y:S01]  /*3250*/  IMAD.SHL.U32 R172, R0, 0x2, RZ ;  /* 0x0000000200ac7824 */ /* 0x000fe200078e00ff */
[----:B------:R-:W-:Y:S01]  /*3260*/  MOV R0, c[0x0][0x22c] ;  /* 0x00008b0000007a02 */ /* 0x000fe20000000f00 */
[----:B------:R1:W5:Y:S04]  /*3270*/  @!P5 LDG.E R234, [R4.64+0x80] ;  /* 0x0000800404ead981 */ /* 0x000368000c1e1900 */
[----:B------:R-:W-:-:S04]  /*3280*/  IMAD R0, R0, c[0x0][0x1c0], RZ ;  /* 0x0000700000007a24 */ /* 0x000fc800078e02ff */
[C---:B------:R-:W-:Y:S02]  /*3290*/  IMAD.SHL.U32 R20, R0.reuse, 0x10, RZ ;  /* 0x0000001000147824 */ /* 0x040fe400078e00ff */
[----:B------:R-:W-:-:S03]  /*32a0*/  IMAD.SHL.U32 R238, R0, 0x8, RZ ;  /* 0x0000000800ee7824 */ /* 0x000fc600078e00ff */
[C---:B------:R-:W-:Y:S02]  /*32b0*/  IADD3 R17, R20.reuse, 0x20, RZ ;  /* 0x0000002014117810 */ /* 0x040fe40007ffe0ff */
[----:B------:R-:W-:Y:S02]  /*32c0*/  IADD3 R0, R20, 0x40, RZ ;  /* 0x0000004014007810 */ /* 0x000fe40007ffe0ff */
[----:B------:R-:W-:Y:S01]  /*32d0*/  SEL R2, R2, R182, !P0 ;  /* 0x000000b602027207 */ /* 0x000fe20004000000 */
[C---:B------:R-:W-:Y:S01]  /*32e0*/  IMAD.IADD R252, R238.reuse, 0x1, R17 ;  /* 0x00000001eefc7824 */ /* 0x040fe200078e0211 */
[----:B------:R-:W-:-:S03]  /*32f0*/  IADD3 R251, R238, R0, RZ ;  /* 0x00000000eefb7210 */ /* 0x000fc60007ffe0ff */
[----:B------:R-:W-:Y:S02]  /*3300*/  IMAD.SHL.U32 R175, R2, 0x2, RZ ;  /* 0x0000000202af7824 */ /* 0x000fe400078e00ff */
[C---:B-1----:R-:W-:Y:S02]  /*3310*/  IMAD.IADD R4, R238.reuse, 0x1, R252 ;  /* 0x00000001ee047824 */ /* 0x042fe400078e02fc */
[----:B------:R-:W-:-:S03]  /*3320*/  IMAD.IADD R2, R238, 0x1, R251 ;  /* 0x00000001ee027824 */ /* 0x000fc600078e02fb */
[C---:B------:R-:W-:Y:S01]  /*3330*/  IADD3 R242, R238.reuse, R4, RZ ;  /* 0x00000004eef27210 */ /* 0x040fe20007ffe0ff */
[----:B------:R-:W-:Y:S01]  /*3340*/  IMAD.IADD R240, R238, 0x1, R2 ;  /* 0x00000001eef07824 */ /* 0x000fe200078e0202 */
[----:B------:R-:W-:-:S03]  /*3350*/  UIADD3 UR8, UR24, UR11, URZ ;  /* 0x0000000b18087290 */ /* 0x000fc6000fffe03f */
[C---:B------:R-:W-:Y:S02]  /*3360*/  IMAD.IADD R241, R238.reuse, 0x1, R242 ;  /* 0x00000001eef17824 */ /* 0x040fe400078e02f2 */
[C---:B------:R-:W-:Y:S01]  /*3370*/  IMAD.IADD R239, R238.reuse, 0x1, R240 ;  /* 0x00000001eeef7824 */ /* 0x040fe200078e02f0 */
        /* <DEDUP_REMOVED lines=51> */
[C---:B------:R-:W-:Y:S01]  /*36b0*/  IADD3 R244, R238.reuse, R241, RZ ;  /* 0x000000f1eef47210 */ /* 0x040fe20007ffe0ff */
[----:B------:R-:W-:Y:S01]  /*36c0*/  IMAD.IADD R243, R238, 0x1, R239 ;  /* 0x00000001eef37824 */ /* 0x000fe200078e02ef */
[----:B------:R-:W-:-:S02]  /*36d0*/  ULDC UR10, c[0x0][0x2e8] ;  /* 0x0000ba00000a7ab9 */ /* 0x000fc40000000800 */
[----:B------:R-:W-:Y:S02]  /*36e0*/  UIADD3 UR18, UR8, -UR10, URZ ;  /* 0x8000000a08127290 */ /* 0x000fe4000fffe03f */
[----:B--2---:R-:W-:Y:S02]  /*36f0*/  ULDC UR12, c[0x0][0x2e4] ;  /* 0x0000b900000c7ab9 */ /* 0x004fe40000000800 */
.L_x_1158:
[----:B------:R-:W0:Y:S01]  /*3700*/  LDGDEPBAR ;  /* 0x00000000000079af */ /* 0x000e220000000000 */
[----:B------:R-:W-:Y:S01]  /*3710*/  IADD3 R0, R180, R175, RZ ;  /* 0x000000afb4007210 */ /* 0x000fe20007ffe0ff */
[----:B------:R-:W-:Y:S01]  /*3720*/  USHF.L.U32 UR8, UR7, 0x6, URZ ;  /* 0x0000000607087899 */ /* 0x000fe2000800063f */
[----:B------:R-:W-:Y:S01]  /*3730*/  MOV R195, R193 ;  /* 0x000000c100c37202 */ /* 0x000fe20000000f00 */
[----:B------:R-:W-:Y:S02]  /*3740*/  ULDC UR10, c[0x0][0x2e4] ;  /* 0x0000b900000a7ab9 */ /* 0x000fe40000000800 */
        /* <DEDUP_REMOVED lines=191> */
.L_x_1154:
[----:B-123--:R-:W-:Y:S01]  /*4340*/  IADD3 R13, R245, UR8, RZ ;  /* 0x00000008f50d7c10 */ /* 0x00efe2000fffe0ff */
[----:B------:R-:W2:Y:S01]  /*4350*/  LDL R4, [R1] ;  /* 0x0000000001047983 */ /* 0x000ea20000100800 */
        /* <DEDUP_REMOVED lines=128> */
.L_x_1155:
[C---:B------:R-:W-:Y:S01]  /*4b60*/  FMUL.FTZ R5, R236.reuse, 1.4426950216293334961 ;  /* 0x3fb8aa3bec057820 */ /* 0x040fe20000410000 */
[----:B------:R-:W-:Y:S01]  /*4b70*/  FSETP.NEU.FTZ.AND P0, PT, R236, -INF , PT ;  /* 0xff800000ec00780b */ /* 0x000fe20003f1d000 */
[----:B------:R-:W-:Y:S01]  /*4b80*/  FMUL.FTZ R4, R237, 1.4426950216293334961 ;  /* 0x3fb8aa3bed047820 */ /* 0x000fe20000410000 */
        /* <DEDUP_REMOVED lines=180> */
[C---:B------:R-:W-:Y:S02]  /*56d0*/  FADD.FTZ R6, -R186.reuse, R6 ;  /* 0x00000006ba067221 */ /* 0x040fe40000010100 */
        /* <DEDUP_REMOVED lines=8> */
[----:B------:R-:W-:Y:S02]  /*5760*/  FMUL.FTZ R134, R207, R9 ;  /* 0x00000009cf867220 */ /* 0x000fe40000410000 */
[----:B------:R-:W-:Y:S02]  /*5770*/  FFMA.FTZ R9, -R149, R149, 1 ;  /* 0x3f80000095097423 */ /* 0x000fe40000010195 */
[----:B------:R-:W-:Y:S02]  /*5780*/  FMUL.FTZ R0, R0, c[0x0][0x2ec] ;  /* 0x0000bb0000007a20 */ /* 0x000fe40000410000 */
[----:B------:R-:W-:Y:S02]  /*5790*/  FADD.FTZ R8, -R184, R8 ;  /* 0x00000008b8087221 */ /* 0x000fe40000010100 */
[----:B------:R-:W-:Y:S02]  /*57a0*/  FMUL.FTZ R9, R9, c[0x0][0x2ec] ;  /* 0x0000bb0009097a20 */ /* 0x000fe40000410000 */
[----:B------:R-:W-:Y:S02]  /*57b0*/  FMUL.FTZ R146, R133, R0 ;  /* 0x0000000085927220 */ /* 0x000fe40000410000 */
[----:B------:R-:W-:Y:S02]  /*57c0*/  FFMA.FTZ R0, -R157, R157, 1 ;  /* 0x3f8000009d007423 */ /* 0x000fe4000001019d */
[C---:B------:R-:W-:Y:S02]  /*57d0*/  FADD.FTZ R10, -R183.reuse, R10 ;  /* 0x0000000ab70a7221 */ /* 0x040fe40000010100 */
[----:B------:R-:W-:Y:S02]  /*57e0*/  FADD.FTZ R11, -R183, R11 ;  /* 0x0000000bb70b7221 */ /* 0x000fe40000010100 */
[----:B------:R-:W-:Y:S02]  /*57f0*/  FMUL.FTZ R132, R208, R8 ;  /* 0x00000008d0847220 */ /* 0x000fe40000410000 */
[----:B------:R-:W-:Y:S02]  /*5800*/  FFMA.FTZ R8, -R148, R148, 1 ;  /* 0x3f80000094087423 */ /* 0x000fe40000010194 */
[----:B------:R-:W-:Y:S02]  /*5810*/  FMUL.FTZ R149, R193, R9 ;  /* 0x00000009c1957220 */ /* 0x000fe40000410000 */
[----:B------:R-:W-:Y:S02]  /*5820*/  FMUL.FTZ R147, R144, R2 ;  /* 0x0000000290937220 */ /* 0x000fe40000410000 */
[----:B------:R-:W-:Y:S02]  /*5830*/  FMUL.FTZ R9, R0, c[0x0][0x2ec] ;  /* 0x0000bb0000097a20 */ /* 0x000fe40000410000 */
[----:B------:R-:W-:Y:S02]  /*5840*/  FFMA.FTZ R2, -R151, R151, 1 ;  /* 0x3f80000097027423 */ /* 0x000fe40000010197 */
[----:B------:R-:W-:Y:S02]  /*5850*/  FFMA.FTZ R0, -R150, R150, 1 ;  /* 0x3f80000096007423 */ /* 0x000fe40000010196 */
[----:B------:R-:W-:Y:S02]  /*5860*/  FMUL.FTZ R10, R206, R10 ;  /* 0x0000000ace0a7220 */ /* 0x000fe40000410000 */
[----:B------:R-:W-:Y:S01]  /*5870*/  FMUL.FTZ R11, R205, R11 ;  /* 0x0000000bcd0b7220 */ /* 0x000fe20000410000 */
[-C--:B-1----:R-:W-:Y:S03]  /*5880*/  HMMA.16816.F32 R20, R140, R4.reuse, R20 ;  /* 0x000000048c14723c */ /* 0x082fe60000001814 */
[----:B------:R-:W-:Y:S02]  /*5890*/  FMUL.FTZ R8, R8, c[0x0][0x2ec] ;  /* 0x0000bb0008087a20 */ /* 0x000fe40000410000 */
[----:B------:R-:W-:Y:S02]  /*58a0*/  FADD.FTZ R12, -R184, R12 ;  /* 0x0000000cb80c7221 */ /* 0x000fe40000010100 */
[----:B------:R-:W-:Y:S01]  /*58b0*/  FMUL.FTZ R2, R2, c[0x0][0x2ec] ;  /* 0x0000bb0002027a20 */ /* 0x000fe20000410000 */
[C---:B------:R-:W-:Y:S04]  /*58c0*/  HMMA.16816.F32 R24, R136.reuse, R4, R24 ;  /* 0x000000048818723c */ /* 0x040fe80000001818 */
[----:B------:R-:W-:Y:S02]  /*58d0*/  FMUL.FTZ R0, R0, c[0x0][0x2ec] ;  /* 0x0000bb0000007a20 */ /* 0x000fe40000410000 */
[----:B------:R-:W-:Y:S02]  /*58e0*/  FMUL.FTZ R148, R145, R8 ;  /* 0x0000000891947220 */ /* 0x000fe40000410000 */
[----:B------:R-:W-:Y:S01]  /*58f0*/  FADD.FTZ R13, -R184, R13 ;  /* 0x0000000db80d7221 */ /* 0x000fe20000010100 */
[-C--:B------:R-:W-:Y:S03]  /*5900*/  HMMA.16816.F32 R28, R136, R6.reuse, R28 ;  /* 0x00000006881c723c */ /* 0x080fe6000000181c */
[C---:B------:R-:W-:Y:S02]  /*5910*/  FADD.FTZ R14, -R183.reuse, R14 ;  /* 0x0000000eb70e7221 */ /* 0x040fe40000010100 */
[----:B------:R-:W-:Y:S02]  /*5920*/  FADD.FTZ R15, -R183, R15 ;  /* 0x0000000fb70f7221 */ /* 0x000fe40000010100 */
[----:B------:R-:W-:Y:S01]  /*5930*/  FMUL.FTZ R133, R213, R12 ;  /* 0x0000000cd5857220 */ /* 0x000fe20000410000 */
[----:B------:R-:W-:Y:S04]  /*5940*/  HMMA.16816.F32 R32, R140, R6, R32 ;  /* 0x000000068c20723c */ /* 0x000fe80000001820 */
[----:B------:R-:W-:Y:S02]  /*5950*/  FFMA.FTZ R8, -R156, R156, 1 ;  /* 0x3f8000009c087423 */ /* 0x000fe4000001019c */
[----:B------:R-:W-:Y:S02]  /*5960*/  FMUL.FTZ R144, R10, R2 ;  /* 0x000000020a907220 */ /* 0x000fe40000410000 */
[----:B------:R-:W-:Y:S04]  /*5970*/  FMUL.FTZ R12, R11, R0 ;  /* 0x000000000b0c7220 */ /* 0x000fe80000410000 */
[----:B------:R-:W-:Y:S02]  /*5980*/  FFMA.FTZ R5, -R161, R161, 1 ;  /* 0x3f800000a1057423 */ /* 0x000fe400000101a1 */
        /* <DEDUP_REMOVED lines=49> */
[C---:B------:R-:W-:Y:S02]  /*5ca0*/  FADD.FTZ R24, -R184.reuse, R24 ;  /* 0x00000018b8187221 */ /* 0x040fe40000010100 */
[----:B------:R-:W-:Y:S02]  /*5cb0*/  FADD.FTZ R25, -R184, R25 ;  /* 0x00000019b8197221 */ /* 0x000fe40000010100 */
[C---:B------:R-:W-:Y:S02]  /*5cc0*/  FADD.FTZ R26, -R183.reuse, R26 ;  /* 0x0000001ab71a7221 */ /* 0x040fe40000010100 */
[----:B------:R-:W-:Y:S02]  /*5cd0*/  FADD.FTZ R27, -R183, R27 ;  /* 0x0000001bb71b7221 */ /* 0x000fe40000010100 */
        /* <DEDUP_REMOVED lines=83> */
.L_x_1156:
        /* <DEDUP_REMOVED lines=118> */
.L_x_1157:
[----:B------:R-:W-:Y:S01]  /*6970*/  LDSM.16.M88.4 R24, [R176] ;  /* 0x00000000b018783b */ /* 0x000fe20000000200 */
[C---:B------:R-:W-:Y:S01]  /*6980*/  IADD3 R163, R245.reuse, -0x40, RZ ;  /* 0xffffffc0f5a37810 */ /* 0x040fe20007ffe0ff */
[----:B------:R-:W-:Y:S01]  /*6990*/  IMAD.MOV.U32 R164, RZ, RZ, c[0x0][0x22c] ;  /* 0x00008b00ffa47624 */ /* 0x000fe200078e00ff */
[----:B------:R-:W-:Y:S01]  /*69a0*/  IADD3 R161, R245, -0x40, RZ ;  /* 0xffffffc0f5a17810 */ /* 0x000fe20007ffe0ff */
[----:B------:R-:W-:Y:S01]  /*69b0*/  IMAD.MOV.U32 R2, RZ, RZ, c[0x0][0x22c] ;  /* 0x00008b00ff027624 */ /* 0x000fe200078e00ff */
[----:B------:R-:W2:Y:S01]  /*69c0*/  LDSM.16.MT88.4 R8, [R0+0x9000] ;  /* 0x009000000008783b */ /* 0x000ea20000004200 */
[----:B------:R-:W-:Y:S01]  /*69d0*/  IMAD.SHL.U32 R163, R163, 0x4, RZ ;  /* 0x00000004a3a37824 */ /* 0x000fe200078e00ff */
[----:B------:R-:W-:Y:S01]  /*69e0*/  IADD3 R162, R245, -0x40, RZ ;  /* 0xffffffc0f5a27810 */ /* 0x000fe20007ffe0ff */
[----:B------:R-:W-:Y:S01]  /*69f0*/  IMAD R164, R164, c[0x0][0x1c0], RZ ;  /* 0x00007000a4a47a24 */ /* 0x000fe200078e02ff */
[----:B------:R-:W-:Y:S01]  /*6a00*/  ULOP3.LUT UR8, UR7, 0x1, URZ, 0xc0, !UPT ;  /* 0x0000000107087892 */ /* 0x000fe2000f8ec03f */
[----:B------:R-:W3:Y:S01]  /*6a10*/  LDSM.16.MT88.4 R16, [R0+0xb000] ;  /* 0x00b000000010783b */ /* 0x000ee20000004200 */
[----:B------:R-:W-:Y:S01]  /*6a20*/  SHF.R.S32.HI R162, RZ, 0x1f, R162 ;  /* 0x0000001fffa27819 */ /* 0x000fe200000114a2 */
[----:B------:R-:W-:Y:S01]  /*6a30*/  IMAD R164, R164, 0x28, RZ ;  /* 0x00000028a4a47824 */ /* 0x000fe200078e02ff */
[----:B------:R-:W-:Y:S01]  /*6a40*/  UISETP.NE.U32.AND UP0, UPT, UR8, 0x1, UPT ;  /* 0x000000010800788c */ /* 0x000fe2000bf05070 */
[----:B------:R-:W-:Y:S01]  /*6a50*/  IMAD R2, R2, c[0x0][0x1c0], RZ ;  /* 0x0000700002027a24 */ /* 0x000fe200078e02ff */
[----:B------:R-:W4:Y:S01]  /*6a60*/  LDSM.16.MT88.4 R28, [R0+0xd000] ;  /* 0x00d00000001c783b */ /* 0x000f220000004200 */
        /* <DEDUP_REMOVED lines=8> */
[----:B------:R-:W1:Y:S01]  /*6af0*/  LDSM.16.MT88.4 R132, [R0+0x9400] ;  /* 0x009400000084783b */ /* 0x000e620000004200 */
[----:B------:R-:W-:Y:S02]  /*6b00*/  IMAD.SHL.U32 R162, R162, 0x20, RZ ;  /* 0x00000020a2a27824 */ /* 0x000fe400078e00ff */
[----:B------:R-:W-:Y:S01]  /*6b10*/  LEA.HI.X.SX32 R193, R2, R195, 0x2, P1 ;  /* 0x000000c302c17211 */ /* 0x000fe200008f16ff */
[----:B------:R-:W-:Y:S01]  /*6b20*/  IMAD.MOV.U32 R2, RZ, RZ, c[0x0][0x22c] ;  /* 0x00008b00ff027624 */ /* 0x000fe200078e00ff */
[----:B------:R-:W1:Y:S03]  /*6b30*/  LDSM.16.MT88.4 R136, [R0+0xb400] ;  /* 0x00b400000088783b */ /* 0x000e660000004200 */
[----:B------:R-:W-:Y:S02]  /*6b40*/  IMAD R2, R2, c[0x0][0x1c0], RZ ;  /* 0x0000700002027a24 */ /* 0x000fe400078e02ff */
[----:B------:R-:W1:Y:S02]  /*6b50*/  LDSM.16.MT88.4 R140, [R0+0xd400] ;  /* 0x00d40000008c783b */ /* 0x000e640000004200 */
[----:B------:R-:W-:Y:S03]  /*6b60*/  IMAD.SHL.U32 R2, R2, 0x10, RZ ;  /* 0x0000001002027824 */ /* 0x000fe600078e00ff */
[----:B------:R-:W-:Y:S01]  /*6b70*/  LDSM.16.M88.4 R144, [R179] ;  /* 0x00000000b390783b */ /* 0x000fe20000000200 */
[C---:B--2---:R-:W-:Y:S04]  /*6b80*/  HMMA.16816.F32 R4, R24.reuse, R8, RZ ;  /* 0x000000081804723c */ /* 0x044fe800000018ff */
[----:B------:R-:W2:Y:S05]  /*6b90*/  LDSM.16.MT88.4 R148, [R0+0x9800] ;  /* 0x009800000094783b */ /* 0x000eaa0000004200 */
[----:B------:R-:W1:Y:S01]  /*6ba0*/  LDSM.16.MT88.4 R152, [R0+0xb800] ;  /* 0x00b800000098783b */ /* 0x000e620000004200 */
[C---:B------:R-:W-:Y:S04]  /*6bb0*/  HMMA.16816.F32 R8, R24.reuse, R10, RZ ;  /* 0x0000000a1808723c */ /* 0x040fe800000018ff */
[----:B------:R-:W-:Y:S04]  /*6bc0*/  LDSM.16.MT88.4 R156, [R0+0xbc00] ;  /* 0x00bc0000009c783b */ /* 0x000fe80000004200 */
[C---:B---3--:R-:W-:Y:S08]  /*6bd0*/  HMMA.16816.F32 R12, R24.reuse, R16, RZ ;  /* 0x00000010180c723c */ /* 0x048ff000000018ff */
[C---:B------:R-:W-:Y:S08]  /*6be0*/  HMMA.16816.F32 R16, R24.reuse, R18, RZ ;  /* 0x000000121810723c */ /* 0x040ff000000018ff */
[C---:B----4-:R-:W-:Y:S08]  /*6bf0*/  HMMA.16816.F32 R20, R24.reuse, R28, RZ ;  /* 0x0000001c1814723c */ /* 0x050ff000000018ff */
        /* <DEDUP_REMOVED lines=10> */
[----:B------:R-:W4:Y:S05]  /*6ca0*/  LDSM.16.MT88.4 R32, [R0+0xdc00] ;  /* 0x00dc00000020783b */ /* 0x000f2a0000004200 */
[----:B------:R-:W-:Y:S02]  /*6cb0*/  LDSM.16.M88.4 R140, [R176+0x2000] ;  /* 0x00200000b08c783b */ /* 0x000fe40000000200 */
        /* <DEDUP_REMOVED lines=8> */
[----:B------:R-:W3:Y:S05]  /*6d40*/  LDSM.16.MT88.4 R28, [R0+0xe000] ;  /* 0x00e00000001c783b */ /* 0x000eea0000004200 */
[----:B------:R-:W-:Y:S02]  /*6d50*/  LDSM.16.MT88.4 R144, [R0+0xa400] ;  /* 0x00a400000090783b */ /* 0x000fe40000004200 */
[C---:B-1----:R-:W-:Y:S08]  /*6d60*/  HMMA.16816.F32 R4, R132.reuse, R136, R4 ;  /* 0x000000888404723c */ /* 0x042ff00000001804 */
[C---:B------:R-:W-:Y:S01]  /*6d70*/  HMMA.16816.F32 R8, R132.reuse, R138, R8 ;  /* 0x0000008a8408723c */ /* 0x040fe20000001808 */
[----:B------:R-:W1:Y:S07]  /*6d80*/  LDSM.16.M88.4 R136, [R177+0x2000] ;  /* 0x00200000b188783b */ /* 0x000e6e0000000200 */
[C---:B------:R-:W-:Y:S08]  /*6d90*/  HMMA.16816.F32 R12, R132.reuse, R156, R12 ;  /* 0x0000009c840c723c */ /* 0x040ff0000000180c */
[C---:B------:R-:W-:Y:S01]  /*6da0*/  HMMA.16816.F32 R16, R132.reuse, R158, R16 ;  /* 0x0000009e8410723c */ /* 0x040fe20000001810 */
[----:B------:R-:W1:Y:S07]  /*6db0*/  LDSM.16.MT88.4 R156, [R0+0xc400] ;  /* 0x00c40000009c783b */ /* 0x000e6e0000004200 */
[C---:B----4-:R-:W-:Y:S08]  /*6dc0*/  HMMA.16816.F32 R20, R132.reuse, R32, R20 ;  /* 0x000000208414723c */ /* 0x050ff00000001814 */
        /* <DEDUP_REMOVED lines=12> */
[----:B------:R-:W-:Y:S02]  /*6e90*/  LDSM.16.M88.4 R140, [R178+0x2000] ;  /* 0x00200000b28c783b */ /* 0x000fe40000000200 */
[C---:B-1----:R-:W-:Y:S08]  /*6ea0*/  HMMA.16816.F32 R4, R136.reuse, R144, R4 ;  /* 0x000000908804723c */ /* 0x042ff00000001804 */
[C---:B------:R-:W-:Y:S01]  /*6eb0*/  HMMA.16816.F32 R8, R136.reuse, R146, R8 ;  /* 0x000000928808723c */ /* 0x040fe20000001808 */
[----:B------:R-:W1:Y:S07]  /*6ec0*/  LDSM.16.MT88.4 R144, [R0+0xac00] ;  /* 0x00ac00000090783b */ /* 0x000e6e0000004200 */
[C---:B------:R-:W-:Y:S08]  /*6ed0*/  HMMA.16816.F32 R12, R136.reuse, R156, R12 ;  /* 0x0000009c880c723c */ /* 0x040ff0000000180c */
[C---:B------:R-:W-:Y:S01]  /*6ee0*/  HMMA.16816.F32 R16, R136.reuse, R158, R16 ;  /* 0x0000009e8810723c */ /* 0x040fe20000001810 */
[----:B------:R-:W1:Y:S07]  /*6ef0*/  LDSM.16.MT88.4 R156, [R0+0xcc00] ;  /* 0x00cc0000009c783b */ /* 0x000e6e0000004200 */
[C---:B----4-:R-:W-:Y:S08]  /*6f00*/  HMMA.16816.F32 R20, R136.reuse, R32, R20 ;  /* 0x000000208814723c */ /* 0x050ff00000001814 */
[----:B------:R-:W-:Y:S01]  /*6f10*/  HMMA.16816.F32 R24, R136, R34, R24 ;  /* 0x000000228818723c */ /* 0x000fe20000001818 */
[----:B------:R4:W1:Y:S07]  /*6f20*/  LDSM.16.MT88.4 R32, [R0+0xec00] ;  /* 0x00ec00000020783b */ /* 0x00086e0000004200 */
[C---:B--2---:R-:W-:Y:S08]  /*6f30*/  HMMA.16816.F32 R4, R132.reuse, R148, R4 ;  /* 0x000000948404723c */ /* 0x044ff00000001804 */
[C---:B------:R-:W-:Y:S08]  /*6f40*/  HMMA.16816.F32 R8, R132.reuse, R150, R8 ;  /* 0x000000968408723c */ /* 0x040ff00000001808 */
[C---:B------:R-:W-:Y:S04]  /*6f50*/  HMMA.16816.F32 R12, R132.reuse, R152, R12 ;  /* 0x00000098840c723c */ /* 0x040fe8000000180c */
[----:B----4-:R-:W-:Y:S04]  /*6f60*/  IMAD.IADD R0, R238, 0x1, R252 ;  /* 0x00000001ee007824 */ /* 0x010fe800078e02fc */
[C---:B------:R-:W-:Y:S08]  /*6f70*/  HMMA.16816.F32 R16, R132.reuse, R154, R16 ;  /* 0x0000009a8410723c */ /* 0x040ff00000001810 */
[C---:B---3--:R-:W-:Y:S07]  /*6f80*/  HMMA.16816.F32 R20, R132.reuse, R28, R20 ;  /* 0x0000001c8414723c */ /* 0x048fee0000001814 */
[----:B------:R-:W-:Y:S01]  /*6f90*/  IMAD.MOV.U32 R28, RZ, RZ, R194 ;  /* 0x000000ffff1c7224 */ /* 0x000fe200078e00c2 */
[----:B------:R-:W-:Y:S04]  /*6fa0*/  HMMA.16816.F32 R24, R132, R30, R24 ;  /* 0x0000001e8418723c */ /* 0x000fe80000001818 */
[----:B------:R-:W-:Y:S03]  /*6fb0*/  IMAD.MOV.U32 R29, RZ, RZ, R193 ;  /* 0x000000ffff1d7224 */ /* 0x000fe600078e00c1 */
[----:B------:R-:W-:Y:S01]  /*6fc0*/  @P0 IADD3 R30, P2, R163, UR14, RZ ;  /* 0x0000000ea31e0c10 */ /* 0x000fe2000ff5e0ff */
[C---:B-1----:R-:W-:Y:S01]  /*6fd0*/  HMMA.16816.F32 R4, R140.reuse, R144, R4 ;  /* 0x000000908c04723c */ /* 0x042fe20000001804 */
        /* <DEDUP_REMOVED lines=18> */
[C---:B------:R-:W-:Y:S04]  /*7100*/  HMMA.16816.F32 R20, R140.reuse, R32, R20 ;  /* 0x000000208c14723c */ /* 0x040fe80000001814 */
[CC--:B------:R-:W-:Y:S02]  /*7110*/  LEA.HI.X.SX32 R135, R2.reuse, R29.reuse, 0x2, P0 ;  /* 0x0000001d02877211 */ /* 0x0c0fe400000f16ff */
[----:B------:R-:W-:Y:S02]  /*7120*/  IADD3 R2, R2, 0x40, RZ ;  /* 0x0000004002027810 */ /* 0x000fe40007ffe0ff */
[----:B------:R-:W-:Y:S01]  /*7130*/  HMMA.16816.F32 R24, R140, R34, R24 ;  /* 0x000000228c18723c */ /* 0x000fe20000001818 */
[----:B------:R-:W-:Y:S03]  /*7140*/  LDSM.16.MT88.4 R140, [R172+0x1c00] ;  /* 0x001c0000ac8c783b */ /* 0x000fe60000004200 */
[-C--:B------:R-:W-:Y:S03]  /*7150*/  LEA R32, P1, R238, R28.reuse, 0x2 ;  /* 0x0000001cee207211 */ /* 0x080fe600078210ff */
[-C--:B------:R-:W-:Y:S02]  /*7160*/  LEA R34, P0, R162, R28.reuse, 0x2 ;  /* 0x0000001ca2227211 */ /* 0x080fe400078010ff */
[-C--:B------:R-:W-:Y:S03]  /*7170*/  LEA.HI.X.SX32 R33, R238, R29.reuse, 0x2, P1 ;  /* 0x0000001dee217211 */ /* 0x080fe600008f16ff */
[CC--:B------:R-:W-:Y:S02]  /*7180*/  LEA R132, P1, R161.reuse, R28.reuse, 0x2 ;  /* 0x0000001ca1847211 */ /* 0x0c0fe400078210ff */
[----:B------:R3:W-:Y:S01]  /*7190*/  RED.E.ADD.F32.FTZ.RN.STRONG.GPU [R32.64], R5 ;  /* 0x000000052000798e */ /* 0x0007e2000c10e784 */
[-C--:B------:R-:W-:Y:S01]  /*71a0*/  LEA.HI.X.SX32 R35, R162, R29.reuse, 0x2, P0 ;  /* 0x0000001da2237211 */ /* 0x080fe200000f16ff */
[----:B------:R-:W-:Y:S01]  /*71b0*/  IMAD.MOV.U32 R162, RZ, RZ, c[0x0][0x22c] ;  /* 0x00008b00ffa27624 */ /* 0x000fe200078e00ff */
[-C--:B------:R-:W-:Y:S01]  /*71c0*/  LEA.HI.X.SX32 R133, R161, R29.reuse, 0x2, P1 ;  /* 0x0000001da1857211 */ /* 0x080fe200008f16ff */
[----:B------:R-:W-:Y:S01]  /*71d0*/  IMAD.MOV.U32 R161, RZ, RZ, c[0x0][0x22c] ;  /* 0x00008b00ffa17624 */ /* 0x000fe200078e00ff */
[----:B------:R4:W-:Y:S01]  /*71e0*/  RED.E.ADD.F32.FTZ.RN.STRONG.GPU [R134.64], R6 ;  /* 0x000000068600798e */ /* 0x0009e2000c10e784 */
[-C--:B-1----:R-:W-:Y:S01]  /*71f0*/  LEA R30, P2, R164, R28.reuse, 0x2 ;  /* 0x0000001ca41e7211 */ /* 0x082fe200078410ff */
[----:B------:R-:W-:Y:S01]  /*7200*/  IMAD R162, R162, c[0x0][0x1c0], RZ ;  /* 0x00007000a2a27a24 */ /* 0x000fe200078e02ff */
[-C--:B--2---:R-:W-:Y:S01]  /*7210*/  LEA R4, P1, R163, R28.reuse, 0x2 ;  /* 0x0000001ca3047211 */ /* 0x084fe200078210ff */
[----:B------:R-:W-:Y:S01]  /*7220*/  IMAD R161, R161, c[0x0][0x1c0], RZ ;  /* 0x00007000a1a17a24 */ /* 0x000fe200078e02ff */
[----:B------:R1:W-:Y:S01]  /*7230*/  RED.E.ADD.F32.FTZ.RN.STRONG.GPU [R132.64], R7 ;  /* 0x000000078400798e */ /* 0x0003e2000c10e784 */
[-C--:B------:R-:W-:Y:S01]  /*7240*/  LEA.HI.X.SX32 R31, R164, R29.reuse, 0x2, P2 ;  /* 0x0000001da41f7211 */ /* 0x080fe200010f16ff */
[----:B------:R-:W-:Y:S02]  /*7250*/  IMAD.SHL.U32 R162, R162, 0x10, RZ ;  /* 0x00000010a2a27824 */ /* 0x000fe400078e00ff */
[----:B------:R-:W-:Y:S01]  /*7260*/  IMAD R161, R161, 0x38, RZ ;  /* 0x00000038a1a17824 */ /* 0x000fe200078e02ff */
[----:B------:R2:W-:Y:S02]  /*7270*/  RED.E.ADD.F32.FTZ.RN.STRONG.GPU [R34.64], R8 ;  /* 0x000000082200798e */ /* 0x0005e4000c10e784 */
[----:B------:R-:W-:Y:S03]  /*7280*/  IADD3 R136, R162, 0x20, RZ ;  /* 0x00000020a2887810 */ /* 0x000fe60007ffe0ff */
[----:B------:R2:W-:Y:S05]  /*7290*/  RED.E.ADD.F32.FTZ.RN.STRONG.GPU [R30.64], R9 ;  /* 0x000000091e00798e */ /* 0x0005ea000c10e784 */
[----:B------:R-:W-:Y:S01]  /*72a0*/  LDSM.16.MT88.4 R132, [R3+0x17800] ;  /* 0x017800000384783b */ /* 0x000fe20000004200 */
[-C--:B---3--:R-:W-:Y:S05]  /*72b0*/  LEA.HI.X.SX32 R5, R163, R29.reuse, 0x2, P1 ;  /* 0x0000001da3057211 */ /* 0x088fea00008f16ff */
[----:B------:R3:W-:Y:S01]  /*72c0*/  RED.E.ADD.F32.FTZ.RN.STRONG.GPU [R4.64], R10 ;  /* 0x0000000a0400798e */ /* 0x0007e2000c10e784 */
[CC--:B----4-:R-:W-:Y:S04]  /*72d0*/  LEA R6, P0, R161.reuse, R28.reuse, 0x2 ;  /* 0x0000001ca1067211 */ /* 0x0d0fe800078010ff */
[-C--:B-1----:R-:W-:Y:S05]  /*72e0*/  LEA.HI.X.SX32 R7, R161, R29.reuse, 0x2, P0 ;  /* 0x0000001da1077211 */ /* 0x082fea00000f16ff */
[----:B------:R1:W-:Y:S01]  /*72f0*/  RED.E.ADD.F32.FTZ.RN.STRONG.GPU [R6.64], R11 ;  /* 0x0000000b0600798e */ /* 0x0003e2000c10e784 */
[-C--:B--2---:R-:W-:Y:S04]  /*7300*/  LEA R8, P2, R242, R28.reuse, 0x2 ;  /* 0x0000001cf2087211 */ /* 0x084fe800078410ff */
[----:B------:R2:W-:Y:S01]  /*7310*/  RED.E.ADD.F32.FTZ.RN.STRONG.GPU [R28.64+0x80], R12 ;  /* 0x0000800c1c00798e */ /* 0x0005e2000c10e784 */
[-C--:B------:R-:W-:Y:S02]  /*7320*/  LEA R30, P1, R252, R28.reuse, 0x2 ;  /* 0x0000001cfc1e7211 */ /* 0x080fe400078210ff */
[-C--:B------:R-:W-:Y:S02]  /*7330*/  LEA.HI.X.SX32 R9, R242, R29.reuse, 0x2, P2 ;  /* 0x0000001df2097211 */ /* 0x080fe400010f16ff */
[----:B------:R4:W-:Y:S01]  /*7340*/  RED.E.ADD.F32.FTZ.RN.STRONG.GPU [R32.64+0x80], R13 ;  /* 0x0000800d2000798e */ /* 0x0009e2000c10e784 */
[-C--:B------:R-:W-:Y:S02]  /*7350*/  LEA.HI.X.SX32 R31, R252, R29.reuse, 0x2, P1 ;  /* 0x0000001dfc1f7211 */ /* 0x080fe400008f16ff */
[CC--:B---3--:R-:W-:Y:S04]  /*7360*/  LEA R4, P0, R136.reuse, R28.reuse, 0x2 ;  /* 0x0000001c88047211 */ /* 0x0c8fe800078010ff */
[-C--:B------:R-:W-:Y:S02]  /*7370*/  LEA.HI.X.SX32 R5, R136, R29.reuse, 0x2, P0 ;  /* 0x0000001d88057211 */ /* 0x080fe400000f16ff */
[CC--:B------:R-:W-:Y:S01]  /*7380*/  LEA R10, P0, R0.reuse, R28.reuse, 0x2 ;  /* 0x0000001c000a7211 */ /* 0x0c0fe200078010ff */
[----:B------:R-:W-:Y:S03]  /*7390*/  LDSM.16.MT88.4 R136, [R3+0x18800] ;  /* 0x018800000388783b */ /* 0x000fe60000004200 */
[-C--:B-1----:R-:W-:Y:S01]  /*73a0*/  LEA.HI.X.SX32 R11, R0, R29.reuse, 0x2, P0 ;  /* 0x0000001d000b7211 */ /* 0x082fe200000f16ff */
[----:B------:R-:W-:Y:S01]  /*73b0*/  IMAD.IADD R0, R238, 0x1, R251 ;  /* 0x00000001ee007824 */ /* 0x000fe200078e02fb */
[----:B------:R1:W-:Y:S01]  /*73c0*/  RED.E.ADD.F32.FTZ.RN.STRONG.GPU [R4.64], R14 ;  /* 0x0000000e0400798e */ /* 0x0003e2000c10e784 */
[-C--:B------:R-:W-:Y:S02]  /*73d0*/  LEA R6, P1, R241, R28.reuse, 0x2 ;  /* 0x0000001cf1067211 */ /* 0x080fe400078210ff */
[-C--:B--2---:R-:W-:Y:S02]  /*73e0*/  LEA R12, P4, R251, R28.reuse, 0x2 ;  /* 0x0000001cfb0c7211 */ /* 0x084fe400078810ff */
[----:B------:R2:W-:Y:S01]  /*73f0*/  RED.E.ADD.F32.FTZ.RN.STRONG.GPU [R30.64], R15 ;  /* 0x0000000f1e00798e */ /* 0x0005e2000c10e784 */
[-C--:B------:R-:W-:Y:S02]  /*7400*/  LEA.HI.X.SX32 R7, R241, R29.reuse, 0x2, P1 ;  /* 0x0000001df1077211 */ /* 0x080fe400008f16ff */
[-C--:B----4-:R-:W-:Y:S02]  /*7410*/  LEA.HI.X.SX32 R13, R251, R29.reuse, 0x2, P4 ;  /* 0x0000001dfb0d7211 */ /* 0x090fe400020f16ff */
[----:B------:R3:W-:Y:S05]  /*7420*/  RED.E.ADD.F32.FTZ.RN.STRONG.GPU [R10.64], R16 ;  /* 0x000000100a00798e */ /* 0x0007ea000c10e784 */
[----:B------:R4:W-:Y:S05]  /*7430*/  RED.E.ADD.F32.FTZ.RN.STRONG.GPU [R8.64], R17 ;  /* 0x000000110800798e */ /* 0x0009ea000c10e784 */
[----:B------:R4:W-:Y:S01]  /*7440*/  RED.E.ADD.F32.FTZ.RN.STRONG.GPU [R6.64], R18 ;  /* 0x000000120600798e */ /* 0x0009e2000c10e784 */
[-C--:B-1----:R-:W-:Y:S02]  /*7450*/  LEA R4, P0, R244, R28.reuse, 0x2 ;  /* 0x0000001cf4047211 */ /* 0x082fe400078010ff */
[-C--:B------:R-:W-:Y:S02]  /*7460*/  LEA R14, P5, R2, R28.reuse, 0x2 ;  /* 0x0000001c020e7211 */ /* 0x080fe400078a10ff */
[-C--:B------:R-:W-:Y:S02]  /*7470*/  LEA.HI.X.SX32 R5, R244, R29.reuse, 0x2, P0 ;  /* 0x0000001df4057211 */ /* 0x080fe400000f16ff */
[-C--:B--2---:R-:W-:Y:S03]  /*7480*/  LEA.HI.X.SX32 R15, R2, R29.reuse, 0x2, P5 ;  /* 0x0000001d020f7211 */ /* 0x084fe600028f16ff */
[----:B------:R1:W-:Y:S01]  /*7490*/  RED.E.ADD.F32.FTZ.RN.STRONG.GPU [R4.64], R19 ;  /* 0x000000130400798e */ /* 0x0003e2000c10e784 */
[CC--:B---3--:R-:W-:Y:S04]  /*74a0*/  LEA R10, P3, R0.reuse, R28.reuse, 0x2 ;  /* 0x0000001c000a7211 */ /* 0x0c8fe800078610ff */
[----:B------:R-:W-:Y:S01]  /*74b0*/  RED.E.ADD.F32.FTZ.RN.STRONG.GPU [R28.64+0x100], R20 ;  /* 0x000100141c00798e */ /* 0x000fe2000c10e784 */
[-C--:B------:R-:W-:Y:S02]  /*74c0*/  LEA.HI.X.SX32 R11, R0, R29.reuse, 0x2, P3 ;  /* 0x0000001d000b7211 */ /* 0x080fe400018f16ff */
[CC--:B----4-:R-:W-:Y:S02]  /*74d0*/  LEA R8, P2, R240.reuse, R28.reuse, 0x2 ;  /* 0x0000001cf0087211 */ /* 0x0d0fe400078410ff */
[----:B------:R-:W-:Y:S01]  /*74e0*/  RED.E.ADD.F32.FTZ.RN.STRONG.GPU [R32.64+0x100], R21 ;  /* 0x000100152000798e */ /* 0x000fe2000c10e784 */
[CC--:B------:R-:W-:Y:S02]  /*74f0*/  LEA R6, P1, R239.reuse, R28.reuse, 0x2 ;  /* 0x0000001cef067211 */ /* 0x0c0fe400078210ff */
[-C--:B------:R-:W-:Y:S02]  /*7500*/  LEA.HI.X.SX32 R9, R240, R29.reuse, 0x2, P2 ;  /* 0x0000001df0097211 */ /* 0x080fe400010f16ff */
[----:B------:R-:W-:Y:S01]  /*7510*/  RED.E.ADD.F32.FTZ.RN.STRONG.GPU [R14.64], R22 ;  /* 0x000000160e00798e */ /* 0x000fe2000c10e784 */
[-C--:B------:R-:W-:Y:S02]  /*7520*/  LEA.HI.X.SX32 R7, R239, R29.reuse, 0x2, P1 ;  /* 0x0000001def077211 */ /* 0x080fe400008f16ff */
[----:B------:R-:W-:Y:S01]  /*7530*/  PLOP3.LUT P1, PT, PT, PT, UP0, 0x80, 0x0 ;  /* 0x000000000000781c */ /* 0x000fe20003f2f008 */
[----:B------:R-:W-:Y:S01]  /*7540*/  @UP3 UIADD3 UR16, UP0, UR16, -0x100, URZ ;  /* 0xffffff0010103890 */ /* 0x000fe2000ff1e03f */
[----:B------:R-:W-:Y:S01]  /*7550*/  RED.E.ADD.F32.FTZ.RN.STRONG.GPU [R12.64], R23 ;  /* 0x000000170c00798e */ /* 0x000fe2000c10e784 */
[C---:B------:R-:W-:Y:S02]  /*7560*/  IADD3 R0, R172.reuse, -0x3000, RZ ;  /* 0xffffd000ac007810 */ /* 0x040fe40007ffe0ff */
        /* <DEDUP_REMOVED lines=241> */
.L_x_1159:
        /* <DEDUP_REMOVED lines=18> */
.L_x_1160:
[----:B-1----:R-:W2:Y:S01]  /*85a0*/  LDL.64 R4, [R1+0x8] ;  /* 0x0000080001047983 */ /* 0x002ea20000100a00 */
[----:B------:R-:W-:Y:S01]  /*85b0*/  USHF.L.U32 UR7, UR19, 0x7, URZ ;  /* 0x0000000713077899 */ /* 0x000fe2000800063f */
[----:B------:R-:W-:Y:S01]  /*85c0*/  BSSY B0, `(.L_x_1161) ;  /* 0x0000032000007945 */ /* 0x000fe20003800000 */
[----:B------:R-:W-:Y:S01]  /*85d0*/  ULDC.64 UR8, c[0x0][0x3a0] ;  /* 0x0000e80000087ab9 */ /* 0x000fe20000000a00 */
[----:B------:R-:W-:Y:S01]  /*85e0*/  BAR.SYNC.DEFER_BLOCKING 0x0 ;  /* 0x0000000000007b1d */ /* 0x000fe20000010000 */
[----:B------:R-:W-:Y:S02]  /*85f0*/  USHF.R.S32.HI UR10, URZ, 0x1f, UR7 ;  /* 0x0000001f3f0a7899 */ /* 0x000fe40008011407 */
[----:B------:R-:W-:Y:S01]  /*8600*/  IMAD.U32 R25, RZ, RZ, UR7 ;  /* 0x00000007ff197e24 */ /* 0x000fe2000f8e00ff */
[----:B------:R-:W-:-:S02]  /*8610*/  UIMAD UR6, UR19, -0x80, UR6 ;  /* 0xffffff80130678a4 */ /* 0x000fc4000f8e0206 */
[----:B------:R-:W1:Y:S01]  /*8620*/  S2R R8, SR_TID.X ;  /* 0x0000000000087919 */ /* 0x000e620000002100 */
        /* <DEDUP_REMOVED lines=10> */
[----:B------:R-:W-:Y:S01]  /*86d0*/  LEA.HI R0, R0, R8, RZ, 0x2 ;  /* 0x0000000800007211 */ /* 0x000fe200078f10ff */
[----:B------:R-:W-:Y:S02]  /*86e0*/  IMAD.U32 R8, RZ, RZ, UR38 ;  /* 0x00000026ff087e24 */ /* 0x000fe4000f8e00ff */
        /* <DEDUP_REMOVED lines=31> */
.L_x_1162:
[----:B-1-34-:R-:W-:Y:S05]  /*88e0*/  BSYNC B0 ;  /* 0x0000000000007941 */ /* 0x01afea0003800000 */
.L_x_1161:
        /* <DEDUP_REMOVED lines=17> */
.L_x_1164:
[----:B------:R-:W-:Y:S05]  /*8a00*/  BSYNC B0 ;  /* 0x0000000000007941 */ /* 0x000fea0003800000 */
.L_x_1163:
        /* <DEDUP_REMOVED lines=26> */
.L_x_1166:
[----:B------:R-:W-:Y:S05]  /*8bb0*/  BSYNC B0 ;  /* 0x0000000000007941 */ /* 0x000fea0003800000 */
.L_x_1165:
        /* <DEDUP_REMOVED lines=13> */
.L_x_1153:
[----:B------:R-:W-:Y:S05]  /*8c90*/  BSYNC B1 ;  /* 0x0000000000017941 */ /* 0x000fea0003800000 */
.L_x_1139:
        /* <DEDUP_REMOVED lines=11> */
.L_x_1167:
[----:B------:R-:W-:Y:S05]  /*8d50*/  EXIT ;  /* 0x000000000000794d */ /* 0x000fea0003800000 */
.L_x_1169:
        /* <DEDUP_REMOVED lines=10> */
.L_x_1310:


//--------------------- .text._ZN5flash44flash_bwd_dq_dk_dv_loop_seqk_parallel_kernelI23Flash_bwd_kernel_traitsILi96ELi64ELi128ELi8ELi2ELi4ELi4ELb0ELb0EN7cutlass6half_tE19Flash_kernel_traitsILi96ELi64ELi128ELi8ES3_EELb1ELb0ELb1ELb1ELb0ELb0ELb0EEEvNS_16Flash_bwd_paramsE --------------------------
	.section	.text._ZN5flash44flash_bwd_dq_dk_dv_loop_seqk_parallel_kernelI23Flash_bwd_kernel_traitsILi96ELi64ELi128ELi8ELi2ELi4ELi4ELb0ELb0EN7cutlass6half_tE19Flash_kernel_traitsILi96ELi64ELi128ELi8ES3_EELb1ELb0ELb1ELb1ELb0ELb0ELb0EEEvNS_16Flash_bwd_paramsE,"ax",@progbits
	.sectioninfo	@"SHI_REGISTERS=255"
	.align	128
        .global         _ZN5flash44flash_bwd_dq_dk_dv_loop_seqk_parallel_kernelI23Flash_bwd_kernel_traitsILi96ELi64ELi128ELi8ELi2ELi4ELi4ELb0ELb0EN7cutlass6half_tE19Flash_kernel_traitsILi96ELi64ELi128ELi8ES3_EELb1ELb0ELb1ELb1ELb0ELb0ELb0EEEvNS_16Flash_bwd_paramsE
        .type           _ZN5flash44flash_bwd_dq_dk_dv_loop_seqk_parallel_kernelI23Flash_bwd_kernel_traitsILi96ELi64ELi128ELi8ELi2ELi4ELi4ELb0ELb0EN7cutlass6half_tE19Flash_kernel_traitsILi96ELi64ELi128ELi8ES3_EELb1ELb0ELb1ELb1ELb0ELb0ELb0EEEvNS_16Flash_bwd_paramsE,@function
        .size           _ZN5flash44flash_bwd_dq_dk_dv_loop_seqk_parallel_kernelI23Flash_bwd_kernel_traitsILi96ELi64ELi128ELi8ELi2ELi4ELi4ELb0ELb0EN7cutlass6half_tE19Flash_kernel_traitsILi96ELi64ELi128ELi8ES3_EELb1ELb0ELb1ELb1ELb0ELb0ELb0EEEvNS_16Flash_bwd_paramsE,(.L_x_1311 - _ZN5flash44flash_bwd_dq_dk_dv_loop_seqk_parallel_kernelI23Flash_bwd_kernel_traitsILi96ELi64ELi128ELi8ELi2ELi4ELi4ELb0ELb0EN7cutlass6half_tE19Flash_kernel_traitsILi96ELi64ELi128ELi8ES3_EELb1ELb0ELb1ELb1ELb0ELb0ELb0EEEvNS_16Flash_bwd_paramsE)
        .other          _ZN5flash44flash_bwd_dq_dk_dv_loop_seqk_parallel_kernelI23Flash_bwd_kernel_traitsILi96ELi64ELi128ELi8ELi2ELi4ELi4ELb0ELb0EN7cutlass6half_tE19Flash_kernel_traitsILi96ELi64ELi128ELi8ES3_EELb1ELb0ELb1ELb1ELb0ELb0ELb0EEEvNS_16Flash_bwd_paramsE,@"STO_CUDA_ENTRY STV_DEFAULT"
_ZN5flash44flash_bwd_dq_dk_dv_loop_seqk_parallel_kernelI23Flash_bwd_kernel_traitsILi96ELi64ELi128ELi8ELi2ELi4ELi4ELb0ELb0EN7cutlass6half_tE19Flash_kernel_traitsILi96ELi64ELi128ELi8ES3_EELb1ELb0ELb1ELb1ELb0ELb0ELb0EEEvNS_16Flash_bwd_paramsE:
.text._ZN5flash44flash_bwd_dq_dk_dv_loop_seqk_parallel_kernelI23Flash_bwd_kernel_traitsILi96ELi64ELi128ELi8ELi2ELi4ELi4ELb0ELb0EN7cutlass6half_tE19Flash_kernel_traitsILi96ELi64ELi128ELi8ES3_EELb1ELb0ELb1ELb1ELb0ELb0ELb0EEEvNS_16Flash_bwd_paramsE:
        /* <DEDUP_REMOVED lines=13> */
[----:B------:R-:W2:Y:S01]  /*00d0*/  S2R R232, SR_CTAID.Z ;  /* 0x0000000000e87919 */ /* 0x000ea20000002700 */
[----:B------:R-:W-:Y:S01]  /*00e0*/  IMAD.MOV.U32 R174, RZ, RZ, 0x40 ;  /* 0x00000040ffae7424 */ /* 0x000fe200078e00ff */
[----:B-1----:R-:W-:-:S04]  /*00f0*/  SHF.R.S32.HI R0, RZ, 0x1f, R4 ;  /* 0x0000001fff007819 */ /* 0x002fc80000011404 */
[CC--:B------:R-:W-:Y:S02]  /*0100*/  LEA.HI R18, R0.reuse, R4.reuse, RZ, 0x3 ;  /* 0x0000000400127211 */ /* 0x0c0fe400078f18ff */
[CC--:B------:R-:W-:Y:S02]  /*0110*/  LEA.HI R5, R0.reuse, R4.reuse, RZ, 0x2 ;  /* 0x0000000400057211 */ /* 0x0c0fe400078f10ff */
[CC--:B------:R-:W-:Y:S02]  /*0120*/  LEA.HI R2, R0.reuse, R4.reuse, RZ, 0x5 ;  /* 0x0000000400027211 */ /* 0x0c0fe400078f28ff */
[----:B------:R-:W-:Y:S02]  /*0130*/  LEA.HI R7, R0, R4, RZ, 0x4 ;  /* 0x0000000400077211 */ /* 0x000fe400078f20ff */
[----:B------:R-:W-:Y:S02]  /*0140*/  LOP3.LUT R9, R18, 0xfffffff8, RZ, 0xc0, !PT ;  /* 0xfffffff812097812 */ /* 0x000fe400078ec0ff */
[----:B------:R-:W-:-:S02]  /*0150*/  LOP3.LUT R6, R2, 0xffffffe0, RZ, 0xc0, !PT ;  /* 0xffffffe002067812 */ /* 0x000fc400078ec0ff */
[----:B------:R-:W-:Y:S01]  /*0160*/  LOP3.LUT R12, R5, 0xfffffffc, RZ, 0xc0, !PT ;  /* 0xfffffffc050c7812 */ /* 0x000fe200078ec0ff */
[C---:B------:R-:W-:Y:S01]  /*0170*/  IMAD.IADD R14, R4.reuse, 0x1, -R9 ;  /* 0x00000001040e7824 */ /* 0x040fe200078e0a09 */
[----:B------:R-:W-:Y:S01]  /*0180*/  LOP3.LUT R11, R7, 0xfffffff0, RZ, 0xc0, !PT ;  /* 0xfffffff0070b7812 */ /* 0x000fe200078ec0ff */
[----:B------:R-:W-:Y:S01]  /*0190*/  IMAD.IADD R10, R4, 0x1, -R6 ;  /* 0x00000001040a7824 */ /* 0x000fe200078e0a06 */
[-C--:B------:R-:W-:Y:S01]  /*01a0*/  LEA.HI R13, R0, R4.reuse, RZ, 0x6 ;  /* 0x00000004000d7211 */ /* 0x080fe200078f30ff */
[----:B------:R-:W-:Y:S01]  /*01b0*/  IMAD.IADD R20, R4, 0x1, -R12 ;  /* 0x0000000104147824 */ /* 0x000fe200078e0a0c */
[----:B------:R-:W-:Y:S01]  /*01c0*/  LEA.HI R16, R0, R4, RZ, 0x7 ;  /* 0x0000000400107211 */ /* 0x000fe200078f38ff */
[----:B------:R-:W-:Y:S01]  /*01d0*/  IMAD.IADD R9, R4, 0x1, -R11 ;  /* 0x0000000104097824 */ /* 0x000fe200078e0a0b */
[----:B------:R-:W-:Y:S01]  /*01e0*/  SHF.R.S32.HI R8, RZ, 0x2, R5 ;  /* 0x00000002ff087819 */ /* 0x000fe20000011405 */
[----:B------:R-:W-:Y:S01]  /*01f0*/  IMAD.SHL.U32 R202, R20, 0x8, RZ ;  /* 0x0000000814ca7824 */ /* 0x000fe200078e00ff */
[----:B------:R-:W-:-:S02]  /*0200*/  SHF.R.S32.HI R0, RZ, 0x5, R2 ;  /* 0x00000005ff007819 */ /* 0x000fc40000011402 */
[----:B------:R-:W-:Y:S02]  /*0210*/  SHF.R.S32.HI R3, RZ, 0x1f, R2 ;  /* 0x0000001fff037819 */ /* 0x000fe40000011402 */
[----:B------:R-:W-:Y:S02]  /*0220*/  LEA.HI R6, R5, R8, RZ, 0x1 ;  /* 0x0000000805067211 */ /* 0x000fe400078f08ff */
[-C--:B------:R-:W-:Y:S02]  /*0230*/  LEA.HI R4, R2, R0.reuse, RZ, 0x1 ;  /* 0x0000000002047211 */ /* 0x080fe400078f08ff */
[----:B------:R-:W-:Y:S02]  /*0240*/  LEA.HI R2, R3, R0, RZ, 0x2 ;  /* 0x0000000003027211 */ /* 0x000fe400078f10ff */
[----:B------:R-:W-:Y:S02]  /*0250*/  LOP3.LUT R3, R6, 0x7fffffe, RZ, 0xc0, !PT ;  /* 0x07fffffe06037812 */ /* 0x000fe400078ec0ff */
[----:B------:R-:W-:-:S02]  /*0260*/  SHF.R.S32.HI R11, RZ, 0x3, R18 ;  /* 0x00000003ff0b7819 */ /* 0x000fc40000011412 */
[----:B------:R-:W-:Y:S01]  /*0270*/  LOP3.LUT R2, R2, 0xfffffffc, RZ, 0xc0, !PT ;  /* 0xfffffffc02027812 */ /* 0x000fe200078ec0ff */
[----:B------:R-:W-:Y:S01]  /*0280*/  IMAD.IADD R3, R8, 0x1, -R3 ;  /* 0x0000000108037824 */ /* 0x000fe200078e0a03 */
[----:B------:R-:W-:Y:S01]  /*0290*/  LOP3.LUT R6, R4, 0xfffffffe, RZ, 0xc0, !PT ;  /* 0xfffffffe04067812 */ /* 0x000fe200078ec0ff */
[----:B------:R-:W-:Y:S01]  /*02a0*/  IMAD.SHL.U32 R4, R11, 0x40, RZ ;  /* 0x000000400b047824 */ /* 0x000fe200078e00ff */
[----:B------:R-:W-:Y:S01]  /*02b0*/  SHF.R.S32.HI R11, RZ, 0x1f, R9 ;  /* 0x0000001fff0b7819 */ /* 0x000fe20000011409 */
[C---:B------:R-:W-:Y:S01]  /*02c0*/  IMAD.IADD R15, R0.reuse, 0x1, -R2 ;  /* 0x00000001000f7824 */ /* 0x040fe200078e0a02 */
[----:B------:R-:W-:Y:S01]  /*02d0*/  SHF.R.S32.HI R2, RZ, 0x1f, R5 ;  /* 0x0000001fff027819 */ /* 0x000fe20000011405 */
[C---:B------:R-:W-:Y:S01]  /*02e0*/  IMAD.IADD R246, R0.reuse, 0x1, -R6 ;  /* 0x0000000100f67824 */ /* 0x040fe200078e0a06 */
[----:B------:R-:W-:Y:S01]  /*02f0*/  SHF.R.S32.HI R5, RZ, 0x4, R7 ;  /* 0x00000004ff057819 */ /* 0x000fe20000011407 */
[----:B------:R-:W-:Y:S01]  /*0300*/  IMAD R244, R0, 0x8, R3 ;  /* 0x0000000800f47824 */ /* 0x000fe200078e0203 */
[----:B------:R-:W-:-:S02]  /*0310*/  LOP3.LUT R0, R4, 0xc0, RZ, 0xc0, !PT ;  /* 0x000000c004007812 */ /* 0x000fc400078ec0ff */
[----:B------:R-:W-:Y:S02]  /*0320*/  LEA.HI R2, R2, R8, RZ, 0x3 ;  /* 0x0000000802027211 */ /* 0x000fe400078f18ff */
[----:B------:R-:W-:Y:S02]  /*0330*/  LEA.HI R3, R7, R5, RZ, 0x1 ;  /* 0x0000000507037211 */ /* 0x000fe400078f08ff */
[----:B------:R-:W-:Y:S02]  /*0340*/  SHF.R.U32.HI R6, RZ, 0x3, R0 ;  /* 0x00000003ff067819 */ /* 0x000fe40000011600 */
[----:B------:R-:W-:Y:S02]  /*0350*/  LOP3.LUT R4, R0, 0x18, R202, 0xf8, !PT ;  /* 0x0000001800047812 */ /* 0x000fe400078ef8ca */
[----:B------:R-:W-:Y:S02]  /*0360*/  LOP3.LUT R0, R2, 0xfffffff8, RZ, 0xc0, !PT ;  /* 0xfffffff802007812 */ /* 0x000fe400078ec0ff */
[----:B------:R-:W-:-:S02]  /*0370*/  LOP3.LUT R2, R3, 0xfffffffe, RZ, 0xc0, !PT ;  /* 0xfffffffe03027812 */ /* 0x000fc400078ec0ff */
[----:B------:R-:W-:Y:S01]  /*0380*/  SHF.R.S32.HI R7, RZ, 0x1f, R10 ;  /* 0x0000001fff077819 */ /* 0x000fe2000001140a */
[----:B------:R-:W-:Y:S01]  /*0390*/  IMAD.IADD R0, R8, 0x1, -R0 ;  /* 0x0000000108007824 */ /* 0x000fe200078e0a00 */
[----:B------:R-:W-:Y:S01]  /*03a0*/  LOP3.LUT R3, R4, R6, RZ, 0x3c, !PT ;  /* 0x0000000604037212 */ /* 0x000fe200078e3cff */
[----:B------:R-:W-:Y:S01]  /*03b0*/  IMAD.IADD R12, R5, 0x1, -R2 ;  /* 0x00000001050c7824 */ /* 0x000fe200078e0a02 */
[----:B------:R-:W-:Y:S02]  /*03c0*/  LEA.HI R2, R9, R9, RZ, 0x1 ;  /* 0x0000000909027211 */ /* 0x000fe400078f08ff */
[----:B------:R-:W-:Y:S01]  /*03d0*/  LEA.HI R209, R7, R10, RZ, 0x2 ;  /* 0x0000000a07d17211 */ /* 0x000fe200078f10ff */
[----:B------:R-:W-:Y:S01]  /*03e0*/  IMAD.U32 R244, R244, 0x20, R3 ;  /* 0x00000020f4f47824 */ /* 0x000fe200078e0003 */
[----:B------:R-:W-:Y:S02]  /*03f0*/  LEA.HI R4, R14, R14, RZ, 0x1 ;  /* 0x0000000e0e047211 */ /* 0x000fe400078f08ff */
[----:B------:R-:W-:-:S02]  /*0400*/  SHF.R.S32.HI R5, RZ, 0x1, R2 ;  /* 0x00000001ff057819 */ /* 0x000fc40000011402 */
[----:B------:R-:W-:Y:S02]  /*0410*/  SHF.R.S32.HI R7, RZ, 0x1f, R2 ;  /* 0x0000001fff077819 */ /* 0x000fe40000011402 */
[----:B------:R-:W-:Y:S02]  /*0420*/  LOP3.LUT R2, R2, 0x7fffffe, RZ, 0xc0, !PT ;  /* 0x07fffffe02027812 */ /* 0x000fe400078ec0ff */
[----:B------:R-:W-:Y:S02]  /*0430*/  SHF.R.S32.HI R3, RZ, 0x6, R13 ;  /* 0x00000006ff037819 */ /* 0x000fe4000001140d */
[----:B------:R-:W-:Y:S01]  /*0440*/  LOP3.LUT R6, R4, 0x7fffffe, RZ, 0xc0, !PT ;  /* 0x07fffffe04067812 */ /* 0x000fe200078ec0ff */
[----:B------:R-:W-:Y:S01]  /*0450*/  IMAD.IADD R19, R9, 0x1, -R2 ;  /* 0x0000000109137824 */ /* 0x000fe200078e0a02 */
[----:B------:R-:W-:Y:S01]  /*0460*/  LEA.HI R8, R7, R5, RZ, 0x2 ;  /* 0x0000000507087211 */ /* 0x000fe200078f10ff */
[----:B------:R-:W-:Y:S01]  /*0470*/  IMAD R2, R3, 0x4, R12 ;  /* 0x0000000403027824 */ /* 0x000fe200078e020c */
[----:B------:R-:W-:Y:S01]  /*0480*/  LEA.HI R11, R11, R9, RZ, 0x3 ;  /* 0x000000090b0b7211 */ /* 0x000fe200078f18ff */
[----:B------:R-:W-:Y:S01]  /*0490*/  IMAD.IADD R10, R14, 0x1, -R6 ;  /* 0x000000010e0a7824 */ /* 0x000fe200078e0a06 */
[----:B------:R-:W-:-:S02]  /*04a0*/  LOP3.LUT R8, R8, 0xfffffffc, RZ, 0xc0, !PT ;  /* 0xfffffffc08087812 */ /* 0x000fc400078ec0ff */
[----:B------:R-:W-:Y:S01]  /*04b0*/  LOP3.LUT R6, R0, 0x1, RZ, 0xc0, !PT ;  /* 0x0000000100067812 */ /* 0x000fe200078ec0ff */
[----:B------:R-:W-:Y:S01]  /*04c0*/  IMAD R169, R2, 0x8, R10 ;  /* 0x0000000802a97824 */ /* 0x000fe200078e020a */
[----:B------:R-:W-:Y:S01]  /*04d0*/  LEA.HI R10, R0, R0, RZ, 0x1 ;  /* 0x00000000000a7211 */ /* 0x000fe200078f08ff */
[----:B------:R-:W-:Y:S01]  /*04e0*/  IMAD.IADD R17, R5, 0x1, -R8 ;  /* 0x0000000105117824 */ /* 0x000fe200078e0a08 */
[----:B------:R-:W-:Y:S01]  /*04f0*/  SHF.R.S32.HI R8, RZ, 0x7, R16 ;  /* 0x00000007ff087819 */ /* 0x000fe20000011410 */
[----:B------:R-:W-:Y:S01]  /*0500*/  IMAD.SHL.U32 R2, R14, 0x40, RZ ;  /* 0x000000400e027824 */ /* 0x000fe200078e00ff */
[----:B------:R-:W-:Y:S01]  /*0510*/  ISETP.NE.U32.AND P3, PT, R6, 0x1, PT ;  /* 0x000000010600780c */ /* 0x000fe20003f65070 */
[----:B------:R-:W-:Y:S01]  /*0520*/  IMAD.SHL.U32 R16, R3, 0x20, RZ ;  /* 0x0000002003107824 */ /* 0x000fe200078e00ff */
[----:B------:R-:W-:Y:S01]  /*0530*/  SHF.R.S32.HI R3, RZ, 0x1, R4 ;  /* 0x00000001ff037819 */ /* 0x000fe20000011404 */
[----:B------:R-:W-:Y:S01]  /*0540*/  IMAD.SHL.U32 R4, R15, 0x10, RZ ;  /* 0x000000100f047824 */ /* 0x000fe200078e00ff */
[----:B------:R-:W-:-:S02]  /*0550*/  LOP3.LUT R2, R2, 0x1c0, RZ, 0xc0, !PT ;  /* 0x000001c002027812 */ /* 0x000fc400078ec0ff */
[C---:B------:R-:W-:Y:S01]  /*0560*/  LOP3.LUT P4, RZ, R3.reuse, 0x2, RZ, 0xc0, !PT ;  /* 0x0000000203ff7812 */ /* 0x040fe2000788c0ff */
[----:B------:R-:W-:Y:S01]  /*0570*/  IMAD.SHL.U32 R5, R3, 0x40, RZ ;  /* 0x0000004003057824 */ /* 0x000fe200078e00ff */
[----:B------:R-:W-:Y:S02]  /*0580*/  LOP3.LUT R6, R2, 0x30, R4, 0xf8, !PT ;  /* 0x0000003002067812 */ /* 0x000fe400078ef804 */
[----:B------:R-:W-:Y:S02]  /*0590*/  LOP3.LUT R4, R10, 0x3fffffe, RZ, 0xc0, !PT ;  /* 0x03fffffe0a047812 */ /* 0x000fe400078ec0ff */
[----:B------:R-:W-:Y:S02]  /*05a0*/  LOP3.LUT R7, R11, 0xfffffff8, RZ, 0xc0, !PT ;  /* 0xfffffff80b077812 */ /* 0x000fe400078ec0ff */
[----:B------:R-:W-:Y:S01]  /*05b0*/  SHF.R.S32.HI R3, RZ, 0x3, R11 ;  /* 0x00000003ff037819 */ /* 0x000fe2000001140b */
[C---:B------:R-:W-:Y:S01]  /*05c0*/  IMAD.IADD R11, R0.reuse, 0x1, -R4 ;  /* 0x00000001000b7824 */ /* 0x040fe200078e0a04 */
[C---:B------:R-:W-:Y:S01]  /*05d0*/  LOP3.LUT P2, RZ, R0.reuse, 0x2, RZ, 0xc0, !PT ;  /* 0x0000000200ff7812 */ /* 0x040fe2000784c0ff */
[----:B------:R-:W-:Y:S01]  /*05e0*/  IMAD.SHL.U32 R0, R0, 0x40, RZ ;  /* 0x0000004000007824 */ /* 0x000fe200078e00ff */
[----:B------:R-:W-:Y:S01]  /*05f0*/  SHF.R.U32.HI R14, RZ, 0x3, R2 ;  /* 0x00000003ff0e7819 */ /* 0x000fe20000011602 */
[----:B------:R-:W-:Y:S01]  /*0600*/  IMAD.IADD R13, R9, 0x1, -R7 ;  /* 0x00000001090d7824 */ /* 0x000fe200078e0a07 */
[----:B------:R-:W-:Y:S01]  /*0610*/  LOP3.LUT R2, R5, 0xc0, RZ, 0xc0, !PT ;  /* 0x000000c005027812 */ /* 0x000fe200078ec0ff */
[----:B------:R-:W-:Y:S01]  /*0620*/  IMAD.SHL.U32 R7, R20, 0x2, RZ ;  /* 0x0000000214077824 */ /* 0x000fe200078e00ff */
[----:B------:R-:W-:Y:S01]  /*0630*/  LOP3.LUT R0, R0, 0x1c0, RZ, 0xc0, !PT ;  /* 0x000001c000007812 */ /* 0x000fe200078ec0ff */
[----:B------:R-:W-:Y:S01]  /*0640*/  IMAD R19, R3, 0x8, R19 ;  /* 0x0000000803137824 */ /* 0x000fe200078e0213 */
[----:B------:R-:W-:Y:S01]  /*0650*/  LOP3.LUT R5, R2, 0x8, R18, 0xf8, !PT ;  /* 0x0000000802057812 */ /* 0x000fe200078ef812 */
[C---:B------:R-:W-:Y:S01]  /*0660*/  IMAD R20, R15.reuse, 0x2, R3 ;  /* 0x000000020f147824 */ /* 0x040fe200078e0203 */
[----:B------:R-:W-:Y:S01]  /*0670*/  SHF.R.U32.HI R4, RZ, 0x3, R2 ;  /* 0x00000003ff047819 */ /* 0x000fe20000011602 */
[----:B------:R-:W-:Y:S01]  /*0680*/  IMAD R9, R15, 0x200, R7 ;  /* 0x000002000f097824 */ /* 0x000fe200078e0207 */
[----:B------:R-:W-:-:S02]  /*0690*/  LOP3.LUT R3, R0, 0x20, R16, 0xf8, !PT ;  /* 0x0000002000037812 */ /* 0x000fc400078ef810 */
[----:B------:R-:W-:Y:S01]  /*06a0*/  SHF.R.U32.HI R2, RZ, 0x3, R0 ;  /* 0x00000003ff027819 */ /* 0x000fe20000011600 */
[----:B------:R-:W-:Y:S01]  /*06b0*/  IMAD R0, R8, 0x1000, R7 ;  /* 0x0000100008007824 */ /* 0x000fe200078e0207 */
[----:B------:R-:W-:Y:S01]  /*06c0*/  LOP3.LUT R4, R5, R4, RZ, 0x3c, !PT ;  /* 0x0000000405047212 */ /* 0x000fe200078e3cff */
[----:B------:R-:W-:Y:S01]  /*06d0*/  IMAD R11, R11, 0x20, R9 ;  /* 0x000000200b0b7824 */ /* 0x000fe200078e0209 */
        /* <DEDUP_REMOVED lines=11> */
[----:B------:R-:W-:Y:S01]  /*0790*/  IMAD.SHL.U32 R2, R12, 0x8, RZ ;  /* 0x000000080c027824 */ /* 0x000fe200078e00ff */
        /* <DEDUP_REMOVED lines=47> */
.L_x_1213:
[----:B-1----:R-:W1:Y:S01]  /*0a90*/  S2R R36, SR_CTAID.Y ;  /* 0x0000000000247919 */ /* 0x002e620000002600 */
        /* <DEDUP_REMOVED lines=33> */
.L_x_1170:
        /* <DEDUP_REMOVED lines=13> */
[----:B------:R-:W-:Y:S01]  /*0d80*/  IADD3 R2, R214, 0x80, R18 ;  /* 0x00000080d6027810 */ /* 0x000fe20007ffe012 */
        /* <DEDUP_REMOVED lines=14> */
[----:B------:R-:W-:-:S02]  /*0e70*/  @P0 IMAD.IADD R2, R231, 0x1, R249 ;  /* 0x00000001e7020824 */ /* 0x000fc400078e02f9 */
[----:B------:R-:W-:Y:S01]  /*0e80*/  IMAD.WIDE.U32 R6, R0, c[0x0][0x190], RZ ;  /* 0x0000640000067a25 */ /* 0x000fe200078e00ff */
[----:B------:R-:W-:-:S03]  /*0e90*/  IMNMX R194, R8, R5, PT ;  /* 0x0000000508c27217 */ /* 0x000fc60003800200 */
[----:B------:R-:W-:Y:S01]  /*0ea0*/  IMAD.IADD R24, R11, 0x1, R4 ;  /* 0x000000010b187824 */ /* 0x000fe200078e0204 */
[----:B------:R-:W-:Y:S01]  /*0eb0*/  LEA R11, R194, 0xffffffc0, 0x6 ;  /* 0xffffffc0c20b7811 */ /* 0x000fe200078e30ff */
[----:B------:R-:W-:Y:S01]  /*0ec0*/  IMAD R8, R0, c[0x0][0x194], RZ ;  /* 0x0000650000087a24 */ /* 0x000fe200078e02ff */
[----:B------:R-:W-:Y:S01]  /*0ed0*/  SEL R29, R10, R6, !P1 ;  /* 0x000000060a1d7207 */ /* 0x000fe20004800000 */
        /* <DEDUP_REMOVED lines=16> */
.L_x_1172:
        /* <DEDUP_REMOVED lines=15> */
.L_x_1173:
[----:B------:R-:W-:Y:S01]  /*10d0*/  IABS R10, c[0x0][0x1c8] ;  /* 0x00007200000a7a13 */ /* 0x000fe20000000000 */
[----:B------:R-:W1:Y:S01]  /*10e0*/  LDC.U8 R13, c[0x0][0x328] ;  /* 0x0000ca00ff0d7b82 */ /* 0x000e620000000000 */
[----:B------:R-:W-:Y:S01]  /*10f0*/  IABS R8, R232 ;  /* 0x000000e800087213 */ /* 0x000fe20000000000 */
[C---:B------:R-:W-:Y:S01]  /*1100*/  @P1 IMAD.WIDE.U32 R6, R0.reuse, c[0x0][0x370], RZ ;  /* 0x0000dc0000061a25 */ /* 0x040fe200078e00ff */
[----:B------:R-:W2:Y:S01]  /*1110*/  I2F.RP R4, R10 ;  /* 0x0000000a00047306 */ /* 0x000ea20000209400 */
[----:B------:R-:W-:Y:S01]  /*1120*/  MOV R12, c[0x0][0x224] ;  /* 0x00008900000c7a02 */ /* 0x000fe20000000f00 */
[----:B------:R-:W3:Y:S01]  /*1130*/  S2R R19, SR_CTAID.X ;  /* 0x0000000000137919 */ /* 0x000ee20000002500 */
[----:B------:R-:W-:Y:S01]  /*1140*/  MOV R9, R8 ;  /* 0x0000000800097202 */ /* 0x000fe20000000f00 */
[----:B------:R-:W-:Y:S01]  /*1150*/  @P1 IMAD R15, R0, c[0x0][0x374], R7 ;  /* 0x0000dd00000f1a24 */ /* 0x000fe200078e0207 */
[----:B------:R-:W-:Y:S01]  /*1160*/  LOP3.LUT R8, R232, c[0x0][0x1c8], RZ, 0x3c, !PT ;  /* 0x00007200e8087a12 */ /* 0x000fe200078e3cff */
[----:B------:R-:W-:Y:S01]  /*1170*/  @P1 IMAD.MOV.U32 R14, RZ, RZ, R6 ;  /* 0x000000ffff0e1224 */ /* 0x000fe200078e0006 */
[----:B------:R-:W-:Y:S01]  /*1180*/  SHF.R.S32.HI R12, RZ, 0x1f, R12 ;  /* 0x0000001fff0c7819 */ /* 0x000fe2000001140c */
[----:B------:R-:W-:Y:S01]  /*1190*/  @!P1 IMAD.WIDE.U32 R6, R36, c[0x0][0x368], RZ ;  /* 0x0000da0024069a25 */ /* 0x000fe200078e00ff */
[----:B------:R-:W-:Y:S01]  /*11a0*/  ISETP.GE.AND P4, PT, R8, RZ, PT ;  /* 0x000000ff0800720c */ /* 0x000fe20003f86270 */
[----:B------:R-:W4:Y:S01]  /*11b0*/  LDC.U8 R25, c[0x0][0x3d0] ;  /* 0x0000f400ff197b82 */ /* 0x000f220000000000 */
[----:B------:R-:W-:Y:S01]  /*11c0*/  MOV R34, c[0x0][0x22c] ;  /* 0x00008b0000227a02 */ /* 0x000fe20000000f00 */
[----:B------:R-:W-:Y:S01]  /*11d0*/  IMAD R8, R12, R36, RZ ;  /* 0x000000240c087224 */ /* 0x000fe200078e02ff */
[----:B------:R-:W-:Y:S01]  /*11e0*/  @!P1 MOV R14, R6 ;  /* 0x00000006000e9202 */ /* 0x000fe20000000f00 */
[C---:B------:R-:W-:Y:S01]  /*11f0*/  IMAD.WIDE.U32 R16, R36.reuse, c[0x0][0x224], RZ ;  /* 0x0000890024107a25 */ /* 0x040fe200078e00ff */
[----:B------:R-:W-:Y:S01]  /*1200*/  SHF.L.U32 R6, R36, 0x7, RZ ;  /* 0x0000000724067819 */ /* 0x000fe200000006ff */
[----:B--2---:R-:W2:Y:S01]  /*1210*/  MUFU.RCP R4, R4 ;  /* 0x0000000400047308 */ /* 0x004ea20000001000 */
[----:B------:R-:W-:Y:S01]  /*1220*/  SHF.R.S32.HI R233, RZ, 0x1f, R232 ;  /* 0x0000001fffe97819 */ /* 0x000fe200000114e8 */
[----:B------:R-:W-:Y:S01]  /*1230*/  IMAD.WIDE R22, R34, c[0x0][0x1c0], RZ ;  /* 0x0000700022167a25 */ /* 0x000fe200078e02ff */
[----:B-1----:R-:W-:-:S02]  /*1240*/  ISETP.NE.AND P3, PT, R13, RZ, PT ;  /* 0x000000ff0d00720c */ /* 0x002fc40003f65270 */
[----:B--2---:R-:W-:-:S04]  /*1250*/  IADD3 R4, R4, 0xffffffe, RZ ;  /* 0x0ffffffe04047810 */ /* 0x004fc80007ffe0ff */
[----:B------:R-:W1:Y:S02]  /*1260*/  F2I.FTZ.U32.TRUNC.NTZ R5, R4 ;  /* 0x0000000400057305 */ /* 0x000e64000021f000 */
[----:B-1----:R-:W-:Y:S01]  /*1270*/  IADD3 R2, RZ, -R5, RZ ;  /* 0x80000005ff027210 */ /* 0x002fe20007ffe0ff */
[----:B------:R-:W-:-:S04]  /*1280*/  IMAD.MOV.U32 R4, RZ, RZ, RZ ;  /* 0x000000ffff047224 */ /* 0x000fc800078e00ff */
[----:B------:R-:W-:-:S04]  /*1290*/  IMAD R2, R2, R10, RZ ;  /* 0x0000000a02027224 */ /* 0x000fc800078e02ff */
[----:B------:R-:W-:-:S04]  /*12a0*/  IMAD.HI.U32 R2, R5, R2, R4 ;  /* 0x0000000205027227 */ /* 0x000fc800078e0004 */
[----:B------:R-:W-:Y:S02]  /*12b0*/  @!P1 IMAD R5, R32, c[0x0][0x368], RZ ;  /* 0x0000da0020059a24 */ /* 0x000fe400078e02ff */
[----:B------:R-:W-:-:S04]  /*12c0*/  IMAD.HI.U32 R2, R2, R9, RZ ;  /* 0x0000000902027227 */ /* 0x000fc800078e00ff */
[----:B------:R-:W-:Y:S02]  /*12d0*/  IMAD.MOV R4, RZ, RZ, -R2 ;  /* 0x000000ffff047224 */ /* 0x000fe400078e0a02 */
[----:B------:R-:W-:Y:S02]  /*12e0*/  @!P1 IMAD R5, R36, c[0x0][0x36c], R5 ;  /* 0x0000db0024059a24 */ /* 0x000fe400078e0205 */
[----:B------:R-:W-:Y:S01]  /*12f0*/  IMAD R4, R10, R4, R9 ;  /* 0x000000040a047224 */ /* 0x000fe200078e0209 */
[----:B------:R-:W-:Y:S01]  /*1300*/  SHF.L.U64.HI R9, R36, 0x7, R32 ;  /* 0x0000000724097819 */ /* 0x000fe20000010220 */
[----:B------:R-:W-:Y:S02]  /*1310*/  @!P1 IMAD.IADD R15, R7, 0x1, R5 ;  /* 0x00000001070f9824 */ /* 0x000fe400078e0205 */
[----:B------:R-:W-:Y:S01]  /*1320*/  IMAD R5, R32, c[0x0][0x224], R8 ;  /* 0x0000890020057a24 */ /* 0x000fe200078e0208 */
[----:B------:R-:W-:Y:S01]  /*1330*/  ISETP.GT.U32.AND P5, PT, R10, R4, PT ;  /* 0x000000040a00720c */ /* 0x000fe20003fa4070 */
[----:B------:R-:W-:Y:S01]  /*1340*/  IMAD R8, R23, R16, RZ ;  /* 0x0000001017087224 */ /* 0x000fe200078e02ff */
[----:B------:R-:W-:Y:S01]  /*1350*/  SEL R9, R9, RZ, P2 ;  /* 0x000000ff09097207 */ /* 0x000fe20001000000 */
[----:B------:R-:W-:-:S02]  /*1360*/  IMAD.IADD R5, R17, 0x1, R5 ;  /* 0x0000000111057824 */ /* 0x000fc400078e0205 */
[----:B------:R-:W-:-:S04]  /*1370*/  IMAD.WIDE.U32 R16, R22, R16, RZ ;  /* 0x0000001016107225 */ /* 0x000fc800078e00ff */
[----:B------:R-:W-:Y:S01]  /*1380*/  IMAD R8, R22, R5, R8 ;  /* 0x0000000516087224 */ /* 0x000fe200078e0208 */
[----:B------:R-:W-:Y:S01]  /*1390*/  SEL R5, R6, RZ, P2 ;  /* 0x000000ff06057207 */ /* 0x000fe20001000000 */
[----:B------:R-:W-:Y:S02]  /*13a0*/  IMAD.WIDE.U32 R6, R22, R0, RZ ;  /* 0x0000000016067225 */ /* 0x000fe400078e00ff */
[----:B------:R-:W-:Y:S02]  /*13b0*/  @!P5 IADD3 R2, R2, 0x1, RZ ;  /* 0x000000010202d810 */ /* 0x000fe40007ffe0ff */
[----:B------:R-:W-:Y:S01]  /*13c0*/  @!P5 IMAD.IADD R4, R4, 0x1, -R10 ;  /* 0x000000010404d824 */ /* 0x000fe200078e0a0a */
[----:B------:R-:W-:Y:S02]  /*13d0*/  IADD3 R5, P2, R11, R5, RZ ;  /* 0x000000050b057210 */ /* 0x000fe40007f5e0ff */
[----:B------:R-:W-:Y:S01]  /*13e0*/  SEL R20, R16, R6, !P1 ;  /* 0x0000000610147207 */ /* 0x000fe20004800000 */
[----:B------:R-:W-:Y:S01]  /*13f0*/  @P3 IMAD R6, R36, c[0x0][0x214], RZ ;  /* 0x0000850024063a24 */ /* 0x000fe200078e02ff */
[----:B------:R-:W-:Y:S01]  /*1400*/  ISETP.GE.U32.AND P6, PT, R4, R10, PT ;  /* 0x0000000a0400720c */ /* 0x000fe20003fc6070 */
[----:B------:R-:W-:Y:S01]  /*1410*/  IMAD R12, R23, R5, RZ ;  /* 0x00000005170c7224 */ /* 0x000fe200078e02ff */
[----:B------:R-:W-:Y:S01]  /*1420*/  IADD3.X R9, R21, R9, RZ, P2, !PT ;  /* 0x0000000915097210 */ /* 0x000fe200017fe4ff */
[-C--:B------:R-:W-:Y:S01]  /*1430*/  IMAD R10, R23, R0.reuse, RZ ;  /* 0x00000000170a7224 */ /* 0x080fe200078e02ff */
[----:B------:R-:W-:Y:S01]  /*1440*/  ISETP.NE.AND P2, PT, RZ, c[0x0][0x1c8], PT ;  /* 0x00007200ff007a0c */ /* 0x000fe20003f45270 */
[----:B------:R-:W-:Y:S01]  /*1450*/  IMAD.IADD R16, R17, 0x1, R8 ;  /* 0x0000000111107824 */ /* 0x000fe200078e0208 */
[----:B------:R-:W-:Y:S01]  /*1460*/  @P3 SEL R6, R6, R0, !P1 ;  /* 0x0000000006063207 */ /* 0x000fe20004800000 */
[----:B------:R-:W-:Y:S01]  /*1470*/  IMAD R9, R22, R9, R12 ;  /* 0x0000000916097224 */ /* 0x000fe200078e020c */
[----:B------:R-:W-:Y:S01]  /*1480*/  @P1 IADD3 R16, R7, R10, RZ ;  /* 0x0000000a07101210 */ /* 0x000fe20007ffe0ff */
[----:B---3--:R-:W-:Y:S01]  /*1490*/  IMAD.WIDE.U32 R12, R19, c[0x0][0x3d8], RZ ;  /* 0x0000f600130c7a25 */ /* 0x008fe200078e00ff */
[----:B----4-:R-:W-:-:S02]  /*14a0*/  ISETP.NE.AND P5, PT, R25, RZ, PT ;  /* 0x000000ff1900720c */ /* 0x010fc40003fa5270 */
[----:B------:R-:W-:Y:S01]  /*14b0*/  SHF.R.S32.HI R23, RZ, 0x1f, R18 ;  /* 0x0000001fff177819 */ /* 0x000fe20000011412 */
[----:B------:R-:W-:Y:S01]  /*14c0*/  IMAD R7, R19, c[0x0][0x3dc], R13 ;  /* 0x0000f70013077a24 */ /* 0x000fe200078e020d */
[----:B------:R-:W-:Y:S01]  /*14d0*/  @P6 IADD3 R2, R2, 0x1, RZ ;  /* 0x0000000102026810 */ /* 0x000fe20007ffe0ff */
[----:B------:R-:W-:Y:S01]  /*14e0*/  IMAD.WIDE.U32 R4, R22, R5, RZ ;  /* 0x0000000516047225 */ /* 0x000fe200078e00ff */
[----:B------:R-:W-:Y:S02]  /*14f0*/  SEL R10, R12, RZ, P5 ;  /* 0x000000ff0c0a7207 */ /* 0x000fe40002800000 */
[----:B------:R-:W-:Y:S01]  /*1500*/  SEL R22, R7, RZ, P5 ;  /* 0x000000ff07167207 */ /* 0x000fe20002800000 */
[----:B------:R-:W-:Y:S01]  /*1510*/  IMAD.MOV.U32 R17, RZ, RZ, R2 ;  /* 0x000000ffff117224 */ /* 0x000fe200078e0002 */
[----:B------:R-:W-:Y:S01]  /*1520*/  IADD3 R7, R5, R9, RZ ;  /* 0x0000000905077210 */ /* 0x000fe20007ffe0ff */
[----:B------:R-:W-:Y:S02]  /*1530*/  @!P3 IMAD R8, R36, c[0x0][0x1c0], R232 ;  /* 0x000070002408ba24 */ /* 0x000fe400078e02e8 */
[C---:B------:R-:W-:Y:S01]  /*1540*/  IMAD R2, R232.reuse, c[0x0][0x22c], RZ ;  /* 0x00008b00e8027a24 */ /* 0x040fe200078e02ff */
[----:B------:R-:W-:Y:S01]  /*1550*/  @!P4 IADD3 R17, -R17, RZ, RZ ;  /* 0x000000ff1111c210 */ /* 0x000fe20007ffe1ff */
[----:B------:R-:W-:Y:S01]  /*1560*/  @P3 IMAD R6, R232, c[0x0][0x234], R6 ;  /* 0x00008d00e8063a24 */ /* 0x000fe200078e0206 */
[----:B------:R-:W-:Y:S01]  /*1570*/  @!P2 LOP3.LUT R17, RZ, c[0x0][0x1c8], RZ, 0x33, !PT ;  /* 0x00007200ff11aa12 */ /* 0x000fe200078e33ff */
[----:B------:R-:W-:Y:S01]  /*1580*/  @!P3 IMAD R6, R8, c[0x0][0x214], RZ ;  /* 0x000085000806ba24 */ /* 0x000fe200078e02ff */
[----:B------:R-:W-:-:S02]  /*1590*/  SHF.R.S32.HI R8, RZ, 0x1f, R2 ;  /* 0x0000001fff087819 */ /* 0x000fc40000011402 */
        /* <DEDUP_REMOVED lines=9> */
.L_x_1174:
[----:B------:R-:W-:-:S04]  /*1630*/  IMAD R0, R36, c[0x0][0x1c0], R232 ;  /* 0x0000700024007a24 */ /* 0x000fc800078e02e8 */
[----:B------:R-:W-:Y:S02]  /*1640*/  IMAD R0, R0, c[0x0][0x224], RZ ;  /* 0x0000890000007a24 */ /* 0x000fe400078e02ff */
.L_x_1175:
[----:B------:R-:W1:Y:S01]  /*1650*/  S2R R33, SR_TID.X ;  /* 0x0000000000217919 */ /* 0x000e620000002100 */
[----:B------:R-:W-:Y:S01]  /*1660*/  IMAD R34, R34, c[0x0][0x1c0], RZ ;  /* 0x0000700022227a24 */ /* 0x000fe200078e02ff */
[----:B------:R-:W-:Y:S01]  /*1670*/  SHF.R.S32.HI R203, RZ, 0x1f, R202 ;  /* 0x0000001fffcb7819 */ /* 0x000fe200000114ca */
[----:B------:R-:W-:Y:S01]  /*1680*/  IMAD.IADD R0, R11, 0x1, R0 ;  /* 0x000000010b007824 */ /* 0x000fe200078e0200 */
[----:B------:R-:W-:Y:S01]  /*1690*/  BSSY B1, `(.L_x_1171) ;  /* 0x000088f000017945 */ /* 0x000fe20003800000 */
[----:B------:R-:W-:Y:S02]  /*16a0*/  IMAD.MOV.U32 R213, RZ, RZ, 0x4 ;  /* 0x00000004ffd57424 */ /* 0x000fe400078e00ff */
[----:B------:R-:W-:Y:S02]  /*16b0*/  IMAD.SHL.U32 R5, R34, 0x40, RZ ;  /* 0x0000004022057824 */ /* 0x000fe400078e00ff */
[----:B------:R-:W-:-:S03]  /*16c0*/  IMAD.WIDE R12, R0, R213, c[0x0][0x3c8] ;  /* 0x0000f200000c7625 */ /* 0x000fc600078e02d5 */
[----:B------:R-:W-:Y:S01]  /*16d0*/  IADD3 R2, P2, P1, R4, R5, R2 ;  /* 0x0000000504027210 */ /* 0x000fe2000795e002 */
[----:B------:R-:W-:Y:S01]  /*16e0*/  IMAD.IADD R212, R11, 0x1, R6 ;  /* 0x000000010bd47824 */ /* 0x000fe200078e0206 */
[----:B------:R-:W-:Y:S01]  /*16f0*/  SHF.R.S32.HI R0, RZ, 0x1f, R5 ;  /* 0x0000001fff007819 */ /* 0x000fe20000011405 */
[----:B------:R-:W-:Y:S01]  /*1700*/  IMAD.MOV.U32 R221, RZ, RZ, R13 ;  /* 0x000000ffffdd7224 */ /* 0x000fe200078e000d */
[----:B------:R-:W-:Y:S01]  /*1710*/  IADD3 R4, P3, R202, R14, RZ ;  /* 0x0000000eca047210 */ /* 0x000fe20007f7e0ff */
[----:B------:R-:W-:Y:S01]  /*1720*/  IMAD.MOV.U32 R222, RZ, RZ, R12 ;  /* 0x000000ffffde7224 */ /* 0x000fe200078e000c */
[----:B------:R-:W-:Y:S01]  /*1730*/  IADD3.X R19, R7, R0, R8, P2, P1 ;  /* 0x0000000007137210 */ /* 0x000fe200017e2408 */
[----:B------:R-:W-:Y:S01]  /*1740*/  IMAD R0, R21, c[0x0][0x370], RZ ;  /* 0x0000dc0015007a24 */ /* 0x000fe200078e02ff */
[----:B------:R-:W-:Y:S01]  /*1750*/  IADD3 R14, P2, P1, R10, R2, R20 ;  /* 0x000000020a0e7210 */ /* 0x000fe2000795e014 */
[----:B------:R-:W-:Y:S01]  /*1760*/  IMAD.X R5, R203, 0x1, R15, P3 ;  /* 0x00000001cb057824 */ /* 0x000fe200018e060f */
[----:B------:R-:W-:Y:S01]  /*1770*/  IADD3 R2, -R195, R214, R18 ;  /* 0x000000d6c3027210 */ /* 0x000fe20007ffe112 */
[C---:B------:R-:W-:Y:S01]  /*1780*/  IMAD R7, R11.reuse, c[0x0][0x374], R0 ;  /* 0x0000dd000b077a24 */ /* 0x040fe200078e0200 */
[----:B-1----:R-:W-:Y:S01]  /*1790*/  SHF.R.S32.HI R35, RZ, 0x1f, R33 ;  /* 0x0000001fff237819 */ /* 0x002fe20000011421 */
[----:B------:R-:W-:Y:S01]  /*17a0*/  IMAD.WIDE.U32 R4, R11, c[0x0][0x370], R4 ;  /* 0x0000dc000b047a25 */ /* 0x000fe200078e0004 */
[----:B------:R-:W-:-:S02]  /*17b0*/  IADD3 R0, R2, -c[0x0][0x2e8], RZ ;  /* 0x8000ba0002007a10 */ /* 0x000fc40007ffe0ff */
[-C--:B------:R-:W-:Y:S01]  /*17c0*/  LEA.HI R2, R35, R33.reuse, RZ, 0x2 ;  /* 0x0000002123027211 */ /* 0x080fe200078f10ff */
[----:B------:R-:W-:Y:S01]  /*17d0*/  IMAD.IADD R5, R5, 0x1, R7 ;  /* 0x0000000105057824 */ /* 0x000fe200078e0207 */
[----:B------:R-:W-:Y:S01]  /*17e0*/  LEA.HI R10, R35, R33, RZ, 0x5 ;  /* 0x00000021230a7211 */ /* 0x000fe200078f28ff */
[----:B------:R-:W-:Y:S01]  /*17f0*/  IMAD.WIDE R212, R212, R213, c[0x0][0x200] ;  /* 0x00008000d4d47625 */ /* 0x000fe200078e02d5 */
[----:B------:R-:W-:Y:S02]  /*1800*/  SHF.R.S32.HI R2, RZ, 0x2, R2 ;  /* 0x00000002ff027819 */ /* 0x000fe40000011402 */
[----:B------:R-:W-:Y:S01]  /*1810*/  LOP3.LUT R6, R10, 0xffffffe0, RZ, 0xc0, !PT ;  /* 0xffffffe00a067812 */ /* 0x000fe200078ec0ff */
[----:B------:R-:W-:Y:S01]  /*1820*/  IMAD.WIDE.U32 R4, R232, c[0x0][0x378], R4 ;  /* 0x0000de00e8047a25 */ /* 0x000fe200078e0004 */
[----:B------:R-:W-:Y:S02]  /*1830*/  SHF.R.S32.HI R9, RZ, 0x1f, R0 ;  /* 0x0000001fff097819 */ /* 0x000fe40000011400 */
[----:B------:R-:W-:Y:S01]  /*1840*/  IADD3 R8, P3, R2, R11, RZ ;  /* 0x0000000b02087210 */ /* 0x000fe20007f7e0ff */
[----:B------:R-:W-:Y:S01]  /*1850*/  IMAD.IADD R20, R33, 0x1, -R6 ;  /* 0x0000000121147824 */ /* 0x000fe200078e0a06 */
[----:B------:R-:W-:Y:S01]  /*1860*/  SHF.R.S32.HI R31, RZ, 0x1f, R2 ;  /* 0x0000001fff1f7819 */ /* 0x000fe20000011402 */
[----:B------:R-:W-:Y:S01]  /*1870*/  IMAD R6, R233, c[0x0][0x378], RZ ;  /* 0x0000de00e9067a24 */ /* 0x000fe200078e02ff */
[----:B------:R-:W-:-:S02]  /*1880*/  SHF.R.S32.HI R10, RZ, 0x5, R10 ;  /* 0x00000005ff0a7819 */ /* 0x000fc4000001140a */
[----:B------:R-:W-:Y:S01]  /*1890*/  LEA.HI R13, R9, R0, RZ, 0x6 ;  /* 0x00000000090d7211 */ /* 0x000fe200078f30ff */
[----:B------:R-:W-:Y:S01]  /*18a0*/  IMAD.X R9, R31, 0x1, R21, P3 ;  /* 0x000000011f097824 */ /* 0x000fe200018e0615 */
[----:B------:R-:W-:Y:S01]  /*18b0*/  IADD3 R15, R202, 0x20, RZ ;  /* 0x00000020ca0f7810 */ /* 0x000fe20007ffe0ff */
[----:B------:R-:W-:Y:S02]  /*18c0*/  IMAD R0, R10, R34, R20 ;  /* 0x000000220a007224 */ /* 0x000fe400078e0214 */
[----:B------:R-:W-:Y:S02]  /*18d0*/  IMAD R11, R232, c[0x0][0x37c], R6 ;  /* 0x0000df00e80b7a24 */ /* 0x000fe400078e0206 */
[----:B------:R-:W-:Y:S01]  /*18e0*/  IMAD R12, R9, c[0x0][0x190], RZ ;  /* 0x00006400090c7a24 */ /* 0x000fe200078e02ff */
[----:B------:R-:W-:Y:S01]  /*18f0*/  IADD3.X R9, R22, R19, R16, P2, P1 ;  /* 0x0000001316097210 */ /* 0x000fe200017e2410 */
[----:B------:R-:W-:Y:S01]  /*1900*/  IMAD.IADD R5, R5, 0x1, R11 ;  /* 0x0000000105057824 */ /* 0x000fe200078e020b */
[----:B------:R-:W-:Y:S01]  /*1910*/  IADD3 R10, P1, R0, R14, RZ ;  /* 0x0000000e000a7210 */ /* 0x000fe20007f3e0ff */
[----:B------:R-:W-:Y:S01]  /*1920*/  IMAD.WIDE.U32 R6, R8, c[0x0][0x190], R202 ;  /* 0x0000640008067a25 */ /* 0x000fe200078e00ca */
[----:B------:R-:W-:-:S02]  /*1930*/  SHF.R.S32.HI R11, RZ, 0x6, R13 ;  /* 0x00000006ff0b7819 */ /* 0x000fc4000001140d */
[----:B------:R-:W-:Y:S01]  /*1940*/  LEA.HI.X.SX32 R185, R0, R9, 0x1, P1 ;  /* 0x0000000900b97211 */ /* 0x000fe200008f0eff */
[----:B------:R-:W-:Y:S01]  /*1950*/  IMAD R12, R8, c[0x0][0x194], R12 ;  /* 0x00006500080c7a24 */ /* 0x000fe200078e020c */
[C---:B------:R-:W-:Y:S01]  /*1960*/  LEA R186, P1, R10.reuse, c[0x0][0x350], 0x2 ;  /* 0x0000d4000aba7a11 */ /* 0x040fe200078210ff */
[----:B------:R-:W-:Y:S01]  /*1970*/  IMAD R0, R31, c[0x0][0x370], RZ ;  /* 0x0000dc001f007a24 */ /* 0x000fe200078e02ff */
[----:B------:R-:W-:Y:S02]  /*1980*/  IMNMX R230, RZ, R11, !PT ;  /* 0x0000000bffe67217 */ /* 0x000fe40007800200 */
[----:B------:R-:W-:Y:S01]  /*1990*/  IADD3 R8, P2, R29, R6, RZ ;  /* 0x000000061d087210 */ /* 0x000fe20007f5e0ff */
[----:B------:R-:W-:Y:S01]  /*19a0*/  IMAD R6, R233, c[0x0][0x1a8], RZ ;  /* 0x00006a00e9067a24 */ /* 0x000fe200078e02ff */
[----:B------:R-:W-:Y:S01]  /*19b0*/  LEA.HI.X R185, R10, c[0x0][0x354], R185, 0x2, P1 ;  /* 0x0000d5000ab97a11 */ /* 0x000fe200008f14b9 */
[----:B------:R-:W-:Y:S01]  /*19c0*/  IMAD R0, R2, c[0x0][0x374], R0 ;  /* 0x0000dd0002007a24 */ /* 0x000fe200078e0200 */
[----:B------:R-:W-:-:S02]  /*19d0*/  ISETP.GT.AND P1, PT, R194, R230, PT ;  /* 0x000000e6c200720c */ /* 0x000fc40003f24270 */
[----:B------:R-:W-:Y:S01]  /*19e0*/  IADD3.X R9, R24, R7, R12, P2, !PT ;  /* 0x0000000718097210 */ /* 0x000fe200017fe40c */
[----:B------:R-:W-:Y:S01]  /*19f0*/  IMAD R12, R232, c[0x0][0x1ac], R6 ;  /* 0x00006b00e80c7a24 */ /* 0x000fe200078e0206 */
[----:B------:R-:W-:Y:S01]  /*1a00*/  IADD3 R194, R194, -0x1, RZ ;  /* 0xffffffffc2c27810 */ /* 0x000fe20007ffe0ff */
[----:B------:R-:W-:Y:S01]  /*1a10*/  IMAD.WIDE.U32 R6, R2, c[0x0][0x370], R4 ;  /* 0x0000dc0002067a25 */ /* 0x000fe200078e0004 */
[----:B------:R-:W-:-:S03]  /*1a20*/  IADD3 R16, R202, 0x40, RZ ;  /* 0x00000040ca107810 */ /* 0x000fc60007ffe0ff */
[----:B------:R-:W-:Y:S01]  /*1a30*/  IMAD.WIDE.U32 R4, R232, c[0x0][0x1a8], R8 ;  /* 0x00006a00e8047a25 */ /* 0x000fe200078e0008 */
[----:B------:R-:W-:-:S03]  /*1a40*/  LEA R207, P2, R6, c[0x0][0x330], 0x1 ;  /* 0x0000cc0006cf7a11 */ /* 0x000fc600078408ff */
[----:B------:R-:W-:Y:S01]  /*1a50*/  IMAD.IADD R0, R7, 0x1, R0 ;  /* 0x0000000107007824 */ /* 0x000fe200078e0200 */
[----:B------:R-:W-:Y:S01]  /*1a60*/  LEA R206, P3, R4, c[0x0][0x160], 0x1 ;  /* 0x0000580004ce7a11 */ /* 0x000fe200078608ff */
[----:B------:R-:W-:-:S03]  /*1a70*/  IMAD.IADD R5, R5, 0x1, R12 ;  /* 0x0000000105057824 */ /* 0x000fc600078e020c */
[----:B------:R-:W-:Y:S02]  /*1a80*/  LEA.HI.X R205, R6, c[0x0][0x334], R0, 0x1, P2 ;  /* 0x0000cd0006cd7a11 */ /* 0x000fe400010f0c00 */
        /* <DEDUP_REMOVED lines=17> */
.L_x_1177:
        /* <DEDUP_REMOVED lines=15> */
.L_x_1178:
        /* <DEDUP_REMOVED lines=27> */
.L_x_1180:
[----:B------:R-:W-:Y:S05]  /*1e40*/  BSYNC B0 ;  /* 0x0000000000007941 */ /* 0x000fea0003800000 */
.L_x_1179:
        /* <DEDUP_REMOVED lines=19> */
.L_x_1182:
[----:B------:R-:W-:Y:S05]  /*1f80*/  BSYNC B0 ;  /* 0x0000000000007941 */ /* 0x000fea0003800000 */
.L_x_1181:
        /* <DEDUP_REMOVED lines=25> */
.L_x_1184:
[----:B------:R-:W-:Y:S05]  /*2120*/  BSYNC B0 ;  /* 0x0000000000007941 */ /* 0x000fea0003800000 */
.L_x_1183:
        /* <DEDUP_REMOVED lines=18> */
.L_x_1176:
        /* <DEDUP_REMOVED lines=42> */
.L_x_1187:
[----:B------:R-:W-:Y:S05]  /*24f0*/  BSYNC B0 ;  /* 0x0000000000007941 */ /* 0x000fea0003800000 */
.L_x_1186:
[----:B------:R-:W-:Y:S01]  /*2500*/  IADD3 R5, R244, 0x1800, RZ ;  /* 0x00001800f4057810 */ /* 0x000fe20007ffe0ff */
        /* <DEDUP_REMOVED lines=17> */
.L_x_1189:
[----:B------:R-:W-:Y:S02]  /*2620*/  ISETP.GE.AND P2, PT, R202, c[0x0][0x220], PT ;  /* 0x00008800ca007a0c */ /* 0x000fe40003f46270 */
[----:B------:R-:W-:-:S02]  /*2630*/  ISETP.GE.AND P1, PT, R15, c[0x0][0x220], PT ;  /* 0x000088000f007a0c */ /* 0x000fc40003f26270 */
[----:B------:R-:W-:-:S09]  /*2640*/  ISETP.GE.AND P0, PT, R16, c[0x0][0x220], PT ;  /* 0x0000880010007a0c */ /* 0x000fd20003f06270 */
[----:B--2---:R-:W-:Y:S01]  /*2650*/  @!P2 IMAD.MOV.U32 R8, RZ, RZ, R206 ;  /* 0x000000ffff08a224 */ /* 0x004fe200078e00ce */
        /* <DEDUP_REMOVED lines=30> */
.L_x_1190:
[----:B------:R-:W-:Y:S05]  /*2840*/  BSYNC B0 ;  /* 0x0000000000007941 */ /* 0x000fea0003800000 */
.L_x_1188:
[C---:B--2---:R-:W-:Y:S01]  /*2850*/  IADD3 R6, R209.reuse, 0x28, RZ ;  /* 0x00000028d1067810 */ /* 0x044fe20007ffe0ff */
[----:B------:R-:W-:Y:S01]  /*2860*/  IMAD R14, R234, -0x80, R195 ;  /* 0xffffff80ea0e7824 */ /* 0x000fe200078e02c3 */
[C---:B------:R-:W-:Y:S01]  /*2870*/  IADD3 R7, R209.reuse, 0x8, RZ ;  /* 0x00000008d1077810 */ /* 0x040fe20007ffe0ff */
[----:B------:R-:W-:Y:S01]  /*2880*/  IMAD.MOV.U32 R217, RZ, RZ, 0x7f800000 ;  /* 0x7f800000ffd97424 */ /* 0x000fe200078e00ff */
[----:B------:R-:W-:Y:S01]  /*2890*/  ISETP.GE.AND P0, PT, R6, R4, PT ;  /* 0x000000040600720c */ /* 0x000fe20003f06270 */
[----:B------:R-:W-:Y:S01]  /*28a0*/  IMAD.MOV.U32 R219, RZ, RZ, 0x7f800000 ;  /* 0x7f800000ffdb7424 */ /* 0x000fe200078e00ff */
[C---:B------:R-:W-:Y:S02]  /*28b0*/  IADD3 R5, R209.reuse, 0x20, RZ ;  /* 0x00000020d1057810 */ /* 0x040fe40007ffe0ff */
[----:B------:R-:W-:Y:S02]  /*28c0*/  ISETP.GE.AND P5, PT, R2, R14, PT ;  /* 0x0000000e0200720c */ /* 0x000fe40003fa6270 */
[----:B------:R-:W-:-:S02]  /*28d0*/  ISETP.GE.AND P3, PT, R209, R4, PT ;  /* 0x00000004d100720c */ /* 0x000fc40003f66270 */
[-C--:B------:R-:W-:Y:S02]  /*28e0*/  ISETP.GE.AND P2, PT, R7, R4.reuse, PT ;  /* 0x000000040700720c */ /* 0x080fe40003f46270 */
[----:B------:R-:W-:Y:S01]  /*28f0*/  ISETP.GE.AND P1, PT, R5, R4, PT ;  /* 0x000000040500720c */ /* 0x000fe20003f26270 */
[--C-:B------:R-:W-:Y:S01]  /*2900*/  IMAD.WIDE R4, R209, 0x4, R212.reuse ;  /* 0x00000004d1047825 */ /* 0x100fe200078e02d4 */
[----:B------:R-:W-:Y:S02]  /*2910*/  MOV R218, 0x7f800000 ;  /* 0x7f80000000da7802 */ /* 0x000fe40000000f00 */
[----:B------:R-:W-:Y:S01]  /*2920*/  MOV R216, 0x7f800000 ;  /* 0x7f80000000d87802 */ /* 0x000fe20000000f00 */
[----:B------:R-:W-:Y:S02]  /*2930*/  @!P0 IMAD.WIDE R6, R6, 0x4, R212 ;  /* 0x0000000406068825 */ /* 0x000fe400078e02d4 */
[----:B------:R2:W-:Y:S04]  /*2940*/  @P5 STS [R0+0x9000], RZ ;  /* 0x009000ff00005388 */ /* 0x0005e80000000800 */
[----:B------:R2:W-:Y:S04]  /*2950*/  @P5 STS [R0+0x9004], RZ ;  /* 0x009004ff00005388 */ /* 0x0005e80000000800 */
[----:B------:R2:W-:Y:S04]  /*2960*/  @P5 STS.64 [R0+0x9008], RZ ;  /* 0x009008ff00005388 */ /* 0x0005e80000000a00 */
[----:B------:R2:W-:Y:S04]  /*2970*/  @P5 STS.128 [R0+0xb000], RZ ;  /* 0x00b000ff00005388 */ /* 0x0005e80000000c00 */
[----:B------:R2:W-:Y:S04]  /*2980*/  @P5 STS.128 [R0+0xd000], RZ ;  /* 0x00d000ff00005388 */ /* 0x0005e80000000c00 */
[----:B------:R4:W5:Y:S04]  /*2990*/  @!P3 LDG.E R218, [R4.64] ;  /* 0x0000000604dab981 */ /* 0x000968000c1e1900 */
[----:B------:R4:W5:Y:S04]  /*29a0*/  @!P2 LDG.E R219, [R4.64+0x20] ;  /* 0x0000200604dba981 */ /* 0x000968000c1e1900 */
[----:B------:R4:W5:Y:S04]  /*29b0*/  @!P1 LDG.E R216, [R4.64+0x80] ;  /* 0x0000800604d89981 */ /* 0x000968000c1e1900 */
[----:B------:R1:W5:Y:S01]  /*29c0*/  @!P0 LDG.E R217, [R6.64] ;  /* 0x0000000606d98981 */ /* 0x000362000c1e1900 */
[----:B------:R-:W-:Y:S01]  /*29d0*/  BSSY B0, `(.L_x_1191) ;  /* 0x000002c000007945 */ /* 0x000fe20003800000 */
[----:B----4-:R-:W-:-:S04]  /*29e0*/  IMAD.WIDE.U32 R4, R18, c[0x0][0x198], R202 ;  /* 0x0000660012047a25 */ /* 0x010fc800078e00ca */
[----:B-1----:R-:W-:-:S04]  /*29f0*/  IMAD R6, R23, c[0x0][0x198], RZ ;  /* 0x0000660017067a24 */ /* 0x002fc800078e02ff */
[----:B------:R-:W-:Y:S01]  /*2a00*/  IMAD R7, R18, c[0x0][0x19c], R6 ;  /* 0x0000670012077a24 */ /* 0x000fe200078e0206 */
[----:B------:R-:W-:Y:S01]  /*2a10*/  IADD3 R6, P0, R26, R4, RZ ;  /* 0x000000041a067210 */ /* 0x000fe20007f1e0ff */
[----:B------:R-:W-:-:S03]  /*2a20*/  IMAD R4, R25, c[0x0][0x1b0], RZ ;  /* 0x00006c0019047a24 */ /* 0x000fc600078e02ff */
[----:B------:R-:W-:Y:S01]  /*2a30*/  IADD3.X R7, R27, R5, R7, P0, !PT ;  /* 0x000000051b077210 */ /* 0x000fe200007fe407 */
[----:B------:R-:W-:-:S04]  /*2a40*/  IMAD R4, R17, c[0x0][0x1b4], R4 ;  /* 0x00006d0011047a24 */ /* 0x000fc800078e0204 */
        /* <DEDUP_REMOVED lines=36> */
.L_x_1192:
[----:B--2---:R-:W-:Y:S05]  /*2c90*/  BSYNC B0 ;  /* 0x0000000000007941 */ /* 0x004fea0003800000 */
.L_x_1191:
        /* <DEDUP_REMOVED lines=13> */
[----:B-1----:R-:W-:-:S04]  /*2d70*/  IMAD.WIDE.U32 R10, R4, c[0x0][0x198], R6 ;  /* 0x00006600040a7a25 */ /* 0x002fc800078e0006 */
        /* <DEDUP_REMOVED lines=25> */
.L_x_1194:
[----:B------:R-:W-:Y:S05]  /*2f10*/  BSYNC B0 ;  /* 0x0000000000007941 */ /* 0x000fea0003800000 */
.L_x_1193:
[----:B------:R4:W-:Y:S01]  /*2f20*/  @P5 STS [R0+0xf000], RZ ;  /* 0x00f000ff00005388 */ /* 0x0009e20000000800 */
[----:B------:R-:W-:Y:S01]  /*2f30*/  IMAD.WIDE.U32 R4, R18, c[0x0][0x1a0], R202 ;  /* 0x0000680012047a25 */ /* 0x000fe200078e00ca */
[----:B------:R-:W-:Y:S02]  /*2f40*/  BSSY B0, `(.L_x_1195) ;  /* 0x000002f000007945 */ /* 0x000fe40003800000 */
[----:B------:R4:W-:Y:S01]  /*2f50*/  @P5 STS [R0+0xf004], RZ ;  /* 0x00f004ff00005388 */ /* 0x0009e20000000800 */
[----:B-1----:R-:W-:-:S03]  /*2f60*/  IMAD R6, R23, c[0x0][0x1a0], RZ ;  /* 0x0000680017067a24 */ /* 0x002fc600078e02ff */
[----:B------:R4:W-:Y:S01]  /*2f70*/  @P5 STS.64 [R0+0xf008], RZ ;  /* 0x00f008ff00005388 */ /* 0x0009e20000000a00 */
[----:B------:R-:W-:Y:S01]  /*2f80*/  IMAD R7, R18, c[0x0][0x1a4], R6 ;  /* 0x0000690012077a24 */ /* 0x000fe200078e0206 */
[----:B------:R-:W-:Y:S01]  /*2f90*/  IADD3 R6, P0, R28, R4, RZ ;  /* 0x000000041c067210 */ /* 0x000fe20007f1e0ff */
[----:B------:R-:W-:Y:S01]  /*2fa0*/  IMAD R4, R25, c[0x0][0x1b8], RZ ;  /* 0x00006e0019047a24 */ /* 0x000fe200078e02ff */
[----:B------:R4:W-:Y:S02]  /*2fb0*/  @P5 STS.128 [R0+0x11000], RZ ;  /* 0x011000ff00005388 */ /* 0x0009e40000000c00 */
[----:B------:R-:W-:Y:S01]  /*2fc0*/  IADD3.X R7, R30, R5, R7, P0, !PT ;  /* 0x000000051e077210 */ /* 0x000fe200007fe407 */
[C---:B------:R-:W-:Y:S01]  /*2fd0*/  IMAD R4, R17.reuse, c[0x0][0x1bc], R4 ;  /* 0x00006f0011047a24 */ /* 0x040fe200078e0204 */
[----:B------:R4:W-:Y:S03]  /*2fe0*/  @P5 STS.128 [R0+0x13000], RZ ;  /* 0x013000ff00005388 */ /* 0x0009e60000000c00 */
        /* <DEDUP_REMOVED lines=36> */
.L_x_1196:
[----:B------:R-:W-:Y:S05]  /*3230*/  BSYNC B0 ;  /* 0x0000000000007941 */ /* 0x000fea0003800000 */
.L_x_1195:
        /* <DEDUP_REMOVED lines=36> */
.L_x_1198:
[----:B------:R-:W-:Y:S05]  /*3480*/  BSYNC B0 ;  /* 0x0000000000007941 */ /* 0x000fea0003800000 */
.L_x_1197:
[----:B------:R-:W-:Y:S01]  /*3490*/  ISETP.NE.U32.AND P2, PT, RZ, c[0x0][0x318], PT ;  /* 0x0000c600ff007a0c */ /* 0x000fe20003f45070 */
[----:B------:R-:W-:Y:S01]  /*34a0*/  IMAD.MOV.U32 R196, RZ, RZ, c[0x0][0x308] ;  /* 0x0000c200ffc47624 */ /* 0x000fe200078e00ff */
        /* <DEDUP_REMOVED lines=10> */
[----:B---3--:R4:W3:Y:S04]  /*3550*/  @P2 LDG.E R6, [R6.64] ;  /* 0x0000000606062981 */ /* 0x0088e8000c1e1900 */
[----:B-1----:R-:W3:Y:S01]  /*3560*/  LDG.E.64 R196, [R196.64] ;  /* 0x00000006c4c47981 */ /* 0x002ee2000c1e1b00 */
[----:B------:R-:W-:Y:S01]  /*3570*/  IMAD R0, R36, c[0x0][0x1c0], R232 ;  /* 0x0000700024007a24 */ /* 0x000fe200078e02e8 */
[----:B------:R-:W-:Y:S01]  /*3580*/  LEA.HI R2, R35, R33, RZ, 0x6 ;  /* 0x0000002123027211 */ /* 0x000fe200078f30ff */
[----:B------:R-:W3:Y:S01]  /*3590*/  @P2 MUFU.RCP R9, c[0x0][0x238] ;  /* 0x00008e0000092b08 */ /* 0x000ee20000001000 */
[----:B------:R-:W1:Y:S01]  /*35a0*/  S2R R184, SR_TID.X ;  /* 0x0000000000b87919 */ /* 0x000e620000002100 */
[----:B------:R-:W-:Y:S01]  /*35b0*/  IMAD.SHL.U32 R0, R0, 0x20, RZ ;  /* 0x0000002000007824 */ /* 0x000fe200078e00ff */
[----:B------:R-:W-:Y:S01]  /*35c0*/  SHF.R.S32.HI R8, RZ, 0x6, R2 ;  /* 0x00000006ff087819 */ /* 0x000fe20000011402 */
[----:B------:R-:W-:Y:S01]  /*35d0*/  IMAD.IADD R18, R18, 0x1, R214 ;  /* 0x0000000112127824 */ /* 0x000fe200078e02d6 */
[----:B----4-:R-:W-:Y:S01]  /*35e0*/  SHF.R.S32.HI R7, RZ, 0x1f, R20 ;  /* 0x0000001fff077819 */ /* 0x010fe20000011414 */
[----:B------:R-:W-:Y:S01]  /*35f0*/  IMAD.MOV.U32 R215, RZ, RZ, c[0x0][0x2e4] ;  /* 0x0000b900ffd77624 */ /* 0x000fe200078e00ff */
[----:B------:R-:W-:Y:S01]  /*3600*/  SHF.L.U32 R2, R8, 0x5, RZ ;  /* 0x0000000508027819 */ /* 0x000fe200000006ff */
[----:B------:R-:W-:Y:S01]  /*3610*/  IMAD R8, R234, 0x4, R8 ;  /* 0x00000004ea087824 */ /* 0x000fe200078e0208 */
[----:B------:R-:W-:Y:S01]  /*3620*/  IADD3 R18, -R195, 0x80, R18 ;  /* 0x00000080c3127810 */ /* 0x000fe20007ffe112 */
[----:B------:R-:W-:Y:S01]  /*3630*/  CS2R R126, SRZ ;  /* 0x00000000007e7805 */ /* 0x000fe2000001ff00 */
[----:B------:R-:W-:Y:S01]  /*3640*/  MOV R183, RZ ;  /* 0x000000ff00b77202 */ /* 0x000fe20000000f00 */
[----:B------:R-:W-:Y:S01]  /*3650*/  CS2R R124, SRZ ;  /* 0x00000000007c7805 */ /* 0x000fe2000001ff00 */
        /* <DEDUP_REMOVED lines=52> */
[----:B------:R-:W-:Y:S01]  /*39a0*/  IADD3 R241, R18, -c[0x0][0x2e8], RZ ;  /* 0x8000ba0012f17a10 */ /* 0x000fe20007ffe0ff */
[----:B------:R-:W-:Y:S01]  /*39b0*/  IMAD.SHL.U32 R171, R2, 0x2, RZ ;  /* 0x0000000202ab7824 */ /* 0x000fe200078e00ff */
[----:B--2---:R-:W-:-:S02]  /*39c0*/  IADD3 R20, P1, P0, R0, R4, R20 ;  /* 0x0000000400147210 */ /* 0x004fc4000783e014 */
[----:B------:R-:W-:Y:S01]  /*39d0*/  SHF.R.S32.HI R0, RZ, 0x1f, R0 ;  /* 0x0000001fff007819 */ /* 0x000fe20000011400 */
[----:B---3--:R-:W-:-:S03]  /*39e0*/  @P2 FMUL.FTZ R183, R6, R9 ;  /* 0x0000000906b72220 */ /* 0x008fc60000410000 */
[----:B------:R-:W-:Y:S01]  /*39f0*/  IADD3.X R7, R0, R5, R7, P1, P0 ;  /* 0x0000000500077210 */ /* 0x000fe20000fe0407 */
[----:B------:R-:W-:Y:S01]  /*3a00*/  IMAD.WIDE.U32 R236, R20, -0x2daee0ad, RZ ;  /* 0xd2511f5314ec7825 */ /* 0x000fe200078e00ff */
[----:B------:R-:W-:-:S04]  /*3a10*/  IADD3 R0, R177, 0x1800, RZ ;  /* 0x00001800b1007810 */ /* 0x000fc80007ffe0ff */
[----:B------:R-:W-:-:S04]  /*3a20*/  SEL R0, R0, R177, !P6 ;  /* 0x000000b100007207 */ /* 0x000fc80007000000 */
[----:B------:R-:W-:Y:S02]  /*3a30*/  SHF.L.U32 R168, R0, 0x1, RZ ;  /* 0x0000000100a87819 */ /* 0x000fe400000006ff */
[----:B------:R-:W-:-:S05]  /*3a40*/  IADD3 R0, -R214, R209, -R184 ;  /* 0x000000d1d6007210 */ /* 0x000fca0007ffe9b8 */
[----:B------:R-:W-:Y:S01]  /*3a50*/  IMAD.IADD R240, R0, 0x1, R195 ;  /* 0x0000000100f07824 */ /* 0x000fe200078e02c3 */
[----:B------:R-:W-:Y:S02]  /*3a60*/  MOV R0, c[0x0][0x22c] ;  /* 0x00008b0000007a02 */ /* 0x000fe40000000f00 */
[----:B------:R-:W-:Y:S02]  /*3a70*/  LOP3.LUT R8, R197, R8, RZ, 0x3c, !PT ;  /* 0x00000008c5087212 */ /* 0x000fe400078e3cff */
[----:B------:R-:W-:Y:S01]  /*3a80*/  LOP3.LUT R229, R7, R196, RZ, 0x3c, !PT ;  /* 0x000000c407e57212 */ /* 0x000fe200078e3cff */
[----:B------:R-:W-:Y:S01]  /*3a90*/  IMAD R0, R0, c[0x0][0x1c0], RZ ;  /* 0x0000700000007a24 */ /* 0x000fe200078e02ff */
[----:B------:R-:W-:-:S03]  /*3aa0*/  LOP3.LUT R239, R237, R8, RZ, 0x3c, !PT ;  /* 0x00000008edef7212 */ /* 0x000fc600078e3cff */
[C---:B------:R-:W-:Y:S02]  /*3ab0*/  IMAD.SHL.U32 R245, R0.reuse, 0x10, RZ ;  /* 0x0000001000f57824 */ /* 0x040fe400078e00ff */
[C---:B------:R-:W-:Y:S02]  /*3ac0*/  IMAD.SHL.U32 R220, R0.reuse, 0x8, RZ ;  /* 0x0000000800dc7824 */ /* 0x040fe400078e00ff */
[C---:B------:R-:W-:Y:S01]  /*3ad0*/  IMAD.U32 R251, R0.reuse, -0x40, RZ ;  /* 0xffffffc000fb7824 */ /* 0x040fe200078e00ff */
[C---:B------:R-:W-:Y:S01]  /*3ae0*/  IADD3 R247, R245.reuse, 0x40, RZ ;  /* 0x00000040f5f77810 */ /* 0x040fe20007ffe0ff */
[C---:B------:R-:W-:Y:S01]  /*3af0*/  IMAD R252, R0.reuse, 0x30, RZ ;  /* 0x0000003000fc7824 */ /* 0x040fe200078e02ff */
[----:B------:R-:W-:Y:S01]  /*3b00*/  IADD3 R248, R245, 0x20, RZ ;  /* 0x00000020f5f87810 */ /* 0x000fe20007ffe0ff */
[----:B------:R-:W-:Y:S02]  /*3b10*/  IMAD R250, R0, 0x38, RZ ;  /* 0x0000003800fa7824 */ /* 0x000fe400078e02ff */
[C---:B------:R-:W-:Y:S01]  /*3b20*/  IMAD.IADD R242, R220.reuse, 0x1, R247 ;  /* 0x00000001dcf27824 */ /* 0x040fe200078e02f7 */
[----:B------:R-:W-:-:S04]  /*3b30*/  IADD3 R243, R220, R248, RZ ;  /* 0x000000f8dcf37210 */ /* 0x000fc80007ffe0ff */
[C---:B------:R-:W-:Y:S01]  /*3b40*/  IADD3 R10, R220.reuse, R242, RZ ;  /* 0x000000f2dc0a7210 */ /* 0x040fe20007ffe0ff */
[----:B------:R-:W-:-:S03]  /*3b50*/  IMAD.IADD R11, R220, 0x1, R243 ;  /* 0x00000001dc0b7824 */ /* 0x000fc600078e02f3 */
[C---:B------:R-:W-:Y:S01]  /*3b60*/  IADD3 R224, R220.reuse, R10, RZ ;  /* 0x0000000adce07210 */ /* 0x040fe20007ffe0ff */
[----:B------:R-:W-:-:S04]  /*3b70*/  IMAD.IADD R226, R220, 0x1, R11 ;  /* 0x00000001dce27824 */ /* 0x000fc800078e020b */
[C---:B------:R-:W-:Y:S02]  /*3b80*/  IMAD.IADD R225, R220.reuse, 0x1, R226 ;  /* 0x00000001dce17824 */ /* 0x040fe400078e02e2 */
[----:B------:R-:W-:-:S03]  /*3b90*/  IMAD.IADD R223, R220, 0x1, R224 ;  /* 0x00000001dcdf7824 */ /* 0x000fc600078e02e0 */
[C---:B------:R-:W-:Y:S01]  /*3ba0*/  IADD3 R228, R220.reuse, R225, RZ ;  /* 0x000000e1dce47210 */ /* 0x040fe20007ffe0ff */
[----:B------:R-:W-:Y:S02]  /*3bb0*/  IMAD.IADD R227, R220, 0x1, R223 ;  /* 0x00000001dce37824 */ /* 0x000fe400078e02df */
.L_x_1203:
[----:B------:R-:W0:Y:S01]  /*3bc0*/  LDGDEPBAR ;  /* 0x00000000000079af */ /* 0x000e220000000000 */
[----:B------:R-:W-:Y:S02]  /*3bd0*/  IMAD.MOV.U32 R4, RZ, RZ, R222 ;  /* 0x000000ffff047224 */ /* 0x000fe400078e00de */
[----:B------:R-:W-:Y:S02]  /*3be0*/  IMAD.MOV.U32 R5, RZ, RZ, R221 ;  /* 0x000000ffff057224 */ /* 0x000fe400078e00dd */
[----:B------:R-:W-:Y:S01]  /*3bf0*/  IMAD.IADD R0, R176, 0x1, R171 ;  /* 0x00000001b0007824 */ /* 0x000fe200078e02ab */
[C---:B------:R-:W-:Y:S01]  /*3c00*/  LEA R4, P0, R209.reuse, R4, 0x2 ;  /* 0x00000004d1047211 */ /* 0x040fe200078010ff */
[----:B------:R-:W-:Y:S02]  /*3c10*/  IMAD.MOV.U32 R210, RZ, RZ, R186 ;  /* 0x000000ffffd27224 */ /* 0x000fe400078e00ba */
[----:B------:R-:W-:Y:S01]  /*3c20*/  IMAD.MOV.U32 R211, RZ, RZ, R185 ;  /* 0x000000ffffd37224 */ /* 0x000fe200078e00b9 */
[----:B------:R-:W-:Y:S01]  /*3c30*/  LEA.HI.X.SX32 R5, R209, R5, 0x2, P0 ;  /* 0x00000005d1057211 */ /* 0x000fe200000f16ff */
[----:B------:R-:W-:Y:S04]  /*3c40*/  DEPBAR.LE SB0, 0x0 ;  /* 0x000080000000791a */ /* 0x000fe80000000000 */
[----:B------:R-:W-:Y:S08]  /*3c50*/  BAR.SYNC.DEFER_BLOCKING 0x0 ;  /* 0x0000000000007b1d */ /* 0x000ff00000010000 */
[----:B------:R-:W-:Y:S08]  /*3c60*/  LDSM.16.M88.4 R32, [R171] ;  /* 0x00000000ab20783b */ /* 0x000ff00000000200 */
[----:B------:R-:W1:Y:S08]  /*3c70*/  LDSM.16.M88.4 R16, [R169+0x9000] ;  /* 0x00900000a910783b */ /* 0x000e700000000200 */
[----:B------:R-:W2:Y:S08]  /*3c80*/  LDSM.16.M88.4 R28, [R171+0x800] ;  /* 0x00080000ab1c783b */ /* 0x000eb00000000200 */
[----:B-----5:R1:W5:Y:S04]  /*3c90*/  LDG.E R182, [R4.64] ;  /* 0x0000000604b67981 */ /* 0x020368000c1e1900 */
[----:B------:R1:W5:Y:S04]  /*3ca0*/  LDG.E R181, [R4.64+0x20] ;  /* 0x0000200604b57981 */ /* 0x000368000c1e1900 */
[----:B------:R1:W5:Y:S04]  /*3cb0*/  LDG.E R180, [R4.64+0x80] ;  /* 0x0000800604b47981 */ /* 0x000368000c1e1900 */
[----:B------:R1:W5:Y:S04]  /*3cc0*/  LDG.E R179, [R4.64+0xa0] ;  /* 0x0000a00604b37981 */ /* 0x000368000c1e1900 */
        /* <DEDUP_REMOVED lines=15> */
[-C--:B------:R-:W-:Y:S08]  /*3dc0*/  HMMA.16816.F32 R28, R28, R134.reuse, RZ ;  /* 0x000000861c1c723c */ /* 0x080ff000000018ff */
[----:B------:R-:W-:Y:S01]  /*3dd0*/  HMMA.16816.F32 R32, R32, R134, RZ ;  /* 0x000000862020723c */ /* 0x000fe200000018ff */
[----:B------:R-:W3:Y:S07]  /*3de0*/  LDSM.16.M88.4 R132, [R169+0xb400] ;  /* 0x00b40000a984783b */ /* 0x000eee0000000200 */
        /* <DEDUP_REMOVED lines=11> */
[-C--:B------:R-:W-:Y:S08]  /*3ea0*/  HMMA.16816.F32 R4, R152, R156.reuse, R4 ;  /* 0x0000009c9804723c */ /* 0x080ff00000001804 */
[C---:B---3--:R-:W-:Y:S08]  /*3eb0*/  HMMA.16816.F32 R8, R160.reuse, R156, R8 ;  /* 0x0000009ca008723c */ /* 0x048ff00000001808 */
[-C--:B------:R-:W-:Y:S08]  /*3ec0*/  HMMA.16816.F32 R12, R160, R158.reuse, R12 ;  /* 0x0000009ea00c723c */ /* 0x080ff0000000180c */
[C---:B------:R-:W-:Y:S07]  /*3ed0*/  HMMA.16816.F32 R16, R152.reuse, R158, R16 ;  /* 0x0000009e9810723c */ /* 0x040fee0000001810 */
[----:B------:R-:W-:Y:S01]  /*3ee0*/  IMAD.SHL.U32 R159, R194, 0x40, RZ ;  /* 0x00000040c29f7824 */ /* 0x000fe200078e00ff */
[-C--:B------:R-:W-:Y:S04]  /*3ef0*/  HMMA.16816.F32 R20, R152, R132.reuse, R20 ;  /* 0x000000849814723c */ /* 0x080fe80000001814 */
[----:B------:R-:W-:Y:S04]  /*3f00*/  IMAD.IADD R2, R240, 0x1, R159 ;  /* 0x00000001f0027824 */ /* 0x000fe800078e029f */
[C---:B------:R-:W-:Y:S04]  /*3f10*/  HMMA.16816.F32 R24, R160.reuse, R132, R24 ;  /* 0x00000084a018723c */ /* 0x040fe80000001818 */
[----:B------:R-:W-:Y:S02]  /*3f20*/  IABS R148, R2 ;  /* 0x0000000200947213 */ /* 0x000fe40000000000 */
[C---:B------:R-:W-:Y:S02]  /*3f30*/  IADD3 R158, R2.reuse, 0x7, RZ ;  /* 0x00000007029e7810 */ /* 0x040fe40007ffe0ff */
[-C--:B------:R-:W-:Y:S04]  /*3f40*/  HMMA.16816.F32 R28, R160, R134.reuse, R28 ;  /* 0x00000086a01c723c */ /* 0x080fe8000000181c */
[C---:B------:R-:W-:Y:S02]  /*3f50*/  IADD3 R157, R2.reuse, -0x1, RZ ;  /* 0xffffffff029d7810 */ /* 0x040fe40007ffe0ff */
[----:B------:R-:W-:Y:S02]  /*3f60*/  IADD3 R156, R2, 0x8, RZ ;  /* 0x00000008029c7810 */ /* 0x000fe40007ffe0ff */
[----:B------:R-:W-:Y:S01]  /*3f70*/  HMMA.16816.F32 R32, R152, R134, R32 ;  /* 0x000000869820723c */ /* 0x000fe20000001820 */
[----:B------:R-:W-:Y:S03]  /*3f80*/  LDSM.16.M88.4 R132, [R171+0x2000] ;  /* 0x00200000ab84783b */ /* 0x000fe60000000200 */
[----:B------:R-:W-:Y:S02]  /*3f90*/  ISETP.GE.AND P0, PT, R157, RZ, PT ;  /* 0x000000ff9d00720c */ /* 0x000fe40003f06270 */
[----:B------:R-:W-:Y:S02]  /*3fa0*/  ISETP.GE.AND P1, PT, R156, RZ, PT ;  /* 0x000000ff9c00720c */ /* 0x000fe40003f26270 */
[-C--:B-1----:R-:W-:Y:S01]  /*3fb0*/  HMMA.16816.F32 R4, R140, R164.reuse, R4 ;  /* 0x000000a48c04723c */ /* 0x082fe20000001804 */
[----:B------:R-:W-:Y:S07]  /*3fc0*/  LDSM.16.M88.4 R152, [R171+0x2800] ;  /* 0x00280000ab98783b */ /* 0x000fee0000000200 */
[C---:B--2---:R-:W-:Y:S04]  /*3fd0*/  HMMA.16816.F32 R8, R144.reuse, R164, R8 ;  /* 0x000000a49008723c */ /* 0x044fe80000001808 */
[----:B------:R-:W-:Y:S02]  /*3fe0*/  @!P0 IADD3 R157, -R2, 0x1, RZ ;  /* 0x00000001029d8810 */ /* 0x000fe40007ffe1ff */
[----:B------:R-:W-:Y:S02]  /*3ff0*/  ISETP.GE.AND P0, PT, R158, RZ, PT ;  /* 0x000000ff9e00720c */ /* 0x000fe40003f06270 */
[----:B------:R1:W2:Y:S01]  /*4000*/  I2F R163, R157 ;  /* 0x0000009d00a37306 */ /* 0x0002a20000201400 */
[-C--:B------:R-:W-:Y:S03]  /*4010*/  HMMA.16816.F32 R12, R144, R166.reuse, R12 ;  /* 0x000000a6900c723c */ /* 0x080fe6000000180c */
[C---:B------:R-:W-:Y:S05]  /*4020*/  @!P1 IADD3 R156, -R2.reuse, -0x8, RZ ;  /* 0xfffffff8029c9810 */ /* 0x040fea0007ffe1ff */
[C---:B------:R-:W-:Y:S01]  /*4030*/  HMMA.16816.F32 R16, R140.reuse, R166, R16 ;  /* 0x000000a68c10723c */ /* 0x040fe20000001810 */
[----:B------:R3:W-:Y:S03]  /*4040*/  I2F R167, R148 ;  /* 0x0000009400a77306 */ /* 0x0007e60000201400 */
[C---:B------:R-:W-:Y:S04]  /*4050*/  @!P0 IADD3 R158, -R2.reuse, -0x7, RZ ;  /* 0xfffffff9029e8810 */ /* 0x040fe80007ffe1ff */
[-C--:B----4-:R-:W-:Y:S03]  /*4060*/  HMMA.16816.F32 R20, R140, R136.reuse, R20 ;  /* 0x000000888c14723c */ /* 0x090fe60000001814 */
[----:B------:R4:W-:Y:S01]  /*4070*/  I2F R162, R158 ;  /* 0x0000009e00a27306 */ /* 0x0009e20000201400 */
[C---:B-1----:R-:W-:Y:S04]  /*4080*/  IADD3 R157, R2.reuse, 0x28, RZ ;  /* 0x00000028029d7810 */ /* 0x042fe80007ffe0ff */
[C---:B------:R-:W-:Y:S04]  /*4090*/  HMMA.16816.F32 R24, R144.reuse, R136, R24 ;  /* 0x000000889018723c */ /* 0x040fe80000001818 */
[----:B------:R-:W-:Y:S01]  /*40a0*/  ISETP.GE.AND P1, PT, R157, RZ, PT ;  /* 0x000000ff9d00720c */ /* 0x000fe20003f26270 */
[----:B------:R1:W1:Y:S02]  /*40b0*/  I2F R164, R156 ;  /* 0x0000009c00a47306 */ /* 0x0002640000201400 */
[C---:B------:R-:W-:Y:S01]  /*40c0*/  IADD3 R137, R2.reuse, 0x27, RZ ;  /* 0x0000002702897810 */ /* 0x040fe20007ffe0ff */
[-C--:B------:R-:W-:Y:S01]  /*40d0*/  HMMA.16816.F32 R28, R144, R138.reuse, R28 ;  /* 0x0000008a901c723c */ /* 0x080fe2000000181c */
[----:B---3--:R-:W3:Y:S02]  /*40e0*/  LDSM.16.M88.4 R148, [R169+0xd000] ;  /* 0x00d00000a994783b */ /* 0x008ee40000000200 */
[----:B------:R-:W-:Y:S02]  /*40f0*/  ISETP.GE.AND P0, PT, R137, RZ, PT ;  /* 0x000000ff8900720c */ /* 0x000fe40003f06270 */
[C---:B------:R-:W-:Y:S03]  /*4100*/  IADD3 R136, R2.reuse, 0x20, RZ ;  /* 0x0000002002887810 */ /* 0x040fe60007ffe0ff */
[----:B------:R-:W-:Y:S01]  /*4110*/  HMMA.16816.F32 R32, R140, R138, R32 ;  /* 0x0000008a8c20723c */ /* 0x000fe20000001820 */
[----:B------:R-:W2:Y:S03]  /*4120*/  LDSM.16.M88.4 R144, [R169+0xd400] ;  /* 0x00d40000a990783b */ /* 0x000ea60000000200 */
[----:B------:R-:W-:Y:S02]  /*4130*/  @!P1 IADD3 R157, -R2, -0x28, RZ ;  /* 0xffffffd8029d9810 */ /* 0x000fe40007ffe1ff */
[----:B------:R-:W-:Y:S02]  /*4140*/  ISETP.GE.AND P1, PT, R136, RZ, PT ;  /* 0x000000ff8800720c */ /* 0x000fe40003f26270 */
[----:B------:R3:W2:Y:S01]  /*4150*/  I2F R166, R157 ;  /* 0x0000009d00a67306 */ /* 0x0006a20000201400 */
[C---:B------:R-:W-:Y:S01]  /*4160*/  @!P0 IADD3 R137, -R2.reuse, -0x27, RZ ;  /* 0xffffffd902898810 */ /* 0x040fe20007ffe1ff */
[----:B------:R-:W-:Y:S02]  /*4170*/  LDSM.16.M88.4 R140, [R170+0xd000] ;  /* 0x00d00000aa8c783b */ /* 0x000fe40000000200 */
[C---:B----4-:R-:W-:Y:S02]  /*4180*/  IADD3 R158, R2.reuse, 0x18, RZ ;  /* 0x00000018029e7810 */ /* 0x050fe40007ffe0ff */
[C---:B-1----:R-:W-:Y:S04]  /*4190*/  IADD3 R156, R2.reuse, 0x17, RZ ;  /* 0x00000017029c7810 */ /* 0x042fe80007ffe0ff */
[----:B------:R-:W1:Y:S01]  /*41a0*/  I2F R165, R137 ;  /* 0x0000008900a57306 */ /* 0x000e620000201400 */
[----:B------:R-:W-:Y:S02]  /*41b0*/  @!P1 IADD3 R136, -R2, -0x20, RZ ;  /* 0xffffffe002889810 */ /* 0x000fe40007ffe1ff */
[----:B------:R-:W-:Y:S07]  /*41c0*/  ISETP.GE.AND P1, PT, R158, RZ, PT ;  /* 0x000000ff9e00720c */ /* 0x000fee0003f26270 */
[----:B------:R4:W1:Y:S01]  /*41d0*/  I2F R161, R136 ;  /* 0x0000008800a17306 */ /* 0x0008620000201400 */
[C---:B---3--:R-:W-:Y:S01]  /*41e0*/  IADD3 R157, R2.reuse, 0x1f, RZ ;  /* 0x0000001f029d7810 */ /* 0x048fe20007ffe0ff */
[-C--:B------:R-:W-:Y:S05]  /*41f0*/  HMMA.16816.F32 R4, R132, R148.reuse, R4 ;  /* 0x000000948404723c */ /* 0x080fea0000001804 */
[----:B------:R-:W-:Y:S02]  /*4200*/  ISETP.GE.AND P0, PT, R157, RZ, PT ;  /* 0x000000ff9d00720c */ /* 0x000fe40003f06270 */
[C---:B------:R-:W-:Y:S01]  /*4210*/  @!P1 IADD3 R158, -R2.reuse, -0x18, RZ ;  /* 0xffffffe8029e9810 */ /* 0x040fe20007ffe1ff */
[C---:B------:R-:W-:Y:S05]  /*4220*/  HMMA.16816.F32 R8, R152.reuse, R148, R8 ;  /* 0x000000949808723c */ /* 0x040fea0000001808 */
[----:B------:R-:W-:Y:S03]  /*4230*/  I2F R158, R158 ;  /* 0x0000009e009e7306 */ /* 0x000fe60000201400 */
[-C--:B------:R-:W-:Y:S01]  /*4240*/  HMMA.16816.F32 R12, R152, R150.reuse, R12 ;  /* 0x00000096980c723c */ /* 0x080fe2000000180c */
[----:B----4-:R-:W3:Y:S03]  /*4250*/  LDSM.16.M88.4 R136, [R0+0x2000] ;  /* 0x002000000088783b */ /* 0x010ee60000000200 */
[----:B------:R-:W-:Y:S02]  /*4260*/  @!P0 IADD3 R157, -R2, -0x1f, RZ ;  /* 0xffffffe1029d8810 */ /* 0x000fe40007ffe1ff */
[----:B------:R-:W-:Y:S02]  /*4270*/  ISETP.GE.AND P0, PT, R156, RZ, PT ;  /* 0x000000ff9c00720c */ /* 0x000fe40003f06270 */
[C---:B------:R-:W-:Y:S01]  /*4280*/  HMMA.16816.F32 R16, R132.reuse, R150, R16 ;  /* 0x000000968410723c */ /* 0x040fe20000001810 */
[----:B------:R4:W1:Y:S01]  /*4290*/  I2F R160, R157 ;  /* 0x0000009d00a07306 */ /* 0x0008620000201400 */
[----:B------:R1:W3:Y:S06]  /*42a0*/  LDSM.16.M88.4 R148, [R0+0x2800] ;  /* 0x002800000094783b */ /* 0x0002ec0000000200 */
[-C--:B--2---:R-:W-:Y:S04]  /*42b0*/  HMMA.16816.F32 R20, R132, R144.reuse, R20 ;  /* 0x000000908414723c */ /* 0x084fe80000001814 */
[C---:B------:R-:W-:Y:S04]  /*42c0*/  @!P0 IADD3 R156, -R2.reuse, -0x17, RZ ;  /* 0xffffffe9029c8810 */ /* 0x040fe80007ffe1ff */
[C---:B------:R-:W-:Y:S02]  /*42d0*/  HMMA.16816.F32 R24, R152.reuse, R144, R24 ;  /* 0x000000909818723c */ /* 0x040fe40000001818 */
[----:B------:R-:W2:Y:S05]  /*42e0*/  I2F R156, R156 ;  /* 0x0000009c009c7306 */ /* 0x000eaa0000201400 */
[C---:B------:R-:W-:Y:S01]  /*42f0*/  IADD3 R145, R2.reuse, -0x9, RZ ;  /* 0xfffffff702917810 */ /* 0x040fe20007ffe0ff */
[-C--:B------:R-:W-:Y:S03]  /*4300*/  HMMA.16816.F32 R28, R152, R146.reuse, R28 ;  /* 0x00000092981c723c */ /* 0x080fe6000000181c */
[----:B------:R-:W-:Y:S02]  /*4310*/  ISETP.GE.AND P0, PT, R145, RZ, PT ;  /* 0x000000ff9100720c */ /* 0x000fe40003f06270 */
[C---:B----4-:R-:W-:Y:S02]  /*4320*/  IADD3 R157, R2.reuse, -0x8, RZ ;  /* 0xfffffff8029d7810 */ /* 0x050fe40007ffe0ff */
[C---:B-1----:R-:W-:Y:S01]  /*4330*/  IADD3 R0, R2.reuse, -0x10, RZ ;  /* 0xfffffff002007810 */ /* 0x042fe20007ffe0ff */
[----:B------:R-:W-:Y:S01]  /*4340*/  HMMA.16816.F32 R32, R132, R146, R32 ;  /* 0x000000928420723c */ /* 0x000fe20000001820 */
[----:B------:R-:W1:Y:S03]  /*4350*/  LDSM.16.M88.4 R132, [R170+0xd400] ;  /* 0x00d40000aa84783b */ /* 0x000e660000000200 */
[----:B------:R-:W-:Y:S02]  /*4360*/  ISETP.GE.AND P1, PT, R157, RZ, PT ;  /* 0x000000ff9d00720c */ /* 0x000fe40003f26270 */
[C---:B------:R-:W-:Y:S02]  /*4370*/  IADD3 R144, R2.reuse, -0x11, RZ ;  /* 0xffffffef02907810 */ /* 0x040fe40007ffe0ff */
[-C--:B---3--:R-:W-:Y:S05]  /*4380*/  HMMA.16816.F32 R4, R136, R140.reuse, R4 ;  /* 0x0000008c8804723c */ /* 0x088fea0000001804 */
[----:B------:R-:W-:Y:S02]  /*4390*/  @!P0 IADD3 R145, -R2, 0x9, RZ ;  /* 0x0000000902918810 */ /* 0x000fe40007ffe1ff */
[----:B------:R-:W-:Y:S01]  /*43a0*/  ISETP.GE.AND P0, PT, R144, RZ, PT ;  /* 0x000000ff9000720c */ /* 0x000fe20003f06270 */
[C---:B------:R-:W-:Y:S03]  /*43b0*/  HMMA.16816.F32 R8, R148.reuse, R140, R8 ;  /* 0x0000008c9408723c */ /* 0x040fe60000001808 */
[----:B------:R-:W-:Y:S01]  /*43c0*/  I2F R145, R145 ;  /* 0x0000009100917306 */ /* 0x000fe20000201400 */
[----:B------:R-:W-:Y:S02]  /*43d0*/  @!P1 IADD3 R157, -R2, 0x8, RZ ;  /* 0x00000008029d9810 */ /* 0x000fe40007ffe1ff */
[----:B------:R-:W-:Y:S02]  /*43e0*/  ISETP.GE.AND P1, PT, R0, RZ, PT ;  /* 0x000000ff0000720c */ /* 0x000fe40003f26270 */
[-C--:B------:R-:W-:Y:S04]  /*43f0*/  HMMA.16816.F32 R12, R148, R142.reuse, R12 ;  /* 0x0000008e940c723c */ /* 0x080fe8000000180c */
[C---:B------:R-:W-:Y:S01]  /*4400*/  IADD3 R140, R2.reuse, 0x10, RZ ;  /* 0x00000010028c7810 */ /* 0x040fe20007ffe0ff */
[----:B------:R-:W3:Y:S01]  /*4410*/  I2F R157, R157 ;  /* 0x0000009d009d7306 */ /* 0x000ee20000201400 */
[----:B------:R-:W-:Y:S02]  /*4420*/  IADD3 R141, R2, -0x18, RZ ;  /* 0xffffffe8028d7810 */ /* 0x000fe40007ffe0ff */
[-C--:B------:R-:W-:Y:S01]  /*4430*/  FFMA.FTZ R5, R163, -R183.reuse, R5 ;  /* 0x800000b7a3057223 */ /* 0x080fe20000010005 */
[C---:B------:R-:W-:Y:S04]  /*4440*/  HMMA.16816.F32 R16, R136.reuse, R142, R16 ;  /* 0x0000008e8810723c */ /* 0x040fe80000001810 */
[-C--:B------:R-:W-:Y:S01]  /*4450*/  FFMA.FTZ R6, R164, -R183.reuse, R6 ;  /* 0x800000b7a4067223 */ /* 0x080fe20000010006 */
[----:B------:R-:W-:Y:S01]  /*4460*/  @!P1 IADD3 R0, -R2, 0x10, RZ ;  /* 0x0000001002009810 */ /* 0x000fe20007ffe1ff */
[-C--:B------:R-:W-:Y:S01]  /*4470*/  FFMA.FTZ R7, R162, -R183.reuse, R7 ;  /* 0x800000b7a2077223 */ /* 0x080fe20000010007 */
[----:B------:R-:W-:Y:S01]  /*4480*/  ISETP.GE.AND P1, PT, R140, RZ, PT ;  /* 0x000000ff8c00720c */ /* 0x000fe20003f26270 */
[-C--:B-1----:R-:W-:Y:S01]  /*4490*/  HMMA.16816.F32 R20, R136, R132.reuse, R20 ;  /* 0x000000848814723c */ /* 0x082fe20000001814 */
[----:B------:R1:W4:Y:S02]  /*44a0*/  I2F R146, R0 ;  /* 0x0000000000927306 */ /* 0x0003240000201400 */
[----:B------:R-:W-:Y:S01]  /*44b0*/  ISETP.GE.AND P2, PT, R141, RZ, PT ;  /* 0x000000ff8d00720c */ /* 0x000fe20003f46270 */
[-C--:B------:R-:W-:Y:S01]  /*44c0*/  FFMA.FTZ R4, R167, -R183.reuse, R4 ;  /* 0x800000b7a7047223 */ /* 0x080fe20000010004 */
[----:B------:R-:W-:Y:S01]  /*44d0*/  IADD3 R142, R2, -0x19, RZ ;  /* 0xffffffe7028e7810 */ /* 0x000fe20007ffe0ff */
[-C--:B------:R-:W-:Y:S01]  /*44e0*/  FFMA.FTZ R10, R166, -R183.reuse, R10 ;  /* 0x800000b7a60a7223 */ /* 0x080fe2000001000a */
[C---:B------:R-:W-:Y:S01]  /*44f0*/  @!P0 IADD3 R144, -R2.reuse, 0x11, RZ ;  /* 0x0000001102908810 */ /* 0x040fe20007ffe1ff */
[-C--:B------:R-:W-:Y:S01]  /*4500*/  FFMA.FTZ R11, R165, -R183.reuse, R11 ;  /* 0x800000b7a50b7223 */ /* 0x080fe2000001000b */
[C---:B------:R-:W-:Y:S04]  /*4510*/  HMMA.16816.F32 R24, R148.reuse, R132, R24 ;  /* 0x000000849418723c */ /* 0x040fe80000001818 */
[CC--:B------:R-:W-:Y:S01]  /*4520*/  FFMA.FTZ R8, R161.reuse, -R183.reuse, R8 ;  /* 0x800000b7a1087223 */ /* 0x0c0fe20000010008 */
[----:B------:R-:W-:Y:S01]  /*4530*/  @!P1 IADD3 R140, -R2, -0x10, RZ ;  /* 0xfffffff0028c9810 */ /* 0x000fe20007ffe1ff */
[-C--:B------:R-:W-:Y:S01]  /*4540*/  FFMA.FTZ R9, R160, -R183.reuse, R9 ;  /* 0x800000b7a0097223 */ /* 0x080fe20000010009 */
[----:B------:R-:W4:Y:S01]  /*4550*/  I2F R144, R144 ;  /* 0x0000009000907306 */ /* 0x000f220000201400 */
[-C--:B------:R-:W-:Y:S01]  /*4560*/  FFMA.FTZ R14, R161, -R183.reuse, R14 ;  /* 0x800000b7a10e7223 */ /* 0x080fe2000001000e */
[----:B------:R-:W-:Y:S01]  /*4570*/  ISETP.GE.AND P1, PT, R142, RZ, PT ;  /* 0x000000ff8e00720c */ /* 0x000fe20003f26270 */
[-C--:B------:R-:W-:Y:S02]  /*4580*/  HMMA.16816.F32 R28, R148, R134.reuse, R28 ;  /* 0x00000086941c723c */ /* 0x080fe4000000181c */
[----:B------:R-:W-:Y:S01]  /*4590*/  IMAD.MOV.U32 R133, RZ, RZ, c[0x0][0x2e4] ;  /* 0x0000b900ff857624 */ /* 0x000fe200078e00ff */
[----:B------:R-:W-:Y:S01]  /*45a0*/  @!P2 IADD3 R141, -R2, 0x18, RZ ;  /* 0x00000018028da810 */ /* 0x000fe20007ffe1ff */
[-C--:B------:R-:W-:Y:S02]  /*45b0*/  FFMA.FTZ R15, R160, -R183.reuse, R15 ;  /* 0x800000b7a00f7223 */ /* 0x080fe4000001000f */
[-C--:B------:R-:W-:Y:S01]  /*45c0*/  FFMA.FTZ R12, R158, -R183.reuse, R12 ;  /* 0x800000b79e0c7223 */ /* 0x080fe2000001000c */
[----:B-1----:R-:W-:Y:S01]  /*45d0*/  IADD3 R0, R2, 0xf, RZ ;  /* 0x0000000f02007810 */ /* 0x002fe20007ffe0ff */
[-C--:B--2---:R-:W-:Y:S01]  /*45e0*/  FFMA.FTZ R13, R156, -R183.reuse, R13 ;  /* 0x800000b79c0d7223 */ /* 0x084fe2000001000d */
[----:B------:R-:W1:Y:S01]  /*45f0*/  I2F R140, R140 ;  /* 0x0000008c008c7306 */ /* 0x000e620000201400 */
[----:B------:R-:W-:Y:S04]  /*4600*/  HMMA.16816.F32 R32, R136, R134, R32 ;  /* 0x000000868820723c */ /* 0x000fe80000001820 */
[-C--:B------:R-:W-:Y:S01]  /*4610*/  FFMA.FTZ R19, R163, -R183.reuse, R19 ;  /* 0x800000b7a3137223 */ /* 0x080fe20000010013 */
[----:B------:R-:W-:Y:S01]  /*4620*/  ISETP.GE.AND P0, PT, R0, RZ, PT ;  /* 0x000000ff0000720c */ /* 0x000fe20003f06270 */
[-C--:B------:R-:W-:Y:S01]  /*4630*/  FFMA.FTZ R18, R167, -R183.reuse, R18 ;  /* 0x800000b7a7127223 */ /* 0x080fe20000010012 */
[----:B------:R-:W-:Y:S01]  /*4640*/  @!P1 IADD3 R142, -R2, 0x19, RZ ;  /* 0x00000019028e9810 */ /* 0x000fe20007ffe1ff */
[-C--:B---3--:R-:W-:Y:S01]  /*4650*/  FFMA.FTZ R16, R157, -R183.reuse, R16 ;  /* 0x800000b79d107223 */ /* 0x088fe20000010010 */
[----:B------:R-:W2:Y:S03]  /*4660*/  I2F R141, R141 ;  /* 0x0000008d008d7306 */ /* 0x000ea60000201400 */
[-C--:B------:R-:W-:Y:S02]  /*4670*/  FFMA.FTZ R17, R145, -R183.reuse, R17 ;  /* 0x800000b791117223 */ /* 0x080fe40000010011 */
[-C--:B------:R-:W-:Y:S02]  /*4680*/  FFMA.FTZ R22, R157, -R183.reuse, R22 ;  /* 0x800000b79d167223 */ /* 0x080fe40000010016 */
[-C--:B------:R-:W-:Y:S02]  /*4690*/  FFMA.FTZ R23, R145, -R183.reuse, R23 ;  /* 0x800000b791177223 */ /* 0x080fe40000010017 */
[-C--:B----4-:R-:W-:Y:S01]  /*46a0*/  FFMA.FTZ R20, R146, -R183.reuse, R20 ;  /* 0x800000b792147223 */ /* 0x090fe20000010014 */
[----:B------:R-:W-:Y:S01]  /*46b0*/  @!P0 IADD3 R0, -R2, -0xf, RZ ;  /* 0xfffffff102008810 */ /* 0x000fe20007ffe1ff */
[-C--:B------:R-:W-:Y:S01]  /*46c0*/  FFMA.FTZ R21, R144, -R183.reuse, R21 ;  /* 0x800000b790157223 */ /* 0x080fe20000010015 */
[----:B------:R-:W3:Y:S01]  /*46d0*/  I2F R142, R142 ;  /* 0x0000008e008e7306 */ /* 0x000ee20000201400 */
[----:B------:R-:W-:Y:S01]  /*46e0*/  FFMA.FTZ R26, R158, -R183, R26 ;  /* 0x800000b79e1a7223 */ /* 0x000fe2000001001a */
[----:B------:R-:W-:Y:S01]  /*46f0*/  ISETP.GE.AND P0, PT, R159, R241, PT ;  /* 0x000000f19f00720c */ /* 0x000fe20003f06270 */
[-C--:B------:R-:W-:Y:S02]  /*4700*/  FFMA.FTZ R27, R156, -R183.reuse, R27 ;  /* 0x800000b79c1b7223 */ /* 0x080fe4000001001b */
[-C--:B-1----:R-:W-:Y:S02]  /*4710*/  FFMA.FTZ R24, R140, -R183.reuse, R24 ;  /* 0x800000b78c187223 */ /* 0x082fe40000010018 */
[-C--:B------:R-:W-:Y:S02]  /*4720*/  FFMA.FTZ R28, R164, -R183.reuse, R28 ;  /* 0x800000b7a41c7223 */ /* 0x080fe4000001001c */
[-C--:B------:R-:W-:Y:S01]  /*4730*/  FFMA.FTZ R29, R162, -R183.reuse, R29 ;  /* 0x800000b7a21d7223 */ /* 0x080fe2000001001d */
[----:B------:R-:W1:Y:S01]  /*4740*/  I2F R0, R0 ;  /* 0x0000000000007306 */ /* 0x000e620000201400 */
[-C--:B------:R-:W-:Y:S02]  /*4750*/  FFMA.FTZ R30, R140, -R183.reuse, R30 ;  /* 0x800000b78c1e7223 */ /* 0x080fe4000001001e */
[-C--:B------:R-:W-:Y:S02]  /*4760*/  FFMA.FTZ R34, R146, -R183.reuse, R34 ;  /* 0x800000b792227223 */ /* 0x080fe40000010022 */
[-C--:B------:R-:W-:Y:S02]  /*4770*/  FFMA.FTZ R35, R144, -R183.reuse, R35 ;  /* 0x800000b790237223 */ /* 0x080fe40000010023 */
[-C--:B--2---:R-:W-:Y:S02]  /*4780*/  FFMA.FTZ R32, R141, -R183.reuse, R32 ;  /* 0x800000b78d207223 */ /* 0x084fe40000010020 */
[-C--:B---3--:R-:W-:Y:S02]  /*4790*/  FFMA.FTZ R33, R142, -R183.reuse, R33 ;  /* 0x800000b78e217223 */ /* 0x088fe40000010021 */
[CC--:B-1----:R-:W-:Y:S02]  /*47a0*/  FFMA.FTZ R25, R0.reuse, -R183.reuse, R25 ;  /* 0x800000b700197223 */ /* 0x0c2fe40000010019 */
[----:B------:R-:W-:Y:S01]  /*47b0*/  FFMA.FTZ R31, R0, -R183, R31 ;  /* 0x800000b7001f7223 */ /* 0x000fe2000001001f */
[----:B------:R-:W-:-:S05]  /*47c0*/  @!P0 BRA `(.L_x_1199) ;  /* 0x000000a000008947 */ /* 0x000fca0003800000 */
[----:B------:R-:W-:Y:S01]  /*47d0*/  IADD3 R133, R159, 0x40, RZ ;  /* 0x000000409f857810 */ /* 0x000fe20007ffe0ff */
[----:B------:R-:W-:Y:S04]  /*47e0*/  IMAD.SHL.U32 R0, R234, 0x80, RZ ;  /* 0x00000080ea007824 */ /* 0x000fe800078e00ff */
[C---:B------:R-:W-:Y:S01]  /*47f0*/  IMAD.IADD R2, R0.reuse, 0x1, R214 ;  /* 0x0000000100027824 */ /* 0x040fe200078e02d6 */
[----:B------:R-:W-:Y:S04]  /*4800*/  IADD3 R132, R0, 0x80, RZ ;  /* 0x0000008000847810 */ /* 0x000fe80007ffe0ff */
[----:B------:R-:W-:Y:S02]  /*4810*/  IADD3 R0, R215, R2, -R195 ;  /* 0x00000002d7007210 */ /* 0x000fe40007ffe8c3 */
[----:B------:R-:W-:Y:S02]  /*4820*/  ISETP.LT.AND P0, PT, R132, R195, PT ;  /* 0x000000c38400720c */ /* 0x000fe40003f01270 */
[----:B------:R-:W-:Y:S01]  /*4830*/  ISETP.GE.AND P1, PT, R133, R0, PT ;  /* 0x000000008500720c */ /* 0x000fe20003f26270 */
[----:B------:R-:W-:Y:S11]  /*4840*/  IMAD.MOV.U32 R133, RZ, RZ, R215 ;  /* 0x000000ffff857224 */ /* 0x000ff600078e00d7 */
[----:B------:R-:W-:Y:S01]  /*4850*/  @!UPT UIADD3 URZ, URZ, URZ, URZ ;  /* 0x0000003f3f3ff290 */ /* 0x000fe2000fffe03f */
[----:B------:R-:W-:-:S05]  /*4860*/  @!P1 BRA P0, `(.L_x_1200) ;  /* 0x000007f000009947 */ /* 0x000fca0000000000 */
.L_x_1199:
[--C-:B------:R-:W-:Y:S01]  /*4870*/  IADD3 R2, R195, 0x1, -R214.reuse ;  /* 0x00000001c3027810 */ /* 0x100fe20007ffe8d6 */
[----:B------:R-:W-:Y:S01]  /*4880*/  IMAD.IADD R0, R209, 0x1, R159 ;  /* 0x00000001d1007824 */ /* 0x000fe200078e029f */
[----:B------:R-:W-:Y:S01]  /*4890*/  IADD3 R132, -R133, R195, -R214 ;  /* 0x000000c385847210 */ /* 0x000fe20007ffe9d6 */
[----:B------:R-:W-:Y:S01]  /*48a0*/  IMAD.MOV.U32 R215, RZ, RZ, R133 ;  /* 0x000000ffffd77224 */ /* 0x000fe200078e0085 */
[----:B------:R-:W-:Y:S02]  /*48b0*/  IADD3 R2, R2, c[0x0][0x2e8], RZ ;  /* 0x0000ba0002027a10 */ /* 0x000fe40007ffe0ff */
[C---:B------:R-:W-:Y:S01]  /*48c0*/  IADD3 R136, R0.reuse, 0x8, RZ ;  /* 0x0000000800887810 */ /* 0x040fe20007ffe0ff */
[C---:B------:R-:W-:Y:S01]  /*48d0*/  IMAD.IADD R141, R0.reuse, 0x1, R132 ;  /* 0x00000001008d7824 */ /* 0x040fe200078e0284 */
[C---:B------:R-:W-:Y:S01]  /*48e0*/  IADD3 R135, R0.reuse, 0x20, RZ ;  /* 0x0000002000877810 */ /* 0x040fe20007ffe0ff */
[C---:B------:R-:W-:Y:S01]  /*48f0*/  IMAD.IADD R142, R0.reuse, 0x1, R2 ;  /* 0x00000001008e7824 */ /* 0x040fe200078e0202 */
[----:B------:R-:W-:Y:S01]  /*4900*/  IADD3 R134, R0, 0x28, RZ ;  /* 0x0000002800867810 */ /* 0x000fe20007ffe0ff */
[----:B------:R-:W-:Y:S01]  /*4910*/  IMAD.IADD R145, R132, 0x1, R136 ;  /* 0x0000000184917824 */ /* 0x000fe200078e0288 */
[----:B------:R-:W-:Y:S01]  /*4920*/  IADD3 R140, R184, 0x1, RZ ;  /* 0x00000001b88c7810 */ /* 0x000fe20007ffe0ff */
[C-C-:B------:R-:W-:Y:S01]  /*4930*/  IMAD.IADD R148, R132.reuse, 0x1, R135.reuse ;  /* 0x0000000184947824 */ /* 0x140fe200078e0287 */
[----:B------:R-:W-:Y:S01]  /*4940*/  IMNMX R0, RZ, R141, !PT ;  /* 0x0000008dff007217 */ /* 0x000fe20007800200 */
[----:B------:R-:W-:Y:S01]  /*4950*/  IMAD.IADD R146, R132, 0x1, R134 ;  /* 0x0000000184927824 */ /* 0x000fe200078e0286 */
[----:B------:R-:W-:Y:S01]  /*4960*/  IMNMX R132, R142, R195, PT ;  /* 0x000000c38e847217 */ /* 0x000fe20003800200 */
[----:B------:R-:W-:Y:S01]  /*4970*/  IMAD.IADD R144, R2, 0x1, R136 ;  /* 0x0000000102907824 */ /* 0x000fe200078e0288 */
[-C--:B------:R-:W-:Y:S01]  /*4980*/  ISETP.GE.AND P2, PT, R184, R0.reuse, PT ;  /* 0x00000000b800720c */ /* 0x080fe20003f46270 */
[----:B------:R-:W-:Y:S01]  /*4990*/  IMAD.IADD R147, R2, 0x1, R135 ;  /* 0x0000000102937824 */ /* 0x000fe200078e0287 */
[----:B------:R-:W-:Y:S01]  /*49a0*/  ISETP.GE.AND P1, PT, R140, R0, PT ;  /* 0x000000008c00720c */ /* 0x000fe20003f26270 */
[----:B------:R-:W-:Y:S01]  /*49b0*/  IMAD.IADD R143, R2, 0x1, R134 ;  /* 0x00000001028f7824 */ /* 0x000fe200078e0286 */
[C---:B------:R-:W-:Y:S02]  /*49c0*/  IADD3 R139, R184.reuse, 0x8, RZ ;  /* 0x00000008b88b7810 */ /* 0x040fe40007ffe0ff */
[C---:B------:R-:W-:Y:S02]  /*49d0*/  IADD3 R138, R184.reuse, 0x9, RZ ;  /* 0x00000009b88a7810 */ /* 0x040fe40007ffe0ff */
[C---:B------:R-:W-:Y:S02]  /*49e0*/  IADD3 R137, R184.reuse, 0x10, RZ ;  /* 0x00000010b8897810 */ /* 0x040fe40007ffe0ff */
[C---:B------:R-:W-:Y:S02]  /*49f0*/  IADD3 R136, R184.reuse, 0x11, RZ ;  /* 0x00000011b8887810 */ /* 0x040fe40007ffe0ff */
[C---:B------:R-:W-:Y:S02]  /*4a00*/  IADD3 R135, R184.reuse, 0x18, RZ ;  /* 0x00000018b8877810 */ /* 0x040fe40007ffe0ff */
[C---:B------:R-:W-:Y:S02]  /*4a10*/  IADD3 R134, R184.reuse, 0x19, RZ ;  /* 0x00000019b8867810 */ /* 0x040fe40007ffe0ff */
[-C--:B------:R-:W-:Y:S02]  /*4a20*/  ISETP.GE.OR P2, PT, R184, R132.reuse, !P2 ;  /* 0x00000084b800720c */ /* 0x080fe40005746670 */
[----:B------:R-:W-:Y:S02]  /*4a30*/  IMNMX R2, RZ, R145, !PT ;  /* 0x00000091ff027217 */ /* 0x000fe40007800200 */
        /* <DEDUP_REMOVED lines=8> */
[-C--:B------:R-:W-:Y:S02]  /*4ac0*/  IMNMX R0, R144, R195.reuse, PT ;  /* 0x000000c390007217 */ /* 0x080fe40003800200 */
        /* <DEDUP_REMOVED lines=30> */
[----:B------:R-:W-:Y:S02]  /*4cb0*/  IMNMX R0, RZ, R148, !PT ;  /* 0x00000094ff007217 */ /* 0x000fe40007800200 */
[-C--:B------:R-:W-:Y:S02]  /*4cc0*/  IMNMX R132, R147, R195.reuse, PT ;  /* 0x000000c393847217 */ /* 0x080fe40003800200 */
[----:B------:R-:W-:Y:S02]  /*4cd0*/  FSEL R7, R7, -INF , !P0 ;  /* 0xff80000007077808 */ /* 0x000fe40004000000 */
[-C--:B------:R-:W-:Y:S02]  /*4ce0*/  ISETP.GE.AND P0, PT, R184, R0.reuse, PT ;  /* 0x00000000b800720c */ /* 0x080fe40003f06270 */
[----:B------:R-:W-:Y:S02]  /*4cf0*/  FSEL R18, R18, -INF , !P6 ;  /* 0xff80000012127808 */ /* 0x000fe40007000000 */
[----:B------:R-:W-:Y:S02]  /*4d00*/  ISETP.GE.AND P6, PT, R140, R0, PT ;  /* 0x000000008c00720c */ /* 0x000fe40003fc6270 */
[----:B------:R-:W-:Y:S02]  /*4d10*/  IMNMX R2, RZ, R146, !PT ;  /* 0x00000092ff027217 */ /* 0x000fe40007800200 */
        /* <DEDUP_REMOVED lines=14> */
[----:B------:R-:W-:Y:S02]  /*4e00*/  IMNMX R0, R143, R195, PT ;  /* 0x000000c38f007217 */ /* 0x000fe40003800200 */
        /* <DEDUP_REMOVED lines=37> */
.L_x_1200:
[C---:B------:R-:W-:Y:S01]  /*5060*/  FSETP.NEU.FTZ.AND P0, PT, R218.reuse, -INF , PT ;  /* 0xff800000da00780b */ /* 0x040fe20003f1d000 */
[----:B------:R-:W-:Y:S01]  /*5070*/  FMUL.FTZ R2, R218, 1.4426950216293334961 ;  /* 0x3fb8aa3bda027820 */ /* 0x000fe20000410000 */
[----:B------:R-:W-:Y:S01]  /*5080*/  IADD3 R132, R196, 0x3c6ef372, RZ ;  /* 0x3c6ef372c4847810 */ /* 0x000fe20007ffe0ff */
[----:B------:R-:W-:Y:S01]  /*5090*/  ULDC.U8 UR4, c[0x0][0x2d8] ;  /* 0x0000b60000047ab9 */ /* 0x000fe20000000000 */
[C---:B------:R-:W-:Y:S02]  /*50a0*/  FMUL.FTZ R0, R219.reuse, 1.4426950216293334961 ;  /* 0x3fb8aa3bdb007820 */ /* 0x040fe40000410000 */
[----:B------:R-:W-:Y:S02]  /*50b0*/  FSEL R2, R2, RZ, P0 ;  /* 0x000000ff02027208 */ /* 0x000fe40000000000 */
[----:B------:R-:W-:Y:S03]  /*50c0*/  FSETP.NEU.FTZ.AND P0, PT, R219, -INF , PT ;  /* 0xff800000db00780b */ /* 0x000fe60003f1d000 */
[--C-:B------:R-:W-:Y:S01]  /*50d0*/  FFMA.FTZ R20, R20, c[0x0][0x23c], -R2.reuse ;  /* 0x00008f0014147a23 */ /* 0x100fe20000010802 */
[----:B------:R-:W-:Y:S01]  /*50e0*/  FSEL R0, R0, RZ, P0 ;  /* 0x000000ff00007208 */ /* 0x000fe20000000000 */
[--C-:B------:R-:W-:Y:S01]  /*50f0*/  FFMA.FTZ R16, R16, c[0x0][0x23c], -R2.reuse ;  /* 0x00008f0010107a23 */ /* 0x100fe20000010802 */
[----:B------:R-:W-:Y:S01]  /*5100*/  FSETP.NEU.FTZ.AND P0, PT, R216, -INF , PT ;  /* 0xff800000d800780b */ /* 0x000fe20003f1d000 */
[----:B------:R1:W-:Y:S01]  /*5110*/  MUFU.EX2 R186, R20 ;  /* 0x0000001400ba7308 */ /* 0x0003e20000000800 */
[----:B------:R-:W-:Y:S02]  /*5120*/  FFMA.FTZ R32, R32, c[0x0][0x23c], -R2 ;  /* 0x00008f0020207a23 */ /* 0x000fe40000010802 */
[--C-:B------:R-:W-:Y:S02]  /*5130*/  FFMA.FTZ R7, R7, c[0x0][0x23c], -R0.reuse ;  /* 0x00008f0007077a23 */ /* 0x100fe40000010800 */
[--C-:B------:R-:W-:Y:S02]  /*5140*/  FFMA.FTZ R23, R23, c[0x0][0x23c], -R0.reuse ;  /* 0x00008f0017177a23 */ /* 0x100fe40000010800 */
[----:B------:R-:W-:Y:S02]  /*5150*/  FFMA.FTZ R22, R22, c[0x0][0x23c], -R0 ;  /* 0x00008f0016167a23 */ /* 0x000fe40000010800 */
[----:B------:R-:W-:Y:S01]  /*5160*/  FFMA.FTZ R33, R33, c[0x0][0x23c], -R2 ;  /* 0x00008f0021217a23 */ /* 0x000fe20000010802 */
[----:B------:R2:W-:Y:S01]  /*5170*/  MUFU.EX2 R166, R16 ;  /* 0x0000001000a67308 */ /* 0x0005e20000000800 */
[--C-:B------:R-:W-:Y:S02]  /*5180*/  FFMA.FTZ R35, R35, c[0x0][0x23c], -R0.reuse ;  /* 0x00008f0023237a23 */ /* 0x100fe40000010800 */
[--C-:B------:R-:W-:Y:S02]  /*5190*/  FFMA.FTZ R34, R34, c[0x0][0x23c], -R0.reuse ;  /* 0x00008f0022227a23 */ /* 0x100fe40000010800 */
[----:B------:R-:W-:Y:S02]  /*51a0*/  FFMA.FTZ R19, R19, c[0x0][0x23c], -R0 ;  /* 0x00008f0013137a23 */ /* 0x000fe40000010800 */
[----:B------:R-:W-:Y:S02]  /*51b0*/  FFMA.FTZ R4, R4, c[0x0][0x23c], -R2 ;  /* 0x00008f0004047a23 */ /* 0x000fe40000010802 */
[--C-:B------:R-:W-:Y:S01]  /*51c0*/  FFMA.FTZ R18, R18, c[0x0][0x23c], -R0.reuse ;  /* 0x00008f0012127a23 */ /* 0x100fe20000010800 */
[----:B------:R3:W-:Y:S01]  /*51d0*/  MUFU.EX2 R162, R7 ;  /* 0x0000000700a27308 */ /* 0x0007e20000000800 */
[----:B------:R-:W-:Y:S02]  /*51e0*/  FFMA.FTZ R158, R6, c[0x0][0x23c], -R0 ;  /* 0x00008f00069e7a23 */ /* 0x000fe40000010800 */
[----:B------:R-:W-:Y:S02]  /*51f0*/  FMUL.FTZ R0, R217, 1.4426950216293334961 ;  /* 0x3fb8aa3bd9007820 */ /* 0x000fe40000410000 */
[----:B-1----:R-:W-:Y:S02]  /*5200*/  FMUL.FTZ R20, R216, 1.4426950216293334961 ;  /* 0x3fb8aa3bd8147820 */ /* 0x002fe40000410000 */
[----:B------:R-:W-:Y:S03]  /*5210*/  FFMA.FTZ R21, R21, c[0x0][0x23c], -R2 ;  /* 0x00008f0015157a23 */ /* 0x000fe60000010802 */
[----:B------:R-:W-:Y:S01]  /*5220*/  FSEL R20, R20, RZ, P0 ;  /* 0x000000ff14147208 */ /* 0x000fe20000000000 */
[----:B------:R-:W-:Y:S01]  /*5230*/  MUFU.EX2 R191, R32 ;  /* 0x0000002000bf7308 */ /* 0x000fe20000000800 */
[----:B------:R-:W-:Y:S01]  /*5240*/  FSETP.NEU.FTZ.AND P0, PT, R217, -INF , PT ;  /* 0xff800000d900780b */ /* 0x000fe20003f1d000 */
[----:B--2---:R-:W-:Y:S03]  /*5250*/  IMAD R16, R194, 0x4, R246 ;  /* 0x00000004c2107824 */ /* 0x004fe600078e02f6 */
[----:B------:R-:W-:Y:S01]  /*5260*/  FSEL R0, R0, RZ, P0 ;  /* 0x000000ff00007208 */ /* 0x000fe20000000000 */
[--C-:B------:R-:W-:Y:S02]  /*5270*/  FFMA.FTZ R28, R28, c[0x0][0x23c], -R20.reuse ;  /* 0x00008f001c1c7a23 */ /* 0x100fe40000010814 */
[----:B------:R-:W-:Y:S02]  /*5280*/  FFMA.FTZ R12, R12, c[0x0][0x23c], -R20 ;  /* 0x00008f000c0c7a23 */ /* 0x000fe40000010814 */
[----:B------:R-:W-:Y:S01]  /*5290*/  MUFU.EX2 R187, R23 ;  /* 0x0000001700bb7308 */ /* 0x000fe20000000800 */
[--C-:B------:R-:W-:Y:S01]  /*52a0*/  FFMA.FTZ R31, R31, c[0x0][0x23c], -R0.reuse ;  /* 0x00008f001f1f7a23 */ /* 0x100fe20000010800 */
[----:B---3--:R-:W-:Y:S01]  /*52b0*/  IADD3 R7, R16, 0x2, RZ ;  /* 0x0000000210077810 */ /* 0x008fe20007ffe0ff */
[----:B------:R-:W-:Y:S02]  /*52c0*/  FFMA.FTZ R15, R15, c[0x0][0x23c], -R0 ;  /* 0x00008f000f0f7a23 */ /* 0x000fe40000010800 */
[--C-:B------:R-:W-:Y:S02]  /*52d0*/  FFMA.FTZ R153, R24, c[0x0][0x23c], -R20.reuse ;  /* 0x00008f0018997a23 */ /* 0x100fe40000010814 */
[----:B------:R-:W-:Y:S03]  /*52e0*/  IMAD.WIDE.U32 R6, R7, -0x326172a9, RZ ;  /* 0xcd9e8d5707067825 */ /* 0x000fe600078e00ff */
[----:B------:R1:W-:Y:S01]  /*52f0*/  MUFU.EX2 R185, R22 ;  /* 0x0000001600b97308 */ /* 0x0003e20000000800 */
[--C-:B------:R-:W-:Y:S02]  /*5300*/  FFMA.FTZ R148, R25, c[0x0][0x23c], -R20.reuse ;  /* 0x00008f0019947a23 */ /* 0x100fe40000010814 */
[----:B------:R-:W-:Y:S02]  /*5310*/  FFMA.FTZ R150, R13, c[0x0][0x23c], -R20 ;  /* 0x00008f000d967a23 */ /* 0x000fe40000010814 */
[----:B------:R-:W-:Y:S02]  /*5320*/  FFMA.FTZ R149, R10, c[0x0][0x23c], -R0 ;  /* 0x00008f000a957a23 */ /* 0x000fe40000010800 */
[----:B------:R-:W-:Y:S03]  /*5330*/  FFMA.FTZ R145, R9, c[0x0][0x23c], -R20 ;  /* 0x00008f0009917a23 */ /* 0x000fe60000010814 */
[----:B------:R2:W-:Y:S01]  /*5340*/  MUFU.EX2 R189, R33 ;  /* 0x0000002100bd7308 */ /* 0x0005e20000000800 */
[--C-:B------:R-:W-:Y:S02]  /*5350*/  FFMA.FTZ R27, R27, c[0x0][0x23c], -R0.reuse ;  /* 0x00008f001b1b7a23 */ /* 0x100fe40000010800 */
[----:B------:R-:W-:Y:S07]  /*5360*/  FFMA.FTZ R26, R26, c[0x0][0x23c], -R0 ;  /* 0x00008f001a1a7a23 */ /* 0x000fee0000010800 */
[----:B------:R3:W4:Y:S01]  /*5370*/  MUFU.EX2 R192, R35 ;  /* 0x0000002300c07308 */ /* 0x0007220000000800 */
[----:B-1----:R-:W-:Y:S05]  /*5380*/  IMAD.WIDE.U32 R22, R239, -0x326172a9, RZ ;  /* 0xcd9e8d57ef167825 */ /* 0x002fea00078e00ff */
[----:B------:R-:W-:Y:S04]  /*5390*/  LOP3.LUT R132, R22, R132, RZ, 0x3c, !PT ;  /* 0x0000008416847212 */ /* 0x000fe800078e3cff */
[----:B------:R1:W-:Y:S01]  /*53a0*/  MUFU.EX2 R190, R34 ;  /* 0x0000002200be7308 */ /* 0x0003e20000000800 */
[----:B--2---:R-:W-:Y:S01]  /*53b0*/  IMAD.WIDE.U32 R32, R16, -0x326172a9, RZ ;  /* 0xcd9e8d5710207825 */ /* 0x004fe200078e00ff */
[----:B------:R-:W-:Y:S08]  /*53c0*/  IADD3 R16, R197, 0x76cf5d0a, RZ ;  /* 0x76cf5d0ac5107810 */ /* 0x000ff00007ffe0ff */
[----:B------:R2:W-:Y:S01]  /*53d0*/  MUFU.EX2 R167, R19 ;  /* 0x0000001300a77308 */ /* 0x0005e20000000800 */
[----:B---3--:R-:W-:Y:S09]  /*53e0*/  IADD3 R35, R196, -0x61c88647, RZ ;  /* 0x9e3779b9c4237810 */ /* 0x008ff20007ffe0ff */
[----:B------:R3:W-:Y:S01]  /*53f0*/  MUFU.EX2 R159, R4 ;  /* 0x00000004009f7308 */ /* 0x0007e20000000800 */
[C-C-:B-1----:R-:W-:Y:S02]  /*5400*/  LOP3.LUT R34, R23.reuse, R32, R35.reuse, 0x96, !PT ;  /* 0x0000002017227212 */ /* 0x142fe400078e9623 */
[----:B------:R-:W-:Y:S03]  /*5410*/  LOP3.LUT R32, R23, R6, R35, 0x96, !PT ;  /* 0x0000000617207212 */ /* 0x000fe600078e9623 */
[----:B------:R-:W-:Y:S04]  /*5420*/  IMAD.WIDE.U32 R34, R34, -0x2daee0ad, RZ ;  /* 0xd2511f5322227825 */ /* 0x000fe800078e00ff */
[----:B------:R1:W1:Y:S01]  /*5430*/  MUFU.EX2 R188, R28 ;  /* 0x0000001c00bc7308 */ /* 0x0002620000000800 */
[-C--:B--2---:R-:W-:Y:S01]  /*5440*/  LOP3.LUT R19, R33, R229.reuse, RZ, 0x3c, !PT ;  /* 0x000000e521137212 */ /* 0x084fe200078e3cff */
[----:B------:R-:W-:Y:S08]  /*5450*/  IMAD.WIDE.U32 R32, R32, -0x2daee0ad, RZ ;  /* 0xd2511f5320207825 */ /* 0x000ff000078e00ff */
[----:B------:R2:W-:Y:S01]  /*5460*/  MUFU.EX2 R163, R12 ;  /* 0x0000000c00a37308 */ /* 0x0005e20000000800 */
[----:B---3--:R-:W-:Y:S01]  /*5470*/  LOP3.LUT R4, R7, R229, RZ, 0x3c, !PT ;  /* 0x000000e507047212 */ /* 0x008fe200078e3cff */
[----:B------:R-:W-:Y:S05]  /*5480*/  IMAD.WIDE.U32 R6, R19, -0x2daee0ad, RZ ;  /* 0xd2511f5313067825 */ /* 0x000fea00078e00ff */
[----:B------:R-:W-:Y:S03]  /*5490*/  LOP3.LUT R22, R35, R6, R16, 0x96, !PT ;  /* 0x0000000623167212 */ /* 0x000fe600078e9610 */
[----:B------:R3:W-:Y:S01]  /*54a0*/  MUFU.EX2 R165, R18 ;  /* 0x0000001200a57308 */ /* 0x0007e20000000800 */
[--C-:B-1----:R-:W-:Y:S02]  /*54b0*/  FFMA.FTZ R28, R17, c[0x0][0x23c], -R2.reuse ;  /* 0x00008f00111c7a23 */ /* 0x102fe40000010802 */
[----:B------:R-:W-:Y:S01]  /*54c0*/  FFMA.FTZ R2, R5, c[0x0][0x23c], -R2 ;  /* 0x00008f0005027a23 */ /* 0x000fe20000010802 */
[----:B------:R-:W-:Y:S01]  /*54d0*/  IADD3 R5, R197, -0x4498517b, RZ ;  /* 0xbb67ae85c5057810 */ /* 0x000fe20007ffe0ff */
[----:B------:R-:W-:Y:S05]  /*54e0*/  IMAD.WIDE.U32 R22, R22, -0x326172a9, RZ ;  /* 0xcd9e8d5716167825 */ /* 0x000fea00078e00ff */
[----:B------:R1:W-:Y:S01]  /*54f0*/  MUFU.EX2 R161, R15 ;  /* 0x0000000f00a17308 */ /* 0x0003e20000000800 */
[----:B--2---:R-:W-:Y:S01]  /*5500*/  LOP3.LUT R12, R236, R5, RZ, 0x3c, !PT ;  /* 0x00000005ec0c7212 */ /* 0x004fe200078e3cff */
[----:B------:R-:W-:Y:S03]  /*5510*/  IMAD.WIDE.U32 R4, R4, -0x2daee0ad, RZ ;  /* 0xd2511f5304047825 */ /* 0x000fe600078e00ff */
[C---:B------:R-:W-:Y:S02]  /*5520*/  LOP3.LUT R7, R12.reuse, R7, RZ, 0x3c, !PT ;  /* 0x000000070c077212 */ /* 0x040fe400078e3cff */
[----:B------:R-:W-:Y:S03]  /*5530*/  LOP3.LUT R5, R12, R5, RZ, 0x3c, !PT ;  /* 0x000000050c057212 */ /* 0x000fe600078e3cff */
[----:B------:R-:W-:Y:S01]  /*5540*/  MUFU.EX2 R160, R28 ;  /* 0x0000001c00a07308 */ /* 0x000fe20000000800 */
[----:B------:R-:W-:Y:S01]  /*5550*/  LOP3.LUT R16, R33, R4, R16, 0x96, !PT ;  /* 0x0000000421107212 */ /* 0x000fe200078e9610 */
[----:B------:R-:W-:Y:S01]  /*5560*/  IMAD.WIDE.U32 R6, R7, -0x326172a9, RZ ;  /* 0xcd9e8d5707067825 */ /* 0x000fe200078e00ff */
[----:B------:R-:W-:Y:S03]  /*5570*/  IADD3 R12, R196, -0x255992d5, RZ ;  /* 0xdaa66d2bc40c7810 */ /* 0x000fe60007ffe0ff */
[----:B------:R-:W-:Y:S01]  /*5580*/  IMAD.WIDE.U32 R16, R16, -0x326172a9, RZ ;  /* 0xcd9e8d5710107825 */ /* 0x000fe200078e00ff */
[--C-:B---3--:R-:W-:Y:S02]  /*5590*/  LOP3.LUT R18, R23, R6, R12.reuse, 0x96, !PT ;  /* 0x0000000617127212 */ /* 0x108fe400078e960c */
[C---:B------:R-:W-:Y:S01]  /*55a0*/  LOP3.LUT R7, R132.reuse, R7, RZ, 0x3c, !PT ;  /* 0x0000000784077212 */ /* 0x040fe200078e3cff */
[----:B------:R2:W-:Y:S01]  /*55b0*/  MUFU.EX2 R164, R21 ;  /* 0x0000001500a47308 */ /* 0x0005e20000000800 */
[----:B------:R-:W-:Y:S01]  /*55c0*/  IMAD.WIDE.U32 R4, R5, -0x326172a9, RZ ;  /* 0xcd9e8d5705047825 */ /* 0x000fe200078e00ff */
[----:B-1----:R-:W-:Y:S03]  /*55d0*/  IADD3 R15, R197, -0x126145ec, RZ ;  /* 0xed9eba14c50f7810 */ /* 0x002fe60007ffe0ff */
[----:B------:R-:W-:Y:S01]  /*55e0*/  IMAD.WIDE.U32 R6, R7, -0x2daee0ad, RZ ;  /* 0xd2511f5307067825 */ /* 0x000fe200078e00ff */
[----:B------:R-:W-:Y:S02]  /*55f0*/  LOP3.LUT R5, R132, R5, RZ, 0x3c, !PT ;  /* 0x0000000584057212 */ /* 0x000fe400078e3cff */
[----:B------:R-:W-:Y:S01]  /*5600*/  LOP3.LUT R132, R17, R4, R12, 0x96, !PT ;  /* 0x0000000411847212 */ /* 0x000fe200078e960c */
[----:B------:R-:W-:Y:S01]  /*5610*/  IMAD.WIDE.U32 R18, R18, -0x2daee0ad, RZ ;  /* 0xd2511f5312127825 */ /* 0x000fe200078e00ff */
[----:B------:R-:W-:Y:S01]  /*5620*/  IADD3 R17, R197, 0x32370b8f, RZ ;  /* 0x32370b8fc5117810 */ /* 0x000fe20007ffe0ff */
[----:B------:R-:W-:Y:S02]  /*5630*/  MUFU.EX2 R151, R2 ;  /* 0x0000000200977308 */ /* 0x000fe40000000800 */
[----:B------:R-:W-:Y:S01]  /*5640*/  IMAD.WIDE.U32 R132, R132, -0x2daee0ad, RZ ;  /* 0xd2511f5384847825 */ /* 0x000fe200078e00ff */
[----:B------:R-:W-:Y:S02]  /*5650*/  LOP3.LUT R12, R19, R6, R15, 0x96, !PT ;  /* 0x00000006130c7212 */ /* 0x000fe400078e960f */
[----:B------:R-:W-:Y:S01]  /*5660*/  IADD3 R19, R196, 0x78dde6e4, RZ ;  /* 0x78dde6e4c4137810 */ /* 0x000fe20007ffe0ff */
[----:B------:R-:W-:Y:S01]  /*5670*/  IMAD.WIDE.U32 R4, R5, -0x2daee0ad, RZ ;  /* 0xd2511f5305047825 */ /* 0x000fe200078e00ff */
[--C-:B------:R-:W-:Y:S03]  /*5680*/  LOP3.LUT R7, R7, R34, R17.reuse, 0x96, !PT ;  /* 0x0000002207077212 */ /* 0x100fe600078e9611 */
[----:B------:R-:W-:Y:S01]  /*5690*/  IMAD.WIDE.U32 R12, R12, -0x326172a9, RZ ;  /* 0xcd9e8d570c0c7825 */ /* 0x000fe200078e00ff */
[----:B------:R-:W-:Y:S01]  /*56a0*/  LOP3.LUT R5, R5, R32, R17, 0x96, !PT ;  /* 0x0000002005057212 */ /* 0x000fe200078e9611 */
[----:B------:R-:W-:Y:S01]  /*56b0*/  MUFU.EX2 R158, R158 ;  /* 0x0000009e009e7308 */ /* 0x000fe20000000800 */
[----:B------:R-:W-:Y:S01]  /*56c0*/  LOP3.LUT R15, R133, R4, R15, 0x96, !PT ;  /* 0x00000004850f7212 */ /* 0x000fe200078e960f */
[----:B------:R-:W-:Y:S01]  /*56d0*/  FFMA.FTZ R17, R8, c[0x0][0x23c], -R20 ;  /* 0x00008f0008117a23 */ /* 0x000fe20000010814 */
[----:B--2---:R-:W-:Y:S01]  /*56e0*/  IADD3 R21, R196, 0x1715609d, RZ ;  /* 0x1715609dc4157810 */ /* 0x004fe20007ffe0ff */
[----:B------:R-:W-:Y:S04]  /*56f0*/  IMAD.WIDE.U32 R4, R5, -0x326172a9, RZ ;  /* 0xcd9e8d5705047825 */ /* 0x000fe800078e00ff */
[----:B------:R-:W-:Y:S01]  /*5700*/  IMAD.WIDE.U32 R24, R15, -0x326172a9, RZ ;  /* 0xcd9e8d570f187825 */ /* 0x000fe200078e00ff */
[----:B------:R-:W-:Y:S01]  /*5710*/  LOP3.LUT R8, R5, R16, R19, 0x96, !PT ;  /* 0x0000001005087212 */ /* 0x000fe200078e9613 */
[----:B------:R1:W-:Y:S02]  /*5720*/  MUFU.EX2 R156, R17 ;  /* 0x00000011009c7308 */ /* 0x0003e40000000800 */
[----:B------:R-:W-:Y:S01]  /*5730*/  IMAD.WIDE.U32 R6, R7, -0x326172a9, RZ ;  /* 0xcd9e8d5707067825 */ /* 0x000fe200078e00ff */
[----:B------:R-:W-:Y:S03]  /*5740*/  LOP3.LUT R5, R25, R4, R21, 0x96, !PT ;  /* 0x0000000419057212 */ /* 0x000fe600078e9615 */
[--C-:B------:R-:W-:Y:S01]  /*5750*/  FFMA.FTZ R4, R11, c[0x0][0x23c], -R0.reuse ;  /* 0x00008f000b047a23 */ /* 0x100fe20000010800 */
[----:B------:R-:W-:Y:S01]  /*5760*/  LOP3.LUT R22, R7, R22, R19, 0x96, !PT ;  /* 0x0000001607167212 */ /* 0x000fe200078e9613 */
[----:B------:R-:W-:Y:S01]  /*5770*/  FFMA.FTZ R15, R14, c[0x0][0x23c], -R0 ;  /* 0x00008f000e0f7a23 */ /* 0x000fe20000010800 */
[----:B------:R-:W-:Y:S01]  /*5780*/  LOP3.LUT R6, R13, R6, R21, 0x96, !PT ;  /* 0x000000060d067212 */ /* 0x000fe200078e9615 */
[----:B------:R2:W-:Y:S01]  /*5790*/  MUFU.EX2 R155, R4 ;  /* 0x00000004009b7308 */ /* 0x0005e20000000800 */
[----:B------:R-:W-:Y:S01]  /*57a0*/  IADD3 R19, R197, -0x56f99767, RZ ;  /* 0xa9066899c5137810 */ /* 0x000fe20007ffe0ff */
[----:B------:R-:W-:Y:S04]  /*57b0*/  IMAD.WIDE.U32 R10, R22, -0x2daee0ad, RZ ;  /* 0xd2511f53160a7825 */ /* 0x000fe800078e00ff */
[----:B------:R-:W-:Y:S01]  /*57c0*/  IMAD.WIDE.U32 R6, R6, -0x2daee0ad, RZ ;  /* 0xd2511f5306067825 */ /* 0x000fe200078e00ff */
[----:B------:R-:W-:Y:S03]  /*57d0*/  LOP3.LUT R18, R11, R18, R19, 0x96, !PT ;  /* 0x000000120b127212 */ /* 0x000fe600078e9613 */
[----:B------:R3:W-:Y:S01]  /*57e0*/  MUFU.EX2 R154, R15 ;  /* 0x0000000f009a7308 */ /* 0x0007e20000000800 */
[----:B------:R-:W-:Y:S01]  /*57f0*/  IMAD.WIDE.U32 R8, R8, -0x2daee0ad, RZ ;  /* 0xd2511f5308087825 */ /* 0x000fe200078e00ff */
[----:B------:R-:W-:Y:S02]  /*5800*/  SHF.R.U32.HI R11, RZ, 0x18, R6 ;  /* 0x00000018ff0b7819 */ /* 0x000fe40000011606 */
[----:B-1----:R-:W-:Y:S01]  /*5810*/  IADD3 R17, R197, 0x646e171e, RZ ;  /* 0x646e171ec5117810 */ /* 0x002fe20007ffe0ff */
[----:B------:R-:W-:Y:S01]  /*5820*/  FFMA.FTZ R0, R30, c[0x0][0x23c], -R0 ;  /* 0x00008f001e007a23 */ /* 0x000fe20000010800 */
[C---:B------:R-:W-:Y:S01]  /*5830*/  LOP3.LUT R13, R6.reuse, 0xff, RZ, 0xc0, !PT ;  /* 0x000000ff060d7812 */ /* 0x040fe200078ec0ff */
[----:B------:R-:W-:Y:S01]  /*5840*/  FFMA.FTZ R20, R29, c[0x0][0x23c], -R20 ;  /* 0x00008f001d147a23 */ /* 0x000fe20000010814 */
[----:B------:R-:W-:Y:S02]  /*5850*/  LOP3.LUT R10, R7, R10, R17, 0x96, !PT ;  /* 0x0000000a070a7212 */ /* 0x000fe400078e9611 */
[----:B------:R-:W-:Y:S01]  /*5860*/  ISETP.LE.U32.AND P2, PT, R11, UR4, PT ;  /* 0x000000040b007c0c */ /* 0x000fe2000bf43070 */
[----:B------:R-:W-:Y:S01]  /*5870*/  MUFU.EX2 R149, R149 ;  /* 0x0000009500957308 */ /* 0x000fe20000000800 */
[----:B------:R-:W-:Y:S01]  /*5880*/  LOP3.LUT R132, R9, R132, R19, 0x96, !PT ;  /* 0x0000008409847212 */ /* 0x000fe200078e9613 */
[----:B--2---:R-:W-:Y:S01]  /*5890*/  IMAD.WIDE.U32 R4, R5, -0x2daee0ad, RZ ;  /* 0xd2511f5305047825 */ /* 0x004fe200078e00ff */
[----:B------:R-:W-:Y:S02]  /*58a0*/  ISETP.LE.U32.AND P3, PT, R13, UR4, PT ;  /* 0x000000040d007c0c */ /* 0x000fe4000bf63070 */
[----:B------:R-:W-:Y:S02]  /*58b0*/  LOP3.LUT R16, R6, 0xffff, RZ, 0xc0, !PT ;  /* 0x0000ffff06107812 */ /* 0x000fe400078ec0ff */
[C---:B------:R-:W-:Y:S02]  /*58c0*/  LOP3.LUT R19, R4.reuse, 0xffff, RZ, 0xc0, !PT ;  /* 0x0000ffff04137812 */ /* 0x040fe400078ec0ff */
[----:B------:R-:W-:Y:S01]  /*58d0*/  LOP3.LUT R9, R5, R8, R17, 0x96, !PT ;  /* 0x0000000805097212 */ /* 0x000fe200078e9611 */
[----:B------:R-:W-:Y:S01]  /*58e0*/  MUFU.EX2 R145, R145 ;  /* 0x0000009100917308 */ /* 0x000fe20000000800 */
[--C-:B------:R-:W-:Y:S02]  /*58f0*/  SHF.R.U32.HI R17, RZ, 0x10, R4.reuse ;  /* 0x00000010ff117819 */ /* 0x100fe40000011604 */
[----:B------:R-:W-:Y:S02]  /*5900*/  LOP3.LUT R11, R4, 0xff, RZ, 0xc0, !PT ;  /* 0x000000ff040b7812 */ /* 0x000fe400078ec0ff */
[----:B------:R-:W-:Y:S02]  /*5910*/  SHF.R.U32.HI R13, RZ, 0x18, R4 ;  /* 0x00000018ff0d7819 */ /* 0x000fe40000011604 */
[----:B------:R-:W-:Y:S02]  /*5920*/  LOP3.LUT R4, R10, 0xff, RZ, 0xc0, !PT ;  /* 0x000000ff0a047812 */ /* 0x000fe400078ec0ff */
[----:B------:R-:W-:Y:S01]  /*5930*/  SHF.R.U32.HI R2, RZ, 0x18, R10 ;  /* 0x00000018ff027819 */ /* 0x000fe2000001160a */
[----:B------:R-:W-:Y:S01]  /*5940*/  MUFU.EX2 R144, R0 ;  /* 0x0000000000907308 */ /* 0x000fe20000000800 */
[----:B------:R-:W-:Y:S01]  /*5950*/  SHF.R.U32.HI R14, RZ, 0x10, R6 ;  /* 0x00000010ff0e7819 */ /* 0x000fe20000011606 */
[----:B------:R-:W-:Y:S01]  /*5960*/  IMAD.WIDE.U32 R6, R18, -0x326172a9, RZ ;  /* 0xcd9e8d5712067825 */ /* 0x000fe200078e00ff */
[----:B------:R-:W-:Y:S02]  /*5970*/  IADD3 R18, R196, -0x4ab325aa, RZ ;  /* 0xb54cda56c4127810 */ /* 0x000fe40007ffe0ff */
[----:B------:R-:W-:Y:S02]  /*5980*/  ISETP.LE.U32.AND P6, PT, R4, UR4, PT ;  /* 0x0000000404007c0c */ /* 0x000fe4000bfc3070 */
[----:B------:R-:W-:Y:S02]  /*5990*/  ISETP.LE.U32.AND P4, PT, R2, UR4, PT ;  /* 0x0000000402007c0c */ /* 0x000fe4000bf83070 */
[----:B------:R-:W-:Y:S01]  /*59a0*/  LOP3.LUT R8, R7, R12, R18, 0x96, !PT ;  /* 0x0000000c07087212 */ /* 0x000fe200078e9612 */
[----:B------:R-:W-:Y:S01]  /*59b0*/  MUFU.EX2 R150, R150 ;  /* 0x0000009600967308 */ /* 0x000fe20000000800 */
[----:B------:R-:W-:Y:S02]  /*59c0*/  LOP3.LUT R5, R14, 0xff, RZ, 0xc0, !PT ;  /* 0x000000ff0e057812 */ /* 0x000fe400078ec0ff */
[----:B------:R-:W-:Y:S02]  /*59d0*/  SHF.R.U32.HI R12, RZ, 0x18, R6 ;  /* 0x00000018ff0c7819 */ /* 0x000fe40000011606 */
[----:B------:R-:W-:Y:S02]  /*59e0*/  ISETP.LE.U32.AND P1, PT, R11, UR4, PT ;  /* 0x000000040b007c0c */ /* 0x000fe4000bf23070 */
[C---:B------:R-:W-:Y:S02]  /*59f0*/  LOP3.LUT R11, R6.reuse, 0xff, RZ, 0xc0, !PT ;  /* 0x000000ff060b7812 */ /* 0x040fe400078ec0ff */
[----:B---3--:R-:W-:Y:S01]  /*5a00*/  LOP3.LUT R15, R6, 0xffff, RZ, 0xc0, !PT ;  /* 0x0000ffff060f7812 */ /* 0x008fe200078ec0ff */
[----:B------:R-:W-:Y:S01]  /*5a10*/  MUFU.EX2 R152, R27 ;  /* 0x0000001b00987308 */ /* 0x000fe20000000800 */
[----:B------:R-:W-:Y:S02]  /*5a20*/  SHF.R.U32.HI R7, RZ, 0x10, R10 ;  /* 0x00000010ff077819 */ /* 0x000fe4000001160a */
[----:B------:R-:W-:Y:S01]  /*5a30*/  ISETP.LE.U32.AND P5, PT, R5, UR4, PT ;  /* 0x0000000405007c0c */ /* 0x000fe2000bfa3070 */
[----:B------:R-:W-:Y:S01]  /*5a40*/  IMAD.WIDE.U32 R4, R132, -0x326172a9, RZ ;  /* 0xcd9e8d5784047825 */ /* 0x000fe200078e00ff */
[----:B------:R-:W-:Y:S02]  /*5a50*/  SHF.R.U32.HI R14, RZ, 0x10, R6 ;  /* 0x00000010ff0e7819 */ /* 0x000fe40000011606 */
[----:B------:R-:W-:Y:S02]  /*5a60*/  SHF.R.U32.HI R6, RZ, 0x8, R16 ;  /* 0x00000008ff067819 */ /* 0x000fe40000011610 */
[----:B------:R-:W-:Y:S01]  /*5a70*/  LOP3.LUT R7, R7, 0xff, RZ, 0xc0, !PT ;  /* 0x000000ff07077812 */ /* 0x000fe200078ec0ff */
[----:B------:R-:W-:Y:S01]  /*5a80*/  MUFU.EX2 R146, R26 ;  /* 0x0000001a00927308 */ /* 0x000fe20000000800 */
[----:B------:R-:W-:Y:S02]  /*5a90*/  LOP3.LUT R6, R6, 0xffff, RZ, 0xc0, !PT ;  /* 0x0000ffff06067812 */ /* 0x000fe400078ec0ff */
[----:B------:R-:W-:Y:S02]  /*5aa0*/  ISETP.LE.U32.AND P0, PT, R13, UR4, PT ;  /* 0x000000040d007c0c */ /* 0x000fe4000bf03070 */
[----:B------:R-:W-:Y:S02]  /*5ab0*/  LOP3.LUT R13, R4, 0xffff, RZ, 0xc0, !PT ;  /* 0x0000ffff040d7812 */ /* 0x000fe400078ec0ff */
[----:B------:R-:W-:Y:S02]  /*5ac0*/  LOP3.LUT R2, R5, R24, R18, 0x96, !PT ;  /* 0x0000001805027212 */ /* 0x000fe400078e9612 */
[----:B------:R-:W-:Y:S01]  /*5ad0*/  LOP3.LUT R5, R8, 0xff, RZ, 0xc0, !PT ;  /* 0x000000ff08057812 */ /* 0x000fe200078ec0ff */
[----:B------:R-:W-:Y:S01]  /*5ae0*/  MUFU.EX2 R153, R153 ;  /* 0x0000009900997308 */ /* 0x000fe20000000800 */
[----:B------:R-:W-:Y:S09]  /*5af0*/  LOP3.LUT R10, R10, 0xffff, RZ, 0xc0, !PT ;  /* 0x0000ffff0a0a7812 */ /* 0x000ff200078ec0ff */
[----:B------:R-:W-:Y:S10]  /*5b00*/  MUFU.EX2 R148, R148 ;  /* 0x0000009400947308 */ /* 0x000ff40000000800 */
[----:B------:R-:W1:Y:S10]  /*5b10*/  MUFU.EX2 R157, R31 ;  /* 0x0000001f009d7308 */ /* 0x000e740000000800 */
[----:B------:R-:W2:Y:S01]  /*5b20*/  MUFU.EX2 R147, R20 ;  /* 0x0000001400937308 */ /* 0x000ea20000000800 */
[----:B----4-:R-:W-:Y:S01]  /*5b30*/  @!P2 FADD.FTZ R192, -R192, -RZ ;  /* 0x800000ffc0c0a221 */ /* 0x010fe20000010100 */
[----:B------:R-:W-:Y:S01]  /*5b40*/  ISETP.LE.U32.AND P2, PT, R12, UR4, PT ;  /* 0x000000040c007c0c */ /* 0x000fe2000bf43070 */
[----:B------:R-:W-:Y:S01]  /*5b50*/  @!P3 FADD.FTZ R191, -R191, -RZ ;  /* 0x800000ffbfbfb221 */ /* 0x000fe20000010100 */
[----:B------:R-:W-:Y:S01]  /*5b60*/  ISETP.LE.U32.AND P3, PT, R11, UR4, PT ;  /* 0x000000040b007c0c */ /* 0x000fe2000bf63070 */
[----:B------:R-:W-:Y:S01]  /*5b70*/  @!P6 FADD.FTZ R186, -R186, -RZ ;  /* 0x800000ffbabae221 */ /* 0x000fe20000010100 */
[----:B------:R-:W-:Y:S01]  /*5b80*/  ISETP.LE.U32.AND P6, PT, R7, UR4, PT ;  /* 0x0000000407007c0c */ /* 0x000fe2000bfc3070 */
[----:B------:R-:W-:Y:S01]  /*5b90*/  @!P4 FADD.FTZ R187, -R187, -RZ ;  /* 0x800000ffbbbbc221 */ /* 0x000fe20000010100 */
[----:B------:R-:W-:Y:S01]  /*5ba0*/  LOP3.LUT R11, R4, 0xff, RZ, 0xc0, !PT ;  /* 0x000000ff040b7812 */ /* 0x000fe200078ec0ff */
[----:B------:R-:W-:Y:S01]  /*5bb0*/  @!P1 FADD.FTZ R188, -R188, -RZ ;  /* 0x800000ffbcbc9221 */ /* 0x000fe20000010100 */
[--C-:B------:R-:W-:Y:S01]  /*5bc0*/  SHF.R.U32.HI R7, RZ, 0x18, R4.reuse ;  /* 0x00000018ff077819 */ /* 0x100fe20000011604 */
[----:B------:R-:W-:Y:S01]  /*5bd0*/  @!P5 FADD.FTZ R190, -R190, -RZ ;  /* 0x800000ffbebed221 */ /* 0x000fe20000010100 */
[----:B------:R-:W-:Y:S02]  /*5be0*/  SHF.R.U32.HI R12, RZ, 0x10, R4 ;  /* 0x00000010ff0c7819 */ /* 0x000fe40000011604 */
[----:B------:R-:W-:Y:S01]  /*5bf0*/  SHF.R.U32.HI R4, RZ, 0x18, R8 ;  /* 0x00000018ff047819 */ /* 0x000fe20000011608 */
[----:B------:R-:W-:Y:S01]  /*5c00*/  @!P2 FADD.FTZ R167, -R167, -RZ ;  /* 0x800000ffa7a7a221 */ /* 0x000fe20000010100 */
[----:B------:R-:W-:Y:S01]  /*5c10*/  ISETP.LE.U32.AND P4, PT, R6, UR4, PT ;  /* 0x0000000406007c0c */ /* 0x000fe2000bf83070 */
[----:B------:R-:W-:Y:S01]  /*5c20*/  @!P3 FADD.FTZ R166, -R166, -RZ ;  /* 0x800000ffa6a6b221 */ /* 0x000fe20000010100 */
[----:B------:R-:W-:Y:S01]  /*5c30*/  ISETP.LE.U32.AND P1, PT, R4, UR4, PT ;  /* 0x0000000404007c0c */ /* 0x000fe2000bf23070 */
[----:B------:R-:W-:Y:S01]  /*5c40*/  @!P6 FADD.FTZ R185, -R185, -RZ ;  /* 0x800000ffb9b9e221 */ /* 0x000fe20000010100 */
[----:B------:R-:W-:Y:S01]  /*5c50*/  LOP3.LUT R4, R14, 0xff, RZ, 0xc0, !PT ;  /* 0x000000ff0e047812 */ /* 0x000fe200078ec0ff */
[----:B-1----:R-:W-:Y:S01]  /*5c60*/  @!P0 FADD.FTZ R157, -R157, -RZ ;  /* 0x800000ff9d9d8221 */ /* 0x002fe20000010100 */
[----:B------:R-:W-:Y:S02]  /*5c70*/  ISETP.LE.U32.AND P3, PT, R5, UR4, PT ;  /* 0x0000000405007c0c */ /* 0x000fe4000bf63070 */
[----:B------:R-:W-:Y:S02]  /*5c80*/  ISETP.LE.U32.AND P2, PT, R4, UR4, PT ;  /* 0x0000000404007c0c */ /* 0x000fe4000bf43070 */
[----:B------:R-:W-:Y:S02]  /*5c90*/  LOP3.LUT R6, R9, 0xff, RZ, 0xc0, !PT ;  /* 0x000000ff09067812 */ /* 0x000fe400078ec0ff */
[----:B------:R-:W-:Y:S01]  /*5ca0*/  SHF.R.U32.HI R4, RZ, 0x8, R10 ;  /* 0x00000008ff047819 */ /* 0x000fe2000001160a */
[----:B------:R-:W-:Y:S01]  /*5cb0*/  @!P4 FADD.FTZ R189, -R189, -RZ ;  /* 0x800000ffbdbdc221 */ /* 0x000fe20000010100 */
[----:B------:R-:W-:Y:S01]  /*5cc0*/  ISETP.LE.U32.AND P5, PT, R6, UR4, PT ;  /* 0x0000000406007c0c */ /* 0x000fe2000bfa3070 */
[----:B------:R-:W-:Y:S01]  /*5cd0*/  @!P1 FADD.FTZ R162, -R162, -RZ ;  /* 0x800000ffa2a29221 */ /* 0x000fe20000010100 */
[----:B------:R-:W-:Y:S02]  /*5ce0*/  ISETP.LE.U32.AND P6, PT, R11, UR4, PT ;  /* 0x000000040b007c0c */ /* 0x000fe4000bfc3070 */
[----:B------:R-:W-:Y:S01]  /*5cf0*/  SHF.R.U32.HI R6, RZ, 0x10, R8 ;  /* 0x00000010ff067819 */ /* 0x000fe20000011608 */
[----:B------:R-:W-:Y:S01]  /*5d00*/  @!P3 FADD.FTZ R159, -R159, -RZ ;  /* 0x800000ff9f9fb221 */ /* 0x000fe20000010100 */
[----:B------:R-:W-:Y:S01]  /*5d10*/  LOP3.LUT R4, R4, 0xffff, RZ, 0xc0, !PT ;  /* 0x0000ffff04047812 */ /* 0x000fe200078ec0ff */
[----:B------:R-:W-:Y:S01]  /*5d20*/  @!P2 FADD.FTZ R165, -R165, -RZ ;  /* 0x800000ffa5a5a221 */ /* 0x000fe20000010100 */
[----:B------:R-:W-:Y:S02]  /*5d30*/  ISETP.LE.U32.AND P4, PT, R7, UR4, PT ;  /* 0x0000000407007c0c */ /* 0x000fe4000bf83070 */
[----:B------:R-:W-:Y:S02]  /*5d40*/  LOP3.LUT R6, R6, 0xff, RZ, 0xc0, !PT ;  /* 0x000000ff06067812 */ /* 0x000fe400078ec0ff */
[----:B------:R-:W-:Y:S01]  /*5d50*/  ISETP.LE.U32.AND P1, PT, R4, UR4, PT ;  /* 0x0000000404007c0c */ /* 0x000fe2000bf23070 */
[----:B------:R-:W-:Y:S01]  /*5d60*/  @!P5 FADD.FTZ R153, -R153, -RZ ;  /* 0x800000ff9999d221 */ /* 0x000fe20000010100 */
[----:B------:R-:W-:Y:S01]  /*5d70*/  SHF.R.U32.HI R5, RZ, 0x8, R15 ;  /* 0x00000008ff057819 */ /* 0x000fe2000001160f */
[----:B------:R-:W-:Y:S01]  /*5d80*/  @!P6 FADD.FTZ R163, -R163, -RZ ;  /* 0x800000ffa3a3e221 */ /* 0x000fe20000010100 */
[----:B------:R-:W-:Y:S02]  /*5d90*/  SHF.R.U32.HI R4, RZ, 0x18, R9 ;  /* 0x00000018ff047819 */ /* 0x000fe40000011609 */
[----:B------:R-:W-:Y:S02]  /*5da0*/  ISETP.LE.U32.AND P2, PT, R6, UR4, PT ;  /* 0x0000000406007c0c */ /* 0x000fe4000bf43070 */
[----:B------:R-:W-:Y:S01]  /*5db0*/  ISETP.LE.U32.AND P3, PT, R4, UR4, PT ;  /* 0x0000000404007c0c */ /* 0x000fe2000bf63070 */
[----:B------:R-:W-:Y:S01]  /*5dc0*/  @!P4 FADD.FTZ R161, -R161, -RZ ;  /* 0x800000ffa1a1c221 */ /* 0x000fe20000010100 */
[----:B------:R-:W-:Y:S02]  /*5dd0*/  LOP3.LUT R4, R5, 0xffff, RZ, 0xc0, !PT ;  /* 0x0000ffff05047812 */ /* 0x000fe400078ec0ff */
[----:B------:R-:W-:Y:S01]  /*5de0*/  LOP3.LUT R5, R2, 0xff, RZ, 0xc0, !PT ;  /* 0x000000ff02057812 */ /* 0x000fe200078ec0ff */
[----:B------:R-:W-:Y:S01]  /*5df0*/  @!P1 FADD.FTZ R164, -R164, -RZ ;  /* 0x800000ffa4a49221 */ /* 0x000fe20000010100 */
[----:B------:R-:W-:Y:S02]  /*5e00*/  ISETP.LE.U32.AND P6, PT, R4, UR4, PT ;  /* 0x0000000404007c0c */ /* 0x000fe4000bfc3070 */
[----:B------:R-:W-:Y:S02]  /*5e10*/  LOP3.LUT R8, R8, 0xffff, RZ, 0xc0, !PT ;  /* 0x0000ffff08087812 */ /* 0x000fe400078ec0ff */
[----:B------:R-:W-:Y:S01]  /*5e20*/  SHF.R.U32.HI R4, RZ, 0x18, R2 ;  /* 0x00000018ff047819 */ /* 0x000fe20000011602 */
[----:B------:R-:W-:Y:S01]  /*5e30*/  @!P2 FADD.FTZ R158, -R158, -RZ ;  /* 0x800000ff9e9ea221 */ /* 0x000fe20000010100 */
[----:B------:R-:W-:Y:S01]  /*5e40*/  ISETP.LE.U32.AND P4, PT, R5, UR4, PT ;  /* 0x0000000405007c0c */ /* 0x000fe2000bf83070 */
[----:B------:R-:W-:Y:S01]  /*5e50*/  @!P3 FADD.FTZ R152, -R152, -RZ ;  /* 0x800000ff9898b221 */ /* 0x000fe20000010100 */
[----:B------:R-:W-:Y:S02]  /*5e60*/  LOP3.LUT R5, R12, 0xff, RZ, 0xc0, !PT ;  /* 0x000000ff0c057812 */ /* 0x000fe400078ec0ff */
[----:B------:R-:W-:Y:S02]  /*5e70*/  ISETP.LE.U32.AND P1, PT, R4, UR4, PT ;  /* 0x0000000404007c0c */ /* 0x000fe4000bf23070 */
[----:B------:R-:W-:Y:S01]  /*5e80*/  SHF.R.U32.HI R4, RZ, 0x8, R8 ;  /* 0x00000008ff047819 */ /* 0x000fe20000011608 */
[----:B------:R-:W-:Y:S01]  /*5e90*/  @!P6 FADD.FTZ R160, -R160, -RZ ;  /* 0x800000ffa0a0e221 */ /* 0x000fe20000010100 */
[----:B------:R-:W-:Y:S02]  /*5ea0*/  SHF.R.U32.HI R6, RZ, 0x10, R2 ;  /* 0x00000010ff067819 */ /* 0x000fe40000011602 */
[----:B------:R-:W-:Y:S02]  /*5eb0*/  ISETP.LE.U32.AND P2, PT, R5, UR4, PT ;  /* 0x0000000405007c0c */ /* 0x000fe4000bf43070 */
[----:B------:R-:W-:Y:S01]  /*5ec0*/  LOP3.LUT R4, R4, 0xffff, RZ, 0xc0, !PT ;  /* 0x0000ffff04047812 */ /* 0x000fe200078ec0ff */
[----:B------:R-:W-:Y:S01]  /*5ed0*/  @!P4 FADD.FTZ R156, -R156, -RZ ;  /* 0x800000ff9c9cc221 */ /* 0x000fe20000010100 */
[----:B------:R-:W-:Y:S02]  /*5ee0*/  LOP3.LUT R5, R6, 0xff, RZ, 0xc0, !PT ;  /* 0x000000ff06057812 */ /* 0x000fe400078ec0ff */
[----:B------:R-:W-:Y:S01]  /*5ef0*/  ISETP.LE.U32.AND P6, PT, R4, UR4, PT ;  /* 0x0000000404007c0c */ /* 0x000fe2000bfc3070 */
[----:B------:R-:W-:Y:S01]  /*5f00*/  @!P1 FADD.FTZ R155, -R155, -RZ ;  /* 0x800000ff9b9b9221 */ /* 0x000fe20000010100 */
[----:B------:R-:W-:Y:S02]  /*5f10*/  SHF.R.U32.HI R4, RZ, 0x8, R13 ;  /* 0x00000008ff047819 */ /* 0x000fe4000001160d */
[----:B------:R-:W-:Y:S02]  /*5f20*/  LOP3.LUT R2, R2, 0xffff, RZ, 0xc0, !PT ;  /* 0x0000ffff02027812 */ /* 0x000fe400078ec0ff */
[----:B------:R-:W-:Y:S01]  /*5f30*/  ISETP.LE.U32.AND P4, PT, R5, UR4, PT ;  /* 0x0000000405007c0c */ /* 0x000fe2000bf83070 */
[----:B------:R-:W-:Y:S01]  /*5f40*/  @!P2 FADD.FTZ R154, -R154, -RZ ;  /* 0x800000ff9a9aa221 */ /* 0x000fe20000010100 */
[----:B------:R-:W-:Y:S02]  /*5f50*/  SHF.R.U32.HI R5, RZ, 0x8, R2 ;  /* 0x00000008ff057819 */ /* 0x000fe40000011602 */
[----:B------:R-:W-:Y:S02]  /*5f60*/  LOP3.LUT R2, R4, 0xffff, RZ, 0xc0, !PT ;  /* 0x0000ffff04027812 */ /* 0x000fe400078ec0ff */
        /* <DEDUP_REMOVED lines=9> */
[----:B------:R-:W-:Y:S01]  /*6000*/  F2FP.RELU.PACK_AB R2, R162, R158 ;  /* 0x0000009ea202723e */ /* 0x000fe200000008ff */
[----:B------:R-:W-:Y:S01]  /*6010*/  @!P2 FADD.FTZ R150, -R150, -RZ ;  /* 0x800000ff9696a221 */ /* 0x000fe20000010100 */
[----:B------:R-:W-:Y:S02]  /*6020*/  LOP3.LUT R9, R9, 0xffff, RZ, 0xc0, !PT ;  /* 0x0000ffff09097812 */ /* 0x000fe400078ec0ff */
[----:B------:R-:W-:Y:S01]  /*6030*/  ISETP.LE.U32.AND P1, PT, R6, UR4, PT ;  /* 0x0000000406007c0c */ /* 0x000fe2000bf23070 */
[----:B------:R1:W-:Y:S01]  /*6040*/  STS [R201+0x19400], R2 ;  /* 0x01940002c9007388 */ /* 0x0003e20000000800 */
[----:B------:R-:W-:Y:S01]  /*6050*/  F2FP.RELU.PACK_AB R6, R151, R159 ;  /* 0x0000009f9706723e */ /* 0x000fe200000008ff */
[----:B------:R-:W-:Y:S01]  /*6060*/  @!P6 FADD.FTZ R145, -R145, -RZ ;  /* 0x800000ff9191e221 */ /* 0x000fe20000010100 */
[----:B------:R-:W-:Y:S02]  /*6070*/  SHF.R.U32.HI R5, RZ, 0x8, R9 ;  /* 0x00000008ff057819 */ /* 0x000fe40000011609 */
[----:B------:R-:W-:Y:S01]  /*6080*/  SHF.R.U32.HI R4, RZ, 0x8, R19 ;  /* 0x00000008ff047819 */ /* 0x000fe20000011613 */
[----:B------:R3:W-:Y:S01]  /*6090*/  STS [R201+0x19000], R6 ;  /* 0x01900006c9007388 */ /* 0x0007e20000000800 */
[----:B------:R-:W-:Y:S01]  /*60a0*/  F2FP.RELU.PACK_AB R0, R167, R165 ;  /* 0x000000a5a700723e */ /* 0x000fe200000008ff */
[----:B------:R-:W-:Y:S01]  /*60b0*/  @!P4 FADD.FTZ R146, -R146, -RZ ;  /* 0x800000ff9292c221 */ /* 0x000fe20000010100 */
[----:B------:R-:W-:Y:S02]  /*60c0*/  LOP3.LUT R5, R5, 0xffff, RZ, 0xc0, !PT ;  /* 0x0000ffff05057812 */ /* 0x000fe400078ec0ff */
[----:B------:R-:W-:Y:S01]  /*60d0*/  LOP3.LUT R4, R4, 0xffff, RZ, 0xc0, !PT ;  /* 0x0000ffff04047812 */ /* 0x000fe200078ec0ff */
[----:B------:R4:W-:Y:S01]  /*60e0*/  STS [R200+0x19400], R0 ;  /* 0x01940000c8007388 */ /* 0x0009e20000000800 */
[----:B------:R-:W-:Y:S01]  /*60f0*/  ISETP.LE.U32.AND P6, PT, R5, UR4, PT ;  /* 0x0000000405007c0c */ /* 0x000fe2000bfc3070 */
[----:B------:R-:W-:Y:S01]  /*6100*/  @!P1 FADD.FTZ R144, -R144, -RZ ;  /* 0x800000ff90909221 */ /* 0x000fe20000010100 */
[----:B------:R-:W-:Y:S02]  /*6110*/  F2FP.RELU.PACK_AB R5, R145, R156 ;  /* 0x0000009c9105723e */ /* 0x000fe400000008ff */
[----:B------:R-:W-:Y:S02]  /*6120*/  ISETP.LE.U32.AND P2, PT, R4, UR4, PT ;  /* 0x0000000404007c0c */ /* 0x000fe4000bf43070 */
[----:B------:R-:W-:Y:S02]  /*6130*/  F2FP.RELU.PACK_AB R4, R155, R149 ;  /* 0x000000959b04723e */ /* 0x000fe400000008ff */
[----:B------:R-:W-:Y:S02]  /*6140*/  FSETP.GE.FTZ.AND P0, PT, R159, RZ, PT ;  /* 0x000000ff9f00720b */ /* 0x000fe40003f16000 */
[----:B------:R-:W-:Y:S02]  /*6150*/  FSETP.GE.FTZ.AND P1, PT, R158, RZ, PT ;  /* 0x000000ff9e00720b */ /* 0x000fe40003f36000 */
[----:B-1----:R-:W-:Y:S01]  /*6160*/  F2FP.RELU.PACK_AB R2, R160, R166 ;  /* 0x000000a6a002723e */ /* 0x002fe200000008ff */
[----:B------:R-:W-:Y:S01]  /*6170*/  @!P6 FADD.FTZ R148, -R148, -RZ ;  /* 0x800000ff9494e221 */ /* 0x000fe20000010100 */
[----:B------:R-:W-:Y:S02]  /*6180*/  FSETP.GE.FTZ.AND P3, PT, R156, RZ, PT ;  /* 0x000000ff9c00720b */ /* 0x000fe40003f76000 */
[----:B------:R-:W-:Y:S01]  /*6190*/  FSETP.GE.FTZ.AND P4, PT, R189, RZ, PT ;  /* 0x000000ffbd00720b */ /* 0x000fe20003f96000 */
[----:B------:R1:W-:Y:S01]  /*61a0*/  STS [R200+0x19000], R2 ;  /* 0x01900002c8007388 */ /* 0x0003e20000000800 */
[----:B---3--:R-:W-:Y:S01]  /*61b0*/  F2FP.RELU.PACK_AB R6, R150, R163 ;  /* 0x000000a39606723e */ /* 0x008fe200000008ff */
[----:B--2---:R-:W-:Y:S01]  /*61c0*/  @!P2 FADD.FTZ R147, -R147, -RZ ;  /* 0x800000ff9393a221 */ /* 0x004fe20000010100 */
[----:B------:R-:W-:Y:S01]  /*61d0*/  FSETP.GE.FTZ.AND P2, PT, R151, RZ, PT ;  /* 0x000000ff9700720b */ /* 0x000fe20003f56000 */
[----:B------:R2:W-:Y:S01]  /*61e0*/  STS [R201+0x1a000], R5 ;  /* 0x01a00005c9007388 */ /* 0x0005e20000000800 */
[----:B------:R-:W-:Y:S02]  /*61f0*/  ISETP.GT.AND P6, PT, R194, R230, PT ;  /* 0x000000e6c200720c */ /* 0x000fe40003fc4270 */
[----:B----4-:R-:W-:Y:S01]  /*6200*/  F2FP.RELU.PACK_AB R0, R189, R191 ;  /* 0x000000bfbd00723e */ /* 0x010fe200000008ff */
[----:B------:R3:W-:Y:S01]  /*6210*/  STS [R201+0x1a400], R4 ;  /* 0x01a40004c9007388 */ /* 0x0007e20000000800 */
[----:B------:R-:W-:Y:S03]  /*6220*/  FSETP.GE.FTZ.AND P5, PT, R191, RZ, PT ;  /* 0x000000ffbf00720b */ /* 0x000fe60003fb6000 */
        /* <DEDUP_REMOVED lines=11> */
[----:B---3--:R-:W-:Y:S02]  /*62e0*/  F2FP.RELU.PACK_AB R2, R157, R144 ;  /* 0x000000909d02723e */ /* 0x008fe400000008ff */
        /* <DEDUP_REMOVED lines=87> */
[C---:B------:R-:W-:Y:S01]  /*6860*/  FADD.FTZ R8, -R180.reuse, R8 ;  /* 0x00000008b4087221 */ /* 0x040fe20000010100 */
        /* <DEDUP_REMOVED lines=48> */
[----:B------:R-:W-:Y:S01]  /*6b70*/  FADD.FTZ R21, -R182, R21 ;  /* 0x00000015b6157221 */ /* 0x000fe20000010100 */
        /* <DEDUP_REMOVED lines=18> */
[----:B------:R-:W-:Y:S01]  /*6ca0*/  FADD.FTZ R4, -R180, R25 ;  /* 0x00000019b4047221 */ /* 0x000fe20000010100 */
[----:B------:R-:W-:Y:S01]  /*6cb0*/  IADD3 R165, R202, 0x20, RZ ;  /* 0x00000020caa57810 */ /* 0x000fe20007ffe0ff */
        /* <DEDUP_REMOVED lines=41> */
[----:B------:R-:W-:Y:S02]  /*6f50*/  FMUL.FTZ R2, R189, R182 ;  /* 0x000000b6bd027220 */ /* 0x000fe40000410000 */
        /* <DEDUP_REMOVED lines=48> */
.L_x_1201:
        /* <DEDUP_REMOVED lines=137> */
.L_x_1202:
[----:B------:R-:W-:Y:S01]  /*7af0*/  LDSM.16.M88.4 R24, [R172] ;  /* 0x00000000ac18783b */ /* 0x000fe20000000200 */
[C---:B------:R-:W-:Y:S01]  /*7b00*/  LEA R186, P0, R251.reuse, R210, 0x2 ;  /* 0x000000d2fbba7211 */ /* 0x040fe200078010ff */
[----:B------:R-:W-:Y:S02]  /*7b10*/  IMAD.MOV.U32 R162, RZ, RZ, c[0x0][0x22c] ;  /* 0x00008b00ffa27624 */ /* 0x000fe400078e00ff */
[----:B-1----:R-:W1:Y:S01]  /*7b20*/  LDSM.16.MT88.4 R8, [R0+0x9000] ;  /* 0x009000000008783b */ /* 0x002e620000004200 */
[----:B------:R-:W-:Y:S01]  /*7b30*/  LEA.HI.X.SX32 R185, R251, R211, 0x2, P0 ;  /* 0x000000d3fbb97211 */ /* 0x000fe200000f16ff */
[----:B------:R-:W-:Y:S02]  /*7b40*/  IMAD R162, R162, c[0x0][0x1c0], RZ ;  /* 0x00007000a2a27a24 */ /* 0x000fe400078e02ff */
[----:B------:R-:W2:Y:S01]  /*7b50*/  LDSM.16.MT88.4 R16, [R0+0xb000] ;  /* 0x00b000000010783b */ /* 0x000ea20000004200 */
[----:B------:R-:W-:Y:S02]  /*7b60*/  IMAD.MOV.U32 R161, RZ, RZ, c[0x0][0x22c] ;  /* 0x00008b00ffa17624 */ /* 0x000fe400078e00ff */
[----:B------:R-:W-:Y:S01]  /*7b70*/  IMAD R162, R162, 0x18, RZ ;  /* 0x00000018a2a27824 */ /* 0x000fe200078e02ff */
[----:B------:R-:W3:Y:S01]  /*7b80*/  LDSM.16.MT88.4 R28, [R0+0xd000] ;  /* 0x00d00000001c783b */ /* 0x000ee20000004200 */
[----:B------:R-:W-:Y:S02]  /*7b90*/  IMAD R161, R161, c[0x0][0x1c0], RZ ;  /* 0x00007000a1a17a24 */ /* 0x000fe400078e02ff */
[----:B------:R-:W-:Y:S01]  /*7ba0*/  IMAD.MOV.U32 R2, RZ, RZ, c[0x0][0x22c] ;  /* 0x00008b00ff027624 */ /* 0x000fe200078e00ff */
[----:B------:R-:W-:Y:S01]  /*7bb0*/  LDSM.16.M88.4 R32, [R173] ;  /* 0x00000000ad20783b */ /* 0x000fe20000000200 */
[----:B------:R-:W-:Y:S02]  /*7bc0*/  IMAD.SHL.U32 R161, R161, 0x20, RZ ;  /* 0x00000020a1a17824 */ /* 0x000fe400078e00ff */
[----:B------:R-:W-:Y:S01]  /*7bd0*/  IMAD R2, R2, c[0x0][0x1c0], RZ ;  /* 0x0000700002027a24 */ /* 0x000fe200078e02ff */
[----:B------:R-:W4:Y:S03]  /*7be0*/  LDSM.16.MT88.4 R132, [R0+0x9400] ;  /* 0x009400000084783b */ /* 0x000f260000004200 */
[----:B------:R-:W-:Y:S01]  /*7bf0*/  IMAD R2, R2, 0x28, RZ ;  /* 0x0000002802027824 */ /* 0x000fe200078e02ff */
        /* <DEDUP_REMOVED lines=101> */
[-C--:B----4-:R-:W-:Y:S02]  /*8250*/  LEA R32, P2, R2, R28.reuse, 0x2 ;  /* 0x0000001c02207211 */ /* 0x090fe400078410ff */
[-C--:B------:R-:W-:Y:S02]  /*8260*/  LEA R6, P0, R250, R28.reuse, 0x2 ;  /* 0x0000001cfa067211 */ /* 0x080fe400078010ff */
[-C--:B------:R-:W-:Y:S01]  /*8270*/  LEA.HI.X.SX32 R33, R2, R29.reuse, 0x2, P2 ;  /* 0x0000001d02217211 */ /* 0x080fe200010f16ff */
[----:B------:R-:W-:Y:S04]  /*8280*/  IMAD.IADD R2, R220, 0x1, R243 ;  /* 0x00000001dc027824 */ /* 0x000fe800078e02f3 */
        /* <DEDUP_REMOVED lines=12> */
[CC--:B------:R-:W-:Y:S02]  /*8350*/  LEA R10, P0, R2.reuse, R28.reuse, 0x2 ;  /* 0x0000001c020a7211 */ /* 0x0c0fe400078010ff */
[CC--:B-1----:R-:W-:Y:S01]  /*8360*/  LEA R6, P1, R225.reuse, R28.reuse, 0x2 ;  /* 0x0000001ce1067211 */ /* 0x0c2fe200078210ff */
        /* <DEDUP_REMOVED lines=24> */
[C---:B------:R-:W-:Y:S02]  /*84f0*/  LOP3.LUT R0, R194.reuse, 0x1, RZ, 0xc0, !PT ;  /* 0x00000001c2007812 */ /* 0x040fe400078ec0ff */
[----:B------:R-:W-:Y:S01]  /*8500*/  ISETP.GT.AND P3, PT, R194, R230, PT ;  /* 0x000000e6c200720c */ /* 0x000fe20003f64270 */
        /* <DEDUP_REMOVED lines=295> */
.L_x_1204:
        /* <DEDUP_REMOVED lines=15> */
.L_x_1205:
[----:B------:R-:W-:Y:S01]  /*9870*/  BAR.SYNC.DEFER_BLOCKING 0x0 ;  /* 0x0000000000007b1d */ /* 0x000fe20000010000 */
[C---:B------:R-:W-:Y:S01]  /*9880*/  IMAD.SHL.U32 R2, R234.reuse, 0x80, RZ ;  /* 0x00000080ea027824 */ /* 0x040fe200078e00ff */
[--C-:B------:R-:W-:Y:S01]  /*9890*/  SHF.R.S32.HI R7, RZ, 0x1f, R202.reuse ;  /* 0x0000001fff077819 */ /* 0x100fe200000114ca */
[----:B------:R-:W-:Y:S01]  /*98a0*/  IMAD.MOV.U32 R6, RZ, RZ, R202 ;  /* 0x000000ffff067224 */ /* 0x000fe200078e00ca */
[----:B------:R-:W-:Y:S01]  /*98b0*/  SHF.R.S32.HI R23, RZ, 0x1f, R232 ;  /* 0x0000001fff177819 */ /* 0x000fe200000114e8 */
[----:B------:R-:W-:Y:S01]  /*98c0*/  IMAD R21, R234, -0x80, R195 ;  /* 0xffffff80ea157824 */ /* 0x000fe200078e02c3 */
[----:B------:R-:W1:Y:S01]  /*98d0*/  S2R R11, SR_TID.X ;  /* 0x00000000000b7919 */ /* 0x000e620000002100 */
[----:B------:R-:W-:Y:S01]  /*98e0*/  SHF.R.S32.HI R22, RZ, 0x1f, R2 ;  /* 0x0000001fff167819 */ /* 0x000fe20000011402 */
[----:B------:R-:W-:Y:S01]  /*98f0*/  IMAD.WIDE.U32 R4, R2, c[0x0][0x3a0], R6 ;  /* 0x0000e80002047a25 */ /* 0x000fe200078e0006 */
[----:B------:R-:W-:Y:S03]  /*9900*/  BSSY B0, `(.L_x_1206) ;  /* 0x0000029000007945 */ /* 0x000fe60003800000 */
[----:B------:R-:W-:Y:S01]  /*9910*/  IMAD R0, R22, c[0x0][0x3a0], RZ ;  /* 0x0000e80016007a24 */ /* 0x000fe200078e02ff */
[----:B------:R-:W-:Y:S01]  /*9920*/  IADD3 R4, P0, R8, R4, RZ ;  /* 0x0000000408047210 */ /* 0x000fe20007f1e0ff */
[----:B------:R-:W-:-:S02]  /*9930*/  IMAD R8, R23, c[0x0][0x3b8], RZ ;  /* 0x0000ee0017087a24 */ /* 0x000fc400078e02ff */
[----:B------:R-:W-:-:S05]  /*9940*/  IMAD R0, R2, c[0x0][0x3a4], R0 ;  /* 0x0000e90002007a24 */ /* 0x000fca00078e0200 */
[----:B------:R-:W-:Y:S01]  /*9950*/  IADD3.X R5, R10, R5, R0, P0, !PT ;  /* 0x000000050a057210 */ /* 0x000fe200007fe400 */
[----:B------:R-:W-:Y:S01]  /*9960*/  IMAD R10, R232, c[0x0][0x3bc], R8 ;  /* 0x0000ef00e80a7a24 */ /* 0x000fe200078e0208 */
[----:B------:R2:W3:Y:S04]  /*9970*/  LDS.128 R36, [R160+0xa000] ;  /* 0x00a00000a0247984 */ /* 0x0004e80000000c00 */
[----:B------:R2:W4:Y:S01]  /*9980*/  LDS.128 R32, [R160+0xc000] ;  /* 0x00c00000a0207984 */ /* 0x0005220000000c00 */
[----:B-1----:R-:W-:-:S03]  /*9990*/  SHF.R.S32.HI R9, RZ, 0x1f, R11 ;  /* 0x0000001fff097819 */ /* 0x002fc6000001140b */
[----:B------:R2:W1:Y:S01]  /*99a0*/  LDS.128 R28, [R160+0xe000] ;  /* 0x00e00000a01c7984 */ /* 0x0004620000000c00 */
[----:B------:R-:W-:-:S03]  /*99b0*/  LEA.HI R9, R9, R11, RZ, 0x2 ;  /* 0x0000000b09097211 */ /* 0x000fc600078f10ff */
[----:B------:R2:W1:Y:S01]  /*99c0*/  LDS.128 R48, [R160+0xf000] ;  /* 0x00f00000a0307984 */ /* 0x0004620000000c00 */
[----:B------:R-:W-:Y:S01]  /*99d0*/  SHF.R.S32.HI R0, RZ, 0x2, R9 ;  /* 0x00000002ff007819 */ /* 0x000fe20000011409 */
[----:B------:R-:W-:Y:S02]  /*99e0*/  IMAD.WIDE.U32 R8, R232, c[0x0][0x3b8], R4 ;  /* 0x0000ee00e8087a25 */ /* 0x000fe400078e0004 */
[----:B------:R2:W1:Y:S01]  /*99f0*/  LDS.128 R60, [R160+0x10000] ;  /* 0x01000000a03c7984 */ /* 0x0004620000000c00 */
[----:B------:R-:W-:Y:S01]  /*9a00*/  ISETP.GE.AND P4, PT, R0, R21, PT ;  /* 0x000000150000720c */ /* 0x000fe20003f86270 */
[----:B------:R-:W-:Y:S02]  /*9a10*/  IMAD.IADD R20, R10, 0x1, R9 ;  /* 0x000000010a147824 */ /* 0x000fe400078e0209 */
[----:B------:R2:W1:Y:S01]  /*9a20*/  LDS.128 R44, [R160+0x11000] ;  /* 0x01100000a02c7984 */ /* 0x0004620000000c00 */
[----:B------:R-:W-:-:S03]  /*9a30*/  SHF.R.S32.HI R26, RZ, 0x1f, R0 ;  /* 0x0000001fff1a7819 */ /* 0x000fc60000011400 */
[----:B------:R2:W1:Y:S04]  /*9a40*/  LDS.128 R56, [R160+0x12000] ;  /* 0x01200000a0387984 */ /* 0x0004680000000c00 */
[----:B------:R2:W1:Y:S04]  /*9a50*/  LDS.128 R40, [R160+0x13000] ;  /* 0x01300000a0287984 */ /* 0x0004680000000c00 */
[----:B------:R2:W1:Y:S01]  /*9a60*/  LDS.128 R52, [R160+0x14000] ;  /* 0x01400000a0347984 */ /* 0x0004620000000c00 */
[----:B------:R-:W-:Y:S05]  /*9a70*/  @P4 BRA `(.L_x_1207) ;  /* 0x0000011000004947 */ /* 0x000fea0003800000 */
[----:B------:R-:W-:Y:S01]  /*9a80*/  ISETP.GE.AND P2, PT, R202, c[0x0][0x220], PT ;  /* 0x00008800ca007a0c */ /* 0x000fe20003f46270 */
[----:B------:R-:W2:Y:S01]  /*9a90*/  LDS.128 R16, [R160+0xb000] ;  /* 0x00b00000a0107984 */ /* 0x000ea20000000c00 */
[----:B------:R-:W-:Y:S01]  /*9aa0*/  MOV R5, R20 ;  /* 0x0000001400057202 */ /* 0x000fe20000000f00 */
[----:B------:R-:W-:Y:S01]  /*9ab0*/  IMAD.MOV.U32 R4, RZ, RZ, R8 ;  /* 0x000000ffff047224 */ /* 0x000fe200078e0008 */
[----:B------:R-:W-:Y:S01]  /*9ac0*/  ISETP.GE.AND P1, PT, R165, c[0x0][0x220], PT ;  /* 0x00008800a5007a0c */ /* 0x000fe20003f26270 */
[----:B------:R-:W-:Y:S01]  /*9ad0*/  IMAD R27, R26, c[0x0][0x3a0], RZ ;  /* 0x0000e8001a1b7a24 */ /* 0x000fe200078e02ff */
[----:B------:R-:W-:Y:S01]  /*9ae0*/  ISETP.GE.AND P0, PT, R164, c[0x0][0x220], PT ;  /* 0x00008800a4007a0c */ /* 0x000fe20003f06270 */
[----:B------:R-:W-:-:S04]  /*9af0*/  IMAD.WIDE.U32 R10, R0, c[0x0][0x3a0], R4 ;  /* 0x0000e800000a7a25 */ /* 0x000fc800078e0004 */
[----:B------:R-:W-:Y:S02]  /*9b00*/  IMAD R4, R0, c[0x0][0x3a4], R27 ;  /* 0x0000e90000047a24 */ /* 0x000fe400078e021b */
[----:B------:R-:W4:Y:S02]  /*9b10*/  @!P2 LDS.128 R12, [R160+0x9000] ;  /* 0x00900000a00ca984 */ /* 0x000f240000000c00 */
[----:B------:R-:W-:Y:S01]  /*9b20*/  IMAD.IADD R5, R4, 0x1, R11 ;  /* 0x0000000104057824 */ /* 0x000fe200078e020b */
[C---:B------:R-:W-:Y:S01]  /*9b30*/  LEA R4, P3, R10.reuse, c[0x0][0x340], 0x1 ;  /* 0x0000d0000a047a11 */ /* 0x040fe200078608ff */
[----:B--2---:R-:W2:Y:S03]  /*9b40*/  LDS.128 R160, [R160+0xd000] ;  /* 0x00d00000a0a07984 */ /* 0x004ea60000000c00 */
[----:B------:R-:W-:-:S05]  /*9b50*/  LEA.HI.X R5, R10, c[0x0][0x344], R5, 0x1, P3 ;  /* 0x0000d1000a057a11 */ /* 0x000fca00018f0c05 */
[----:B------:R3:W-:Y:S04]  /*9b60*/  @!P1 STG.E.128 [R4.64+0x40], R16 ;  /* 0x0000401004009986 */ /* 0x0007e8000c101d06 */
[----:B----4-:R3:W-:Y:S04]  /*9b70*/  @!P2 STG.E.128 [R4.64], R12 ;  /* 0x0000000c0400a986 */ /* 0x0107e8000c101d06 */
[----:B--2---:R3:W-:Y:S02]  /*9b80*/  @!P0 STG.E.128 [R4.64+0x80], R160 ;  /* 0x000080a004008986 */ /* 0x0047e4000c101d06 */
.L_x_1207:
[----:B------:R-:W-:Y:S05]  /*9b90*/  BSYNC B0 ;  /* 0x0000000000007941 */ /* 0x000fea0003800000 */
.L_x_1206:
[----:B---3--:R-:W-:Y:S01]  /*9ba0*/  IADD3 R4, R0, 0x40, RZ ;  /* 0x0000004000047810 */ /* 0x008fe20007ffe0ff */
[----:B------:R-:W-:Y:S03]  /*9bb0*/  BSSY B0, `(.L_x_1208) ;  /* 0x0000012000007945 */ /* 0x000fe60003800000 */
[----:B------:R-:W-:-:S13]  /*9bc0*/  ISETP.GE.AND P3, PT, R4, R21, PT ;  /* 0x000000150400720c */ /* 0x000fda0003f66270 */
[----:B------:R-:W-:Y:S05]  /*9bd0*/  @P3 BRA `(.L_x_1209) ;  /* 0x000000f000003947 */ /* 0x000fea0003800000 */
[----:B------:R-:W-:Y:S01]  /*9be0*/  IADD3 R4, P0, R0, 0x40, RZ ;  /* 0x0000004000047810 */ /* 0x000fe20007f1e0ff */
[----:B------:R-:W-:Y:S01]  /*9bf0*/  IMAD.MOV.U32 R9, RZ, RZ, R20 ;  /* 0x000000ffff097224 */ /* 0x000fe200078e0014 */
[----:B------:R-:W-:Y:S02]  /*9c00*/  ISETP.GE.AND P2, PT, R202, c[0x0][0x220], PT ;  /* 0x00008800ca007a0c */ /* 0x000fe40003f46270 */
[----:B------:R-:W-:Y:S01]  /*9c10*/  ISETP.GE.AND P1, PT, R165, c[0x0][0x220], PT ;  /* 0x00008800a5007a0c */ /* 0x000fe20003f26270 */
        /* <DEDUP_REMOVED lines=9> */
[----:B----4-:R3:W-:Y:S04]  /*9cb0*/  @!P1 STG.E.128 [R4.64+0x40], R32 ;  /* 0x0000402004009986 */ /* 0x0107e8000c101d06 */
[----:B-1----:R3:W-:Y:S02]  /*9cc0*/  @!P0 STG.E.128 [R4.64+0x80], R28 ;  /* 0x0000801c04008986 */ /* 0x0027e4000c101d06 */
.L_x_1209:
[----:B------:R-:W-:Y:S05]  /*9cd0*/  BSYNC B0 ;  /* 0x0000000000007941 */ /* 0x000fea0003800000 */
.L_x_1208:
[----:B------:R-:W-:Y:S01]  /*9ce0*/  IMAD.WIDE.U32 R6, R2, c[0x0][0x3a8], R6 ;  /* 0x0000ea0002067a25 */ /* 0x000fe200078e0006 */
[----:B------:R-:W-:Y:S03]  /*9cf0*/  BSSY B0, `(.L_x_1210) ;  /* 0x0000018000007945 */ /* 0x000fe60003800000 */
[----:B---3--:R-:W-:Y:S01]  /*9d00*/  IMAD R4, R22, c[0x0][0x3a8], RZ ;  /* 0x0000ea0016047a24 */ /* 0x008fe200078e02ff */
        /* <DEDUP_REMOVED lines=22> */
.L_x_1211:
[----:B------:R-:W-:Y:S05]  /*9e70*/  BSYNC B0 ;  /* 0x0000000000007941 */ /* 0x000fea0003800000 */
.L_x_1210:
        /* <DEDUP_REMOVED lines=16> */
.L_x_1185:
[----:B------:R-:W-:Y:S05]  /*9f80*/  BSYNC B1 ;  /* 0x0000000000017941 */ /* 0x000fea0003800000 */
.L_x_1171:
        /* <DEDUP_REMOVED lines=9> */
.L_x_1212:
[----:B------:R-:W-:Y:S05]  /*a020*/  EXIT ;  /* 0x000000000000794d */ /* 0x000fea0003800000 */
.L_x_1214:
        /* <DEDUP_REMOVED lines=13> */
.L_x_1311:


//--------------------- .text._ZN5flash44flash_bwd_dq_dk_dv_loop_seqk_parallel_kernelI23Flash_bwd_kernel_traitsILi96ELi64ELi128ELi8ELi2ELi4ELi4ELb0ELb0EN7cutlass6half_tE19Flash_kernel_traitsILi96ELi64ELi128ELi8ES3_EELb0ELb0ELb1ELb1ELb0ELb0ELb1EEEvNS_16Flash_bwd_paramsE --------------------------
	.section	.text._ZN5flash44flash_bwd_dq_dk_dv_loop_seqk_parallel_kernelI23Flash_bwd_kernel_traitsILi96ELi64ELi128ELi8ELi2ELi4ELi4ELb0ELb0EN7cutlass6half_tE19Flash_kernel_traitsILi96ELi64ELi128ELi8ES3_EELb0ELb0ELb1ELb1ELb0ELb0ELb1EEEvNS_16Flash_bwd_paramsE,"ax",@progbits
	.sectioninfo	@"SHI_REGISTERS=255"
	.align	128
        .global         _ZN5flash44flash_bwd_dq_dk_dv_loop_seqk_parallel_kernelI23Flash_bwd_kernel_traitsILi96ELi64ELi128ELi8ELi2ELi4ELi4ELb0ELb0EN7cutlass6half_tE19Flash_kernel_traitsILi96ELi64ELi128ELi8ES3_EELb0ELb0ELb1ELb1ELb0ELb0ELb1EEEvNS_16Flash_bwd_paramsE
        .type           _ZN5flash44flash_bwd_dq_dk_dv_loop_seqk_parallel_kernelI23Flash_bwd_kernel_traitsILi96ELi64ELi128ELi8ELi2ELi4ELi4ELb0ELb0EN7cutlass6half_tE19Flash_kernel_traitsILi96ELi64ELi128ELi8ES3_EELb0ELb0ELb1ELb1ELb0ELb0ELb1EEEvNS_16Flash_bwd_paramsE,@function
        .size           _ZN5flash44flash_bwd_dq_dk_dv_loop_seqk_parallel_kernelI23Flash_bwd_kernel_traitsILi96ELi64ELi128ELi8ELi2ELi4ELi4ELb0ELb0EN7cutlass6half_tE19Flash_kernel_traitsILi96ELi64ELi128ELi8ES3_EELb0ELb0ELb1ELb1ELb0ELb0ELb1EEEvNS_16Flash_bwd_paramsE,(.L_x_1312 - _ZN5flash44flash_bwd_dq_dk_dv_loop_seqk_parallel_kernelI23Flash_bwd_kernel_traitsILi96ELi64ELi128ELi8ELi2ELi4ELi4ELb0ELb0EN7cutlass6half_tE19Flash_kernel_traitsILi96ELi64ELi128ELi8ES3_EELb0ELb0ELb1ELb1ELb0ELb0ELb1EEEvNS_16Flash_bwd_paramsE)
        .other          _ZN5flash44flash_bwd_dq_dk_dv_loop_seqk_parallel_kernelI23Flash_bwd_kernel_traitsILi96ELi64ELi128ELi8ELi2ELi4ELi4ELb0ELb0EN7cutlass6half_tE19Flash_kernel_traitsILi96ELi64ELi128ELi8ES3_EELb0ELb0ELb1ELb1ELb0ELb0ELb1EEEvNS_16Flash_bwd_paramsE,@"STO_CUDA_ENTRY STV_DEFAULT"
_ZN5flash44flash_bwd_dq_dk_dv_loop_seqk_parallel_kernelI23Flash_bwd_kernel_traitsILi96ELi64ELi128ELi8ELi2ELi4ELi4ELb0ELb0EN7cutlass6half_tE19Flash_kernel_traitsILi96ELi64ELi128ELi8ES3_EELb0ELb0ELb1ELb1ELb0ELb0ELb1EEEvNS_16Flash_bwd_paramsE:
.text._ZN5flash44flash_bwd_dq_dk_dv_loop_seqk_parallel_kernelI23Flash_bwd_kernel_traitsILi96ELi64ELi128ELi8ELi2ELi4ELi4ELb0ELb0EN7cutlass6half_tE19Flash_kernel_traitsILi96ELi64ELi128ELi8ES3_EELb0ELb0ELb1ELb1ELb0ELb0ELb1EEEvNS_16Flash_bwd_paramsE:
        /* <DEDUP_REMOVED lines=98> */
[----:B------:R-:W-:Y:S01]  /*0620*/  USHF.R.S32.HI UR61, URZ, 0x1f, UR37 ;  /* 0x0000001f3f3d7899 */ /* 0x000fe20008011425 */
[----:B------:R-:W-:Y:S01]  /*0630*/  LEA.HI R2, R6, R6, RZ, 0x1 ;  /* 0x0000000606027211 */ /* 0x000fe200078f08ff */
[----:B------:R-:W-:Y:S01]  /*0640*/  UIMAD.WIDE.U32 UR44, UR38, UR46, URZ ;  /* 0x0000002e262c72a5 */ /* 0x000fe2000f8e003f */
[----:B------:R1:W-:Y:S01]  /*0650*/  STL [R1+0x4], R0 ;  /* 0x0000040001007387 */ /* 0x0003e20000100800 */
[----:B------:R-:W-:Y:S01]  /*0660*/  SHF.R.S32.HI R9, RZ, 0x6, R13 ;  /* 0x00000006ff097819 */ /* 0x000fe2000001140d */
[----:B------:R-:W-:Y:S01]  /*0670*/  UIMAD UR54, UR39, UR46, URZ ;  /* 0x0000002e273672a4 */ /* 0x000fe2000f8e023f */
[----:B------:R-:W-:Y:S01]  /*0680*/  LOP3.LUT R4, R2, 0x7fffffe, RZ, 0xc0, !PT ;  /* 0x07fffffe02047812 */ /* 0x000fe200078ec0ff */
[----:B------:R-:W-:Y:S01]  /*0690*/  USHF.R.S32.HI UR56, URZ, 0x1f, UR50 ;  /* 0x0000001f3f387899 */ /* 0x000fe20008011432 */
[----:B------:R-:W-:Y:S01]  /*06a0*/  LOP3.LUT R5, R10, 0xfffffff8, RZ, 0xc0, !PT ;  /* 0xfffffff80a057812 */ /* 0x000fe200078ec0ff */
[----:B------:R-:W-:Y:S01]  /*06b0*/  UIMAD UR53, UR4, UR53, URZ ;  /* 0x00000035043572a4 */ /* 0x000fe2000f8e023f */
[----:B------:R-:W-:Y:S01]  /*06c0*/  LOP3.LUT P2, RZ, R8, 0x2, RZ, 0xc0, !PT ;  /* 0x0000000208ff7812 */ /* 0x000fe2000784c0ff */
[----:B------:R-:W-:Y:S01]  /*06d0*/  IMAD.IADD R16, R6, 0x1, -R4 ;  /* 0x0000000106107824 */ /* 0x000fe200078e0a04 */
[----:B------:R-:W-:Y:S01]  /*06e0*/  LOP3.LUT R4, R8, 0x1, RZ, 0xc0, !PT ;  /* 0x0000000108047812 */ /* 0x000fe200078ec0ff */
[----:B------:R-:W-:Y:S01]  /*06f0*/  IMAD.IADD R13, R6, 0x1, -R5 ;  /* 0x00000001060d7824 */ /* 0x000fe200078e0a05 */
[----:B------:R-:W-:Y:S01]  /*0700*/  SHF.R.S32.HI R5, RZ, 0x1, R2 ;  /* 0x00000001ff057819 */ /* 0x000fe20000011402 */
[----:B------:R-:W-:Y:S01]  /*0710*/  @!UP5 UIMAD UR52, UR5, UR52, URZ ;  /* 0x000000340534d2a4 */ /* 0x000fe2000f8e023f */
[----:B------:R-:W-:Y:S01]  /*0720*/  ISETP.NE.U32.AND P3, PT, R4, 0x1, PT ;  /* 0x000000010400780c */ /* 0x000fe20003f65070 */
[----:B------:R-:W-:Y:S01]  /*0730*/  USHF.R.S32.HI UR51, URZ, 0x1f, UR48 ;  /* 0x0000001f3f337899 */ /* 0x000fe20008011430 */
[C---:B------:R-:W-:Y:S01]  /*0740*/  LOP3.LUT P5, RZ, R13.reuse, 0x2, RZ, 0xc0, !PT ;  /* 0x000000020dff7812 */ /* 0x040fe200078ac0ff */
[----:B------:R-:W-:Y:S01]  /*0750*/  UMOV UR42, 0xffffd000 ;  /* 0xffffd000002a7882 */ /* 0x000fe20000000000 */
[----:B------:R-:W-:-:S02]  /*0760*/  LOP3.LUT P6, RZ, R13, 0x4, RZ, 0xc0, !PT ;  /* 0x000000040dff7812 */ /* 0x000fc400078cc0ff */
        /* <DEDUP_REMOVED lines=60> */
[----:B------:R-:W-:Y:S01]  /*0b30*/  IMAD R5, R15, 0x200, R14 ;  /* 0x000002000f057824 */ /* 0x000fe200078e020e */
[----:B------:R-:W-:Y:S01]  /*0b40*/  LOP3.LUT R7, R2, 0x10, R4, 0xf8, !PT ;  /* 0x0000001002077812 */ /* 0x000fe200078ef804 */
[----:B------:R-:W-:Y:S01]  /*0b50*/  IMAD.SHL.U32 R197, R197, 0x2, RZ ;  /* 0x00000002c5c57824 */ /* 0x000fe200078e00ff */
[----:B------:R-:W-:Y:S01]  /*0b60*/  LOP3.LUT R8, R3, R0, R2, 0x1e, !PT ;  /* 0x0000000003087212 */ /* 0x000fe200078e1e02 */
[----:B------:R-:W-:Y:S02]  /*0b70*/  IMAD.SHL.U32 R0, R13, 0x40, RZ ;  /* 0x000000400d007824 */ /* 0x000fe400078e00ff */
[----:B------:R-:W-:Y:S01]  /*0b80*/  IMAD.SHL.U32 R2, R11, 0x40, RZ ;  /* 0x000000400b027824 */ /* 0x000fe200078e00ff */
[----:B------:R-:W-:Y:S01]  /*0b90*/  IADD3 R195, R197, 0x20, RZ ;  /* 0x00000020c5c37810 */ /* 0x000fe20007ffe0ff */
        /* <DEDUP_REMOVED lines=14> */
[----:B------:R-:W-:-:S02]  /*0c80*/  SHF.R.S32.HI R4, RZ, 0x2, R20 ;  /* 0x00000002ff047819 */ /* 0x000fc40000011414 */
[----:B------:R-:W-:Y:S01]  /*0c90*/  LEA R251, R8, 0x9000, 0x1 ;  /* 0x0000900008fb7811 */ /* 0x000fe200078e08ff */
[----:B------:R-:W-:Y:S01]  /*0ca0*/  IMAD.IADD R177, R0, 0x1, R2 ;  /* 0x0000000100b17824 */ /* 0x000fe200078e0202 */
[----:B------:R-:W-:Y:S01]  /*0cb0*/  LEA R172, R172, 0x15000, 0x1 ;  /* 0x00015000acac7811 */ /* 0x000fe200078e08ff */
[----:B------:R-:W-:Y:S01]  /*0cc0*/  IMAD R250, R17, 0x10, R4 ;  /* 0x0000001011fa7824 */ /* 0x000fe200078e0204 */
[----:B------:R-:W-:Y:S01]  /*0cd0*/  @P2 IADD3 R195, R197, -0x20, RZ ;  /* 0xffffffe0c5c32810 */ /* 0x000fe20007ffe0ff */
[----:B------:R-:W-:Y:S01]  /*0ce0*/  IMAD R4, R17, 0x200, R0 ;  /* 0x0000020011047824 */ /* 0x000fe200078e0200 */
[C---:B------:R-:W-:Y:S01]  /*0cf0*/  IADD3 R252, R251.reuse, 0x20, RZ ;  /* 0x00000020fbfc7810 */ /* 0x040fe20007ffe0ff */
[----:B------:R-:W-:Y:S01]  /*0d00*/  IMAD.IADD R173, R172, 0x1, R173 ;  /* 0x00000001acad7824 */ /* 0x000fe200078e02ad */
[----:B------:R-:W-:Y:S01]  /*0d10*/  IADD3 R0, R250, -0x40, RZ ;  /* 0xffffffc0fa007810 */ /* 0x000fe20007ffe0ff */
[----:B------:R-:W-:Y:S01]  /*0d20*/  IMAD.IADD R178, R4, 0x1, R3 ;  /* 0x0000000104b27824 */ /* 0x000fe200078e0203 */
[----:B------:R-:W-:Y:S01]  /*0d30*/  @P1 IADD3 R252, R251, -0x20, RZ ;  /* 0xffffffe0fbfc1810 */ /* 0x000fe20007ffe0ff */
[----:B------:R-:W-:Y:S01]  /*0d40*/  IMAD.IADD R175, R172, 0x1, R174 ;  /* 0x00000001acaf7824 */ /* 0x000fe200078e02ae */
[----:B------:R-:W-:Y:S01]  /*0d50*/  SHF.R.S32.HI R2, RZ, 0x1f, R0 ;  /* 0x0000001fff027819 */ /* 0x000fe20000011400 */
[----:B------:R-:W-:-:S02]  /*0d60*/  IMAD.SHL.U32 R3, R5, 0x2, RZ ;  /* 0x0000000205037824 */ /* 0x000fc400078e00ff */
[----:B------:R-:W-:Y:S01]  /*0d70*/  IMAD.IADD R194, R194, 0x1, R195 ;  /* 0x00000001c2c27824 */ /* 0x000fe200078e02c3 */
[C---:B------:R-:W-:Y:S01]  /*0d80*/  SHF.L.U64.HI R2, R0.reuse, 0x2, R2 ;  /* 0x0000000200027819 */ /* 0x040fe20000010202 */
[----:B------:R-:W-:Y:S02]  /*0d90*/  IMAD.SHL.U32 R0, R0, 0x4, RZ ;  /* 0x0000000400007824 */ /* 0x000fe400078e00ff */
[----:B------:R-:W-:Y:S02]  /*0da0*/  IMAD.IADD R174, R173, 0x1, R174 ;  /* 0x00000001adae7824 */ /* 0x000fe400078e02ae */
.L_x_1258:
[----:B------:R-:W-:Y:S02]  /*0db0*/  ULDC.64 UR4, c[0x0][0x240] ;  /* 0x0000900000047ab9 */ /* 0x000fe40000000a00 */
[----:B------:R-:W-:Y:S02]  /*0dc0*/  UISETP.NE.U32.AND UP1, UPT, URZ, UR4, UPT ;  /* 0x000000043f00728c */ /* 0x000fe4000bf25070 */
[----:B------:R-:W-:Y:S02]  /*0dd0*/  USHF.L.U32 UR14, UR35, 0x2, URZ ;  /* 0x00000002230e7899 */ /* 0x000fe4000800063f */
[----:B------:R-:W-:-:S02]  /*0de0*/  USHF.R.S32.HI UR41, URZ, 0x1f, UR35 ;  /* 0x0000001f3f297899 */ /* 0x000fc40008011423 */
[----:B------:R-:W-:Y:S02]  /*0df0*/  UISETP.NE.AND.EX UP1, UPT, URZ, UR5, UPT, UP1 ;  /* 0x000000053f00728c */ /* 0x000fe4000bf25310 */
[----:B------:R-:W-:Y:S02]  /*0e00*/  ULDC.64 UR10, c[0x0][0x250] ;  /* 0x00009400000a7ab9 */ /* 0x000fe40000000a00 */
[----:B------:R-:W-:Y:S02]  /*0e10*/  UISETP.NE.U32.AND UP3, UPT, URZ, UR10, UPT ;  /* 0x0000000a3f00728c */ /* 0x000fe4000bf65070 */
[----:B------:R-:W-:Y:S01]  /*0e20*/  USHF.L.U64.HI UR13, UR35, 0x2, UR41 ;  /* 0x00000002230d7899 */ /* 0x000fe20008010229 */
[----:B------:R-:W-:Y:S01]  /*0e30*/  PLOP3.LUT P2, PT, PT, PT, UP1, 0x80, 0x0 ;  /* 0x000000000000781c */ /* 0x000fe20003f4f018 */
[----:B------:R-:W-:Y:S02]  /*0e40*/  UIADD3 UR4, UP0, UR14, UR4, URZ ;  /* 0x000000040e047290 */ /* 0x000fe4000ff1e03f */
[----:B------:R-:W-:-:S02]  /*0e50*/  UISETP.NE.AND.EX UP3, UPT, URZ, UR11, UPT, UP3 ;  /* 0x0000000b3f00728c */ /* 0x000fc4000bf65330 */
[----:B------:R-:W-:Y:S02]  /*0e60*/  UIADD3.X UR5, UR13, UR5, URZ, UP0, !UPT ;  /* 0x000000050d057290 */ /* 0x000fe400087fe43f */
        /* <DEDUP_REMOVED lines=41> */
.L_x_1215:
        /* <DEDUP_REMOVED lines=67> */
.L_x_1217:
        /* <DEDUP_REMOVED lines=18> */
.L_x_1218:
        /* <DEDUP_REMOVED lines=71> */
.L_x_1219:
[----:B------:R-:W-:Y:S02]  /*1ac0*/  UMOV UR11, UR53 ;  /* 0x00000035000b7c82 */ /* 0x000fe40008000000 */
.L_x_1220:
[----:B------:R-:W1:Y:S01]  /*1ad0*/  S2R R21, SR_TID.X ;  /* 0x0000000000157919 */ /* 0x000e620000002100 */
[----:B------:R-:W-:Y:S01]  /*1ae0*/  UIADD3 UR8, UP4, UP3, UR8, UR48, UR50 ;  /* 0x0000003008087290 */ /* 0x000fe2000fb9e032 */
[----:B------:R-:W-:Y:S01]  /*1af0*/  IMAD.U32 R10, RZ, RZ, UR7 ;  /* 0x00000007ff0a7e24 */ /* 0x000fe2000f8e00ff */
[----:B------:R-:W-:Y:S01]  /*1b00*/  SHF.R.S32.HI R207, RZ, 0x1f, R206 ;  /* 0x0000001fffcf7819 */ /* 0x000fe200000114ce */
[----:B------:R-:W-:Y:S01]  /*1b10*/  IMAD.U32 R8, RZ, RZ, UR6 ;  /* 0x00000006ff087e24 */ /* 0x000fe2000f8e00ff */
[----:B------:R-:W-:Y:S01]  /*1b20*/  UIADD3 UR31, UP2, UP1, UR17, UR8, UR19 ;  /* 0x00000008111f7290 */ /* 0x000fe2000f95e013 */
[----:B------:R-:W-:Y:S01]  /*1b30*/  IMAD.U32 R9, RZ, RZ, UR16 ;  /* 0x00000010ff097e24 */ /* 0x000fe2000f8e00ff */
[----:B------:R-:W-:Y:S01]  /*1b40*/  UIADD3.X UR4, UR10, UR51, UR56, UP4, UP3 ;  /* 0x000000330a047290 */ /* 0x000fe2000a7e6438 */
[----:B------:R-:W-:Y:S01]  /*1b50*/  BSSY B1, `(.L_x_1216) ;  /* 0x0000860000017945 */ /* 0x000fe20003800000 */
[----:B------:R-:W-:Y:S01]  /*1b60*/  ULDC.64 UR8, c[0x0][0x1a8] ;  /* 0x00006a0000087ab9 */ /* 0x000fe20000000a00 */
[C---:B------:R-:W-:Y:S01]  /*1b70*/  IADD3 R14, R206.reuse, 0x20, RZ ;  /* 0x00000020ce0e7810 */ /* 0x040fe20007ffe0ff */
[----:B------:R-:W-:Y:S01]  /*1b80*/  UIADD3.X UR29, UR13, UR4, UR14, UP2, UP1 ;  /* 0x000000040d1d7290 */ /* 0x000fe200097e240e */
[----:B------:R-:W-:Y:S01]  /*1b90*/  IADD3 R16, R206, 0x40, RZ ;  /* 0x00000040ce107810 */ /* 0x000fe20007ffe0ff */
[----:B------:R-:W-:-:S02]  /*1ba0*/  UIMAD UR4, UR60, UR8, URZ ;  /* 0x000000083c0472a4 */ /* 0x000fc4000f8e023f */
[----:B------:R-:W-:Y:S02]  /*1bb0*/  UMOV UR19, 0x4 ;  /* 0x0000000400137882 */ /* 0x000fe40000000000 */
[----:B------:R-:W-:Y:S02]  /*1bc0*/  UIMAD UR14, UR37, UR9, UR4 ;  /* 0x00000009250e72a4 */ /* 0x000fe4000f8e0204 */
[----:B------:R-:W-:Y:S02]  /*1bd0*/  ULDC.64 UR6, c[0x0][0x3c8] ;  /* 0x0000f20000067ab9 */ /* 0x000fe40000000a00 */
        /* <DEDUP_REMOVED lines=11> */
[----:B------:R-:W-:Y:S01]  /*1c90*/  UIMAD.WIDE UR8, UR8, UR19, UR6 ;  /* 0x00000013080872a5 */ /* 0x000fe2000f8e0206 */
[----:B------:R-:W-:Y:S01]  /*1ca0*/  IADD3 R0, P0, R2, UR16, RZ ;  /* 0x0000001002007c10 */ /* 0x000fe2000ff1e0ff */
[----:B------:R-:W-:-:S02]  /*1cb0*/  UIADD3 UR4, -UR5, UR12, UR26 ;  /* 0x0000000c05047290 */ /* 0x000fc4000fffe11a */
[----:B------:R-:W-:Y:S01]  /*1cc0*/  ULDC.64 UR6, c[0x0][0x200] ;  /* 0x0000800000067ab9 */ /* 0x000fe20000000a00 */
[----:B------:R-:W-:Y:S01]  /*1cd0*/  IADD3.X R7, R20, UR33, RZ, P0, !PT ;  /* 0x0000002114077c10 */ /* 0x000fe200087fe4ff */
[----:B------:R-:W-:Y:S01]  /*1ce0*/  IMAD.WIDE.U32 R4, R0, c[0x0][0x190], R206 ;  /* 0x0000640000047a25 */ /* 0x000fe200078e00ce */
[----:B------:R-:W-:Y:S02]  /*1cf0*/  UMOV UR18, UR8 ;  /* 0x0000000800127c82 */ /* 0x000fe40008000000 */
[----:B------:R-:W-:Y:S01]  /*1d00*/  UIADD3 UR8, UR16, UR15, URZ ;  /* 0x0000000f10087290 */ /* 0x000fe2000fffe03f */
[----:B------:R-:W-:Y:S01]  /*1d10*/  IMAD R7, R7, c[0x0][0x190], RZ ;  /* 0x0000640007077a24 */ /* 0x000fe200078e02ff */
[----:B------:R-:W-:Y:S01]  /*1d20*/  UMOV UR17, UR9 ;  /* 0x0000000900117c82 */ /* 0x000fe20008000000 */
[----:B------:R-:W-:Y:S01]  /*1d30*/  IADD3 R6, P0, R4, UR40, RZ ;  /* 0x0000002804067c10 */ /* 0x000fe2000ff1e0ff */
[----:B------:R-:W-:Y:S01]  /*1d40*/  UIMAD.WIDE UR8, UR8, UR19, UR6 ;  /* 0x00000013080872a5 */ /* 0x000fe2000f8e0206 */
[----:B------:R-:W-:Y:S01]  /*1d50*/  IMAD R0, R0, c[0x0][0x194], R7 ;  /* 0x0000650000007a24 */ /* 0x000fe200078e0207 */
[----:B------:R1:W2:Y:S01]  /*1d60*/  R2UR UR6, R8 ;  /* 0x00000000080673c2 */ /* 0x0002a200000e0000 */
[----:B------:R-:W-:-:S02]  /*1d70*/  ULDC UR19, c[0x0][0x2e8] ;  /* 0x0000ba0000137ab9 */ /* 0x000fc40000000800 */
[----:B------:R-:W-:Y:S01]  /*1d80*/  UIADD3 UR4, UR4, -UR19, URZ ;  /* 0x8000001304047290 */ /* 0x000fe2000fffe03f */
[----:B------:R-:W-:Y:S01]  /*1d90*/  IADD3.X R7, R5, UR36, R0, P0, !PT ;  /* 0x0000002405077c10 */ /* 0x000fe200087fe400 */
[----:B------:R-:W-:Y:S01]  /*1da0*/  UMOV UR16, UR8 ;  /* 0x0000000800107c82 */ /* 0x000fe20008000000 */
[----:B------:R-:W-:Y:S01]  /*1db0*/  IADD3 R4, P0, R206, UR30, RZ ;  /* 0x0000001ece047c10 */ /* 0x000fe2000ff1e0ff */
[----:B------:R-:W-:Y:S01]  /*1dc0*/  USHF.R.S32.HI UR19, URZ, 0x1f, UR4 ;  /* 0x0000001f3f137899 */ /* 0x000fe20008011404 */
[----:B------:R3:W4:Y:S01]  /*1dd0*/  R2UR UR7, R10 ;  /* 0x000000000a0773c2 */ /* 0x00072200000e0000 */
[----:B------:R-:W-:Y:S01]  /*1de0*/  UMOV UR15, UR9 ;  /* 0x00000009000f7c82 */ /* 0x000fe20008000000 */
[----:B------:R-:W-:Y:S01]  /*1df0*/  IADD3.X R5, R207, UR32, RZ, P0, !PT ;  /* 0x00000020cf057c10 */ /* 0x000fe200087fe4ff */
[----:B------:R-:W-:Y:S02]  /*1e00*/  ULEA.HI UR19, UR19, UR4, URZ, 0x6 ;  /* 0x0000000413137291 */ /* 0x000fe4000f8f303f */
[----:B------:R-:W-:-:S02]  /*1e10*/  UIADD3 UR8, UR34, -0x1, URZ ;  /* 0xffffffff22087890 */ /* 0x000fc4000fffe03f */
[----:B------:R-:W-:Y:S01]  /*1e20*/  USHF.R.S32.HI UR19, URZ, 0x6, UR19 ;  /* 0x000000063f137899 */ /* 0x000fe20008011413 */
[----:B------:R-:W-:-:S03]  /*1e30*/  IMAD.WIDE.U32 R4, R9, c[0x0][0x370], R4 ;  /* 0x0000dc0009047a25 */ /* 0x000fc600078e0004 */
[----:B------:R-:W-:Y:S02]  /*1e40*/  UISETP.LT.AND UP1, UPT, URZ, UR19, UPT ;  /* 0x000000133f00728c */ /* 0x000fe4000bf21270 */
[----:B------:R-:W-:Y:S02]  /*1e50*/  IADD3 R5, R5, UR10, RZ ;  /* 0x0000000a05057c10 */ /* 0x000fe4000fffe0ff */
[----:B-1----:R-:W-:Y:S01]  /*1e60*/  LEA.HI R8, R22, R21, RZ, 0x5 ;  /* 0x0000001516087211 */ /* 0x002fe200078f28ff */
[----:B------:R-:W-:-:S03]  /*1e70*/  USEL UR19, URZ, UR19, !UP1 ;  /* 0x000000133f137287 */ /* 0x000fc6000c800000 */
[----:B------:R-:W-:Y:S01]  /*1e80*/  LOP3.LUT R0, R8, 0xffffffe0, RZ, 0xc0, !PT ;  /* 0xffffffe008007812 */ /* 0x000fe200078ec0ff */
[----:B------:R-:W-:Y:S01]  /*1e90*/  UISETP.GT.AND UP1, UPT, UR34, UR19, UPT ;  /* 0x000000132200728c */ /* 0x000fe2000bf24270 */
[----:B------:R-:W-:-:S03]  /*1ea0*/  SHF.R.S32.HI R8, RZ, 0x5, R8 ;  /* 0x00000005ff087819 */ /* 0x000fc60000011408 */
        /* <DEDUP_REMOVED lines=39> */
.L_x_1222:
        /* <DEDUP_REMOVED lines=18> */
.L_x_1223:
        /* <DEDUP_REMOVED lines=32> */
.L_x_1225:
[----:B------:R-:W-:Y:S05]  /*2440*/  BSYNC B0 ;  /* 0x0000000000007941 */ /* 0x000fea0003800000 */
.L_x_1224:
        /* <DEDUP_REMOVED lines=19> */
.L_x_1227:
[----:B------:R-:W-:Y:S05]  /*2580*/  BSYNC B0 ;  /* 0x0000000000007941 */ /* 0x000fea0003800000 */
.L_x_1226:
        /* <DEDUP_REMOVED lines=29> */
.L_x_1229:
[----:B------:R-:W-:Y:S05]  /*2760*/  BSYNC B0 ;  /* 0x0000000000007941 */ /* 0x000fea0003800000 */
.L_x_1228:
        /* <DEDUP_REMOVED lines=18> */
.L_x_1221:
[----:B------:R-:W2:Y:S01]  /*2890*/  LDL R8, [R1+0x4] ;  /* 0x0000040001087983 */ /* 0x000ea20000100800 */
        /* <DEDUP_REMOVED lines=43> */
.L_x_1232:
[----:B------:R-:W-:Y:S05]  /*2b50*/  BSYNC B0 ;  /* 0x0000000000007941 */ /* 0x000fea0003800000 */
.L_x_1231:
        /* <DEDUP_REMOVED lines=19> */
.L_x_1234:
        /* <DEDUP_REMOVED lines=34> */
.L_x_1235:
[----:B------:R-:W-:Y:S05]  /*2eb0*/  BSYNC B0 ;  /* 0x0000000000007941 */ /* 0x000fea0003800000 */
.L_x_1233:
[C---:B--2---:R-:W-:Y:S01]  /*2ec0*/  IADD3 R6, R250.reuse, 0x28, RZ ;  /* 0x00000028fa067810 */ /* 0x044fe20007ffe0ff */
[----:B------:R-:W-:Y:S01]  /*2ed0*/  IMAD.MOV.U32 R240, RZ, RZ, 0x7f800000 ;  /* 0x7f800000fff07424 */ /* 0x000fe200078e00ff */
[----:B------:R-:W-:Y:S01]  /*2ee0*/  IADD3 R4, R250, 0x20, RZ ;  /* 0x00000020fa047810 */ /* 0x000fe20007ffe0ff */
[----:B------:R-:W-:Y:S01]  /*2ef0*/  IMAD.MOV.U32 R241, RZ, RZ, 0x7f800000 ;  /* 0x7f800000fff17424 */ /* 0x000fe200078e00ff */
[----:B------:R-:W-:Y:S01]  /*2f00*/  ISETP.GE.AND P3, PT, R6, UR4, PT ;  /* 0x0000000406007c0c */ /* 0x000fe2000bf66270 */
[----:B------:R-:W-:Y:S01]  /*2f10*/  ULDC.64 UR10, c[0x0][0x198] ;  /* 0x00006600000a7ab9 */ /* 0x000fe20000000a00 */
[----:B------:R-:W-:Y:S01]  /*2f20*/  ISETP.GE.AND P4, PT, R4, UR4, PT ;  /* 0x0000000404007c0c */ /* 0x000fe2000bf86270 */
[C---:B------:R-:W-:Y:S01]  /*2f30*/  IMAD.SHL.U32 R4, R250.reuse, 0x4, RZ ;  /* 0x00000004fa047824 */ /* 0x040fe200078e00ff */
[----:B------:R-:W-:Y:S01]  /*2f40*/  IADD3 R5, R250, 0x8, RZ ;  /* 0x00000008fa057810 */ /* 0x000fe20007ffe0ff */
[----:B------:R-:W-:Y:S01]  /*2f50*/  UIMAD UR9, UR20, UR10, URZ ;  /* 0x0000000a140972a4 */ /* 0x000fe2000f8e023f */
[----:B------:R-:W-:Y:S01]  /*2f60*/  SHF.R.S32.HI R19, RZ, 0x1f, R250 ;  /* 0x0000001fff137819 */ /* 0x000fe200000114fa */
[----:B------:R-:W-:Y:S01]  /*2f70*/  IMAD.U32 R17, RZ, RZ, UR26 ;  /* 0x0000001aff117e24 */ /* 0x000fe2000f8e00ff */
[----:B------:R-:W-:Y:S01]  /*2f80*/  ISETP.GE.AND P5, PT, R5, UR4, PT ;  /* 0x0000000405007c0c */ /* 0x000fe2000bfa6270 */
[----:B------:R-:W-:Y:S01]  /*2f90*/  UIMAD UR9, UR26, UR11, UR9 ;  /* 0x0000000b1a0972a4 */ /* 0x000fe2000f8e0209 */
[----:B------:R-:W-:Y:S01]  /*2fa0*/  IADD3 R4, P2, R4, UR16, RZ ;  /* 0x0000001004047c10 */ /* 0x000fe2000ff5e0ff */
[----:B------:R-:W-:Y:S01]  /*2fb0*/  IMAD.WIDE.U32 R8, R17, c[0x0][0x198], R206 ;  /* 0x0000660011087a25 */ /* 0x000fe200078e00ce */
[----:B------:R-:W-:-:S02]  /*2fc0*/  SHF.L.U64.HI R5, R250, 0x2, R19 ;  /* 0x00000002fa057819 */ /* 0x000fc40000010213 */
[----:B------:R-:W-:Y:S01]  /*2fd0*/  SHF.R.S32.HI R7, RZ, 0x1f, R6 ;  /* 0x0000001fff077819 */ /* 0x000fe20000011406 */
[----:B------:R-:W-:Y:S01]  /*2fe0*/  IMAD.MOV.U32 R242, RZ, RZ, 0x7f800000 ;  /* 0x7f800000fff27424 */ /* 0x000fe200078e00ff */
[----:B------:R-:W-:Y:S01]  /*2ff0*/  IADD3.X R5, R5, UR15, RZ, P2, !PT ;  /* 0x0000000f05057c10 */ /* 0x000fe200097fe4ff */
[----:B------:R-:W-:Y:S01]  /*3000*/  IMAD.MOV.U32 R239, RZ, RZ, 0x7f800000 ;  /* 0x7f800000ffef7424 */ /* 0x000fe200078e00ff */
[----:B------:R-:W-:Y:S01]  /*3010*/  @!P3 LEA R10, P2, R6, UR16, 0x2 ;  /* 0x00000010060abc11 */ /* 0x000fe2000f8410ff */
[----:B------:R-:W-:Y:S01]  /*3020*/  IMAD.U32 R12, RZ, RZ, UR9 ;  /* 0x00000009ff0c7e24 */ /* 0x000fe2000f8e00ff */
[----:B------:R-:W-:Y:S01]  /*3030*/  ISETP.GE.AND P6, PT, R250, UR4, PT ;  /* 0x00000004fa007c0c */ /* 0x000fe2000bfc6270 */
[----:B------:R2:W5:Y:S01]  /*3040*/  @!P5 LDG.E R242, [R4.64+0x20] ;  /* 0x0000200604f2d981 */ /* 0x000562000c1e1900 */
[----:B------:R-:W-:Y:S02]  /*3050*/  @!P3 LEA.HI.X R11, R6, UR15, R7, 0x2, P2 ;  /* 0x0000000f060bbc11 */ /* 0x000fe400090f1407 */
[----:B------:R-:W-:Y:S01]  /*3060*/  IADD3 R8, P1, R8, UR21, RZ ;  /* 0x0000001508087c10 */ /* 0x000fe2000ff3e0ff */
[----:B------:R2:W5:Y:S04]  /*3070*/  @!P4 LDG.E R239, [R4.64+0x80] ;  /* 0x0000800604efc981 */ /* 0x000568000c1e1900 */
[----:B------:R3:W5:Y:S01]  /*3080*/  @!P3 LDG.E R240, [R10.64] ;  /* 0x000000060af0b981 */ /* 0x000762000c1e1900 */
[----:B------:R-:W-:-:S03]  /*3090*/  UIMAD UR4, UR25, -0x80, UR5 ;  /* 0xffffff80190478a4 */ /* 0x000fc6000f8e0205 */
[----:B------:R2:W5:Y:S03]  /*30a0*/  @!P6 LDG.E R241, [R4.64] ;  /* 0x0000000604f1e981 */ /* 0x000566000c1e1900 */
[----:B------:R-:W-:Y:S02]  /*30b0*/  ISETP.GE.AND P6, PT, R2, UR4, PT ;  /* 0x0000000402007c0c */ /* 0x000fe4000bfc6270 */
[----:B------:R-:W-:-:S11]  /*30c0*/  IADD3.X R9, R9, UR22, R12, P1, !PT ;  /* 0x0000001609097c10 */ /* 0x000fd60008ffe40c */
[----:B------:R3:W-:Y:S04]  /*30d0*/  @P6 STS [R0+0x9000], RZ ;  /* 0x009000ff00006388 */ /* 0x0007e80000000800 */
[----:B------:R3:W-:Y:S04]  /*30e0*/  @P6 STS [R0+0x9004], RZ ;  /* 0x009004ff00006388 */ /* 0x0007e80000000800 */
[----:B------:R3:W-:Y:S04]  /*30f0*/  @P6 STS.64 [R0+0x9008], RZ ;  /* 0x009008ff00006388 */ /* 0x0007e80000000a00 */
[----:B------:R3:W-:Y:S04]  /*3100*/  @P6 STS.128 [R0+0xb000], RZ ;  /* 0x00b000ff00006388 */ /* 0x0007e80000000c00 */
[----:B------:R3:W-:Y:S01]  /*3110*/  @P6 STS.128 [R0+0xd000], RZ ;  /* 0x00d000ff00006388 */ /* 0x0007e20000000c00 */
[----:B--2---:R-:W-:Y:S01]  /*3120*/  IMAD R4, R18, c[0x0][0x1b0], RZ ;  /* 0x00006c0012047a24 */ /* 0x004fe200078e02ff */
[----:B------:R-:W-:Y:S01]  /*3130*/  BSSY B0, `(.L_x_1236) ;  /* 0x0000026000007945 */ /* 0x000fe20003800000 */
[----:B------:R-:W-:-:S04]  /*3140*/  IMAD.WIDE.U32 R6, R15, c[0x0][0x1b0], R8 ;  /* 0x00006c000f067a25 */ /* 0x000fc800078e0008 */
[----:B------:R-:W-:-:S04]  /*3150*/  IMAD R4, R15, c[0x0][0x1b4], R4 ;  /* 0x00006d000f047a24 */ /* 0x000fc800078e0204 */
        /* <DEDUP_REMOVED lines=11> */
[C---:B---3--:R-:W-:Y:S01]  /*3210*/  @!P4 LEA R10, P5, R4.reuse, c[0x0][0x168], 0x1 ;  /* 0x00005a00040aca11 */ /* 0x048fe200078a08ff */
        /* <DEDUP_REMOVED lines=23> */
.L_x_1237:
[----:B------:R-:W-:Y:S05]  /*3390*/  BSYNC B0 ;  /* 0x0000000000007941 */ /* 0x000fea0003800000 */
.L_x_1236:
        /* <DEDUP_REMOVED lines=13> */
[----:B--23--:R-:W-:-:S04]  /*3470*/  IMAD.WIDE.U32 R10, R4, c[0x0][0x198], R6 ;  /* 0x00006600040a7a25 */ /* 0x00cfc800078e0006 */
        /* <DEDUP_REMOVED lines=25> */
.L_x_1239:
[----:B------:R-:W-:Y:S05]  /*3610*/  BSYNC B0 ;  /* 0x0000000000007941 */ /* 0x000fea0003800000 */
.L_x_1238:
        /* <DEDUP_REMOVED lines=51> */
.L_x_1241:
[----:B------:R-:W-:Y:S05]  /*3950*/  BSYNC B0 ;  /* 0x0000000000007941 */ /* 0x000fea0003800000 */
.L_x_1240:
        /* <DEDUP_REMOVED lines=37> */
.L_x_1243:
[----:B------:R-:W-:Y:S05]  /*3bb0*/  BSYNC B0 ;  /* 0x0000000000007941 */ /* 0x000fea0003800000 */
.L_x_1242:
[----:B------:R-:W-:Y:S02]  /*3bc0*/  ULDC.64 UR20, c[0x0][0x318] ;  /* 0x0000c60000147ab9 */ /* 0x000fe40000000a00 */
[----:B------:R-:W-:Y:S01]  /*3bd0*/  ULDC.64 UR22, c[0x0][0x320] ;  /* 0x0000c80000167ab9 */ /* 0x000fe20000000a00 */
[----:B-1234-:R-:W-:Y:S01]  /*3be0*/  LEA.HI R0, R22, R21, RZ, 0x6 ;  /* 0x0000001516007211 */ /* 0x01efe200078f30ff */
[----:B------:R-:W-:Y:S01]  /*3bf0*/  UISETP.NE.U32.AND UP1, UPT, URZ, UR20, UPT ;  /* 0x000000143f00728c */ /* 0x000fe2000bf25070 */
[----:B------:R-:W-:Y:S01]  /*3c00*/  IMAD.SHL.U32 R2, R21, 0x2, RZ ;  /* 0x0000000215027824 */ /* 0x000fe200078e00ff */
[----:B------:R-:W0:Y:S02]  /*3c10*/  LDGDEPBAR ;  /* 0x00000000000079af */ /* 0x000e240000000000 */
        /* <DEDUP_REMOVED lines=12> */
[----:B------:R1:W2:Y:S01]  /*3ce0*/  @P1 LDG.E R4, [R4.64] ;  /* 0x0000000604041981 */ /* 0x0002a2000c1e1900 */
[----:B------:R-:W-:Y:S01]  /*3cf0*/  SHF.R.S32.HI R0, RZ, 0x6, R0 ;  /* 0x00000006ff007819 */ /* 0x000fe20000011400 */
[----:B------:R-:W-:Y:S01]  /*3d00*/  UIADD3 UR9, UR26, UR12, URZ ;  /* 0x0000000c1a097290 */ /* 0x000fe2000fffe03f */
[----:B------:R-:W-:Y:S01]  /*3d10*/  MOV R238, R184 ;  /* 0x000000b800ee7202 */ /* 0x000fe20000000f00 */
[----:B------:R-:W-:Y:S01]  /*3d20*/  CS2R R126, SRZ ;  /* 0x00000000007e7805 */ /* 0x000fe2000001ff00 */
[----:B------:R-:W-:Y:S01]  /*3d30*/  SHF.L.U32 R0, R0, 0x5, RZ ;  /* 0x0000000500007819 */ /* 0x000fe200000006ff */
[----:B------:R-:W-:Y:S01]  /*3d40*/  UIADD3 UR9, -UR5, 0x80, UR9 ;  /* 0x0000008005097890 */ /* 0x000fe2000fffe109 */
[----:B------:R-:W-:Y:S01]  /*3d50*/  CS2R R124, SRZ ;  /* 0x00000000007c7805 */ /* 0x000fe2000001ff00 */
[----:B------:R-:W-:Y:S01]  /*3d60*/  CS2R R130, SRZ ;  /* 0x0000000000827805 */ /* 0x000fe2000001ff00 */
[----:B------:R-:W-:Y:S01]  /*3d70*/  LOP3.LUT R2, R0, 0x6, R2, 0xf8, !PT ;  /* 0x0000000600027812 */ /* 0x000fe200078ef802 */
[----:B------:R-:W-:Y:S01]  /*3d80*/  IMAD.U32 R0, RZ, RZ, UR25 ;  /* 0x00000019ff007e24 */ /* 0x000fe2000f8e00ff */
[----:B------:R-:W-:Y:S01]  /*3d90*/  CS2R R128, SRZ ;  /* 0x0000000000807805 */ /* 0x000fe2000001ff00 */
[----:B------:R-:W-:Y:S01]  /*3da0*/  CS2R R122, SRZ ;  /* 0x00000000007a7805 */ /* 0x000fe2000001ff00 */
[----:B------:R-:W-:Y:S01]  /*3db0*/  CS2R R120, SRZ ;  /* 0x0000000000787805 */ /* 0x000fe2000001ff00 */
[----:B------:R-:W-:Y:S01]  /*3dc0*/  IMAD R180, R0, 0x80, R2 ;  /* 0x0000008000b47824 */ /* 0x000fe200078e0202 */
[----:B------:R-:W-:Y:S01]  /*3dd0*/  IADD3 R0, R178, 0x1800, RZ ;  /* 0x00001800b2007810 */ /* 0x000fe20007ffe0ff */
[----:B------:R-:W-:Y:S01]  /*3de0*/  CS2R R118, SRZ ;  /* 0x0000000000767805 */ /* 0x000fe2000001ff00 */
[----:B------:R-:W-:Y:S01]  /*3df0*/  IADD3 R2, R177, 0x1800, RZ ;  /* 0x00001800b1027810 */ /* 0x000fe20007ffe0ff */
[----:B------:R-:W-:Y:S01]  /*3e00*/  CS2R R116, SRZ ;  /* 0x0000000000747805 */ /* 0x000fe2000001ff00 */
[----:B------:R-:W-:Y:S01]  /*3e10*/  SEL R0, R0, R178, !P0 ;  /* 0x000000b200007207 */ /* 0x000fe20004000000 */
[----:B------:R-:W-:Y:S01]  /*3e20*/  CS2R R110, SRZ ;  /* 0x00000000006e7805 */ /* 0x000fe2000001ff00 */
[----:B------:R-:W-:Y:S01]  /*3e30*/  SEL R2, R2, R177, !P0 ;  /* 0x000000b102027207 */ /* 0x000fe20004000000 */
[----:B------:R-:W-:Y:S01]  /*3e40*/  CS2R R108, SRZ ;  /* 0x00000000006c7805 */ /* 0x000fe2000001ff00 */
[----:B------:R-:W-:Y:S01]  /*3e50*/  CS2R R114, SRZ ;  /* 0x0000000000727805 */ /* 0x000fe2000001ff00 */
[----:B------:R-:W-:Y:S01]  /*3e60*/  IMAD.SHL.U32 R171, R0, 0x2, RZ ;  /* 0x0000000200ab7824 */ /* 0x000fe200078e00ff */
[----:B-1----:R-:W2:Y:S01]  /*3e70*/  @P1 MUFU.RCP R5, c[0x0][0x238] ;  /* 0x00008e0000051b08 */ /* 0x002ea20000001000 */
[----:B------:R-:W-:Y:S01]  /*3e80*/  MOV R0, c[0x0][0x22c] ;  /* 0x00008b0000007a02 */ /* 0x000fe20000000f00 */
[----:B------:R-:W-:Y:S01]  /*3e90*/  IMAD.SHL.U32 R168, R2, 0x2, RZ ;  /* 0x0000000202a87824 */ /* 0x000fe200078e00ff */
        /* <DEDUP_REMOVED lines=41> */
[----:B------:R-:W-:Y:S02]  /*4130*/  ULDC UR14, c[0x0][0x2e4] ;  /* 0x0000b900000e7ab9 */ /* 0x000fe40000000800 */
[----:B------:R-:W-:Y:S01]  /*4140*/  UIADD3 UR20, UR9, -UR13, URZ ;  /* 0x8000000d09147290 */ /* 0x000fe2000fffe03f */
[----:B--2---:R-:W-:Y:S02]  /*4150*/  @P1 FMUL.FTZ R4, R4, R5 ;  /* 0x0000000504041220 */ /* 0x004fe40000410000 */
[----:B------:R-:W-:Y:S02]  /*4160*/  IMAD.SHL.U32 R5, R0, 0x10, RZ ;  /* 0x0000001000057824 */ /* 0x000fe400078e00ff */
[----:B------:R1:W2:Y:S03]  /*4170*/  @P1 R2UR UR10, R4 ;  /* 0x00000000040a13c2 */ /* 0x0002a600000e0000 */
[----:B------:R-:W-:-:S05]  /*4180*/  IADD3 R0, R5, 0x40, RZ ;  /* 0x0000004005007810 */ /* 0x000fca0007ffe0ff */
[----:B------:R-:W-:Y:S01]  /*4190*/  IMAD.IADD R0, R243, 0x1, R0 ;  /* 0x00000001f3007824 */ /* 0x000fe200078e0200 */
[----:B-1----:R-:W-:Y:S01]  /*41a0*/  IADD3 R4, R250, -UR12, -R180 ;  /* 0x8000000cfa047c10 */ /* 0x002fe2000fffe8b4 */
[----:B--2---:R-:W-:-:S03]  /*41b0*/  @UP1 UMOV UR4, UR10 ;  /* 0x0000000a00041c82 */ /* 0x004fc60008000000 */
[----:B------:R-:W-:Y:S02]  /*41c0*/  IADD3 R2, R4, UR5, RZ ;  /* 0x0000000504027c10 */ /* 0x000fe4000fffe0ff */
[----:B------:R-:W-:-:S03]  /*41d0*/  SHF.L.U64.HI R4, R250, 0x2, R19 ;  /* 0x00000002fa047819 */ /* 0x000fc60000010213 */
[----:B------:R1:W-:Y:S02]  /*41e0*/  STL [R1], R2 ;  /* 0x0000000201007387 */ /* 0x0003e40000100800 */
[----:B-1----:R-:W-:Y:S01]  /*41f0*/  IADD3 R2, R5, 0x20, RZ ;  /* 0x0000002005027810 */ /* 0x002fe20007ffe0ff */
[----:B------:R-:W-:-:S03]  /*4200*/  IMAD.SHL.U32 R5, R250, 0x4, RZ ;  /* 0x00000004fa057824 */ /* 0x000fc600078e00ff */
[----:B------:R-:W-:-:S04]  /*4210*/  IADD3 R2, R243, R2, RZ ;  /* 0x00000002f3027210 */ /* 0x000fc80007ffe0ff */
[C---:B------:R-:W-:Y:S01]  /*4220*/  IADD3 R4, R243.reuse, R2, RZ ;  /* 0x00000002f3047210 */ /* 0x040fe20007ffe0ff */
[----:B------:R-:W-:-:S04]  /*4230*/  IMAD.IADD R2, R243, 0x1, R0 ;  /* 0x00000001f3027824 */ /* 0x000fc800078e0200 */
[C---:B------:R-:W-:Y:S01]  /*4240*/  IMAD.IADD R247, R243.reuse, 0x1, R4 ;  /* 0x00000001f3f77824 */ /* 0x040fe200078e0204 */
[----:B------:R-:W-:-:S03]  /*4250*/  IADD3 R245, R243, R2, RZ ;  /* 0x00000002f3f57210 */ /* 0x000fc60007ffe0ff */
[C---:B------:R-:W-:Y:S02]  /*4260*/  IMAD.IADD R246, R243.reuse, 0x1, R247 ;  /* 0x00000001f3f67824 */ /* 0x040fe400078e02f7 */
[----:B------:R-:W-:-:S03]  /*4270*/  IMAD.IADD R244, R243, 0x1, R245 ;  /* 0x00000001f3f47824 */ /* 0x000fc600078e02f5 */
[C---:B------:R-:W-:Y:S01]  /*4280*/  IADD3 R249, R243.reuse, R246, RZ ;  /* 0x000000f6f3f97210 */ /* 0x040fe20007ffe0ff */
[----:B------:R-:W-:Y:S02]  /*4290*/  IMAD.IADD R248, R243, 0x1, R244 ;  /* 0x00000001f3f87824 */ /* 0x000fe400078e02f4 */
.L_x_1248:
[----:B------:R-:W2:Y:S01]  /*42a0*/  LDL R2, [R1] ;  /* 0x0000000001027983 */ /* 0x000ea20000100800 */
[----:B------:R-:W-:Y:S01]  /*42b0*/  IADD3 R0, R176, R171, RZ ;  /* 0x000000abb0007210 */ /* 0x000fe20007ffe0ff */
[----:B------:R-:W-:Y:S02]  /*42c0*/  USHF.L.U32 UR9, UR8, 0x6, URZ ;  /* 0x0000000608097899 */ /* 0x000fe4000800063f */
[----:B------:R-:W0:Y:S01]  /*42d0*/  LDGDEPBAR ;  /* 0x00000000000079af */ /* 0x000e220000000000 */
[----:B------:R-:W-:Y:S02]  /*42e0*/  ULDC UR11, c[0x0][0x2e4] ;  /* 0x0000b900000b7ab9 */ /* 0x000fe40000000800 */
[----:B------:R-:W-:Y:S01]  /*42f0*/  UISETP.GE.AND UP0, UPT, UR9, UR20, UPT ;  /* 0x000000140900728c */ /* 0x000fe2000bf06270 */
[----:B--2---:R-:W-:Y:S01]  /*4300*/  IADD3 R2, R2, UR9, RZ ;  /* 0x0000000902027c10 */ /* 0x004fe2000fffe0ff */
        /* <DEDUP_REMOVED lines=20> */
[-C--:B------:R-:W-:Y:S08]  /*4450*/  HMMA.16816.F32 R28, R28, R134.reuse, RZ ;  /* 0x000000861c1c723c */ /* 0x080ff000000018ff */
[----:B------:R-:W-:Y:S01]  /*4460*/  HMMA.16816.F32 R32, R32, R134, RZ ;  /* 0x000000862020723c */ /* 0x000fe200000018ff */
[----:B------:R-:W-:Y:S07]  /*4470*/  LDSM.16.M88.4 R132, [R0+0x1000] ;  /* 0x001000000084783b */ /* 0x000fee0000000200 */
[-C--:B----4-:R-:W-:Y:S08]  /*4480*/  HMMA.16816.F32 R4, R136, R140.reuse, R4 ;  /* 0x0000008c8804723c */ /* 0x090ff00000001804 */
[C---:B-1----:R-:W-:Y:S08]  /*4490*/  HMMA.16816.F32 R8, R144.reuse, R140, R8 ;  /* 0x0000008c9008723c */ /* 0x042ff00000001808 */
[-C--:B------:R-:W-:Y:S08]  /*44a0*/  HMMA.16816.F32 R12, R144, R142.reuse, R12 ;  /* 0x0000008e900c723c */ /* 0x080ff0000000180c */
[C---:B------:R-:W-:Y:S01]  /*44b0*/  HMMA.16816.F32 R16, R136.reuse, R142, R16 ;  /* 0x0000008e8810723c */ /* 0x040fe20000001810 */
[----:B------:R-:W1:Y:S07]  /*44c0*/  LDSM.16.M88.4 R140, [R169+0xb000] ;  /* 0x00b00000a98c783b */ /* 0x000e6e0000000200 */
[-C--:B--2---:R-:W-:Y:S08]  /*44d0*/  HMMA.16816.F32 R20, R136, R148.reuse, R20 ;  /* 0x000000948814723c */ /* 0x084ff00000001814 */
[C---:B------:R-:W-:Y:S07]  /*44e0*/  HMMA.16816.F32 R24, R144.reuse, R148, R24 ;  /* 0x000000949018723c */ /* 0x040fee0000001818 */
[----:B------:R-:W-:Y:S01]  /*44f0*/  IADD3 R148, R2, -0x1, RZ ;  /* 0xffffffff02947810 */ /* 0x000fe20007ffe0ff */
[-C--:B------:R-:W-:Y:S01]  /*4500*/  HMMA.16816.F32 R28, R144, R150.reuse, R28 ;  /* 0x00000096901c723c */ /* 0x080fe2000000181c */
[----:B------:R-:W-:Y:S02]  /*4510*/  LDSM.16.M88.4 R144, [R169+0xb400] ;  /* 0x00b40000a990783b */ /* 0x000fe40000000200 */
[----:B------:R-:W-:Y:S02]  /*4520*/  ISETP.GE.AND P0, PT, R148, RZ, PT ;  /* 0x000000ff9400720c */ /* 0x000fe40003f06270 */
[C---:B------:R-:W-:Y:S03]  /*4530*/  IADD3 R149, R2.reuse, 0x8, RZ ;  /* 0x0000000802957810 */ /* 0x040fe60007ffe0ff */
[----:B------:R-:W-:Y:S01]  /*4540*/  HMMA.16816.F32 R32, R136, R150, R32 ;  /* 0x000000968820723c */ /* 0x000fe20000001820 */
[----:B------:R-:W2:Y:S03]  /*4550*/  LDSM.16.M88.4 R136, [R0+0x1800] ;  /* 0x001800000088783b */ /* 0x000ea60000000200 */
[----:B------:R-:W-:Y:S03]  /*4560*/  ISETP.GE.AND P1, PT, R149, RZ, PT ;  /* 0x000000ff9500720c */ /* 0x000fe60003f26270 */
[----:B------:R-:W-:Y:S01]  /*4570*/  IABS R150, R2 ;  /* 0x0000000200967213 */ /* 0x000fe20000000000 */
[-C--:B------:R-:W-:Y:S03]  /*4580*/  HMMA.16816.F32 R4, R152, R156.reuse, R4 ;  /* 0x0000009c9804723c */ /* 0x080fe60000001804 */
[----:B------:R-:W-:Y:S02]  /*4590*/  I2F R193, R150 ;  /* 0x0000009600c17306 */ /* 0x000fe40000201400 */
[C---:B------:R-:W-:Y:S03]  /*45a0*/  @!P0 IADD3 R148, -R2.reuse, 0x1, RZ ;  /* 0x0000000102948810 */ /* 0x040fe60007ffe1ff */
[C---:B---3--:R-:W-:Y:S04]  /*45b0*/  HMMA.16816.F32 R8, R160.reuse, R156, R8 ;  /* 0x0000009ca008723c */ /* 0x048fe80000001808 */
[C---:B------:R-:W-:Y:S01]  /*45c0*/  @!P1 IADD3 R149, -R2.reuse, -0x8, RZ ;  /* 0xfffffff802959810 */ /* 0x040fe20007ffe1ff */
[----:B------:R-:W-:Y:S02]  /*45d0*/  I2F R181, R148 ;  /* 0x0000009400b57306 */ /* 0x000fe40000201400 */
[C---:B------:R-:W-:Y:S01]  /*45e0*/  IADD3 R157, R2.reuse, 0x28, RZ ;  /* 0x00000028029d7810 */ /* 0x040fe20007ffe0ff */
[-C--:B------:R-:W-:Y:S03]  /*45f0*/  HMMA.16816.F32 R12, R160, R158.reuse, R12 ;  /* 0x0000009ea00c723c */ /* 0x080fe6000000180c */
[----:B------:R-:W-:Y:S02]  /*4600*/  ISETP.GE.AND P1, PT, R157, RZ, PT ;  /* 0x000000ff9d00720c */ /* 0x000fe40003f26270 */
[----:B------:R-:W-:Y:S02]  /*4610*/  IADD3 R156, R2, 0x27, RZ ;  /* 0x00000027029c7810 */ /* 0x000fe40007ffe0ff */
[----:B------:R3:W-:Y:S01]  /*4620*/  I2F R183, R149 ;  /* 0x0000009500b77306 */ /* 0x0007e20000201400 */
[C---:B------:R-:W-:Y:S07]  /*4630*/  HMMA.16816.F32 R16, R152.reuse, R158, R16 ;  /* 0x0000009e9810723c */ /* 0x040fee0000001810 */
[----:B------:R-:W-:Y:S01]  /*4640*/  SHF.L.U32 R158, R250, 0x2, RZ ;  /* 0x00000002fa9e7819 */ /* 0x000fe200000006ff */
[-C--:B------:R-:W-:Y:S04]  /*4650*/  HMMA.16816.F32 R20, R152, R164.reuse, R20 ;  /* 0x000000a49814723c */ /* 0x080fe80000001814 */
[C---:B------:R-:W-:Y:S04]  /*4660*/  @!P1 IADD3 R157, -R2.reuse, -0x28, RZ ;  /* 0xffffffd8029d9810 */ /* 0x040fe80007ffe1ff */
[----:B------:R4:W-:Y:S01]  /*4670*/  I2F R186, R157 ;  /* 0x0000009d00ba7306 */ /* 0x0009e20000201400 */
[C---:B------:R-:W-:Y:S01]  /*4680*/  HMMA.16816.F32 R24, R160.reuse, R164, R24 ;  /* 0x000000a4a018723c */ /* 0x040fe20000001818 */
[----:B---3--:R-:W-:Y:S07]  /*4690*/  LDSM.16.M88.4 R148, [R170+0xd000] ;  /* 0x00d00000aa94783b */ /* 0x008fee0000000200 */
[-C--:B------:R-:W-:Y:S08]  /*46a0*/  HMMA.16816.F32 R28, R160, R166.reuse, R28 ;  /* 0x000000a6a01c723c */ /* 0x080ff0000000181c */
[----:B------:R-:W-:Y:S07]  /*46b0*/  HMMA.16816.F32 R32, R152, R166, R32 ;  /* 0x000000a69820723c */ /* 0x000fee0000001820 */
[----:B------:R-:W-:Y:S01]  /*46c0*/  IADD3 R152, R2, 0x7, RZ ;  /* 0x0000000702987810 */ /* 0x000fe20007ffe0ff */
[-C--:B-1----:R-:W-:Y:S05]  /*46d0*/  HMMA.16816.F32 R4, R132, R140.reuse, R4 ;  /* 0x0000008c8404723c */ /* 0x082fea0000001804 */
[----:B------:R-:W-:Y:S02]  /*46e0*/  ISETP.GE.AND P0, PT, R152, RZ, PT ;  /* 0x000000ff9800720c */ /* 0x000fe40003f06270 */
[C---:B----4-:R-:W-:Y:S01]  /*46f0*/  IADD3 R157, R2.reuse, -0x10, RZ ;  /* 0xfffffff0029d7810 */ /* 0x050fe20007ffe0ff */
[C---:B--2---:R-:W-:Y:S08]  /*4700*/  HMMA.16816.F32 R8, R136.reuse, R140, R8 ;  /* 0x0000008c8808723c */ /* 0x044ff00000001808 */
[-C--:B------:R-:W-:Y:S04]  /*4710*/  HMMA.16816.F32 R12, R136, R142.reuse, R12 ;  /* 0x0000008e880c723c */ /* 0x080fe8000000180c */
[----:B------:R-:W-:Y:S02]  /*4720*/  @!P0 IADD3 R152, -R2, -0x7, RZ ;  /* 0xfffffff902988810 */ /* 0x000fe40007ffe1ff */
[----:B------:R-:W-:Y:S02]  /*4730*/  ISETP.GE.AND P0, PT, R156, RZ, PT ;  /* 0x000000ff9c00720c */ /* 0x000fe40003f06270 */
[----:B------:R1:W-:Y:S01]  /*4740*/  I2F R182, R152 ;  /* 0x0000009800b67306 */ /* 0x0003e20000201400 */
[C---:B------:R-:W-:Y:S01]  /*4750*/  HMMA.16816.F32 R16, R132.reuse, R142, R16 ;  /* 0x0000008e8410723c */ /* 0x040fe20000001810 */
[----:B------:R-:W2:Y:S07]  /*4760*/  LDSM.16.M88.4 R140, [R171+0x2000] ;  /* 0x00200000ab8c783b */ /* 0x000eae0000000200 */
[-C--:B------:R-:W-:Y:S04]  /*4770*/  HMMA.16816.F32 R20, R132, R144.reuse, R20 ;  /* 0x000000908414723c */ /* 0x080fe80000001814 */
[C---:B------:R-:W-:Y:S04]  /*4780*/  @!P0 IADD3 R156, -R2.reuse, -0x27, RZ ;  /* 0xffffffd9029c8810 */ /* 0x040fe80007ffe1ff */
[----:B------:R3:W-:Y:S01]  /*4790*/  I2F R185, R156 ;  /* 0x0000009c00b97306 */ /* 0x0007e20000201400 */
[C---:B------:R-:W-:Y:S01]  /*47a0*/  HMMA.16816.F32 R24, R136.reuse, R144, R24 ;  /* 0x000000908818723c */ /* 0x040fe20000001818 */
[----:B-1----:R-:W1:Y:S06]  /*47b0*/  LDSM.16.M88.4 R152, [R171+0x2800] ;  /* 0x00280000ab98783b */ /* 0x002e6c0000000200 */
[----:B------:R-:W-:Y:S01]  /*47c0*/  IADD3 R144, R2, 0x20, RZ ;  /* 0x0000002002907810 */ /* 0x000fe20007ffe0ff */
[-C--:B------:R-:W-:Y:S03]  /*47d0*/  HMMA.16816.F32 R28, R136, R146.reuse, R28 ;  /* 0x00000092881c723c */ /* 0x080fe6000000181c */
[----:B------:R-:W-:Y:S04]  /*47e0*/  ISETP.GE.AND P1, PT, R144, RZ, PT ;  /* 0x000000ff9000720c */ /* 0x000fe80003f26270 */
[C---:B------:R-:W-:Y:S01]  /*47f0*/  IADD3 R137, R2.reuse, 0x18, RZ ;  /* 0x0000001802897810 */ /* 0x040fe20007ffe0ff */
[----:B------:R-:W-:Y:S01]  /*4800*/  HMMA.16816.F32 R32, R132, R146, R32 ;  /* 0x000000928420723c */ /* 0x000fe20000001820 */
[----:B------:R-:W4:Y:S03]  /*4810*/  LDSM.16.M88.4 R132, [R170+0xd400] ;  /* 0x00d40000aa84783b */ /* 0x000f260000000200 */
[C---:B------:R-:W-:Y:S02]  /*4820*/  IADD3 R138, R2.reuse, 0x1f, RZ ;  /* 0x0000001f028a7810 */ /* 0x040fe40007ffe0ff */
[C---:B------:R-:W-:Y:S02]  /*4830*/  IADD3 R136, R2.reuse, 0x17, RZ ;  /* 0x0000001702887810 */ /* 0x040fe40007ffe0ff */
[----:B------:R-:W-:Y:S01]  /*4840*/  @!P1 IADD3 R144, -R2, -0x20, RZ ;  /* 0xffffffe002909810 */ /* 0x000fe20007ffe1ff */
[-C--:B--2---:R-:W-:Y:S03]  /*4850*/  HMMA.16816.F32 R4, R140, R148.reuse, R4 ;  /* 0x000000948c04723c */ /* 0x084fe60000001804 */
[----:B------:R2:W-:Y:S02]  /*4860*/  I2F R167, R144 ;  /* 0x0000009000a77306 */ /* 0x0005e40000201400 */
[----:B------:R-:W-:Y:S02]  /*4870*/  ISETP.GE.AND P1, PT, R137, RZ, PT ;  /* 0x000000ff8900720c */ /* 0x000fe40003f26270 */
[----:B------:R-:W-:Y:S02]  /*4880*/  ISETP.GE.AND P0, PT, R138, RZ, PT ;  /* 0x000000ff8a00720c */ /* 0x000fe40003f06270 */
[C---:B---3--:R-:W-:Y:S09]  /*4890*/  IADD3 R156, R2.reuse, -0x9, RZ ;  /* 0xfffffff7029c7810 */ /* 0x048ff20007ffe0ff */
[C---:B------:R-:W-:Y:S02]  /*48a0*/  @!P1 IADD3 R137, -R2.reuse, -0x18, RZ ;  /* 0xffffffe802899810 */ /* 0x040fe40007ffe1ff */
[----:B------:R-:W-:Y:S01]  /*48b0*/  @!P0 IADD3 R138, -R2, -0x1f, RZ ;  /* 0xffffffe1028a8810 */ /* 0x000fe20007ffe1ff */
[C---:B-1----:R-:W-:Y:S01]  /*48c0*/  HMMA.16816.F32 R8, R152.reuse, R148, R8 ;  /* 0x000000949808723c */ /* 0x042fe20000001808 */
[----:B------:R-:W-:Y:S03]  /*48d0*/  I2F R179, R137 ;  /* 0x0000008900b37306 */ /* 0x000fe60000201400 */
[----:B------:R-:W-:Y:S01]  /*48e0*/  ISETP.GE.AND P0, PT, R136, RZ, PT ;  /* 0x000000ff8800720c */ /* 0x000fe20003f06270 */
[----:B--2---:R-:W-:Y:S02]  /*48f0*/  LDSM.16.M88.4 R144, [R169+0xd000] ;  /* 0x00d00000a990783b */ /* 0x004fe40000000200 */
[----:B------:R-:W-:Y:S01]  /*4900*/  IADD3 R148, P1, R158, UR18, RZ ;  /* 0x000000129e947c10 */ /* 0x000fe2000ff3e0ff */
[-C--:B------:R-:W-:Y:S03]  /*4910*/  HMMA.16816.F32 R12, R152, R150.reuse, R12 ;  /* 0x00000096980c723c */ /* 0x080fe6000000180c */
[----:B------:R-:W-:Y:S01]  /*4920*/  I2F R166, R138 ;  /* 0x0000008a00a67306 */ /* 0x000fe20000201400 */
[C---:B------:R-:W-:Y:S02]  /*4930*/  IADD3 R149, R2.reuse, -0x8, RZ ;  /* 0xfffffff802957810 */ /* 0x040fe40007ffe0ff */
[----:B------:R-:W-:Y:S02]  /*4940*/  SHF.R.S32.HI R158, RZ, 0x1f, R250 ;  /* 0x0000001fff9e7819 */ /* 0x000fe400000114fa */
[C---:B------:R-:W-:Y:S04]  /*4950*/  HMMA.16816.F32 R16, R140.reuse, R150, R16 ;  /* 0x000000968c10723c */ /* 0x040fe80000001810 */
[----:B------:R-:W-:Y:S02]  /*4960*/  @!P0 IADD3 R136, -R2, -0x17, RZ ;  /* 0xffffffe902888810 */ /* 0x000fe40007ffe1ff */
[----:B------:R-:W-:Y:S02]  /*4970*/  SHF.L.U64.HI R158, R250, 0x2, R158 ;  /* 0x00000002fa9e7819 */ /* 0x000fe4000001029e */
[----:B------:R1:W-:Y:S01]  /*4980*/  I2F R165, R136 ;  /* 0x0000008800a57306 */ /* 0x0003e20000201400 */
[----:B------:R-:W-:Y:S01]  /*4990*/  ISETP.GE.AND P0, PT, R156, RZ, PT ;  /* 0x000000ff9c00720c */ /* 0x000fe20003f06270 */
[-C--:B----4-:R-:W-:Y:S03]  /*49a0*/  HMMA.16816.F32 R20, R140, R132.reuse, R20 ;  /* 0x000000848c14723c */ /* 0x090fe60000001814 */
[----:B------:R-:W-:Y:S05]  /*49b0*/  ISETP.GE.AND P2, PT, R149, RZ, PT ;  /* 0x000000ff9500720c */ /* 0x000fea0003f46270 */
[C---:B------:R-:W-:Y:S04]  /*49c0*/  HMMA.16816.F32 R24, R152.reuse, R132, R24 ;  /* 0x000000849818723c */ /* 0x040fe80000001818 */
[C---:B------:R-:W-:Y:S03]  /*49d0*/  @!P0 IADD3 R156, -R2.reuse, 0x9, RZ ;  /* 0x00000009029c8810 */ /* 0x040fe60007ffe1ff */
[C---:B------:R-:W-:Y:S01]  /*49e0*/  IADD3 R133, R2.reuse, 0xf, RZ ;  /* 0x0000000f02857810 */ /* 0x040fe20007ffe0ff */
[----:B------:R2:W-:Y:S01]  /*49f0*/  I2F R163, R156 ;  /* 0x0000009c00a37306 */ /* 0x0005e20000201400 */
[C---:B------:R-:W-:Y:S01]  /*4a00*/  @!P2 IADD3 R149, -R2.reuse, 0x8, RZ ;  /* 0x000000080295a810 */ /* 0x040fe20007ffe1ff */
[-C--:B------:R-:W-:Y:S03]  /*4a10*/  HMMA.16816.F32 R28, R152, R134.reuse, R28 ;  /* 0x00000086981c723c */ /* 0x080fe6000000181c */
[----:B------:R-:W-:Y:S01]  /*4a20*/  IADD3 R132, R2, -0x18, RZ ;  /* 0xffffffe802847810 */ /* 0x000fe20007ffe0ff */
[----:B-1----:R-:W1:Y:S03]  /*4a30*/  LDSM.16.M88.4 R136, [R0+0x2000] ;  /* 0x002000000088783b */ /* 0x002e660000000200 */
[----:B------:R-:W-:Y:S01]  /*4a40*/  ISETP.GE.AND P2, PT, R132, RZ, PT ;  /* 0x000000ff8400720c */ /* 0x000fe20003f46270 */
[----:B------:R3:W-:Y:S01]  /*4a50*/  I2F R164, R149 ;  /* 0x0000009500a47306 */ /* 0x0007e20000201400 */
[----:B------:R-:W-:Y:S11]  /*4a60*/  HMMA.16816.F32 R32, R140, R134, R32 ;  /* 0x000000868c20723c */ /* 0x000ff60000001820 */
[----:B------:R-:W-:Y:S01]  /*4a70*/  @!UPT UIADD3 URZ, URZ, URZ, URZ ;  /* 0x0000003f3f3ff290 */ /* 0x000fe2000fffe03f */
[C---:B------:R-:W-:Y:S02]  /*4a80*/  @!P2 IADD3 R132, -R2.reuse, 0x18, RZ ;  /* 0x000000180284a810 */ /* 0x040fe40007ffe1ff */
[----:B--2---:R-:W-:Y:S02]  /*4a90*/  IADD3 R156, R2, 0x10, RZ ;  /* 0x00000010029c7810 */ /* 0x004fe40007ffe0ff */
[----:B------:R-:W-:Y:S01]  /*4aa0*/  I2F R142, R132 ;  /* 0x00000084008e7306 */ /* 0x000fe20000201400 */
[----:B---3--:R-:W-:Y:S02]  /*4ab0*/  IADD3.X R149, R158, UR17, RZ, P1, !PT ;  /* 0x000000119e957c10 */ /* 0x008fe40008ffe4ff */
[----:B------:R-:W-:Y:S02]  /*4ac0*/  IADD3 R158, R2, -0x11, RZ ;  /* 0xffffffef029e7810 */ /* 0x000fe40007ffe0ff */
[----:B------:R-:W-:Y:S01]  /*4ad0*/  ISETP.GE.AND P1, PT, R157, RZ, PT ;  /* 0x000000ff9d00720c */ /* 0x000fe20003f26270 */
[----:B-----5:R2:W5:Y:S01]  /*4ae0*/  LDG.E R161, [R148.64] ;  /* 0x0000000694a17981 */ /* 0x020562000c1e1900 */
[----:B------:R-:W-:Y:S03]  /*4af0*/  ISETP.GE.AND P0, PT, R158, RZ, PT ;  /* 0x000000ff9e00720c */ /* 0x000fe60003f06270 */
[----:B------:R2:W5:Y:S01]  /*4b00*/  LDG.E R162, [R148.64+0x20] ;  /* 0x0000200694a27981 */ /* 0x000562000c1e1900 */
[-C--:B-1----:R-:W-:Y:S03]  /*4b10*/  HMMA.16816.F32 R4, R136, R144.reuse, R4 ;  /* 0x000000908804723c */ /* 0x082fe60000001804 */
[----:B------:R2:W5:Y:S04]  /*4b20*/  LDG.E R160, [R148.64+0x80] ;  /* 0x0000800694a07981 */ /* 0x000568000c1e1900 */
[----:B------:R2:W5:Y:S01]  /*4b30*/  LDG.E R159, [R148.64+0xa0] ;  /* 0x0000a006949f7981 */ /* 0x000562000c1e1900 */
[C---:B------:R-:W-:Y:S04]  /*4b40*/  @!P1 IADD3 R157, -R2.reuse, 0x10, RZ ;  /* 0x00000010029d9810 */ /* 0x040fe80007ffe1ff */
[----:B------:R-:W-:Y:S02]  /*4b50*/  @!P0 IADD3 R158, -R2, 0x11, RZ ;  /* 0x00000011029e8810 */ /* 0x000fe40007ffe1ff */
[----:B------:R-:W-:Y:S01]  /*4b60*/  ISETP.GE.AND P1, PT, R156, RZ, PT ;  /* 0x000000ff9c00720c */ /* 0x000fe20003f26270 */
[----:B------:R-:W-:Y:S01]  /*4b70*/  I2F R157, R157 ;  /* 0x0000009d009d7306 */ /* 0x000fe20000201400 */
[----:B------:R-:W-:Y:S09]  /*4b80*/  ISETP.GE.AND P0, PT, R133, RZ, PT ;  /* 0x000000ff8500720c */ /* 0x000ff20003f06270 */
[----:B------:R-:W-:Y:S02]  /*4b90*/  I2F R158, R158 ;  /* 0x0000009e009e7306 */ /* 0x000fe40000201400 */
[----:B------:R-:W-:Y:S01]  /*4ba0*/  @!P1 IADD3 R156, -R2, -0x10, RZ ;  /* 0xfffffff0029c9810 */ /* 0x000fe20007ffe1ff */
[----:B------:R-:W-:Y:S02]  /*4bb0*/  FMUL.FTZ R4, R4, c[0x0][0x2ec] ;  /* 0x0000bb0004047a20 */ /* 0x000fe40000410000 */
[----:B------:R-:W-:Y:S01]  /*4bc0*/  FMUL.FTZ R5, R5, c[0x0][0x2ec] ;  /* 0x0000bb0005057a20 */ /* 0x000fe20000410000 */
[----:B------:R-:W-:Y:S01]  /*4bd0*/  @!P0 IADD3 R133, -R2, -0xf, RZ ;  /* 0xfffffff102858810 */ /* 0x000fe20007ffe1ff */
[----:B------:R-:W-:Y:S01]  /*4be0*/  FMUL.FTZ R6, R6, c[0x0][0x2ec] ;  /* 0x0000bb0006067a20 */ /* 0x000fe20000410000 */
[----:B------:R-:W-:Y:S01]  /*4bf0*/  PLOP3.LUT P0, PT, PT, PT, UP0, 0x80, 0x0 ;  /* 0x000000000000781c */ /* 0x000fe20003f0f008 */
[----:B--2---:R1:W2:Y:S01]  /*4c00*/  LDSM.16.M88.4 R148, [R0+0x2800] ;  /* 0x002800000094783b */ /* 0x0042a20000000200 */
[----:B------:R-:W-:Y:S01]  /*4c10*/  FMUL.FTZ R7, R7, c[0x0][0x2ec] ;  /* 0x0000bb0007077a20 */ /* 0x000fe20000410000 */
[----:B------:R-:W-:Y:S10]  /*4c20*/  MUFU.TANH R190, R5 ;  /* 0x0000000500be7308 */ /* 0x000ff40000002400 */
[----:B------:R-:W-:Y:S10]  /*4c30*/  MUFU.TANH R189, R6 ;  /* 0x0000000600bd7308 */ /* 0x000ff40000002400 */
[----:B------:R-:W-:Y:S01]  /*4c40*/  MUFU.TANH R188, R7 ;  /* 0x0000000700bc7308 */ /* 0x000fe20000002400 */
[----:B-1----:R-:W-:Y:S04]  /*4c50*/  IADD3 R0, R2, -0x19, RZ ;  /* 0xffffffe702007810 */ /* 0x002fe80007ffe0ff */
[----:B------:R-:W-:Y:S05]  /*4c60*/  ISETP.GE.AND P1, PT, R0, RZ, PT ;  /* 0x000000ff0000720c */ /* 0x000fea0003f26270 */
[----:B------:R-:W-:Y:S08]  /*4c70*/  I2F R156, R156 ;  /* 0x0000009c009c7306 */ /* 0x000ff00000201400 */
[----:B------:R-:W-:Y:S01]  /*4c80*/  @!P1 IADD3 R0, -R2, 0x19, RZ ;  /* 0x0000001902009810 */ /* 0x000fe20007ffe1ff */
[C---:B--2---:R-:W-:Y:S01]  /*4c90*/  HMMA.16816.F32 R8, R148.reuse, R144, R8 ;  /* 0x000000909408723c */ /* 0x044fe20000001808 */
[----:B------:R1:W2:Y:S07]  /*4ca0*/  MUFU.TANH R2, R4 ;  /* 0x0000000400027308 */ /* 0x0002ae0000002400 */
[-C--:B------:R-:W-:Y:S03]  /*4cb0*/  HMMA.16816.F32 R12, R148, R146.reuse, R12 ;  /* 0x00000092940c723c */ /* 0x080fe6000000180c */
[----:B------:R2:W-:Y:S05]  /*4cc0*/  I2F R143, R0 ;  /* 0x00000000008f7306 */ /* 0x0005ea0000201400 */
[C---:B------:R-:W-:Y:S05]  /*4cd0*/  HMMA.16816.F32 R16, R136.reuse, R146, R16 ;  /* 0x000000928810723c */ /* 0x040fea0000001810 */
[----:B------:R-:W-:Y:S03]  /*4ce0*/  I2F R133, R133 ;  /* 0x0000008500857306 */ /* 0x000fe60000201400 */
[----:B------:R-:W-:Y:S01]  /*4cf0*/  FMUL.FTZ R10, R10, c[0x0][0x2ec] ;  /* 0x0000bb000a0a7a20 */ /* 0x000fe20000410000 */
[----:B-1----:R-:W1:Y:S03]  /*4d00*/  LDSM.16.M88.4 R4, [R169+0xd400] ;  /* 0x00d40000a904783b */ /* 0x002e660000000200 */
[----:B------:R-:W-:Y:S02]  /*4d10*/  FMUL.FTZ R8, R8, c[0x0][0x2ec] ;  /* 0x0000bb0008087a20 */ /* 0x000fe40000410000 */
[----:B------:R-:W-:Y:S01]  /*4d20*/  FMUL.FTZ R11, R11, c[0x0][0x2ec] ;  /* 0x0000bb000b0b7a20 */ /* 0x000fe20000410000 */
[----:B------:R3:W4:Y:S01]  /*4d30*/  MUFU.TANH R154, R10 ;  /* 0x0000000a009a7308 */ /* 0x0007220000002400 */
        /* <DEDUP_REMOVED lines=8> */
[----:B--2---:R-:W-:Y:S05]  /*4dc0*/  FFMA.FTZ R0, -R2, R2, 1 ;  /* 0x3f80000002007423 */ /* 0x004fea0000010102 */
[----:B------:R2:W-:Y:S01]  /*4dd0*/  MUFU.TANH R152, R13 ;  /* 0x0000000d00987308 */ /* 0x0005e20000002400 */
[----:B---3--:R-:W-:Y:S09]  /*4de0*/  FFMA.FTZ R10, R182, -UR4, R188 ;  /* 0x80000004b60a7c23 */ /* 0x008ff200080100bc */
[----:B------:R-:W3:Y:S01]  /*4df0*/  MUFU.TANH R187, R8 ;  /* 0x0000000800bb7308 */ /* 0x000ee20000002400 */
[-C--:B-1----:R-:W-:Y:S03]  /*4e00*/  HMMA.16816.F32 R20, R136, R4.reuse, R20 ;  /* 0x000000048814723c */ /* 0x082fe60000001814 */
[----:B------:R-:W-:Y:S06]  /*4e10*/  FMUL.FTZ R12, R17, c[0x0][0x2ec] ;  /* 0x0000bb00110c7a20 */ /* 0x000fec0000410000 */
[----:B------:R-:W1:Y:S01]  /*4e20*/  MUFU.TANH R135, R11 ;  /* 0x0000000b00877308 */ /* 0x000e620000002400 */
[C---:B------:R-:W-:Y:S04]  /*4e30*/  HMMA.16816.F32 R24, R148.reuse, R4, R24 ;  /* 0x000000049418723c */ /* 0x040fe80000001818 */
[----:B--2---:R-:W-:Y:S02]  /*4e40*/  FMUL.FTZ R13, R16, c[0x0][0x2ec] ;  /* 0x0000bb00100d7a20 */ /* 0x004fe40000410000 */
[----:B----4-:R-:W-:Y:S03]  /*4e50*/  FFMA.FTZ R16, -R154, R154, 1 ;  /* 0x3f8000009a107423 */ /* 0x010fe6000001019a */
[----:B------:R-:W2:Y:S01]  /*4e60*/  MUFU.TANH R155, R9 ;  /* 0x00000009009b7308 */ /* 0x000ea20000002400 */
[-C--:B------:R-:W-:Y:S03]  /*4e70*/  HMMA.16816.F32 R28, R148, R6.reuse, R28 ;  /* 0x00000006941c723c */ /* 0x080fe6000000181c */
[----:B---3--:R-:W-:Y:S02]  /*4e80*/  FFMA.FTZ R8, -R187, R187, 1 ;  /* 0x3f800000bb087423 */ /* 0x008fe400000101bb */
        /* <DEDUP_REMOVED lines=17> */
[----:B------:R-:W-:Y:S02]  /*4fa0*/  FFMA.FTZ R7, R193, -UR4, R2 ;  /* 0x80000004c1077c23 */ /* 0x000fe40008010002 */
[----:B------:R-:W-:Y:S01]  /*4fb0*/  FFMA.FTZ R2, -R190, R190, 1 ;  /* 0x3f800000be027423 */ /* 0x000fe200000101be */
[----:B------:R4:W4:Y:S01]  /*4fc0*/  MUFU.TANH R140, R19 ;  /* 0x00000013008c7308 */ /* 0x0009220000002400 */
[----:B------:R-:W-:Y:S02]  /*4fd0*/  FMUL.FTZ R28, R28, c[0x0][0x2ec] ;  /* 0x0000bb001c1c7a20 */ /* 0x000fe40000410000 */
[----:B------:R-:W-:Y:S02]  /*4fe0*/  FMUL.FTZ R31, R31, c[0x0][0x2ec] ;  /* 0x0000bb001f1f7a20 */ /* 0x000fe40000410000 */
[----:B------:R-:W-:Y:S02]  /*4ff0*/  FMUL.FTZ R32, R32, c[0x0][0x2ec] ;  /* 0x0000bb0020207a20 */ /* 0x000fe40000410000 */
[----:B------:R-:W-:Y:S02]  /*5000*/  FMUL.FTZ R34, R34, c[0x0][0x2ec] ;  /* 0x0000bb0022227a20 */ /* 0x000fe40000410000 */
[----:B-1----:R-:W-:Y:S01]  /*5010*/  FFMA.FTZ R21, R185, -UR4, R135 ;  /* 0x80000004b9157c23 */ /* 0x002fe20008010087 */
[----:B------:R1:W-:Y:S01]  /*5020*/  MUFU.TANH R144, R22 ;  /* 0x0000001600907308 */ /* 0x0003e20000002400 */
[----:B------:R-:W-:Y:S02]  /*5030*/  FFMA.FTZ R9, -R135, R135, 1 ;  /* 0x3f80000087097423 */ /* 0x000fe40000010187 */
[----:B------:R-:W-:Y:S02]  /*5040*/  FMUL.FTZ R151, R0, c[0x0][0x2ec] ;  /* 0x0000bb0000977a20 */ /* 0x000fe40000410000 */
[----:B------:R-:W-:Y:S02]  /*5050*/  FMUL.FTZ R150, R2, c[0x0][0x2ec] ;  /* 0x0000bb0002967a20 */ /* 0x000fe40000410000 */
[----:B--2---:R-:W-:Y:S02]  /*5060*/  FFMA.FTZ R0, -R155, R155, 1 ;  /* 0x3f8000009b007423 */ /* 0x004fe4000001019b */
[----:B------:R-:W-:Y:S01]  /*5070*/  FFMA.FTZ R14, R166, -UR4, R155 ;  /* 0x80000004a60e7c23 */ /* 0x000fe2000801009b */
[----:B------:R-:W2:Y:S01]  /*5080*/  MUFU.TANH R12, R12 ;  /* 0x0000000c000c7308 */ /* 0x000ea20000002400 */
[----:B---3--:R-:W-:Y:S02]  /*5090*/  FFMA.FTZ R2, -R134, R134, 1 ;  /* 0x3f80000086027423 */ /* 0x008fe40000010186 */
[----:B------:R-:W-:Y:S02]  /*50a0*/  FMUL.FTZ R155, R8, c[0x0][0x2ec] ;  /* 0x0000bb00089b7a20 */ /* 0x000fe40000410000 */
[----:B----4-:R-:W-:Y:S02]  /*50b0*/  FFMA.FTZ R19, R166, -UR4, R134 ;  /* 0x80000004a6137c23 */ /* 0x010fe40008010086 */
[----:B------:R-:W-:Y:S02]  /*50c0*/  FMUL.FTZ R166, R16, c[0x0][0x2ec] ;  /* 0x0000bb0010a67a20 */ /* 0x000fe40000410000 */
[C---:B------:R-:W-:Y:S01]  /*50d0*/  FFMA.FTZ R8, R181.reuse, -UR4, R140 ;  /* 0x80000004b5087c23 */ /* 0x040fe2000801008c */
[----:B------:R-:W3:Y:S01]  /*50e0*/  MUFU.TANH R146, R18 ;  /* 0x0000001200927308 */ /* 0x000ee20000002400 */
[----:B------:R-:W-:Y:S02]  /*50f0*/  FFMA.FTZ R16, -R140, R140, 1 ;  /* 0x3f8000008c107423 */ /* 0x000fe4000001018c */
[----:B------:R-:W-:Y:S01]  /*5100*/  FFMA.FTZ R6, R181, -UR4, R190 ;  /* 0x80000004b5067c23 */ /* 0x000fe200080100be */
[----:B------:R-:W-:Y:S01]  /*5110*/  MOV R190, R192 ;  /* 0x000000c000be7202 */ /* 0x000fe20000000f00 */
[----:B-1----:R-:W-:Y:S02]  /*5120*/  FFMA.FTZ R22, R186, -UR4, R154 ;  /* 0x80000004ba167c23 */ /* 0x002fe4000801009a */
[----:B------:R-:W-:Y:S02]  /*5130*/  FMUL.FTZ R154, R0, c[0x0][0x2ec] ;  /* 0x0000bb00009a7a20 */ /* 0x000fe40000410000 */
[----:B------:R-:W-:Y:S01]  /*5140*/  FFMA.FTZ R0, -R153, R153, 1 ;  /* 0x3f80000099007423 */ /* 0x000fe20000010199 */
[----:B------:R-:W1:Y:S01]  /*5150*/  MUFU.TANH R13, R13 ;  /* 0x0000000d000d7308 */ /* 0x000e620000002400 */
[----:B------:R-:W-:Y:S02]  /*5160*/  FFMA.FTZ R5, -R189, R189, 1 ;  /* 0x3f800000bd057423 */ /* 0x000fe400000101bd */
[----:B------:R-:W-:Y:S02]  /*5170*/  FMUL.FTZ R148, R4, c[0x0][0x2ec] ;  /* 0x0000bb0004947a20 */ /* 0x000fe40000410000 */
[----:B------:R-:W-:Y:S02]  /*5180*/  FFMA.FTZ R4, -R152, R152, 1 ;  /* 0x3f80000098047423 */ /* 0x000fe40000010198 */
[----:B------:R-:W-:Y:S02]  /*5190*/  FMUL.FTZ R181, R0, c[0x0][0x2ec] ;  /* 0x0000bb0000b57a20 */ /* 0x000fe40000410000 */
[----:B--2---:R-:W-:Y:S01]  /*51a0*/  FFMA.FTZ R0, -R12, R12, 1 ;  /* 0x3f8000000c007423 */ /* 0x004fe2000001010c */
[----:B------:R-:W2:Y:S01]  /*51b0*/  MUFU.TANH R18, R23 ;  /* 0x0000001700127308 */ /* 0x000ea20000002400 */
[----:B------:R-:W-:Y:S02]  /*51c0*/  FFMA.FTZ R15, R167, -UR4, R187 ;  /* 0x80000004a70f7c23 */ /* 0x000fe400080100bb */
[----:B------:R-:W-:Y:S02]  /*51d0*/  FMUL.FTZ R149, R5, c[0x0][0x2ec] ;  /* 0x0000bb0005957a20 */ /* 0x000fe40000410000 */
[----:B------:R-:W-:Y:S02]  /*51e0*/  FFMA.FTZ R5, -R147, R147, 1 ;  /* 0x3f80000093057423 */ /* 0x000fe40000010193 */
[----:B------:R-:W-:Y:S02]  /*51f0*/  FMUL.FTZ R186, R2, c[0x0][0x2ec] ;  /* 0x0000bb0002ba7a20 */ /* 0x000fe40000410000 */
[----:B------:R-:W-:Y:S01]  /*5200*/  FMUL.FTZ R188, R0, c[0x0][0x2ec] ;  /* 0x0000bb0000bc7a20 */ /* 0x000fe20000410000 */
[----:B------:R4:W2:Y:S01]  /*5210*/  MUFU.TANH R132, R20 ;  /* 0x0000001400847308 */ /* 0x0008a20000002400 */
[----:B------:R-:W-:Y:S02]  /*5220*/  FFMA.FTZ R11, R183, -UR4, R189 ;  /* 0x80000004b70b7c23 */ /* 0x000fe400080100bd */
[----:B---3--:R-:W-:Y:S02]  /*5230*/  FFMA.FTZ R17, -R146, R146, 1 ;  /* 0x3f80000092117423 */ /* 0x008fe40000010192 */
[----:B-1----:R-:W-:Y:S02]  /*5240*/  FFMA.FTZ R2, -R13, R13, 1 ;  /* 0x3f8000000d027423 */ /* 0x002fe4000001010d */
[----:B------:R-:W-:Y:S02]  /*5250*/  FMUL.FTZ R187, R5, c[0x0][0x2ec] ;  /* 0x0000bb0005bb7a20 */ /* 0x000fe40000410000 */
[----:B------:R-:W-:Y:S01]  /*5260*/  FFMA.FTZ R5, -R144, R144, 1 ;  /* 0x3f80000090057423 */ /* 0x000fe20000010190 */
[----:B------:R-:W-:Y:S01]  /*5270*/  MUFU.TANH R141, R26 ;  /* 0x0000001a008d7308 */ /* 0x000fe20000002400 */
[----:B------:R-:W-:Y:S02]  /*5280*/  FMUL.FTZ R189, R2, c[0x0][0x2ec] ;  /* 0x0000bb0002bd7a20 */ /* 0x000fe40000410000 */
[----:B------:R-:W-:Y:S02]  /*5290*/  FFMA.FTZ R2, -R145, R145, 1 ;  /* 0x3f80000091027423 */ /* 0x000fe40000010191 */
[----:B------:R-:W-:Y:S02]  /*52a0*/  FMUL.FTZ R185, R9, c[0x0][0x2ec] ;  /* 0x0000bb0009b97a20 */ /* 0x000fe40000410000 */
[----:B------:R-:W-:Y:S02]  /*52b0*/  FFMA.FTZ R9, R193, -UR4, R146 ;  /* 0x80000004c1097c23 */ /* 0x000fe40008010092 */
[----:B------:R-:W-:Y:S01]  /*52c0*/  FMUL.FTZ R200, R17, c[0x0][0x2ec] ;  /* 0x0000bb0011c87a20 */ /* 0x000fe20000410000 */
[----:B------:R-:W1:Y:S01]  /*52d0*/  MUFU.TANH R26, R24 ;  /* 0x00000018001a7308 */ /* 0x000e620000002400 */
[----:B------:R-:W-:Y:S02]  /*52e0*/  FMUL.FTZ R199, R16, c[0x0][0x2ec] ;  /* 0x0000bb0010c77a20 */ /* 0x000fe40000410000 */
[----:B------:R-:W-:Y:S02]  /*52f0*/  FMUL.FTZ R205, R5, c[0x0][0x2ec] ;  /* 0x0000bb0005cd7a20 */ /* 0x000fe40000410000 */
[----:B----4-:R-:W-:Y:S02]  /*5300*/  FFMA.FTZ R20, R167, -UR4, R147 ;  /* 0x80000004a7147c23 */ /* 0x010fe40008010093 */
[----:B------:R-:W-:Y:S02]  /*5310*/  FMUL.FTZ R167, R4, c[0x0][0x2ec] ;  /* 0x0000bb0004a77a20 */ /* 0x000fe40000410000 */
[----:B--2---:R-:W-:Y:S01]  /*5320*/  FFMA.FTZ R4, -R18, R18, 1 ;  /* 0x3f80000012047423 */ /* 0x004fe20000010112 */
[----:B------:R-:W2:Y:S01]  /*5330*/  MUFU.TANH R25, R25 ;  /* 0x0000001900197308 */ /* 0x000ea20000002400 */
[----:B------:R-:W-:Y:S02]  /*5340*/  FFMA.FTZ R0, -R132, R132, 1 ;  /* 0x3f80000084007423 */ /* 0x000fe40000010184 */
[----:B------:R-:W-:Y:S02]  /*5350*/  FMUL.FTZ R204, R4, c[0x0][0x2ec] ;  /* 0x0000bb0004cc7a20 */ /* 0x000fe40000410000 */
[----:B------:R-:W-:Y:S02]  /*5360*/  FMUL.FTZ R201, R0, c[0x0][0x2ec] ;  /* 0x0000bb0000c97a20 */ /* 0x000fe40000410000 */
[----:B------:R-:W-:Y:S02]  /*5370*/  FMUL.FTZ R198, R2, c[0x0][0x2ec] ;  /* 0x0000bb0002c67a20 */ /* 0x000fe40000410000 */
[----:B------:R-:W-:Y:S01]  /*5380*/  FFMA.FTZ R13, R164, -UR4, R13 ;  /* 0x80000004a40d7c23 */ /* 0x000fe2000801000d */
[----:B------:R-:W3:Y:S01]  /*5390*/  MUFU.TANH R23, R27 ;  /* 0x0000001b00177308 */ /* 0x000ee20000002400 */
[----:B------:R-:W-:Y:S02]  /*53a0*/  FFMA.FTZ R12, R163, -UR4, R12 ;  /* 0x80000004a30c7c23 */ /* 0x000fe4000801000c */
[----:B------:R-:W-:Y:S02]  /*53b0*/  FFMA.FTZ R132, R157, -UR4, R132 ;  /* 0x800000049d847c23 */ /* 0x000fe40008010084 */
[----:B-1----:R-:W-:Y:S02]  /*53c0*/  FFMA.FTZ R4, -R26, R26, 1 ;  /* 0x3f8000001a047423 */ /* 0x002fe4000001011a */
[----:B------:R-:W-:Y:S02]  /*53d0*/  FFMA.FTZ R35, R158, -UR4, R145 ;  /* 0x800000049e237c23 */ /* 0x000fe40008010091 */
[----:B------:R-:W-:Y:S01]  /*53e0*/  FMUL.FTZ R193, R4, c[0x0][0x2ec] ;  /* 0x0000bb0004c17a20 */ /* 0x000fe20000410000 */
[----:B------:R1:W4:Y:S01]  /*53f0*/  MUFU.TANH R136, R30 ;  /* 0x0000001e00887308 */ /* 0x0003220000002400 */
[C---:B------:R-:W-:Y:S02]  /*5400*/  FFMA.FTZ R26, R156.reuse, -UR4, R26 ;  /* 0x800000049c1a7c23 */ /* 0x040fe4000801001a */
[----:B--2---:R-:W-:Y:S02]  /*5410*/  FFMA.FTZ R0, -R25, R25, 1 ;  /* 0x3f80000019007423 */ /* 0x004fe40000010119 */
[----:B------:R-:W-:Y:S05]  /*5420*/  FFMA.FTZ R25, R133, -UR4, R25 ;  /* 0x8000000485197c23 */ /* 0x000fea0008010019 */
[----:B------:R2:W2:Y:S01]  /*5430*/  MUFU.TANH R135, R29 ;  /* 0x0000001d00877308 */ /* 0x0004a20000002400 */
[C---:B---3--:R-:W-:Y:S02]  /*5440*/  FFMA.FTZ R17, R165.reuse, -UR4, R23 ;  /* 0x80000004a5117c23 */ /* 0x048fe40008010017 */
[----:B------:R-:W-:Y:S07]  /*5450*/  FFMA.FTZ R27, R165, -UR4, R152 ;  /* 0x80000004a51b7c23 */ /* 0x000fee0008010098 */
[----:B------:R-:W3:Y:S01]  /*5460*/  MUFU.TANH R137, R28 ;  /* 0x0000001c00897308 */ /* 0x000ee20000002400 */
[----:B-1----:R-:W-:Y:S02]  /*5470*/  FFMA.FTZ R30, -R141, R141, 1 ;  /* 0x3f8000008d1e7423 */ /* 0x002fe4000001018d */
[----:B----4-:R-:W-:Y:S02]  /*5480*/  FFMA.FTZ R16, R156, -UR4, R136 ;  /* 0x800000049c107c23 */ /* 0x010fe40008010088 */
[----:B------:R-:W-:Y:S02]  /*5490*/  FFMA.FTZ R136, -R136, R136, 1 ;  /* 0x3f80000088887423 */ /* 0x000fe40000010188 */
[----:B------:R-:W-:Y:S03]  /*54a0*/  FMUL.FTZ R203, R30, c[0x0][0x2ec] ;  /* 0x0000bb001ecb7a20 */ /* 0x000fe60000410000 */
[----:B------:R-:W1:Y:S01]  /*54b0*/  MUFU.TANH R134, R31 ;  /* 0x0000001f00867308 */ /* 0x000e620000002400 */
[----:B--2---:R-:W-:Y:S02]  /*54c0*/  FFMA.FTZ R29, -R23, R23, 1 ;  /* 0x3f800000171d7423 */ /* 0x004fe40000010117 */
[----:B------:R-:W-:Y:S02]  /*54d0*/  FFMA.FTZ R23, R182, -UR4, R135 ;  /* 0x80000004b6177c23 */ /* 0x000fe40008010087 */
[----:B------:R-:W-:Y:S02]  /*54e0*/  FFMA.FTZ R135, -R135, R135, 1 ;  /* 0x3f80000087877423 */ /* 0x000fe40000010187 */
[----:B------:R-:W-:Y:S03]  /*54f0*/  FMUL.FTZ R202, R29, c[0x0][0x2ec] ;  /* 0x0000bb001dca7a20 */ /* 0x000fe60000410000 */
[----:B------:R-:W2:Y:S01]  /*5500*/  MUFU.TANH R140, R32 ;  /* 0x00000020008c7308 */ /* 0x000ea20000002400 */
[----:B------:R-:W-:Y:S02]  /*5510*/  FMUL.FTZ R156, R135, c[0x0][0x2ec] ;  /* 0x0000bb00879c7a20 */ /* 0x000fe40000410000 */
[----:B---3--:R-:W-:Y:S02]  /*5520*/  FFMA.FTZ R24, R183, -UR4, R137 ;  /* 0x80000004b7187c23 */ /* 0x008fe40008010089 */
[----:B------:R-:W-:Y:S02]  /*5530*/  FFMA.FTZ R137, -R137, R137, 1 ;  /* 0x3f80000089897423 */ /* 0x000fe40000010189 */
[----:B------:R-:W-:Y:S02]  /*5540*/  FMUL.FTZ R183, R0, c[0x0][0x2ec] ;  /* 0x0000bb0000b77a20 */ /* 0x000fe40000410000 */
[----:B------:R-:W-:Y:S01]  /*5550*/  FFMA.FTZ R28, R179, -UR4, R153 ;  /* 0x80000004b31c7c23 */ /* 0x000fe20008010099 */
[----:B------:R-:W3:Y:S01]  /*5560*/  MUFU.TANH R33, R34 ;  /* 0x0000002200217308 */ /* 0x000ee20000002400 */
[----:B-1----:R-:W-:Y:S02]  /*5570*/  FFMA.FTZ R133, R133, -UR4, R134 ;  /* 0x8000000485857c23 */ /* 0x002fe40008010086 */
[----:B------:R-:W-:Y:S02]  /*5580*/  FFMA.FTZ R134, -R134, R134, 1 ;  /* 0x3f80000086867423 */ /* 0x000fe40000010186 */
[----:B------:R-:W-:Y:S02]  /*5590*/  FFMA.FTZ R31, R163, -UR4, R18 ;  /* 0x80000004a31f7c23 */ /* 0x000fe40008010012 */
[----:B------:R-:W-:Y:S03]  /*55a0*/  FFMA.FTZ R18, R179, -UR4, R141 ;  /* 0x80000004b3127c23 */ /* 0x000fe6000801008d */
[----:B------:R-:W1:Y:S01]  /*55b0*/  MUFU.TANH R139, R139 ;  /* 0x0000008b008b7308 */ /* 0x000e620000002400 */
[----:B------:R-:W-:Y:S02]  /*55c0*/  FMUL.FTZ R179, R136, c[0x0][0x2ec] ;  /* 0x0000bb0088b37a20 */ /* 0x000fe40000410000 */
[----:B--2---:R-:W-:Y:S02]  /*55d0*/  FFMA.FTZ R5, -R140, R140, 1 ;  /* 0x3f8000008c057423 */ /* 0x004fe4000001018c */
[----:B------:R-:W-:Y:S02]  /*55e0*/  FFMA.FTZ R32, R164, -UR4, R144 ;  /* 0x80000004a4207c23 */ /* 0x000fe40008010090 */
[----:B------:R-:W-:Y:S02]  /*55f0*/  FMUL.FTZ R164, R137, c[0x0][0x2ec] ;  /* 0x0000bb0089a47a20 */ /* 0x000fe40000410000 */
[----:B------:R-:W-:Y:S01]  /*5600*/  FMUL.FTZ R165, R5, c[0x0][0x2ec] ;  /* 0x0000bb0005a57a20 */ /* 0x000fe20000410000 */
[----:B------:R-:W2:Y:S01]  /*5610*/  MUFU.TANH R138, R138 ;  /* 0x0000008a008a7308 */ /* 0x000ea20000002400 */
[----:B---3--:R-:W-:Y:S02]  /*5620*/  FFMA.FTZ R4, -R33, R33, 1 ;  /* 0x3f80000021047423 */ /* 0x008fe40000010121 */
[----:B------:R-:W-:Y:S02]  /*5630*/  FFMA.FTZ R34, R142, -UR4, R140 ;  /* 0x800000048e227c23 */ /* 0x000fe4000801008c */
[----:B------:R-:W-:Y:S02]  /*5640*/  FFMA.FTZ R30, R157, -UR4, R33 ;  /* 0x800000049d1e7c23 */ /* 0x000fe40008010021 */
[----:B------:R-:W-:Y:S02]  /*5650*/  FMUL.FTZ R182, R4, c[0x0][0x2ec] ;  /* 0x0000bb0004b67a20 */ /* 0x000fe40000410000 */
[----:B-1----:R-:W-:Y:S02]  /*5660*/  FFMA.FTZ R2, -R139, R139, 1 ;  /* 0x3f8000008b027423 */ /* 0x002fe4000001018b */
[----:B------:R-:W-:Y:S02]  /*5670*/  FFMA.FTZ R33, R143, -UR4, R139 ;  /* 0x800000048f217c23 */ /* 0x000fe4000801008b */
[----:B------:R-:W-:Y:S02]  /*5680*/  FMUL.FTZ R157, R2, c[0x0][0x2ec] ;  /* 0x0000bb00029d7a20 */ /* 0x000fe40000410000 */
[----:B--2---:R-:W-:Y:S02]  /*5690*/  FFMA.FTZ R0, -R138, R138, 1 ;  /* 0x3f8000008a007423 */ /* 0x004fe4000001018a */
[----:B------:R-:W-:Y:S02]  /*56a0*/  FFMA.FTZ R29, R158, -UR4, R138 ;  /* 0x800000049e1d7c23 */ /* 0x000fe4000801008a */
[----:B------:R-:W-:Y:S02]  /*56b0*/  FMUL.FTZ R158, R134, c[0x0][0x2ec] ;  /* 0x0000bb00869e7a20 */ /* 0x000fe40000410000 */
[----:B------:R-:W-:Y:S01]  /*56c0*/  FMUL.FTZ R163, R0, c[0x0][0x2ec] ;  /* 0x0000bb0000a37a20 */ /* 0x000fe20000410000 */
[----:B------:R-:W-:-:S05]  /*56d0*/  @!P0 BRA `(.L_x_1244) ;  /* 0x000000c000008947 */ /* 0x000fca0003800000 */
        /* <DEDUP_REMOVED lines=12> */
.L_x_1244:
[----:B------:R-:W-:Y:S01]  /*57a0*/  IADD3 R5, R250, UR9, RZ ;  /* 0x00000009fa057c10 */ /* 0x000fe2000fffe0ff */
        /* <DEDUP_REMOVED lines=12> */
[CC--:B------:R-:W-:Y:S02]  /*5870*/  ISETP.GE.AND P2, PT, R180.reuse, R0.reuse, PT ;  /* 0x00000000b400720c */ /* 0x0c0fe40003f46270 */
[C---:B------:R-:W-:Y:S02]  /*5880*/  IADD3 R137, R180.reuse, 0x10, RZ ;  /* 0x00000010b4897810 */ /* 0x040fe40007ffe0ff */
[C---:B------:R-:W-:Y:S02]  /*5890*/  IADD3 R136, R180.reuse, 0x11, RZ ;  /* 0x00000011b4887810 */ /* 0x040fe40007ffe0ff */
[C---:B------:R-:W-:Y:S02]  /*58a0*/  IADD3 R135, R180.reuse, 0x18, RZ ;  /* 0x00000018b4877810 */ /* 0x040fe40007ffe0ff */
[----:B------:R-:W-:Y:S02]  /*58b0*/  IADD3 R134, R180, 0x19, RZ ;  /* 0x00000019b4867810 */ /* 0x000fe40007ffe0ff */
[----:B------:R-:W-:Y:S02]  /*58c0*/  IADD3 R141, R2, UR10, RZ ;  /* 0x0000000a028d7c10 */ /* 0x000fe4000fffe0ff */
        /* <DEDUP_REMOVED lines=11> */
[----:B------:R-:W-:Y:S02]  /*5980*/  ISETP.GE.OR P1, PT, R140, R4, !P1 ;  /* 0x000000048c00720c */ /* 0x000fe40004f26670 */
        /* <DEDUP_REMOVED lines=96> */
.L_x_1245:
[C---:B------:R-:W-:Y:S01]  /*5f90*/  FMUL.FTZ R5, R241.reuse, 1.4426950216293334961 ;  /* 0x3fb8aa3bf1057820 */ /* 0x040fe20000410000 */
[----:B------:R-:W-:Y:S01]  /*5fa0*/  FSETP.NEU.FTZ.AND P0, PT, R241, -INF , PT ;  /* 0xff800000f100780b */ /* 0x000fe20003f1d000 */
[----:B------:R-:W-:Y:S01]  /*5fb0*/  FMUL.FTZ R4, R242, 1.4426950216293334961 ;  /* 0x3fb8aa3bf2047820 */ /* 0x000fe20000410000 */
[----:B------:R-:W-:Y:S01]  /*5fc0*/  UISETP.GT.AND UP0, UPT, UR8, UR19, UPT ;  /* 0x000000130800728c */ /* 0x000fe2000bf04270 */
[----:B------:R-:W-:Y:S01]  /*5fd0*/  FMUL.FTZ R2, R239, 1.4426950216293334961 ;  /* 0x3fb8aa3bef027820 */ /* 0x000fe20000410000 */
[----:B------:R-:W-:Y:S01]  /*5fe0*/  FSEL R5, R5, RZ, P0 ;  /* 0x000000ff05057208 */ /* 0x000fe20000000000 */
        /* <DEDUP_REMOVED lines=8> */
[----:B------:R-:W-:Y:S01]  /*6070*/  FSEL R2, R2, RZ, P0 ;  /* 0x000000ff02027208 */ /* 0x000fe20000000000 */
[--C-:B------:R-:W-:Y:S01]  /*6080*/  FFMA.FTZ R32, R32, c[0x0][0x23c], -R4.reuse ;  /* 0x00008f0020207a23 */ /* 0x100fe20000010804 */
[----:B------:R-:W-:Y:S01]  /*6090*/  FSETP.NEU.FTZ.AND P0, PT, R240, -INF , PT ;  /* 0xff800000f000780b */ /* 0x000fe20003f1d000 */
[----:B------:R-:W-:Y:S02]  /*60a0*/  FFMA.FTZ R31, R31, c[0x0][0x23c], -R4 ;  /* 0x00008f001f1f7a23 */ /* 0x000fe40000010804 */
[----:B------:R-:W-:Y:S01]  /*60b0*/  FFMA.FTZ R28, R28, c[0x0][0x23c], -R2 ;  /* 0x00008f001c1c7a23 */ /* 0x000fe20000010802 */
[----:B------:R-:W-:Y:S01]  /*60c0*/  FSEL R0, R0, RZ, P0 ;  /* 0x000000ff00007208 */ /* 0x000fe20000000000 */
[--C-:B------:R-:W-:Y:S01]  /*60d0*/  FFMA.FTZ R30, R30, c[0x0][0x23c], -R4.reuse ;  /* 0x00008f001e1e7a23 */ /* 0x100fe20000010804 */
[----:B------:R-:W1:Y:S01]  /*60e0*/  MUFU.EX2 R146, R6 ;  /* 0x0000000600927308 */ /* 0x000e620000000800 */
[--C-:B------:R-:W-:Y:S01]  /*60f0*/  FFMA.FTZ R11, R11, c[0x0][0x23c], -R4.reuse ;  /* 0x00008f000b0b7a23 */ /* 0x100fe20000010804 */
[----:B------:R-:W-:Y:S01]  /*6100*/  PLOP3.LUT P0, PT, PT, PT, UP0, 0x80, 0x0 ;  /* 0x000000000000781c */ /* 0x000fe20003f0f008 */
[--C-:B------:R-:W-:Y:S02]  /*6110*/  FFMA.FTZ R10, R10, c[0x0][0x23c], -R4.reuse ;  /* 0x00008f000a0a7a23 */ /* 0x100fe40000010804 */
[--C-:B------:R-:W-:Y:S02]  /*6120*/  FFMA.FTZ R9, R9, c[0x0][0x23c], -R4.reuse ;  /* 0x00008f0009097a23 */ /* 0x100fe40000010804 */
[--C-:B------:R-:W-:Y:S02]  /*6130*/  FFMA.FTZ R8, R8, c[0x0][0x23c], -R4.reuse ;  /* 0x00008f0008087a23 */ /* 0x100fe40000010804 */
[----:B------:R-:W-:Y:S01]  /*6140*/  FFMA.FTZ R4, R29, c[0x0][0x23c], -R4 ;  /* 0x00008f001d047a23 */ /* 0x000fe20000010804 */
[----:B------:R-:W-:Y:S01]  /*6150*/  MUFU.EX2 R145, R11 ;  /* 0x0000000b00917308 */ /* 0x000fe20000000800 */
[--C-:B------:R-:W-:Y:S02]  /*6160*/  FFMA.FTZ R27, R27, c[0x0][0x23c], -R2.reuse ;  /* 0x00008f001b1b7a23 */ /* 0x100fe40000010802 */
[--C-:B------:R-:W-:Y:S02]  /*6170*/  FFMA.FTZ R26, R26, c[0x0][0x23c], -R2.reuse ;  /* 0x00008f001a1a7a23 */ /* 0x100fe40000010802 */
[--C-:B------:R-:W-:Y:S02]  /*6180*/  FFMA.FTZ R25, R25, c[0x0][0x23c], -R2.reuse ;  /* 0x00008f0019197a23 */ /* 0x100fe40000010802 */
[--C-:B------:R-:W-:Y:S02]  /*6190*/  FFMA.FTZ R24, R24, c[0x0][0x23c], -R2.reuse ;  /* 0x00008f0018187a23 */ /* 0x100fe40000010802 */
[--C-:B------:R-:W-:Y:S01]  /*61a0*/  FFMA.FTZ R15, R15, c[0x0][0x23c], -R2.reuse ;  /* 0x00008f000f0f7a23 */ /* 0x100fe20000010802 */
[----:B------:R-:W2:Y:S01]  /*61b0*/  MUFU.EX2 R213, R10 ;  /* 0x0000000a00d57308 */ /* 0x000ea20000000800 */
[--C-:B------:R-:W-:Y:S02]  /*61c0*/  FFMA.FTZ R14, R14, c[0x0][0x23c], -R2.reuse ;  /* 0x00008f000e0e7a23 */ /* 0x100fe40000010802 */
[----:B------:R-:W-:Y:S02]  /*61d0*/  FFMA.FTZ R2, R23, c[0x0][0x23c], -R2 ;  /* 0x00008f0017027a23 */ /* 0x000fe40000010802 */
        /* <DEDUP_REMOVED lines=8> */
[--C-:B------:R-:W-:Y:S01]  /*6260*/  FFMA.FTZ R19, R19, c[0x0][0x23c], -R0.reuse ;  /* 0x00008f0013137a23 */ /* 0x100fe20000010800 */
[----:B------:R2:W-:Y:S01]  /*6270*/  MUFU.EX2 R228, R2 ;  /* 0x0000000200e47308 */ /* 0x0005e20000000800 */
[--C-:B------:R-:W-:Y:S02]  /*6280*/  FFMA.FTZ R18, R18, c[0x0][0x23c], -R0.reuse ;  /* 0x00008f0012127a23 */ /* 0x100fe40000010800 */
[--C-:B------:R-:W-:Y:S02]  /*6290*/  FFMA.FTZ R17, R17, c[0x0][0x23c], -R0.reuse ;  /* 0x00008f0011117a23 */ /* 0x100fe40000010800 */
[--C-:B------:R-:W-:Y:S02]  /*62a0*/  FFMA.FTZ R16, R16, c[0x0][0x23c], -R0.reuse ;  /* 0x00008f0010107a23 */ /* 0x100fe40000010800 */
[--C-:B------:R-:W-:Y:S02]  /*62b0*/  FFMA.FTZ R20, R20, c[0x0][0x23c], -R0.reuse ;  /* 0x00008f0014147a23 */ /* 0x100fe40000010800 */
[----:B------:R-:W-:Y:S01]  /*62c0*/  FFMA.FTZ R0, R133, c[0x0][0x23c], -R0 ;  /* 0x00008f0085007a23 */ /* 0x000fe20000010800 */
[----:B------:R-:W-:Y:S10]  /*62d0*/  MUFU.EX2 R231, R13 ;  /* 0x0000000d00e77308 */ /* 0x000ff40000000800 */
[----:B------:R-:W-:Y:S10]  /*62e0*/  MUFU.EX2 R230, R12 ;  /* 0x0000000c00e67308 */ /* 0x000ff40000000800 */
[----:B------:R-:W-:Y:S10]  /*62f0*/  MUFU.EX2 R233, R9 ;  /* 0x0000000900e97308 */ /* 0x000ff40000000800 */
[----:B------:R-:W-:Y:S10]  /*6300*/  MUFU.EX2 R232, R8 ;  /* 0x0000000800e87308 */ /* 0x000ff40000000800 */
[----:B------:R-:W-:Y:S10]  /*6310*/  MUFU.EX2 R212, R15 ;  /* 0x0000000f00d47308 */ /* 0x000ff40000000800 */
[----:B------:R-:W3:Y:S10]  /*6320*/  MUFU.EX2 R192, R14 ;  /* 0x0000000e00c07308 */ /* 0x000ef40000000800 */
[----:B------:R-:W-:Y:S10]  /*6330*/  MUFU.EX2 R153, R22 ;  /* 0x0000001600997308 */ /* 0x000ff40000000800 */
[----:B------:R-:W4:Y:S10]  /*6340*/  MUFU.EX2 R152, R21 ;  /* 0x0000001500987308 */ /* 0x000f340000000800 */
[----:B------:R4:W-:Y:S10]  /*6350*/  MUFU.EX2 R236, R5 ;  /* 0x0000000500ec7308 */ /* 0x0009f40000000800 */
[----:B------:R-:W-:Y:S10]  /*6360*/  MUFU.EX2 R217, R28 ;  /* 0x0000001c00d97308 */ /* 0x000ff40000000800 */
[----:B------:R-:W1:Y:S10]  /*6370*/  MUFU.EX2 R216, R27 ;  /* 0x0000001b00d87308 */ /* 0x000e740000000800 */
[----:B------:R1:W-:Y:S10]  /*6380*/  MUFU.EX2 R218, R0 ;  /* 0x0000000000da7308 */ /* 0x0003f40000000800 */
        /* <DEDUP_REMOVED lines=9> */
[----:B------:R-:W-:Y:S10]  /*6420*/  MUFU.EX2 R219, R17 ;  /* 0x0000001100db7308 */ /* 0x000ff40000000800 */
[----:B------:R-:W-:Y:S10]  /*6430*/  MUFU.EX2 R224, R26 ;  /* 0x0000001a00e07308 */ /* 0x000ff40000000800 */
[----:B------:R-:W3:Y:S10]  /*6440*/  MUFU.EX2 R222, R25 ;  /* 0x0000001900de7308 */ /* 0x000ef40000000800 */
[----:B------:R-:W-:Y:S10]  /*6450*/  MUFU.EX2 R226, R16 ;  /* 0x0000001000e27308 */ /* 0x000ff40000000800 */
[----:B------:R-:W4:Y:S01]  /*6460*/  MUFU.EX2 R229, R24 ;  /* 0x0000001800e57308 */ /* 0x000f220000000800 */
[----:B-1----:R-:W-:Y:S02]  /*6470*/  F2FP.PACK_AB R4, R146, R144 ;  /* 0x000000909204723e */ /* 0x002fe400000000ff */
[----:B--2---:R-:W-:Y:S02]  /*6480*/  F2FP.PACK_AB R2, R213, R145 ;  /* 0x00000091d502723e */ /* 0x004fe400000000ff */
[----:B---3--:R-:W-:Y:S01]  /*6490*/  F2FP.PACK_AB R6, R192, R212 ;  /* 0x000000d4c006723e */ /* 0x008fe200000000ff */
[----:B------:R1:W-:Y:S01]  /*64a0*/  STS [R197+0x19000], R4 ;  /* 0x01900004c5007388 */ /* 0x0003e20000000800 */
[----:B----4-:R-:W-:Y:S02]  /*64b0*/  F2FP.PACK_AB R5, R152, R153 ;  /* 0x000000999805723e */ /* 0x010fe400000000ff */
[----:B------:R-:W-:Y:S01]  /*64c0*/  F2FP.PACK_AB R0, R216, R217 ;  /* 0x000000d9d800723e */ /* 0x000fe200000000ff */
[----:B------:R2:W-:Y:S01]  /*64d0*/  STS [R197+0x19400], R2 ;  /* 0x01940002c5007388 */ /* 0x0005e20000000800 */
[----:B-1----:R-:W-:Y:S02]  /*64e0*/  F2FP.PACK_AB R4, R230, R231 ;  /* 0x000000e7e604723e */ /* 0x002fe400000000ff */
[----:B--2---:R-:W-:Y:S03]  /*64f0*/  F2FP.PACK_AB R2, R232, R233 ;  /* 0x000000e9e802723e */ /* 0x004fe600000000ff */
[----:B------:R1:W-:Y:S04]  /*6500*/  STS [R196+0x19000], R4 ;  /* 0x01900004c4007388 */ /* 0x0003e80000000800 */
[----:B------:R2:W-:Y:S04]  /*6510*/  STS [R196+0x19400], R2 ;  /* 0x01940002c4007388 */ /* 0x0005e80000000800 */
[----:B------:R3:W-:Y:S04]  /*6520*/  STS [R197+0x1a000], R6 ;  /* 0x01a00006c5007388 */ /* 0x0007e80000000800 */
[----:B------:R4:W-:Y:S04]  /*6530*/  STS [R197+0x1a400], R5 ;  /* 0x01a40005c5007388 */ /* 0x0009e80000000800 */
[----:B------:R4:W-:Y:S01]  /*6540*/  STS [R196+0x1a000], R0 ;  /* 0x01a00000c4007388 */ /* 0x0009e20000000800 */
[----:B-1----:R-:W-:Y:S02]  /*6550*/  F2FP.PACK_AB R4, R223, R225 ;  /* 0x000000e1df04723e */ /* 0x002fe400000000ff */
[----:B--2---:R-:W-:Y:S02]  /*6560*/  F2FP.PACK_AB R2, R236, R237 ;  /* 0x000000edec02723e */ /* 0x004fe400000000ff */
[----:B---3--:R-:W-:Y:S02]  /*6570*/  F2FP.PACK_AB R6, R214, R215 ;  /* 0x000000d7d606723e */ /* 0x008fe400000000ff */
[----:B----4-:R-:W-:Y:S03]  /*6580*/  F2FP.PACK_AB R5, R227, R221 ;  /* 0x000000dde305723e */ /* 0x010fe600000000ff */
[----:B------:R1:W-:Y:S01]  /*6590*/  STS [R196+0x1a400], R6 ;  /* 0x01a40006c4007388 */ /* 0x0003e20000000800 */
[----:B------:R-:W-:Y:S03]  /*65a0*/  F2FP.PACK_AB R0, R234, R235 ;  /* 0x000000ebea00723e */ /* 0x000fe600000000ff */
        /* <DEDUP_REMOVED lines=81> */
[C---:B------:R-:W-:Y:S04]  /*6ac0*/  HMMA.16816.F32 R16, R140.reuse, R134, R16 ;  /* 0x000000868c10723c */ /* 0x040fe80000001810 */
[----:B------:R-:W-:Y:S02]  /*6ad0*/  FADD.FTZ R5, -R161, R5 ;  /* 0x00000005a1057221 */ /* 0x000fe40000010100 */
[----:B------:R-:W-:Y:S02]  /*6ae0*/  FADD.FTZ R6, -R162, R6 ;  /* 0x00000006a2067221 */ /* 0x000fe40000010100 */
[----:B------:R-:W-:Y:S04]  /*6af0*/  FMUL.FTZ R4, R144, R4 ;  /* 0x0000000490047220 */ /* 0x000fe80000410000 */
[----:B------:R-:W-:Y:S02]  /*6b00*/  FMUL.FTZ R5, R146, R5 ;  /* 0x0000000592057220 */ /* 0x000fe40000410000 */
[----:B------:R-:W-:Y:S02]  /*6b10*/  FMUL.FTZ R6, R145, R6 ;  /* 0x0000000691067220 */ /* 0x000fe40000410000 */
[C---:B------:R-:W-:Y:S01]  /*6b20*/  FADD.FTZ R9, -R160.reuse, R9 ;  /* 0x00000009a0097221 */ /* 0x040fe20000010100 */
[----:B------:R-:W1:Y:S01]  /*6b30*/  LDSM.16.M88.4 R144, [R169+0x13400] ;  /* 0x01340000a990783b */ /* 0x000e620000000200 */
[C---:B------:R-:W-:Y:S02]  /*6b40*/  FADD.FTZ R10, -R159.reuse, R10 ;  /* 0x0000000a9f0a7221 */ /* 0x040fe40000010100 */
[----:B------:R-:W-:Y:S02]  /*6b50*/  FADD.FTZ R11, -R159, R11 ;  /* 0x0000000b9f0b7221 */ /* 0x000fe40000010100 */
[C---:B------:R-:W-:Y:S02]  /*6b60*/  FADD.FTZ R12, -R160.reuse, R12 ;  /* 0x0000000ca00c7221 */ /* 0x040fe40000010100 */
[----:B------:R-:W-:Y:S02]  /*6b70*/  FADD.FTZ R13, -R160, R13 ;  /* 0x0000000da00d7221 */ /* 0x000fe40000010100 */
[----:B------:R-:W-:Y:S02]  /*6b80*/  FADD.FTZ R7, -R162, R7 ;  /* 0x00000007a2077221 */ /* 0x000fe40000010100 */
        /* <DEDUP_REMOVED lines=14> */
[----:B------:R-:W-:Y:S01]  /*6c70*/  FMUL.FTZ R153, R149, R6 ;  /* 0x0000000695997220 */ /* 0x000fe20000410000 */
[-C--:B-1----:R-:W-:Y:S03]  /*6c80*/  HMMA.16816.F32 R20, R140, R144.reuse, R20 ;  /* 0x000000908c14723c */ /* 0x082fe60000001814 */
[----:B------:R-:W-:Y:S02]  /*6c90*/  FMUL.FTZ R14, R215, R14 ;  /* 0x0000000ed70e7220 */ /* 0x000fe40000410000 */
[----:B------:R-:W-:Y:S02]  /*6ca0*/  FMUL.FTZ R15, R214, R15 ;  /* 0x0000000fd60f7220 */ /* 0x000fe40000410000 */
[----:B------:R-:W-:Y:S01]  /*6cb0*/  FMUL.FTZ R13, R154, R9 ;  /* 0x000000099a0d7220 */ /* 0x000fe20000410000 */
[C---:B------:R-:W-:Y:S04]  /*6cc0*/  HMMA.16816.F32 R24, R136.reuse, R144, R24 ;  /* 0x000000908818723c */ /* 0x040fe80000001818 */
[----:B------:R-:W-:Y:S02]  /*6cd0*/  FMUL.FTZ R149, R166, R10 ;  /* 0x0000000aa6957220 */ /* 0x000fe40000410000 */
[----:B------:R-:W-:Y:S02]  /*6ce0*/  FMUL.FTZ R9, R231, R16 ;  /* 0x00000010e7097220 */ /* 0x000fe40000410000 */
[----:B------:R-:W-:Y:S01]  /*6cf0*/  FMUL.FTZ R144, R185, R11 ;  /* 0x0000000bb9907220 */ /* 0x000fe20000410000 */
[-C--:B------:R-:W-:Y:S03]  /*6d00*/  HMMA.16816.F32 R28, R136, R146.reuse, R28 ;  /* 0x00000092881c723c */ /* 0x080fe6000000181c */
[----:B------:R-:W-:Y:S02]  /*6d10*/  FMUL.FTZ R11, R230, R17 ;  /* 0x00000011e60b7220 */ /* 0x000fe40000410000 */
[----:B------:R-:W-:Y:S02]  /*6d20*/  FMUL.FTZ R12, R233, R18 ;  /* 0x00000012e90c7220 */ /* 0x000fe40000410000 */
        /* <DEDUP_REMOVED lines=8> */
[----:B------:R-:W-:Y:S02]  /*6db0*/  FMUL.FTZ R23, R223, R23 ;  /* 0x00000017df177220 */ /* 0x000fe40000410000 */
        /* <DEDUP_REMOVED lines=46> */
[----:B------:R-:W-:Y:S01]  /*70a0*/  IADD3 R164, R206, 0x40, RZ ;  /* 0x00000040cea47810 */ /* 0x000fe20007ffe0ff */
[----:B------:R-:W-:Y:S02]  /*70b0*/  FMUL.FTZ R20, R156, R20 ;  /* 0x000000149c147220 */ /* 0x000fe40000410000 */
[----:B------:R-:W-:Y:S02]  /*70c0*/  FMUL.FTZ R23, R179, R23 ;  /* 0x00000017b3177220 */ /* 0x000fe40000410000 */
[----:B------:R-:W-:Y:S02]  /*70d0*/  FMUL.FTZ R22, R158, R22 ;  /* 0x000000169e167220 */ /* 0x000fe40000410000 */
[----:B------:R-:W-:Y:S01]  /*70e0*/  FMUL.FTZ R17, R165, R17 ;  /* 0x00000011a5117220 */ /* 0x000fe20000410000 */
[----:B------:R-:W-:Y:S01]  /*70f0*/  IADD3 R165, R206, 0x20, RZ ;  /* 0x00000020cea57810 */ /* 0x000fe20007ffe0ff */
        /* <DEDUP_REMOVED lines=52> */
.L_x_1246:
        /* <DEDUP_REMOVED lines=138> */
.L_x_1247:
        /* <DEDUP_REMOVED lines=442> */
.L_x_1249:
        /* <DEDUP_REMOVED lines=19> */
.L_x_1250:
        /* <DEDUP_REMOVED lines=54> */
.L_x_1252:
[----:B------:R-:W-:Y:S05]  /*9d10*/  BSYNC B0 ;  /* 0x0000000000007941 */ /* 0x000fea0003800000 */
.L_x_1251:
        /* <DEDUP_REMOVED lines=20> */
.L_x_1254:
[----:B------:R-:W-:Y:S05]  /*9e60*/  BSYNC B0 ;  /* 0x0000000000007941 */ /* 0x000fea0003800000 */
.L_x_1253:
        /* <DEDUP_REMOVED lines=29> */
.L_x_1256:
[----:B------:R-:W-:Y:S05]  /*a040*/  BSYNC B0 ;  /* 0x0000000000007941 */ /* 0x000fea0003800000 */
.L_x_1255:
        /* <DEDUP_REMOVED lines=16> */
.L_x_1230:
[----:B------:R-:W-:Y:S05]  /*a150*/  BSYNC B1 ;  /* 0x0000000000017941 */ /* 0x000fea0003800000 */
.L_x_1216:
        /* <DEDUP_REMOVED lines=11> */
.L_x_1257:
[----:B------:R-:W-:Y:S05]  /*a210*/  EXIT ;  /* 0x000000000000794d */ /* 0x000fea0003800000 */
.L_x_1259:
        /* <DEDUP_REMOVED lines=14> */
.L_x_1312:


//--------------------- .text._ZN5flash25flash_bwd_dot_do_o_kernelILb0E23Flash_bwd_kernel_traitsILi96ELi64ELi128ELi8ELi2ELi4ELi4ELb0ELb0EN7cutlass6half_tE19Flash_kernel_traitsILi96ELi64ELi128ELi8ES3_EEEEvNS_16Flash_bwd_paramsE --------------------------
	.section	.text._ZN5flash25flash_bwd_dot_do_o_kernelILb0E23Flash_bwd_kernel_traitsILi96ELi64ELi128ELi8ELi2ELi4ELi4ELb0ELb0EN7cutlass6half_tE19Flash_kernel_traitsILi96ELi64ELi128ELi8ES3_EEEEvNS_16Flash_bwd_paramsE,"ax",@progbits
	.sectioninfo	@"SHI_REGISTERS=43"
	.align	128
        .global         _ZN5flash25flash_bwd_dot_do_o_kernelILb0E23Flash_bwd_kernel_traitsILi96ELi64ELi128ELi8ELi2ELi4ELi4ELb0ELb0EN7cutlass6half_tE19Flash_kernel_traitsILi96ELi64ELi128ELi8ES3_EEEEvNS_16Flash_bwd_paramsE
        .type           _ZN5flash25flash_bwd_dot_do_o_kernelILb0E23Flash_bwd_kernel_traitsILi96ELi64ELi128ELi8ELi2ELi4ELi4ELb0ELb0EN7cutlass6half_tE19Flash_kernel_traitsILi96ELi64ELi128ELi8ES3_EEEEvNS_16Flash_bwd_paramsE,@function
        .size           _ZN5flash25flash_bwd_dot_do_o_kernelILb0E23Flash_bwd_kernel_traitsILi96ELi64ELi128ELi8ELi2ELi4ELi4ELb0ELb0EN7cutlass6half_tE19Flash_kernel_traitsILi96ELi64ELi128ELi8ES3_EEEEvNS_16Flash_bwd_paramsE,(.L_x_1313 - _ZN5flash25flash_bwd_dot_do_o_kernelILb0E23Flash_bwd_kernel_traitsILi96ELi64ELi128ELi8ELi2ELi4ELi4ELb0ELb0EN7cutlass6half_tE19Flash_kernel_traitsILi96ELi64ELi128ELi8ES3_EEEEvNS_16Flash_bwd_paramsE)
        .other          _ZN5flash25flash_bwd_dot_do_o_kernelILb0E23Flash_bwd_kernel_traitsILi96ELi64ELi128ELi8ELi2ELi4ELi4ELb0ELb0EN7cutlass6half_tE19Flash_kernel_traitsILi96ELi64ELi128ELi8ES3_EEEEvNS_16Flash_bwd_paramsE,@"STO_CUDA_ENTRY STV_DEFAULT"
_ZN5flash25flash_bwd_dot_do_o_kernelILb0E23Flash_bwd_kernel_traitsILi96ELi64ELi128ELi8ELi2ELi4ELi4ELb0ELb0EN7cutlass6half_tE19Flash_kernel_traitsILi96ELi64ELi128ELi8ES3_EEEEvNS_16Flash_bwd_paramsE:
.text._ZN5flash25flash_bwd_dot_do_o_kernelILb0E23Flash_bwd_kernel_traitsILi96ELi64ELi128ELi8ELi2ELi4ELi4ELb0ELb0EN7cutlass6half_tE19Flash_kernel_traitsILi96ELi64ELi128ELi8ES3_EEEEvNS_16Flash_bwd_paramsE:
        /* <DEDUP_REMOVED lines=47> */
.L_x_1260:
[----:B01----:R-:W-:-:S04]  /*02f0*/  IMAD R12, R12, c[0x0][0x1c0], R29 ;  /* 0x000070000c0c7a24 */ /* 0x003fc800078e021d */
[----:B------:R-:W-:Y:S02]  /*0300*/  IMAD R12, R12, c[0x0][0x224], RZ ;  /* 0x000089000c0c7a24 */ /* 0x000fe400078e02ff */
.L_x_1261:
        /* <DEDUP_REMOVED lines=45> */
.L_x_1263:
[----:B------:R-:W-:Y:S05]  /*05e0*/  BSYNC B0 ;  /* 0x0000000000007941 */ /* 0x000fea0003800000 */
.L_x_1262:
        /* <DEDUP_REMOVED lines=39> */
.L_x_1265:
[----:B------:R-:W-:Y:S05]  /*0860*/  BSYNC B0 ;  /* 0x0000000000007941 */ /* 0x000fea0003800000 */
.L_x_1264:
        /* <DEDUP_REMOVED lines=88> */
.L_x_1266:
        /* <DEDUP_REMOVED lines=9> */
.L_x_1313:


//--------------------- .text._ZN5flash25flash_bwd_dot_do_o_kernelILb1E23Flash_bwd_kernel_traitsILi96ELi64ELi128ELi8ELi2ELi4ELi4ELb0ELb0EN7cutlass6half_tE19Flash_kernel_traitsILi96ELi64ELi128ELi8ES3_EEEEvNS_16Flash_bwd_paramsE --------------------------
	.section	.text._ZN5flash25flash_bwd_dot_do_o_kernelILb1E23Flash_bwd_kernel_traitsILi96ELi64ELi128ELi8ELi2ELi4ELi4ELb0ELb0EN7cutlass6half_tE19Flash_kernel_traitsILi96ELi64ELi128ELi8ES3_EEEEvNS_16Flash_bwd_paramsE,"ax",@progbits
	.sectioninfo	@"SHI_REGISTERS=45"
	.align	128
        .global         _ZN5flash25flash_bwd_dot_do_o_kernelILb1E23Flash_bwd_kernel_traitsILi96ELi64ELi128ELi8ELi2ELi4ELi4ELb0ELb0EN7cutlass6half_tE19Flash_kernel_traitsILi96ELi64ELi128ELi8ES3_EEEEvNS_16Flash_bwd_paramsE
        .type           _ZN5flash25flash_bwd_dot_do_o_kernelILb1E23Flash_bwd_kernel_traitsILi96ELi64ELi128ELi8ELi2ELi4ELi4ELb0ELb0EN7cutlass6half_tE19Flash_kernel_traitsILi96ELi64ELi128ELi8ES3_EEEEvNS_16Flash_bwd_paramsE,@function
        .size           _ZN5flash25flash_bwd_dot_do_o_kernelILb1E23Flash_bwd_kernel_traitsILi96ELi64ELi128ELi8ELi2ELi4ELi4ELb0ELb0EN7cutlass6half_tE19Flash_kernel_traitsILi96ELi64ELi128ELi8ES3_EEEEvNS_16Flash_bwd_paramsE,(.L_x_1314 - _ZN5flash25flash_bwd_dot_do_o_kernelILb1E23Flash_bwd_kernel_traitsILi96ELi64ELi128ELi8ELi2ELi4ELi4ELb0ELb0EN7cutlass6half_tE19Flash_kernel_traitsILi96ELi64ELi128ELi8ES3_EEEEvNS_16Flash_bwd_paramsE)
        .other          _ZN5flash25flash_bwd_dot_do_o_kernelILb1E23Flash_bwd_kernel_traitsILi96ELi64ELi128ELi8ELi2ELi4ELi4ELb0ELb0EN7cutlass6half_tE19Flash_kernel_traitsILi96ELi64ELi128ELi8ES3_EEEEvNS_16Flash_bwd_paramsE,@"STO_CUDA_ENTRY STV_DEFAULT"
_ZN5flash25flash_bwd_dot_do_o_kernelILb1E23Flash_bwd_kernel_traitsILi96ELi64ELi128ELi8ELi2ELi4ELi4ELb0ELb0EN7cutlass6half_tE19Flash_kernel_traitsILi96ELi64ELi128ELi8ES3_EEEEvNS_16Flash_bwd_paramsE:
.text._ZN5flash25flash_bwd_dot_do_o_kernelILb1E23Flash_bwd_kernel_traitsILi96ELi64ELi128ELi8ELi2ELi4ELi4ELb0ELb0EN7cutlass6half_tE19Flash_kernel_traitsILi96ELi64ELi128ELi8ES3_EEEEvNS_16Flash_bwd_paramsE:
        /* <DEDUP_REMOVED lines=82> */
.L_x_1267:
[----:B-1----:R-:W-:-:S04]  /*0520*/  IMAD R6, R6, c[0x0][0x1c0], R32 ;  /* 0x0000700006067a24 */ /* 0x002fc800078e0220 */
[----:B------:R-:W-:Y:S02]  /*0530*/  IMAD R42, R6, c[0x0][0x224], RZ ;  /* 0x00008900062a7a24 */ /* 0x000fe400078e02ff */
.L_x_1268:
        /* <DEDUP_REMOVED lines=54> */
.L_x_1270:
[----:B------:R-:W-:Y:S05]  /*08a0*/  BSYNC B0 ;  /* 0x0000000000007941 */ /* 0x000fea0003800000 */
.L_x_1269:
        /* <DEDUP_REMOVED lines=38> */
.L_x_1272:
[----:B------:R-:W-:Y:S05]  /*0b10*/  BSYNC B0 ;  /* 0x0000000000007941 */ /* 0x000fea0003800000 */
.L_x_1271:
        /* <DEDUP_REMOVED lines=95> */
.L_x_1273:
        /* <DEDUP_REMOVED lines=15> */
.L_x_1314:


//--------------------- .nv.shared._ZN5flash44flash_bwd_dq_dk_dv_loop_seqk_parallel_kernelI23Flash_bwd_kernel_traitsILi96ELi64ELi128ELi8ELi2ELi4ELi4ELb1ELb0EN7cutlass6half_tE19Flash_kernel_traitsILi96ELi64ELi128ELi8ES3_EELb0ELb0ELb0ELb0ELb0ELb1ELb0EEEvNS_16Flash_bwd_paramsE --------------------------
	.section	.nv.shared._ZN5flash44flash_bwd_dq_dk_dv_loop_seqk_parallel_kernelI23Flash_bwd_kernel_traitsILi96ELi64ELi128ELi8ELi2ELi4ELi4ELb1ELb0EN7cutlass6half_tE19Flash_kernel_traitsILi96ELi64ELi128ELi8ES3_EELb0ELb0ELb0ELb0ELb0ELb1ELb0EEEvNS_16Flash_bwd_paramsE,"aw",@nobits
	.sectionflags	@""
	.align	16


//--------------------- .nv.global                --------------------------
	.section	.nv.global,"aw",@nobits
.nv.global:
	.type		_ZN65_INTERNAL_d347571c_29_flash_bwd_hdim96_fp16_sm80_cu_93b96ec2_33034cute1_E,@object
	.size		_ZN65_INTERNAL_d347571c_29_flash_bwd_hdim96_fp16_sm80_cu_93b96ec2_33034cute1_E,(_ZN65_INTERNAL_d347571c_29_flash_bwd_hdim96_fp16_sm80_cu_93b96ec2_33034cuda3std3__45__cpo6cbeginE - _ZN65_INTERNAL_d347571c_29_flash_bwd_hdim96_fp16_sm80_cu_93b96ec2_33034cute1_E)
_ZN65_INTERNAL_d347571c_29_flash_bwd_hdim96_fp16_sm80_cu_93b96ec2_33034cute1_E:
	.zero		1
	.type		_ZN65_INTERNAL_d347571c_29_flash_bwd_hdim96_fp16_sm80_cu_93b96ec2_33034cuda3std3__45__cpo6cbeginE,@object
	.size		_ZN65_INTERNAL_d347571c_29_flash_bwd_hdim96_fp16_sm80_cu_93b96ec2_33034cuda3std3__45__cpo6cbeginE,(_ZN65_INTERNAL_d347571c_29_flash_bwd_hdim96_fp16_sm80_cu_93b96ec2_33034cuda3std3__48in_placeE - _ZN65_INTERNAL_d347571c_29_flash_bwd_hdim96_fp16_sm80_cu_93b96ec2_33034cuda3std3__45__cpo6cbeginE)
_ZN65_INTERNAL_d347571c_29_flash_bwd_hdim96_fp16_sm80_cu_93b96ec2_33034cuda3std3__45__cpo6cbeginE:
	.zero		1
	.type		_ZN65_INTERNAL_d347571c_29_flash_bwd_hdim96_fp16_sm80_cu_93b96ec2_33034cuda3std3__48in_placeE,@object
	.size		_ZN65_INTERNAL_d347571c_29_flash_bwd_hdim96_fp16_sm80_cu_93b96ec2_33034cuda3std3__48in_placeE,(_ZN65_INTERNAL_d347571c_29_flash_bwd_hdim96_fp16_sm80_cu_93b96ec2_33034cuda3std6ranges3__45__cpo9iter_moveE - _ZN65_INTERNAL_d347571c_29_flash_bwd_hdim96_fp16_sm80_cu_93b96ec2_33034cuda3std3__48in_placeE)
_ZN65_INTERNAL_d347571c_29_flash_bwd_hdim96_fp16_sm80_cu_93b96ec2_33034cuda3std3__48in_placeE:
	.zero		1
	.type		_ZN65_INTERNAL_d347571c_29_flash_bwd_hdim96_fp16_sm80_cu_93b96ec2_33034cuda3std6ranges3__45__cpo9iter_moveE,@object
	.size		_ZN65_INTERNAL_d347571c_29_flash_bwd_hdim96_fp16_sm80_cu_93b96ec2_33034cuda3std6ranges3__45__cpo9iter_moveE,(_ZN65_INTERNAL_d347571c_29_flash_bwd_hdim96_fp16_sm80_cu_93b96ec2_33034cuda3std3__45__cpo5beginE - _ZN65_INTERNAL_d347571c_29_flash_bwd_hdim96_fp16_sm80_cu_93b96ec2_33034cuda3std6ranges3__45__cpo9iter_moveE)
_ZN65_INTERNAL_d347571c_29_flash_bwd_hdim96_fp16_sm80_cu_93b96ec2_33034cuda3std6ranges3__45__cpo9iter_moveE:
	.zero		1
	.type		_ZN65_INTERNAL_d347571c_29_flash_bwd_hdim96_fp16_sm80_cu_93b96ec2_33034cuda3std3__45__cpo5beginE,@object
	.size		_ZN65_INTERNAL_d347571c_29_flash_bwd_hdim96_fp16_sm80_cu_93b96ec2_33034cuda3std3__45__cpo5beginE,(_ZN65_INTERNAL_d347571c_29_flash_bwd_hdim96_fp16_sm80_cu_93b96ec2_33034cuda3std3__467_GLOBAL__N__d347571c_29_flash_bwd_hdim96_fp16_sm80_cu_93b96ec2_33036ignoreE - _ZN65_INTERNAL_d347571c_29_flash_bwd_hdim96_fp16_sm80_cu_93b96ec2_33034cuda3std3__45__cpo5beginE)
_ZN65_INTERNAL_d347571c_29_flash_bwd_hdim96_fp16_sm80_cu_93b96ec2_33034cuda3std3__45__cpo5beginE:
	.zero		1
	.type		_ZN65_INTERNAL_d347571c_29_flash_bwd_hdim96_fp16_sm80_cu_93b96ec2_33034cuda3std3__467_GLOBAL__N__d347571c_29_flash_bwd_hdim96_fp16_sm80_cu_93b96ec2_33036ignoreE,@object
	.size		_ZN65_INTERNAL_d347571c_29_flash_bwd_hdim96_fp16_sm80_cu_93b96ec2_33034cuda3std3__467_GLOBAL__N__d347571c_29_flash_bwd_hdim96_fp16_sm80_cu_93b96ec2_33036ignoreE,(_ZN65_INTERNAL_d347571c_29_flash_bwd_hdim96_fp16_sm80_cu_93b96ec2_33034cute7productE - _ZN65_INTERNAL_d347571c_29_flash_bwd_hdim96_fp16_sm80_cu_93b96ec2_33034cuda3std3__467_GLOBAL__N__d347571c_29_flash_bwd_hdim96_fp16_sm80_cu_93b96ec2_33036ignoreE)
_ZN65_INTERNAL_d347571c_29_flash_bwd_hdim96_fp16_sm80_cu_93b96ec2_33034cuda3std3__467_GLOBAL__N__d347571c_29_flash_bwd_hdim96_fp16_sm80_cu_93b96ec2_33036ignoreE:
	.zero		1
	.type		_ZN65_INTERNAL_d347571c_29_flash_bwd_hdim96_fp16_sm80_cu_93b96ec2_33034cute7productE,@object
	.size		_ZN65_INTERNAL_d347571c_29_flash_bwd_hdim96_fp16_sm80_cu_93b96ec2_33034cute7productE,(_ZN65_INTERNAL_d347571c_29_flash_bwd_hdim96_fp16_sm80_cu_93b96ec2_33034cuda3std3__45__cpo3endE - _ZN65_INTERNAL_d347571c_29_flash_bwd_hdim96_fp16_sm80_cu_93b96ec2_33034cute7productE)
_ZN65_INTERNAL_d347571c_29_flash_bwd_hdim96_fp16_sm80_cu_93b96ec2_33034cute7productE:
	.zero		1
	.type		_ZN65_INTERNAL_d347571c_29_flash_bwd_hdim96_fp16_sm80_cu_93b96ec2_33034cuda3std3__45__cpo3endE,@object
	.size		_ZN65_INTERNAL_d347571c_29_flash_bwd_hdim96_fp16_sm80_cu_93b96ec2_33034cuda3std3__45__cpo3endE,(_ZN65_INTERNAL_d347571c_29_flash_bwd_hdim96_fp16_sm80_cu_93b96ec2_33034cuda3std3__419piecewise_constructE - _ZN65_INTERNAL_d347571c_29_flash_bwd_hdim96_fp16_sm80_cu_93b96ec2_33034cuda3std3__45__cpo3endE)
_ZN65_INTERNAL_d347571c_29_flash_bwd_hdim96_fp16_sm80_cu_93b96ec2_33034cuda3std3__45__cpo3endE:
	.zero		1
	.type		_ZN65_INTERNAL_d347571c_29_flash_bwd_hdim96_fp16_sm80_cu_93b96ec2_33034cuda3std3__419piecewise_constructE,@object
	.size		_ZN65_INTERNAL_d347571c_29_flash_bwd_hdim96_fp16_sm80_cu_93b96ec2_33034cuda3std3__419piecewise_constructE,(_ZN65_INTERNAL_d347571c_29_flash_bwd_hdim96_fp16_sm80_cu_93b96ec2_33034cuda3std3__45__cpo4cendE - _ZN65_INTERNAL_d347571c_29_flash_bwd_hdim96_fp16_sm80_cu_93b96ec2_33034cuda3std3__419piecewise_constructE)
_ZN65_INTERNAL_d347571c_29_flash_bwd_hdim96_fp16_sm80_cu_93b96ec2_33034cuda3std3__419piecewise_constructE:
	.zero		1
	.type		_ZN65_INTERNAL_d347571c_29_flash_bwd_hdim96_fp16_sm80_cu_93b96ec2_33034cuda3std3__45__cpo4cendE,@object
	.size		_ZN65_INTERNAL_d347571c_29_flash_bwd_hdim96_fp16_sm80_cu_93b96ec2_33034cuda3std3__45__cpo4cendE,(_ZN65_INTERNAL_d347571c_29_flash_bwd_hdim96_fp16_sm80_cu_93b96ec2_33034cuda3std6ranges3__45__cpo4swapE - _ZN65_INTERNAL_d347571c_29_flash_bwd_hdim96_fp16_sm80_cu_93b96ec2_33034cuda3std3__45__cpo4cendE)
_ZN65_INTERNAL_d347571c_29_flash_bwd_hdim96_fp16_sm80_cu_93b96ec2_33034cuda3std3__45__cpo4cendE:
	.zero		1
	.type		_ZN65_INTERNAL_d347571c_29_flash_bwd_hdim96_fp16_sm80_cu_93b96ec2_33034cuda3std6ranges3__45__cpo4swapE,@object
	.size		_ZN65_INTERNAL_d347571c_29_flash_bwd_hdim96_fp16_sm80_cu_93b96ec2_33034cuda3std6ranges3__45__cpo4swapE,(.L_7 - _ZN65_INTERNAL_d347571c_29_flash_bwd_hdim96_fp16_sm80_cu_93b96ec2_33034cuda3std6ranges3__45__cpo4swapE)
_ZN65_INTERNAL_d347571c_29_flash_bwd_hdim96_fp16_sm80_cu_93b96ec2_33034cuda3std6ranges3__45__cpo4swapE:
	.zero		1
.L_7:


//--------------------- .nv.shared._ZN5flash44flash_bwd_dq_dk_dv_loop_seqk_parallel_kernelI23Flash_bwd_kernel_traitsILi96ELi64ELi128ELi8ELi2ELi4ELi4ELb1ELb0EN7cutlass6half_tE19Flash_kernel_traitsILi96ELi64ELi128ELi8ES3_EELb0ELb0ELb0ELb0ELb0ELb0ELb0EEEvNS_16Flash_bwd_paramsE --------------------------
	.section	.nv.shared._ZN5flash44flash_bwd_dq_dk_dv_loop_seqk_parallel_kernelI23Flash_bwd_kernel_traitsILi96ELi64ELi128ELi8ELi2ELi4ELi4ELb1ELb0EN7cutlass6half_tE19Flash_kernel_traitsILi96ELi64ELi128ELi8ES3_EELb0ELb0ELb0ELb0ELb0ELb0ELb0EEEvNS_16Flash_bwd_paramsE,"aw",@nobits
	.sectionflags	@""
	.align	16


//--------------------- .nv.shared._ZN5flash44flash_bwd_dq_dk_dv_loop_seqk_parallel_kernelI23Flash_bwd_kernel_traitsILi96ELi64ELi128ELi8ELi2ELi4ELi4ELb1ELb0EN7cutlass6half_tE19Flash_kernel_traitsILi96ELi64ELi128ELi8ES3_EELb0ELb0ELb1ELb0ELb0ELb0ELb0EEEvNS_16Flash_bwd_paramsE --------------------------
	.section	.nv.shared._ZN5flash44flash_bwd_dq_dk_dv_loop_seqk_parallel_kernelI23Flash_bwd_kernel_traitsILi96ELi64ELi128ELi8ELi2ELi4ELi4ELb1ELb0EN7cutlass6half_tE19Flash_kernel_traitsILi96ELi64ELi128ELi8ES3_EELb0ELb0ELb1ELb0ELb0ELb0ELb0EEEvNS_16Flash_bwd_paramsE,"aw",@nobits
	.sectionflags	@""
	.align	16


//--------------------- .nv.shared._ZN5flash44flash_bwd_dq_dk_dv_loop_seqk_parallel_kernelI23Flash_bwd_kernel_traitsILi96ELi64ELi128ELi8ELi2ELi4ELi4ELb1ELb0EN7cutlass6half_tE19Flash_kernel_traitsILi96ELi64ELi128ELi8ES3_EELb0ELb0ELb0ELb0ELb1ELb1ELb0EEEvNS_16Flash_bwd_paramsE --------------------------
	.section	.nv.shared._ZN5flash44flash_bwd_dq_dk_dv_loop_seqk_parallel_kernelI23Flash_bwd_kernel_traitsILi96ELi64ELi128ELi8ELi2ELi4ELi4ELb1ELb0EN7cutlass6half_tE19Flash_kernel_traitsILi96ELi64ELi128ELi8ES3_EELb0ELb0ELb0ELb0ELb1ELb1ELb0EEEvNS_16Flash_bwd_paramsE,"aw",@nobits
	.sectionflags	@""
	.align	16


//--------------------- .nv.shared._ZN5flash44flash_bwd_dq_dk_dv_loop_seqk_parallel_kernelI23Flash_bwd_kernel_traitsILi96ELi64ELi128ELi8ELi2ELi4ELi4ELb1ELb0EN7cutlass6half_tE19Flash_kernel_traitsILi96ELi64ELi128ELi8ES3_EELb0ELb0ELb0ELb1ELb0ELb0ELb0EEEvNS_16Flash_bwd_paramsE --------------------------
	.section	.nv.shared._ZN5flash44flash_bwd_dq_dk_dv_loop_seqk_parallel_kernelI23Flash_bwd_kernel_traitsILi96ELi64ELi128ELi8ELi2ELi4ELi4ELb1ELb0EN7cutlass6half_tE19Flash_kernel_traitsILi96ELi64ELi128ELi8ES3_EELb0ELb0ELb0ELb1ELb0ELb0ELb0EEEvNS_16Flash_bwd_paramsE,"aw",@nobits
	.sectionflags	@""
	.align	16


//--------------------- .nv.shared._ZN5flash44flash_bwd_dq_dk_dv_loop_seqk_parallel_kernelI23Flash_bwd_kernel_traitsILi96ELi64ELi128ELi8ELi2ELi4ELi4ELb1ELb0EN7cutlass6half_tE19Flash_kernel_traitsILi96ELi64ELi128ELi8ES3_EELb0ELb0ELb1ELb0ELb0ELb1ELb0EEEvNS_16Flash_bwd_paramsE --------------------------
	.section	.nv.shared._ZN5flash44flash_bwd_dq_dk_dv_loop_seqk_parallel_kernelI23Flash_bwd_kernel_traitsILi96ELi64ELi128ELi8ELi2ELi4ELi4ELb1ELb0EN7cutlass6half_tE19Flash_kernel_traitsILi96ELi64ELi128ELi8ES3_EELb0ELb0ELb1ELb0ELb0ELb1ELb0EEEvNS_16Flash_bwd_paramsE,"aw",@nobits
	.sectionflags	@""
	.align	16


//--------------------- .nv.shared._ZN5flash44flash_bwd_dq_dk_dv_loop_seqk_parallel_kernelI23Flash_bwd_kernel_traitsILi96ELi64ELi128ELi8ELi2ELi4ELi4ELb1ELb0EN7cutlass6half_tE19Flash_kernel_traitsILi96ELi64ELi128ELi8ES3_EELb0ELb0ELb1ELb1ELb0ELb0ELb0EEEvNS_16Flash_bwd_paramsE --------------------------
	.section	.nv.shared._ZN5flash44flash_bwd_dq_dk_dv_loop_seqk_parallel_kernelI23Flash_bwd_kernel_traitsILi96ELi64ELi128ELi8ELi2ELi4ELi4ELb1ELb0EN7cutlass6half_tE19Flash_kernel_traitsILi96ELi64ELi128ELi8ES3_EELb0ELb0ELb1ELb1ELb0ELb0ELb0EEEvNS_16Flash_bwd_paramsE,"aw",@nobits
	.sectionflags	@""
	.align	16


//--------------------- .nv.shared._ZN5flash27flash_bwd_convert_dq_kernelI23Flash_bwd_kernel_traitsILi96ELi64ELi128ELi8ELi2ELi4ELi4ELb1ELb0EN7cutlass6half_tE19Flash_kernel_traitsILi96ELi64ELi128ELi8ES3_EEEEvNS_16Flash_bwd_paramsEi --------------------------
	.section	.nv.shared._ZN5flash27flash_bwd_convert_dq_kernelI23Flash_bwd_kernel_traitsILi96ELi64ELi128ELi8ELi2ELi4ELi4ELb1ELb0EN7cutlass6half_tE19Flash_kernel_traitsILi96ELi64ELi128ELi8ES3_EEEEvNS_16Flash_bwd_paramsEi,"aw",@nobits
	.sectionflags	@""
	.align	16


//--------------------- .nv.shared._ZN5flash44flash_bwd_dq_dk_dv_loop_seqk_parallel_kernelI23Flash_bwd_kernel_traitsILi96ELi64ELi128ELi8ELi2ELi4ELi4ELb1ELb0EN7cutlass6half_tE19Flash_kernel_traitsILi96ELi64ELi128ELi8ES3_EELb1ELb0ELb0ELb0ELb0ELb1ELb0EEEvNS_16Flash_bwd_paramsE --------------------------
	.section	.nv.shared._ZN5flash44flash_bwd_dq_dk_dv_loop_seqk_parallel_kernelI23Flash_bwd_kernel_traitsILi96ELi64ELi128ELi8ELi2ELi4ELi4ELb1ELb0EN7cutlass6half_tE19Flash_kernel_traitsILi96ELi64ELi128ELi8ES3_EELb1ELb0ELb0ELb0ELb0ELb1ELb0EEEvNS_16Flash_bwd_paramsE,"aw",@nobits
	.sectionflags	@""
	.align	16


//--------------------- .nv.shared._ZN5flash44flash_bwd_dq_dk_dv_loop_seqk_parallel_kernelI23Flash_bwd_kernel_traitsILi96ELi64ELi128ELi8ELi2ELi4ELi4ELb1ELb0EN7cutlass6half_tE19Flash_kernel_traitsILi96ELi64ELi128ELi8ES3_EELb0ELb0ELb0ELb0ELb0ELb1ELb1EEEvNS_16Flash_bwd_paramsE --------------------------
	.section	.nv.shared._ZN5flash44flash_bwd_dq_dk_dv_loop_seqk_parallel_kernelI23Flash_bwd_kernel_traitsILi96ELi64ELi128ELi8ELi2ELi4ELi4ELb1ELb0EN7cutlass6half_tE19Flash_kernel_traitsILi96ELi64ELi128ELi8ES3_EELb0ELb0ELb0ELb0ELb0ELb1ELb1EEEvNS_16Flash_bwd_paramsE,"aw",@nobits
	.sectionflags	@""
	.align	16


//--------------------- .nv.shared._ZN5flash44flash_bwd_dq_dk_dv_loop_seqk_parallel_kernelI23Flash_bwd_kernel_traitsILi96ELi64ELi128ELi8ELi2ELi4ELi4ELb1ELb0EN7cutlass6half_tE19Flash_kernel_traitsILi96ELi64ELi128ELi8ES3_EELb1ELb0ELb0ELb0ELb0ELb0ELb0EEEvNS_16Flash_bwd_paramsE --------------------------
	.section	.nv.shared._ZN5flash44flash_bwd_dq_dk_dv_loop_seqk_parallel_kernelI23Flash_bwd_kernel_traitsILi96ELi64ELi128ELi8ELi2ELi4ELi4ELb1ELb0EN7cutlass6half_tE19Flash_kernel_traitsILi96ELi64ELi128ELi8ES3_EELb1ELb0ELb0ELb0ELb0ELb0ELb0EEEvNS_16Flash_bwd_paramsE,"aw",@nobits
	.sectionflags	@""
	.align	16


//--------------------- .nv.shared._ZN5flash44flash_bwd_dq_dk_dv_loop_seqk_parallel_kernelI23Flash_bwd_kernel_traitsILi96ELi64ELi128ELi8ELi2ELi4ELi4ELb1ELb0EN7cutlass6half_tE19Flash_kernel_traitsILi96ELi64ELi128ELi8ES3_EELb0ELb0ELb0ELb0ELb0ELb0ELb1EEEvNS_16Flash_bwd_paramsE --------------------------
	.section	.nv.shared._ZN5flash44flash_bwd_dq_dk_dv_loop_seqk_parallel_kernelI23Flash_bwd_kernel_traitsILi96ELi64ELi128ELi8ELi2ELi4ELi4ELb1ELb0EN7cutlass6half_tE19Flash_kernel_traitsILi96ELi64ELi128ELi8ES3_EELb0ELb0ELb0ELb0ELb0ELb0ELb1EEEvNS_16Flash_bwd_paramsE,"aw",@nobits
	.sectionflags	@""
	.align	16


//--------------------- .nv.shared._ZN5flash44flash_bwd_dq_dk_dv_loop_seqk_parallel_kernelI23Flash_bwd_kernel_traitsILi96ELi64ELi128ELi8ELi2ELi4ELi4ELb1ELb0EN7cutlass6half_tE19Flash_kernel_traitsILi96ELi64ELi128ELi8ES3_EELb1ELb0ELb1ELb0ELb0ELb0ELb0EEEvNS_16Flash_bwd_paramsE --------------------------
	.section	.nv.shared._ZN5flash44flash_bwd_dq_dk_dv_loop_seqk_parallel_kernelI23Flash_bwd_kernel_traitsILi96ELi64ELi128ELi8ELi2ELi4ELi4ELb1ELb0EN7cutlass6half_tE19Flash_kernel_traitsILi96ELi64ELi128ELi8ES3_EELb1ELb0ELb1ELb0ELb0ELb0ELb0EEEvNS_16Flash_bwd_paramsE,"aw",@nobits
	.sectionflags	@""
	.align	16


//--------------------- .nv.shared._ZN5flash44flash_bwd_dq_dk_dv_loop_seqk_parallel_kernelI23Flash_bwd_kernel_traitsILi96ELi64ELi128ELi8ELi2ELi4ELi4ELb1ELb0EN7cutlass6half_tE19Flash_kernel_traitsILi96ELi64ELi128ELi8ES3_EELb0ELb0ELb1ELb0ELb0ELb0ELb1EEEvNS_16Flash_bwd_paramsE --------------------------
	.section	.nv.shared._ZN5flash44flash_bwd_dq_dk_dv_loop_seqk_parallel_kernelI23Flash_bwd_kernel_traitsILi96ELi64ELi128ELi8ELi2ELi4ELi4ELb1ELb0EN7cutlass6half_tE19Flash_kernel_traitsILi96ELi64ELi128ELi8ES3_EELb0ELb0ELb1ELb0ELb0ELb0ELb1EEEvNS_16Flash_bwd_paramsE,"aw",@nobits
	.sectionflags	@""
	.align	16


//--------------------- .nv.shared._ZN5flash44flash_bwd_dq_dk_dv_loop_seqk_parallel_kernelI23Flash_bwd_kernel_traitsILi96ELi64ELi128ELi8ELi2ELi4ELi4ELb1ELb0EN7cutlass6half_tE19Flash_kernel_traitsILi96ELi64ELi128ELi8ES3_EELb1ELb0ELb0ELb0ELb1ELb1ELb0EEEvNS_16Flash_bwd_paramsE --------------------------
	.section	.nv.shared._ZN5flash44flash_bwd_dq_dk_dv_loop_seqk_parallel_kernelI23Flash_bwd_kernel_traitsILi96ELi64ELi128ELi8ELi2ELi4ELi4ELb1ELb0EN7cutlass6half_tE19Flash_kernel_traitsILi96ELi64ELi128ELi8ES3_EELb1ELb0ELb0ELb0ELb1ELb1ELb0EEEvNS_16Flash_bwd_paramsE,"aw",@nobits
	.sectionflags	@""
	.align	16


//--------------------- .nv.shared._ZN5flash44flash_bwd_dq_dk_dv_loop_seqk_parallel_kernelI23Flash_bwd_kernel_traitsILi96ELi64ELi128ELi8ELi2ELi4ELi4ELb1ELb0EN7cutlass6half_tE19Flash_kernel_traitsILi96ELi64ELi128ELi8ES3_EELb0ELb0ELb0ELb0ELb1ELb1ELb1EEEvNS_16Flash_bwd_paramsE --------------------------
	.section	.nv.shared._ZN5flash44flash_bwd_dq_dk_dv_loop_seqk_parallel_kernelI23Flash_bwd_kernel_traitsILi96ELi64ELi128ELi8ELi2ELi4ELi4ELb1ELb0EN7cutlass6half_tE19Flash_kernel_traitsILi96ELi64ELi128ELi8ES3_EELb0ELb0ELb0ELb0ELb1ELb1ELb1EEEvNS_16Flash_bwd_paramsE,"aw",@nobits
	.sectionflags	@""
	.align	16


//--------------------- .nv.shared._ZN5flash44flash_bwd_dq_dk_dv_loop_seqk_parallel_kernelI23Flash_bwd_kernel_traitsILi96ELi64ELi128ELi8ELi2ELi4ELi4ELb1ELb0EN7cutlass6half_tE19Flash_kernel_traitsILi96ELi64ELi128ELi8ES3_EELb1ELb0ELb0ELb1ELb0ELb0ELb0EEEvNS_16Flash_bwd_paramsE --------------------------
	.section	.nv.shared._ZN5flash44flash_bwd_dq_dk_dv_loop_seqk_parallel_kernelI23Flash_bwd_kernel_traitsILi96ELi64ELi128ELi8ELi2ELi4ELi4ELb1ELb0EN7cutlass6half_tE19Flash_kernel_traitsILi96ELi64ELi128ELi8ES3_EELb1ELb0ELb0ELb1ELb0ELb0ELb0EEEvNS_16Flash_bwd_paramsE,"aw",@nobits
	.sectionflags	@""
	.align	16


//--------------------- .nv.shared._ZN5flash44flash_bwd_dq_dk_dv_loop_seqk_parallel_kernelI23Flash_bwd_kernel_traitsILi96ELi64ELi128ELi8ELi2ELi4ELi4ELb1ELb0EN7cutlass6half_tE19Flash_kernel_traitsILi96ELi64ELi128ELi8ES3_EELb0ELb0ELb0ELb1ELb0ELb0ELb1EEEvNS_16Flash_bwd_paramsE --------------------------
	.section	.nv.shared._ZN5flash44flash_bwd_dq_dk_dv_loop_seqk_parallel_kernelI23Flash_bwd_kernel_traitsILi96ELi64ELi128ELi8ELi2ELi4ELi4ELb1ELb0EN7cutlass6half_tE19Flash_kernel_traitsILi96ELi64ELi128ELi8ES3_EELb0ELb0ELb0ELb1ELb0ELb0ELb1EEEvNS_16Flash_bwd_paramsE,"aw",@nobits
	.sectionflags	@""
	.align	16


//--------------------- .nv.shared._ZN5flash44flash_bwd_dq_dk_dv_loop_seqk_parallel_kernelI23Flash_bwd_kernel_traitsILi96ELi64ELi128ELi8ELi2ELi4ELi4ELb1ELb0EN7cutlass6half_tE19Flash_kernel_traitsILi96ELi64ELi128ELi8ES3_EELb1ELb0ELb1ELb0ELb0ELb1ELb0EEEvNS_16Flash_bwd_paramsE --------------------------
	.section	.nv.shared._ZN5flash44flash_bwd_dq_dk_dv_loop_seqk_parallel_kernelI23Flash_bwd_kernel_traitsILi96ELi64ELi128ELi8ELi2ELi4ELi4ELb1ELb0EN7cutlass6half_tE19Flash_kernel_traitsILi96ELi64ELi128ELi8ES3_EELb1ELb0ELb1ELb0ELb0ELb1ELb0EEEvNS_16Flash_bwd_paramsE,"aw",@nobits
	.sectionflags	@""
	.align	16


//--------------------- .nv.shared._ZN5flash44flash_bwd_dq_dk_dv_loop_seqk_parallel_kernelI23Flash_bwd_kernel_traitsILi96ELi64ELi128ELi8ELi2ELi4ELi4ELb1ELb0EN7cutlass6half_tE19Flash_kernel_traitsILi96ELi64ELi128ELi8ES3_EELb0ELb0ELb1ELb0ELb0ELb1ELb1EEEvNS_16Flash_bwd_paramsE --------------------------
	.section	.nv.shared._ZN5flash44flash_bwd_dq_dk_dv_loop_seqk_parallel_kernelI23Flash_bwd_kernel_traitsILi96ELi64ELi128ELi8ELi2ELi4ELi4ELb1ELb0EN7cutlass6half_tE19Flash_kernel_traitsILi96ELi64ELi128ELi8ES3_EELb0ELb0ELb1ELb0ELb0ELb1ELb1EEEvNS_16Flash_bwd_paramsE,"aw",@nobits
	.sectionflags	@""
	.align	16


//--------------------- .nv.shared._ZN5flash44flash_bwd_dq_dk_dv_loop_seqk_parallel_kernelI23Flash_bwd_kernel_traitsILi96ELi64ELi128ELi8ELi2ELi4ELi4ELb1ELb0EN7cutlass6half_tE19Flash_kernel_traitsILi96ELi64ELi128ELi8ES3_EELb1ELb0ELb1ELb1ELb0ELb0ELb0EEEvNS_16Flash_bwd_paramsE --------------------------
	.section	.nv.shared._ZN5flash44flash_bwd_dq_dk_dv_loop_seqk_parallel_kernelI23Flash_bwd_kernel_traitsILi96ELi64ELi128ELi8ELi2ELi4ELi4ELb1ELb0EN7cutlass6half_tE19Flash_kernel_traitsILi96ELi64ELi128ELi8ES3_EELb1ELb0ELb1ELb1ELb0ELb0ELb0EEEvNS_16Flash_bwd_paramsE,"aw",@nobits
	.sectionflags	@""
	.align	16


//--------------------- .nv.shared._ZN5flash44flash_bwd_dq_dk_dv_loop_seqk_parallel_kernelI23Flash_bwd_kernel_traitsILi96ELi64ELi128ELi8ELi2ELi4ELi4ELb1ELb0EN7cutlass6half_tE19Flash_kernel_traitsILi96ELi64ELi128ELi8ES3_EELb0ELb0ELb1ELb1ELb0ELb0ELb1EEEvNS_16Flash_bwd_paramsE --------------------------
	.section	.nv.shared._ZN5flash44flash_bwd_dq_dk_dv_loop_seqk_parallel_kernelI23Flash_bwd_kernel_traitsILi96ELi64ELi128ELi8ELi2ELi4ELi4ELb1ELb0EN7cutlass6half_tE19Flash_kernel_traitsILi96ELi64ELi128ELi8ES3_EELb0ELb0ELb1ELb1ELb0ELb0ELb1EEEvNS_16Flash_bwd_paramsE,"aw",@nobits
	.sectionflags	@""
	.align	16


//--------------------- .nv.shared._ZN5flash25flash_bwd_dot_do_o_kernelILb0E23Flash_bwd_kernel_traitsILi96ELi64ELi128ELi8ELi2ELi4ELi4ELb1ELb0EN7cutlass6half_tE19Flash_kernel_traitsILi96ELi64ELi128ELi8ES3_EEEEvNS_16Flash_bwd_paramsE --------------------------
	.section	.nv.shared._ZN5flash25flash_bwd_dot_do_o_kernelILb0E23Flash_bwd_kernel_traitsILi96ELi64ELi128ELi8ELi2ELi4ELi4ELb1ELb0EN7cutlass6half_tE19Flash_kernel_traitsILi96ELi64ELi128ELi8ES3_EEEEvNS_16Flash_bwd_paramsE,"aw",@nobits
	.sectionflags	@""
	.align	16


//--------------------- .nv.shared._ZN5flash25flash_bwd_dot_do_o_kernelILb1E23Flash_bwd_kernel_traitsILi96ELi64ELi128ELi8ELi2ELi4ELi4ELb1ELb0EN7cutlass6half_tE19Flash_kernel_traitsILi96ELi64ELi128ELi8ES3_EEEEvNS_16Flash_bwd_paramsE --------------------------
	.section	.nv.shared._ZN5flash25flash_bwd_dot_do_o_kernelILb1E23Flash_bwd_kernel_traitsILi96ELi64ELi128ELi8ELi2ELi4ELi4ELb1ELb0EN7cutlass6half_tE19Flash_kernel_traitsILi96ELi64ELi128ELi8ES3_EEEEvNS_16Flash_bwd_paramsE,"aw",@nobits
	.sectionflags	@""
	.align	16


//--------------------- .nv.shared._ZN5flash27flash_bwd_convert_dq_kernelI23Flash_bwd_kernel_traitsILi96ELi64ELi128ELi8ELi2ELi4ELi4ELb0ELb0EN7cutlass6half_tE19Flash_kernel_traitsILi96ELi64ELi128ELi8ES3_EEEEvNS_16Flash_bwd_paramsEi --------------------------
	.section	.nv.shared._ZN5flash27flash_bwd_convert_dq_kernelI23Flash_bwd_kernel_traitsILi96ELi64ELi128ELi8ELi2ELi4ELi4ELb0ELb0EN7cutlass6half_tE19Flash_kernel_traitsILi96ELi64ELi128ELi8ES3_EEEEvNS_16Flash_bwd_paramsEi,"aw",@nobits
	.sectionflags	@""
	.align	16


//--------------------- .nv.shared._ZN5flash44flash_bwd_dq_dk_dv_loop_seqk_parallel_kernelI23Flash_bwd_kernel_traitsILi96ELi64ELi128ELi8ELi2ELi4ELi4ELb0ELb0EN7cutlass6half_tE19Flash_kernel_traitsILi96ELi64ELi128ELi8ES3_EELb1ELb0ELb0ELb0ELb0ELb1ELb0EEEvNS_16Flash_bwd_paramsE --------------------------
	.section	.nv.shared._ZN5flash44flash_bwd_dq_dk_dv_loop_seqk_parallel_kernelI23Flash_bwd_kernel_traitsILi96ELi64ELi128ELi8ELi2ELi4ELi4ELb0ELb0EN7cutlass6half_tE19Flash_kernel_traitsILi96ELi64ELi128ELi8ES3_EELb1ELb0ELb0ELb0ELb0ELb1ELb0EEEvNS_16Flash_bwd_paramsE,"aw",@nobits
	.sectionflags	@""
	.align	16


//--------------------- .nv.shared._ZN5flash44flash_bwd_dq_dk_dv_loop_seqk_parallel_kernelI23Flash_bwd_kernel_traitsILi96ELi64ELi128ELi8ELi2ELi4ELi4ELb0ELb0EN7cutlass6half_tE19Flash_kernel_traitsILi96ELi64ELi128ELi8ES3_EELb0ELb0ELb0ELb0ELb0ELb1ELb1EEEvNS_16Flash_bwd_paramsE --------------------------
	.section	.nv.shared._ZN5flash44flash_bwd_dq_dk_dv_loop_seqk_parallel_kernelI23Flash_bwd_kernel_traitsILi96ELi64ELi128ELi8ELi2ELi4ELi4ELb0ELb0EN7cutlass6half_tE19Flash_kernel_traitsILi96ELi64ELi128ELi8ES3_EELb0ELb0ELb0ELb0ELb0ELb1ELb1EEEvNS_16Flash_bwd_paramsE,"aw",@nobits
	.sectionflags	@""
	.align	16


//--------------------- .nv.shared._ZN5flash44flash_bwd_dq_dk_dv_loop_seqk_parallel_kernelI23Flash_bwd_kernel_traitsILi96ELi64ELi128ELi8ELi2ELi4ELi4ELb0ELb0EN7cutlass6half_tE19Flash_kernel_traitsILi96ELi64ELi128ELi8ES3_EELb1ELb0ELb0ELb0ELb0ELb0ELb0EEEvNS_16Flash_bwd_paramsE --------------------------
	.section	.nv.shared._ZN5flash44flash_bwd_dq_dk_dv_loop_seqk_parallel_kernelI23Flash_bwd_kernel_traitsILi96ELi64ELi128ELi8ELi2ELi4ELi4ELb0ELb0EN7cutlass6half_tE19Flash_kernel_traitsILi96ELi64ELi128ELi8ES3_EELb1ELb0ELb0ELb0ELb0ELb0ELb0EEEvNS_16Flash_bwd_paramsE,"aw",@nobits
	.sectionflags	@""
	.align	16


//--------------------- .nv.shared._ZN5flash44flash_bwd_dq_dk_dv_loop_seqk_parallel_kernelI23Flash_bwd_kernel_traitsILi96ELi64ELi128ELi8ELi2ELi4ELi4ELb0ELb0EN7cutlass6half_tE19Flash_kernel_traitsILi96ELi64ELi128ELi8ES3_EELb0ELb0ELb0ELb0ELb0ELb0ELb1EEEvNS_16Flash_bwd_paramsE --------------------------
	.section	.nv.shared._ZN5flash44flash_bwd_dq_dk_dv_loop_seqk_parallel_kernelI23Flash_bwd_kernel_traitsILi96ELi64ELi128ELi8ELi2ELi4ELi4ELb0ELb0EN7cutlass6half_tE19Flash_kernel_traitsILi96ELi64ELi128ELi8ES3_EELb0ELb0ELb0ELb0ELb0ELb0ELb1EEEvNS_16Flash_bwd_paramsE,"aw",@nobits
	.sectionflags	@""
	.align	16


//--------------------- .nv.shared._ZN5flash44flash_bwd_dq_dk_dv_loop_seqk_parallel_kernelI23Flash_bwd_kernel_traitsILi96ELi64ELi128ELi8ELi2ELi4ELi4ELb0ELb0EN7cutlass6half_tE19Flash_kernel_traitsILi96ELi64ELi128ELi8ES3_EELb1ELb0ELb1ELb0ELb0ELb0ELb0EEEvNS_16Flash_bwd_paramsE --------------------------
	.section	.nv.shared._ZN5flash44flash_bwd_dq_dk_dv_loop_seqk_parallel_kernelI23Flash_bwd_kernel_traitsILi96ELi64ELi128ELi8ELi2ELi4ELi4ELb0ELb0EN7cutlass6half_tE19Flash_kernel_traitsILi96ELi64ELi128ELi8ES3_EELb1ELb0ELb1ELb0ELb0ELb0ELb0EEEvNS_16Flash_bwd_paramsE,"aw",@nobits
	.sectionflags	@""
	.align	16


//--------------------- .nv.shared._ZN5flash44flash_bwd_dq_dk_dv_loop_seqk_parallel_kernelI23Flash_bwd_kernel_traitsILi96ELi64ELi128ELi8ELi2ELi4ELi4ELb0ELb0EN7cutlass6half_tE19Flash_kernel_traitsILi96ELi64ELi128ELi8ES3_EELb0ELb0ELb1ELb0ELb0ELb0ELb1EEEvNS_16Flash_bwd_paramsE --------------------------
	.section	.nv.shared._ZN5flash44flash_bwd_dq_dk_dv_loop_seqk_parallel_kernelI23Flash_bwd_kernel_traitsILi96ELi64ELi128ELi8ELi2ELi4ELi4ELb0ELb0EN7cutlass6half_tE19Flash_kernel_traitsILi96ELi64ELi128ELi8ES3_EELb0ELb0ELb1ELb0ELb0ELb0ELb1EEEvNS_16Flash_bwd_paramsE,"aw",@nobits
	.sectionflags	@""
	.align	16


//--------------------- .nv.shared._ZN5flash44flash_bwd_dq_dk_dv_loop_seqk_parallel_kernelI23Flash_bwd_kernel_traitsILi96ELi64ELi128ELi8ELi2ELi4ELi4ELb0ELb0EN7cutlass6half_tE19Flash_kernel_traitsILi96ELi64ELi128ELi8ES3_EELb1ELb0ELb0ELb0ELb1ELb1ELb0EEEvNS_16Flash_bwd_paramsE --------------------------
	.section	.nv.shared._ZN5flash44flash_bwd_dq_dk_dv_loop_seqk_parallel_kernelI23Flash_bwd_kernel_traitsILi96ELi64ELi128ELi8ELi2ELi4ELi4ELb0ELb0EN7cutlass6half_tE19Flash_kernel_traitsILi96ELi64ELi128ELi8ES3_EELb1ELb0ELb0ELb0ELb1ELb1ELb0EEEvNS_16Flash_bwd_paramsE,"aw",@nobits
	.sectionflags	@""
	.align	16


//--------------------- .nv.shared._ZN5flash44flash_bwd_dq_dk_dv_loop_seqk_parallel_kernelI23Flash_bwd_kernel_traitsILi96ELi64ELi128ELi8ELi2ELi4ELi4ELb0ELb0EN7cutlass6half_tE19Flash_kernel_traitsILi96ELi64ELi128ELi8ES3_EELb0ELb0ELb0ELb0ELb1ELb1ELb1EEEvNS_16Flash_bwd_paramsE --------------------------
	.section	.nv.shared._ZN5flash44flash_bwd_dq_dk_dv_loop_seqk_parallel_kernelI23Flash_bwd_kernel_traitsILi96ELi64ELi128ELi8ELi2ELi4ELi4ELb0ELb0EN7cutlass6half_tE19Flash_kernel_traitsILi96ELi64ELi128ELi8ES3_EELb0ELb0ELb0ELb0ELb1ELb1ELb1EEEvNS_16Flash_bwd_paramsE,"aw",@nobits
	.sectionflags	@""
	.align	16


//--------------------- .nv.shared._ZN5flash44flash_bwd_dq_dk_dv_loop_seqk_parallel_kernelI23Flash_bwd_kernel_traitsILi96ELi64ELi128ELi8ELi2ELi4ELi4ELb0ELb0EN7cutlass6half_tE19Flash_kernel_traitsILi96ELi64ELi128ELi8ES3_EELb1ELb0ELb0ELb1ELb0ELb0ELb0EEEvNS_16Flash_bwd_paramsE --------------------------
	.section	.nv.shared._ZN5flash44flash_bwd_dq_dk_dv_loop_seqk_parallel_kernelI23Flash_bwd_kernel_traitsILi96ELi64ELi128ELi8ELi2ELi4ELi4ELb0ELb0EN7cutlass6half_tE19Flash_kernel_traitsILi96ELi64ELi128ELi8ES3_EELb1ELb0ELb0ELb1ELb0ELb0ELb0EEEvNS_16Flash_bwd_paramsE,"aw",@nobits
	.sectionflags	@""
	.align	16


//--------------------- .nv.shared._ZN5flash44flash_bwd_dq_dk_dv_loop_seqk_parallel_kernelI23Flash_bwd_kernel_traitsILi96ELi64ELi128ELi8ELi2ELi4ELi4ELb0ELb0EN7cutlass6half_tE19Flash_kernel_traitsILi96ELi64ELi128ELi8ES3_EELb0ELb0ELb0ELb1ELb0ELb0ELb1EEEvNS_16Flash_bwd_paramsE --------------------------
	.section	.nv.shared._ZN5flash44flash_bwd_dq_dk_dv_loop_seqk_parallel_kernelI23Flash_bwd_kernel_traitsILi96ELi64ELi128ELi8ELi2ELi4ELi4ELb0ELb0EN7cutlass6half_tE19Flash_kernel_traitsILi96ELi64ELi128ELi8ES3_EELb0ELb0ELb0ELb1ELb0ELb0ELb1EEEvNS_16Flash_bwd_paramsE,"aw",@nobits
	.sectionflags	@""
	.align	16


//--------------------- .nv.shared._ZN5flash44flash_bwd_dq_dk_dv_loop_seqk_parallel_kernelI23Flash_bwd_kernel_traitsILi96ELi64ELi128ELi8ELi2ELi4ELi4ELb0ELb0EN7cutlass6half_tE19Flash_kernel_traitsILi96ELi64ELi128ELi8ES3_EELb1ELb0ELb1ELb0ELb0ELb1ELb0EEEvNS_16Flash_bwd_paramsE --------------------------
	.section	.nv.shared._ZN5flash44flash_bwd_dq_dk_dv_loop_seqk_parallel_kernelI23Flash_bwd_kernel_traitsILi96ELi64ELi128ELi8ELi2ELi4ELi4ELb0ELb0EN7cutlass6half_tE19Flash_kernel_traitsILi96ELi64ELi128ELi8ES3_EELb1ELb0ELb1ELb0ELb0ELb1ELb0EEEvNS_16Flash_bwd_paramsE,"aw",@nobits
	.sectionflags	@""
	.align	16


//--------------------- .nv.shared._ZN5flash44flash_bwd_dq_dk_dv_loop_seqk_parallel_kernelI23Flash_bwd_kernel_traitsILi96ELi64ELi128ELi8ELi2ELi4ELi4ELb0ELb0EN7cutlass6half_tE19Flash_kernel_traitsILi96ELi64ELi128ELi8ES3_EELb0ELb0ELb1ELb0ELb0ELb1ELb1EEEvNS_16Flash_bwd_paramsE --------------------------
	.section	.nv.shared._ZN5flash44flash_bwd_dq_dk_dv_loop_seqk_parallel_kernelI23Flash_bwd_kernel_traitsILi96ELi64ELi128ELi8ELi2ELi4ELi4ELb0ELb0EN7cutlass6half_tE19Flash_kernel_traitsILi96ELi64ELi128ELi8ES3_EELb0ELb0ELb1ELb0ELb0ELb1ELb1EEEvNS_16Flash_bwd_paramsE,"aw",@nobits
	.sectionflags	@""
	.align	16


//--------------------- .nv.shared._ZN5flash44flash_bwd_dq_dk_dv_loop_seqk_parallel_kernelI23Flash_bwd_kernel_traitsILi96ELi64ELi128ELi8ELi2ELi4ELi4ELb0ELb0EN7cutlass6half_tE19Flash_kernel_traitsILi96ELi64ELi128ELi8ES3_EELb1ELb0ELb1ELb1ELb0ELb0ELb0EEEvNS_16Flash_bwd_paramsE --------------------------
	.section	.nv.shared._ZN5flash44flash_bwd_dq_dk_dv_loop_seqk_parallel_kernelI23Flash_bwd_kernel_traitsILi96ELi64ELi128ELi8ELi2ELi4ELi4ELb0ELb0EN7cutlass6half_tE19Flash_kernel_traitsILi96ELi64ELi128ELi8ES3_EELb1ELb0ELb1ELb1ELb0ELb0ELb0EEEvNS_16Flash_bwd_paramsE,"aw",@nobits
	.sectionflags	@""
	.align	16


//--------------------- .nv.shared._ZN5flash44flash_bwd_dq_dk_dv_loop_seqk_parallel_kernelI23Flash_bwd_kernel_traitsILi96ELi64ELi128ELi8ELi2ELi4ELi4ELb0ELb0EN7cutlass6half_tE19Flash_kernel_traitsILi96ELi64ELi128ELi8ES3_EELb0ELb0ELb1ELb1ELb0ELb0ELb1EEEvNS_16Flash_bwd_paramsE --------------------------
	.section	.nv.shared._ZN5flash44flash_bwd_dq_dk_dv_loop_seqk_parallel_kernelI23Flash_bwd_kernel_traitsILi96ELi64ELi128ELi8ELi2ELi4ELi4ELb0ELb0EN7cutlass6half_tE19Flash_kernel_traitsILi96ELi64ELi128ELi8ES3_EELb0ELb0ELb1ELb1ELb0ELb0ELb1EEEvNS_16Flash_bwd_paramsE,"aw",@nobits
	.sectionflags	@""
	.align	16


//--------------------- .nv.shared._ZN5flash25flash_bwd_dot_do_o_kernelILb0E23Flash_bwd_kernel_traitsILi96ELi64ELi128ELi8ELi2ELi4ELi4ELb0ELb0EN7cutlass6half_tE19Flash_kernel_traitsILi96ELi64ELi128ELi8ES3_EEEEvNS_16Flash_bwd_paramsE --------------------------
	.section	.nv.shared._ZN5flash25flash_bwd_dot_do_o_kernelILb0E23Flash_bwd_kernel_traitsILi96ELi64ELi128ELi8ELi2ELi4ELi4ELb0ELb0EN7cutlass6half_tE19Flash_kernel_traitsILi96ELi64ELi128ELi8ES3_EEEEvNS_16Flash_bwd_paramsE,"aw",@nobits
	.sectionflags	@""
	.align	16


//--------------------- .nv.shared._ZN5flash25flash_bwd_dot_do_o_kernelILb1E23Flash_bwd_kernel_traitsILi96ELi64ELi128ELi8ELi2ELi4ELi4ELb0ELb0EN7cutlass6half_tE19Flash_kernel_traitsILi96ELi64ELi128ELi8ES3_EEEEvNS_16Flash_bwd_paramsE --------------------------
	.section	.nv.shared._ZN5flash25flash_bwd_dot_do_o_kernelILb1E23Flash_bwd_kernel_traitsILi96ELi64ELi128ELi8ELi2ELi4ELi4ELb0ELb0EN7cutlass6half_tE19Flash_kernel_traitsILi96ELi64ELi128ELi8ES3_EEEEvNS_16Flash_bwd_paramsE,"aw",@nobits
	.sectionflags	@""
	.align	16
